	.target	sm_103a

	.elftype	@"ET_EXEC"


//--------------------- .note.nv.tkinfo           --------------------------
	.section	.note.nv.tkinfo,"",@"SHT_NOTE"
	.sectionflags	@"SHF_NOTE_NV_TKINFO"
	.tkinfo
        /*0018*/ 	.word	0x00000002
        /*0030*/ 	.string	""
        /*0030*/ 	.string	"ptxas"
        /*0030*/ 	.string	"Cuda compilation tools, release 13.0, V13.0.88"
        /*0030*/ 	.string	"Build cuda_13.0.r13.0/compiler.36424714_0"
        /*0030*/ 	.string	"-arch sm_103a -m 64 "



//--------------------- .note.nv.cuinfo           --------------------------
	.section	.note.nv.cuinfo,"",@"SHT_NOTE"
	.sectionflags	@"SHF_NOTE_NV_CUINFO"
        /*0018*/ 	.short	0x0002
        /*001a*/ 	.short	0x0067
        /*001c*/ 	.short	0x0082
	.zero		2


//--------------------- .nv.info                  --------------------------
	.section	.nv.info,"",@"SHT_CUDA_INFO"
	.align	4


	//----- nvinfo : EIATTR_REGCOUNT
	.align		4
        /*0000*/ 	.byte	0x04, 0x2f
        /*0002*/ 	.short	(.L_50 - .L_49)
	.align		4
.L_49:
        /*0004*/ 	.word	index@(_ZN3cub18CUB_300001_SM_10306detail11EmptyKernelIvEEvv)
        /*0008*/ 	.word	0x00000004


	//----- nvinfo : EIATTR_FRAME_SIZE
	.align		4
.L_50:
        /*000c*/ 	.byte	0x04, 0x11
        /*000e*/ 	.short	(.L_52 - .L_51)
	.align		4
.L_51:
        /*0010*/ 	.word	index@(_ZN3cub18CUB_300001_SM_10306detail11EmptyKernelIvEEvv)
        /*0014*/ 	.word	0x00000000


	//----- nvinfo : EIATTR_REGCOUNT
	.align		4
.L_52:
        /*0018*/ 	.byte	0x04, 0x2f
        /*001a*/ 	.short	(.L_54 - .L_53)
	.align		4
.L_53:
        /*001c*/ 	.word	index@(_ZN3cub18CUB_300001_SM_10306detail10radix_sort30DeviceSegmentedRadixSortKernelINS1_5radix10policy_hubIfiiE10Policy1000ELb0ELNS0_9SortOrderE1EfiPiS9_iNS1_21identity_decomposer_tEEEvPKT2_PSB_PKT3_PSF_T4_T5_iiiT7_)
        /*0020*/ 	.word	0x000000ff


	//----- nvinfo : EIATTR_FRAME_SIZE
	.align		4
.L_54:
        /*0024*/ 	.byte	0x04, 0x11
        /*0026*/ 	.short	(.L_56 - .L_55)
	.align		4
.L_55:
        /*0028*/ 	.word	index@(_ZN3cub18CUB_300001_SM_10306detail10radix_sort30DeviceSegmentedRadixSortKernelINS1_5radix10policy_hubIfiiE10Policy1000ELb0ELNS0_9SortOrderE1EfiPiS9_iNS1_21identity_decomposer_tEEEvPKT2_PSB_PKT3_PSF_T4_T5_iiiT7_)
        /*002c*/ 	.word	0x00000000


	//----- nvinfo : EIATTR_REGCOUNT
	.align		4
.L_56:
        /*0030*/ 	.byte	0x04, 0x2f
        /*0032*/ 	.short	(.L_58 - .L_57)
	.align		4
.L_57:
        /*0034*/ 	.word	index@(_ZN3cub18CUB_300001_SM_10306detail10radix_sort30DeviceSegmentedRadixSortKernelINS1_5radix10policy_hubIfiiE10Policy1000ELb1ELNS0_9SortOrderE1EfiPiS9_iNS1_21identity_decomposer_tEEEvPKT2_PSB_PKT3_PSF_T4_T5_iiiT7_)
        /*0038*/ 	.word	0x00000050


	//----- nvinfo : EIATTR_FRAME_SIZE
	.align		4
.L_58:
        /*003c*/ 	.byte	0x04, 0x11
        /*003e*/ 	.short	(.L_60 - .L_59)
	.align		4
.L_59:
        /*0040*/ 	.word	index@(_ZN3cub18CUB_300001_SM_10306detail10radix_sort30DeviceSegmentedRadixSortKernelINS1_5radix10policy_hubIfiiE10Policy1000ELb1ELNS0_9SortOrderE1EfiPiS9_iNS1_21identity_decomposer_tEEEvPKT2_PSB_PKT3_PSF_T4_T5_iiiT7_)
        /*0044*/ 	.word	0x00000000


	//----- nvinfo : EIATTR_REGCOUNT
	.align		4
.L_60:
        /*0048*/ 	.byte	0x04, 0x2f
        /*004a*/ 	.short	(.L_62 - .L_61)
	.align		4
.L_61:
        /*004c*/ 	.word	index@(_ZN3cub18CUB_300001_SM_10306detail10radix_sort31DeviceRadixSortSingleTileKernelINS1_5radix10policy_hubIfijE10Policy1000ELNS0_9SortOrderE1EfijNS1_21identity_decomposer_tEEEvPKT1_PSA_PKT2_PSE_T3_iiT4_)
        /*0050*/ 	.word	0x00000097


	//----- nvinfo : EIATTR_FRAME_SIZE
	.align		4
.L_62:
        /*0054*/ 	.byte	0x04, 0x11
        /*0056*/ 	.short	(.L_64 - .L_63)
	.align		4
.L_63:
        /*0058*/ 	.word	index@(_ZN3cub18CUB_300001_SM_10306detail10radix_sort31DeviceRadixSortSingleTileKernelINS1_5radix10policy_hubIfijE10Policy1000ELNS0_9SortOrderE1EfijNS1_21identity_decomposer_tEEEvPKT1_PSA_PKT2_PSE_T3_iiT4_)
        /*005c*/ 	.word	0x00000000


	//----- nvinfo : EIATTR_REGCOUNT
	.align		4
.L_64:
        /*0060*/ 	.byte	0x04, 0x2f
        /*0062*/ 	.short	(.L_66 - .L_65)
	.align		4
.L_65:
        /*0064*/ 	.word	index@(_ZN3cub18CUB_300001_SM_10306detail10radix_sort30DeviceRadixSortHistogramKernelINS1_5radix10policy_hubIfijE10Policy1000ELNS0_9SortOrderE1EfjNS1_21identity_decomposer_tEEEvPT2_PKT1_SA_iiT3_)
        /*0068*/ 	.word	0x00000020


	//----- nvinfo : EIATTR_FRAME_SIZE
	.align		4
.L_66:
        /*006c*/ 	.byte	0x04, 0x11
        /*006e*/ 	.short	(.L_68 - .L_67)
	.align		4
.L_67:
        /*0070*/ 	.word	index@(_ZN3cub18CUB_300001_SM_10306detail10radix_sort30DeviceRadixSortHistogramKernelINS1_5radix10policy_hubIfijE10Policy1000ELNS0_9SortOrderE1EfjNS1_21identity_decomposer_tEEEvPT2_PKT1_SA_iiT3_)
        /*0074*/ 	.word	0x00000000


	//----- nvinfo : EIATTR_REGCOUNT
	.align		4
.L_68:
        /*0078*/ 	.byte	0x04, 0x2f
        /*007a*/ 	.short	(.L_70 - .L_69)
	.align		4
.L_69:
        /*007c*/ 	.word	index@(_ZN3cub18CUB_300001_SM_10306detail10radix_sort33DeviceRadixSortExclusiveSumKernelINS1_5radix10policy_hubIfijE10Policy1000EjEEvPT0_)
        /*0080*/ 	.word	0x00000018


	//----- nvinfo : EIATTR_FRAME_SIZE
	.align		4
.L_70:
        /*0084*/ 	.byte	0x04, 0x11
        /*0086*/ 	.short	(.L_72 - .L_71)
	.align		4
.L_71:
        /*0088*/ 	.word	index@(_ZN3cub18CUB_300001_SM_10306detail10radix_sort33DeviceRadixSortExclusiveSumKernelINS1_5radix10policy_hubIfijE10Policy1000EjEEvPT0_)
        /*008c*/ 	.word	0x00000000


	//----- nvinfo : EIATTR_REGCOUNT
	.align		4
.L_72:
        /*0090*/ 	.byte	0x04, 0x2f
        /*0092*/ 	.short	(.L_74 - .L_73)
	.align		4
.L_73:
        /*0094*/ 	.word	index@(_ZN3cub18CUB_300001_SM_10306detail10radix_sort29DeviceRadixSortOnesweepKernelINS1_5radix10policy_hubIfijE10Policy1000ELNS0_9SortOrderE1EfijiiNS1_21identity_decomposer_tEEEvPT5_SB_PT3_PKSC_PT1_PKSG_PT2_PKSK_T4_iiT6_)
        /*0098*/ 	.word	0x00000050


	//----- nvinfo : EIATTR_FRAME_SIZE
	.align		4
.L_74:
        /*009c*/ 	.byte	0x04, 0x11
        /*009e*/ 	.short	(.L_76 - .L_75)
	.align		4
.L_75:
        /*00a0*/ 	.word	index@(_ZN3cub18CUB_300001_SM_10306detail10radix_sort29DeviceRadixSortOnesweepKernelINS1_5radix10policy_hubIfijE10Policy1000ELNS0_9SortOrderE1EfijiiNS1_21identity_decomposer_tEEEvPT5_SB_PT3_PKSC_PT1_PKSG_PT2_PKSK_T4_iiT6_)
        /*00a4*/ 	.word	0x00000000


	//----- nvinfo : EIATTR_REGCOUNT
	.align		4
.L_76:
        /*00a8*/ 	.byte	0x04, 0x2f
        /*00aa*/ 	.short	(.L_78 - .L_77)
	.align		4
.L_77:
        /*00ac*/ 	.word	index@(_ZN3cub18CUB_300001_SM_10306detail10radix_sort30DeviceSegmentedRadixSortKernelINS1_5radix10policy_hubI6__halfiiE10Policy1000ELb0ELNS0_9SortOrderE1ES6_iPiSA_iNS1_21identity_decomposer_tEEEvPKT2_PSC_PKT3_PSG_T4_T5_iiiT7_)
        /*00b0*/ 	.word	0x000000ff


	//----- nvinfo : EIATTR_FRAME_SIZE
	.align		4
.L_78:
        /*00b4*/ 	.byte	0x04, 0x11
        /*00b6*/ 	.short	(.L_80 - .L_79)
	.align		4
.L_79:
        /*00b8*/ 	.word	index@(_ZN3cub18CUB_300001_SM_10306detail10radix_sort30DeviceSegmentedRadixSortKernelINS1_5radix10policy_hubI6__halfiiE10Policy1000ELb0ELNS0_9SortOrderE1ES6_iPiSA_iNS1_21identity_decomposer_tEEEvPKT2_PSC_PKT3_PSG_T4_T5_iiiT7_)
        /*00bc*/ 	.word	0x00000000


	//----- nvinfo : EIATTR_REGCOUNT
	.align		4
.L_80:
        /*00c0*/ 	.byte	0x04, 0x2f
        /*00c2*/ 	.short	(.L_82 - .L_81)
	.align		4
.L_81:
        /*00c4*/ 	.word	index@(_ZN3cub18CUB_300001_SM_10306detail10radix_sort30DeviceSegmentedRadixSortKernelINS1_5radix10policy_hubI6__halfiiE10Policy1000ELb1ELNS0_9SortOrderE1ES6_iPiSA_iNS1_21identity_decomposer_tEEEvPKT2_PSC_PKT3_PSG_T4_T5_iiiT7_)
        /*00c8*/ 	.word	0x00000050


	//----- nvinfo : EIATTR_FRAME_SIZE
	.align		4
.L_82:
        /*00cc*/ 	.byte	0x04, 0x11
        /*00ce*/ 	.short	(.L_84 - .L_83)
	.align		4
.L_83:
        /*00d0*/ 	.word	index@(_ZN3cub18CUB_300001_SM_10306detail10radix_sort30DeviceSegmentedRadixSortKernelINS1_5radix10policy_hubI6__halfiiE10Policy1000ELb1ELNS0_9SortOrderE1ES6_iPiSA_iNS1_21identity_decomposer_tEEEvPKT2_PSC_PKT3_PSG_T4_T5_iiiT7_)
        /*00d4*/ 	.word	0x00000000


	//----- nvinfo : EIATTR_REGCOUNT
	.align		4
.L_84:
        /*00d8*/ 	.byte	0x04, 0x2f
        /*00da*/ 	.short	(.L_86 - .L_85)
	.align		4
.L_85:
        /*00dc*/ 	.word	index@(_ZN3cub18CUB_300001_SM_10306detail10radix_sort31DeviceRadixSortSingleTileKernelINS1_5radix10policy_hubI6__halfijE10Policy1000ELNS0_9SortOrderE1ES6_ijNS1_21identity_decomposer_tEEEvPKT1_PSB_PKT2_PSF_T3_iiT4_)
        /*00e0*/ 	.word	0x00000099


	//----- nvinfo : EIATTR_FRAME_SIZE
	.align		4
.L_86:
        /*00e4*/ 	.byte	0x04, 0x11
        /*00e6*/ 	.short	(.L_88 - .L_87)
	.align		4
.L_87:
        /*00e8*/ 	.word	index@(_ZN3cub18CUB_300001_SM_10306detail10radix_sort31DeviceRadixSortSingleTileKernelINS1_5radix10policy_hubI6__halfijE10Policy1000ELNS0_9SortOrderE1ES6_ijNS1_21identity_decomposer_tEEEvPKT1_PSB_PKT2_PSF_T3_iiT4_)
        /*00ec*/ 	.word	0x00000000


	//----- nvinfo : EIATTR_REGCOUNT
	.align		4
.L_88:
        /*00f0*/ 	.byte	0x04, 0x2f
        /*00f2*/ 	.short	(.L_90 - .L_89)
	.align		4
.L_89:
        /*00f4*/ 	.word	index@(_ZN3cub18CUB_300001_SM_10306detail10radix_sort30DeviceRadixSortHistogramKernelINS1_5radix10policy_hubI6__halfijE10Policy1000ELNS0_9SortOrderE1ES6_jNS1_21identity_decomposer_tEEEvPT2_PKT1_SB_iiT3_)
        /*00f8*/ 	.word	0x00000020


	//----- nvinfo : EIATTR_FRAME_SIZE
	.align		4
.L_90:
        /*00fc*/ 	.byte	0x04, 0x11
        /*00fe*/ 	.short	(.L_92 - .L_91)
	.align		4
.L_91:
        /*0100*/ 	.word	index@(_ZN3cub18CUB_300001_SM_10306detail10radix_sort30DeviceRadixSortHistogramKernelINS1_5radix10policy_hubI6__halfijE10Policy1000ELNS0_9SortOrderE1ES6_jNS1_21identity_decomposer_tEEEvPT2_PKT1_SB_iiT3_)
        /*0104*/ 	.word	0x00000000


	//----- nvinfo : EIATTR_REGCOUNT
	.align		4
.L_92:
        /*0108*/ 	.byte	0x04, 0x2f
        /*010a*/ 	.short	(.L_94 - .L_93)
	.align		4
.L_93:
        /*010c*/ 	.word	index@(_ZN3cub18CUB_300001_SM_10306detail10radix_sort33DeviceRadixSortExclusiveSumKernelINS1_5radix10policy_hubI6__halfijE10Policy1000EjEEvPT0_)
        /*0110*/ 	.word	0x00000018


	//----- nvinfo : EIATTR_FRAME_SIZE
	.align		4
.L_94:
        /*0114*/ 	.byte	0x04, 0x11
        /*0116*/ 	.short	(.L_96 - .L_95)
	.align		4
.L_95:
        /*0118*/ 	.word	index@(_ZN3cub18CUB_300001_SM_10306detail10radix_sort33DeviceRadixSortExclusiveSumKernelINS1_5radix10policy_hubI6__halfijE10Policy1000EjEEvPT0_)
        /*011c*/ 	.word	0x00000000


	//----- nvinfo : EIATTR_REGCOUNT
	.align		4
.L_96:
        /*0120*/ 	.byte	0x04, 0x2f
        /*0122*/ 	.short	(.L_98 - .L_97)
	.align		4
.L_97:
        /*0124*/ 	.word	index@(_ZN3cub18CUB_300001_SM_10306detail10radix_sort29DeviceRadixSortOnesweepKernelINS1_5radix10policy_hubI6__halfijE10Policy1000ELNS0_9SortOrderE1ES6_ijiiNS1_21identity_decomposer_tEEEvPT5_SC_PT3_PKSD_PT1_PKSH_PT2_PKSL_T4_iiT6_)
        /*0128*/ 	.word	0x00000040


	//----- nvinfo : EIATTR_FRAME_SIZE
	.align		4
.L_98:
        /*012c*/ 	.byte	0x04, 0x11
        /*012e*/ 	.short	(.L_100 - .L_99)
	.align		4
.L_99:
        /*0130*/ 	.word	index@(_ZN3cub18CUB_300001_SM_10306detail10radix_sort29DeviceRadixSortOnesweepKernelINS1_5radix10policy_hubI6__halfijE10Policy1000ELNS0_9SortOrderE1ES6_ijiiNS1_21identity_decomposer_tEEEvPT5_SC_PT3_PKSD_PT1_PKSH_PT2_PKSL_T4_iiT6_)
        /*0134*/ 	.word	0x00000000


	//----- nvinfo : EIATTR_REGCOUNT
	.align		4
.L_100:
        /*0138*/ 	.byte	0x04, 0x2f
        /*013a*/ 	.short	(.L_102 - .L_101)
	.align		4
.L_101:
        /*013c*/ 	.word	index@(_ZN17fastertransformer14topPInitializeEPiS0_S0_ii)
        /*0140*/ 	.word	0x00000012


	//----- nvinfo : EIATTR_FRAME_SIZE
	.align		4
.L_102:
        /*0144*/ 	.byte	0x04, 0x11
        /*0146*/ 	.short	(.L_104 - .L_103)
	.align		4
.L_103:
        /*0148*/ 	.word	index@(_ZN17fastertransformer14topPInitializeEPiS0_S0_ii)
        /*014c*/ 	.word	0x00000000


	//----- nvinfo : EIATTR_REGCOUNT
	.align		4
.L_104:
        /*0150*/ 	.byte	0x04, 0x2f
        /*0152*/ 	.short	(.L_106 - .L_105)
	.align		4
.L_105:
        /*0154*/ 	.word	index@(_ZN17fastertransformer16computeToppDecayEPfPKfPKiS2_S2_S4_i)
        /*0158*/ 	.word	0x0000000c


	//----- nvinfo : EIATTR_FRAME_SIZE
	.align		4
.L_106:
        /*015c*/ 	.byte	0x04, 0x11
        /*015e*/ 	.short	(.L_108 - .L_107)
	.align		4
.L_107:
        /*0160*/ 	.word	index@(_ZN17fastertransformer16computeToppDecayEPfPKfPKiS2_S2_S4_i)
        /*0164*/ 	.word	0x00000000


	//----- nvinfo : EIATTR_REGCOUNT
	.align		4
.L_108:
        /*0168*/ 	.byte	0x04, 0x2f
        /*016a*/ 	.short	(.L_110 - .L_109)
	.align		4
.L_109:
        /*016c*/ 	.word	index@(_ZN17fastertransformer21topp_beam_topk_kernelIfLi1ELi256EEEvPKT_PiPS1_iS4_S4_fPKfPKb)
        /*0170*/ 	.word	0x00000017


	//----- nvinfo : EIATTR_FRAME_SIZE
	.align		4
.L_110:
        /*0174*/ 	.byte	0x04, 0x11
        /*0176*/ 	.short	(.L_112 - .L_111)
	.align		4
.L_111:
        /*0178*/ 	.word	index@(_ZN17fastertransformer21topp_beam_topk_kernelIfLi1ELi256EEEvPKT_PiPS1_iS4_S4_fPKfPKb)
        /*017c*/ 	.word	0x00000000


	//----- nvinfo : EIATTR_REGCOUNT
	.align		4
.L_112:
        /*0180*/ 	.byte	0x04, 0x2f
        /*0182*/ 	.short	(.L_114 - .L_113)
	.align		4
.L_113:
        /*0184*/ 	.word	index@(_ZN17fastertransformer13topp_samplingIfLi256EEEvPT_PiS3_S3_PbPfS5_PKiS7_iP17curandStateXORWOWfPKfS7_iPKb)
        /*0188*/ 	.word	0x00000020


	//----- nvinfo : EIATTR_FRAME_SIZE
	.align		4
.L_114:
        /*018c*/ 	.byte	0x04, 0x11
        /*018e*/ 	.short	(.L_116 - .L_115)
	.align		4
.L_115:
        /*0190*/ 	.word	index@(_ZN17fastertransformer13topp_samplingIfLi256EEEvPT_PiS3_S3_PbPfS5_PKiS7_iP17curandStateXORWOWfPKfS7_iPKb)
        /*0194*/ 	.word	0x00000000


	//----- nvinfo : EIATTR_REGCOUNT
	.align		4
.L_116:
        /*0198*/ 	.byte	0x04, 0x2f
        /*019a*/ 	.short	(.L_118 - .L_117)
	.align		4
.L_117:
        /*019c*/ 	.word	index@(_ZN17fastertransformer21topp_beam_topk_kernelI6__halfLi1ELi256EEEvPKT_PiPS2_iS5_S5_fPKfPKb)
        /*01a0*/ 	.word	0x00000018


	//----- nvinfo : EIATTR_FRAME_SIZE
	.align		4
.L_118:
        /*01a4*/ 	.byte	0x04, 0x11
        /*01a6*/ 	.short	(.L_120 - .L_119)
	.align		4
.L_119:
        /*01a8*/ 	.word	index@(_ZN17fastertransformer21topp_beam_topk_kernelI6__halfLi1ELi256EEEvPKT_PiPS2_iS5_S5_fPKfPKb)
        /*01ac*/ 	.word	0x00000000


	//----- nvinfo : EIATTR_REGCOUNT
	.align		4
.L_120:
        /*01b0*/ 	.byte	0x04, 0x2f
        /*01b2*/ 	.short	(.L_122 - .L_121)
	.align		4
.L_121:
        /*01b4*/ 	.word	index@(_ZN17fastertransformer13topp_samplingI6__halfLi256EEEvPT_PiS4_S4_PbPfS6_PKiS8_iP17curandStateXORWOWfPKfS8_iPKb)
        /*01b8*/ 	.word	0x00000020


	//----- nvinfo : EIATTR_FRAME_SIZE
	.align		4
.L_122:
        /*01bc*/ 	.byte	0x04, 0x11
        /*01be*/ 	.short	(.L_124 - .L_123)
	.align		4
.L_123:
        /*01c0*/ 	.word	index@(_ZN17fastertransformer13topp_samplingI6__halfLi256EEEvPT_PiS4_S4_PbPfS6_PKiS8_iP17curandStateXORWOWfPKfS8_iPKb)
        /*01c4*/ 	.word	0x00000000


	//----- nvinfo : EIATTR_REGCOUNT
	.align		4
.L_124:
        /*01c8*/ 	.byte	0x04, 0x2f
        /*01ca*/ 	.short	(.L_126 - .L_125)
	.align		4
.L_125:
        /*01cc*/ 	.word	index@(_ZN17fastertransformer14addBiasSoftMaxIfEEvPT_PKS1_PKiPKbii)
        /*01d0*/ 	.word	0x00000016


	//----- nvinfo : EIATTR_FRAME_SIZE
	.align		4
.L_126:
        /*01d4*/ 	.byte	0x04, 0x11
        /*01d6*/ 	.short	(.L_128 - .L_127)
	.align		4
.L_127:
        /*01d8*/ 	.word	index@(_ZN17fastertransformer14addBiasSoftMaxIfEEvPT_PKS1_PKiPKbii)
        /*01dc*/ 	.word	0x00000000


	//----- nvinfo : EIATTR_REGCOUNT
	.align		4
.L_128:
        /*01e0*/ 	.byte	0x04, 0x2f
        /*01e2*/ 	.short	(.L_130 - .L_129)
	.align		4
.L_129:
        /*01e4*/ 	.word	index@(_ZN17fastertransformer14addBiasSoftMaxI6__halfEEvPT_PKS2_PKiPKbii)
        /*01e8*/ 	.word	0x00000014


	//----- nvinfo : EIATTR_FRAME_SIZE
	.align		4
.L_130:
        /*01ec*/ 	.byte	0x04, 0x11
        /*01ee*/ 	.short	(.L_132 - .L_131)
	.align		4
.L_131:
        /*01f0*/ 	.word	index@(_ZN17fastertransformer14addBiasSoftMaxI6__halfEEvPT_PKS2_PKiPKbii)
        /*01f4*/ 	.word	0x00000000


	//----- nvinfo : EIATTR_REGCOUNT
	.align		4
.L_132:
        /*01f8*/ 	.byte	0x04, 0x2f
        /*01fa*/ 	.short	(.L_134 - .L_133)
	.align		4
.L_133:
        /*01fc*/ 	.word	index@(_ZN17fastertransformer19segmented_topp_impl27segmented_top_p_single_passINS0_28Segmented_topk_kernel_paramsIfiLi256ELi2EEELi32EEEvNS0_20TopKPerSegmentParamsE)
        /*0200*/ 	.word	0x0000006e


	//----- nvinfo : EIATTR_FRAME_SIZE
	.align		4
.L_134:
        /*0204*/ 	.byte	0x04, 0x11
        /*0206*/ 	.short	(.L_136 - .L_135)
	.align		4
.L_135:
        /*0208*/ 	.word	index@(_ZN17fastertransformer19segmented_topp_impl27segmented_top_p_single_passINS0_28Segmented_topk_kernel_paramsIfiLi256ELi2EEELi32EEEvNS0_20TopKPerSegmentParamsE)
        /*020c*/ 	.word	0x00000000


	//----- nvinfo : EIATTR_REGCOUNT
	.align		4
.L_136:
        /*0210*/ 	.byte	0x04, 0x2f
        /*0212*/ 	.short	(.L_138 - .L_137)
	.align		4
.L_137:
        /*0214*/ 	.word	index@(_ZN17fastertransformer19segmented_topp_impl27segmented_top_p_single_passINS0_28Segmented_topk_kernel_paramsIfiLi256ELi2EEELi64EEEvNS0_20TopKPerSegmentParamsE)
        /*0218*/ 	.word	0x000000d4


	//----- nvinfo : EIATTR_FRAME_SIZE
	.align		4
.L_138:
        /*021c*/ 	.byte	0x04, 0x11
        /*021e*/ 	.short	(.L_140 - .L_139)
	.align		4
.L_139:
        /*0220*/ 	.word	index@(_ZN17fastertransformer19segmented_topp_impl27segmented_top_p_single_passINS0_28Segmented_topk_kernel_paramsIfiLi256ELi2EEELi64EEEvNS0_20TopKPerSegmentParamsE)
        /*0224*/ 	.word	0x00000000


	//----- nvinfo : EIATTR_REGCOUNT
	.align		4
.L_140:
        /*0228*/ 	.byte	0x04, 0x2f
        /*022a*/ 	.short	(.L_142 - .L_141)
	.align		4
.L_141:
        /*022c*/ 	.word	index@(_ZN17fastertransformer19segmented_topp_impl27segmented_top_p_single_passINS0_28Segmented_topk_kernel_paramsIfiLi256ELi2EEELi96EEEvNS0_20TopKPerSegmentParamsE)
        /*0230*/ 	.word	0x000000ff


	//----- nvinfo : EIATTR_FRAME_SIZE
	.align		4
.L_142:
        /*0234*/ 	.byte	0x04, 0x11
        /*0236*/ 	.short	(.L_144 - .L_143)
	.align		4
.L_143:
        /*0238*/ 	.word	index@(_ZN17fastertransformer19segmented_topp_impl27segmented_top_p_single_passINS0_28Segmented_topk_kernel_paramsIfiLi256ELi2EEELi96EEEvNS0_20TopKPerSegmentParamsE)
        /*023c*/ 	.word	0x00000000


	//----- nvinfo : EIATTR_REGCOUNT
	.align		4
.L_144:
        /*0240*/ 	.byte	0x04, 0x2f
        /*0242*/ 	.short	(.L_146 - .L_145)
	.align		4
.L_145:
        /*0244*/ 	.word	index@(_ZN17fastertransformer19segmented_topp_impl27segmented_top_p_single_passINS0_28Segmented_topk_kernel_paramsIfiLi256ELi2EEELi128EEEvNS0_20TopKPerSegmentParamsE)
        /*0248*/ 	.word	0x000000ff


	//----- nvinfo : EIATTR_FRAME_SIZE
	.align		4
.L_146:
        /*024c*/ 	.byte	0x04, 0x11
        /*024e*/ 	.short	(.L_148 - .L_147)
	.align		4
.L_147:
        /*0250*/ 	.word	index@(_ZN17fastertransformer19segmented_topp_impl27segmented_top_p_single_passINS0_28Segmented_topk_kernel_paramsIfiLi256ELi2EEELi128EEEvNS0_20TopKPerSegmentParamsE)
        /*0254*/ 	.word	0x00000000


	//----- nvinfo : EIATTR_REGCOUNT
	.align		4
.L_148:
        /*0258*/ 	.byte	0x04, 0x2f
        /*025a*/ 	.short	(.L_150 - .L_149)
	.align		4
.L_149:
        /*025c*/ 	.word	index@(_ZN17fastertransformer19segmented_topp_impl27segmented_top_p_single_passINS0_28Segmented_topk_kernel_paramsIfiLi256ELi2EEELi160EEEvNS0_20TopKPerSegmentParamsE)
        /*0260*/ 	.word	0x000000f4


	//----- nvinfo : EIATTR_FRAME_SIZE
	.align		4
.L_150:
        /*0264*/ 	.byte	0x04, 0x11
        /*0266*/ 	.short	(.L_152 - .L_151)
	.align		4
.L_151:
        /*0268*/ 	.word	index@(_ZN17fastertransformer19segmented_topp_impl27segmented_top_p_single_passINS0_28Segmented_topk_kernel_paramsIfiLi256ELi2EEELi160EEEvNS0_20TopKPerSegmentParamsE)
        /*026c*/ 	.word	0x00000018


	//----- nvinfo : EIATTR_REGCOUNT
	.align		4
.L_152:
        /*0270*/ 	.byte	0x04, 0x2f
        /*0272*/ 	.short	(.L_154 - .L_153)
	.align		4
.L_153:
        /*0274*/ 	.word	index@(_ZN17fastertransformer19segmented_topp_impl27segmented_top_p_single_passINS0_28Segmented_topk_kernel_paramsIfiLi256ELi2EEELi192EEEvNS0_20TopKPerSegmentParamsE)
        /*0278*/ 	.word	0x000000ff


	//----- nvinfo : EIATTR_FRAME_SIZE
	.align		4
.L_154:
        /*027c*/ 	.byte	0x04, 0x11
        /*027e*/ 	.short	(.L_156 - .L_155)
	.align		4
.L_155:
        /*0280*/ 	.word	index@(_ZN17fastertransformer19segmented_topp_impl27segmented_top_p_single_passINS0_28Segmented_topk_kernel_paramsIfiLi256ELi2EEELi192EEEvNS0_20TopKPerSegmentParamsE)
        /*0284*/ 	.word	0x000001b0


	//----- nvinfo : EIATTR_REGCOUNT
	.align		4
.L_156:
        /*0288*/ 	.byte	0x04, 0x2f
        /*028a*/ 	.short	(.L_158 - .L_157)
	.align		4
.L_157:
        /*028c*/ 	.word	index@(_ZN17fastertransformer19segmented_topp_impl27segmented_top_p_single_passINS0_28Segmented_topk_kernel_paramsIfiLi256ELi2EEELi224EEEvNS0_20TopKPerSegmentParamsE)
        /*0290*/ 	.word	0x000000a7


	//----- nvinfo : EIATTR_FRAME_SIZE
	.align		4
.L_158:
        /*0294*/ 	.byte	0x04, 0x11
        /*0296*/ 	.short	(.L_160 - .L_159)
	.align		4
.L_159:
        /*0298*/ 	.word	index@(_ZN17fastertransformer19segmented_topp_impl27segmented_top_p_single_passINS0_28Segmented_topk_kernel_paramsIfiLi256ELi2EEELi224EEEvNS0_20TopKPerSegmentParamsE)
        /*029c*/ 	.word	0x000001e0


	//----- nvinfo : EIATTR_REGCOUNT
	.align		4
.L_160:
        /*02a0*/ 	.byte	0x04, 0x2f
        /*02a2*/ 	.short	(.L_162 - .L_161)
	.align		4
.L_161:
        /*02a4*/ 	.word	index@(_ZN17fastertransformer19segmented_topp_impl27segmented_top_p_single_passINS0_28Segmented_topk_kernel_paramsIfiLi256ELi2EEELi256EEEvNS0_20TopKPerSegmentParamsE)
        /*02a8*/ 	.word	0x000000a7


	//----- nvinfo : EIATTR_FRAME_SIZE
	.align		4
.L_162:
        /*02ac*/ 	.byte	0x04, 0x11
        /*02ae*/ 	.short	(.L_164 - .L_163)
	.align		4
.L_163:
        /*02b0*/ 	.word	index@(_ZN17fastertransformer19segmented_topp_impl27segmented_top_p_single_passINS0_28Segmented_topk_kernel_paramsIfiLi256ELi2EEELi256EEEvNS0_20TopKPerSegmentParamsE)
        /*02b4*/ 	.word	0x00000220


	//----- nvinfo : EIATTR_REGCOUNT
	.align		4
.L_164:
        /*02b8*/ 	.byte	0x04, 0x2f
        /*02ba*/ 	.short	(.L_166 - .L_165)
	.align		4
.L_165:
        /*02bc*/ 	.word	index@(_ZN17fastertransformer19segmented_topp_impl15blockSortKernelIfLi128ELi1EEEvPKT_PS2_PKiPiS7_iii)
        /*02c0*/ 	.word	0x00000020


	//----- nvinfo : EIATTR_FRAME_SIZE
	.align		4
.L_166:
        /*02c4*/ 	.byte	0x04, 0x11
        /*02c6*/ 	.short	(.L_168 - .L_167)
	.align		4
.L_167:
        /*02c8*/ 	.word	index@(_ZN17fastertransformer19segmented_topp_impl15blockSortKernelIfLi128ELi1EEEvPKT_PS2_PKiPiS7_iii)
        /*02cc*/ 	.word	0x00000000


	//----- nvinfo : EIATTR_REGCOUNT
	.align		4
.L_168:
        /*02d0*/ 	.byte	0x04, 0x2f
        /*02d2*/ 	.short	(.L_170 - .L_169)
	.align		4
.L_169:
        /*02d4*/ 	.word	index@(_ZN17fastertransformer19segmented_topp_impl15blockSortKernelIfLi256ELi1EEEvPKT_PS2_PKiPiS7_iii)
        /*02d8*/ 	.word	0x00000020


	//----- nvinfo : EIATTR_FRAME_SIZE
	.align		4
.L_170:
        /*02dc*/ 	.byte	0x04, 0x11
        /*02de*/ 	.short	(.L_172 - .L_171)
	.align		4
.L_171:
        /*02e0*/ 	.word	index@(_ZN17fastertransformer19segmented_topp_impl15blockSortKernelIfLi256ELi1EEEvPKT_PS2_PKiPiS7_iii)
        /*02e4*/ 	.word	0x00000000


	//----- nvinfo : EIATTR_REGCOUNT
	.align		4
.L_172:
        /*02e8*/ 	.byte	0x04, 0x2f
        /*02ea*/ 	.short	(.L_174 - .L_173)
	.align		4
.L_173:
        /*02ec*/ 	.word	index@(_ZN17fastertransformer19segmented_topp_impl15blockSortKernelIfLi384ELi1EEEvPKT_PS2_PKiPiS7_iii)
        /*02f0*/ 	.word	0x00000026


	//----- nvinfo : EIATTR_FRAME_SIZE
	.align		4
.L_174:
        /*02f4*/ 	.byte	0x04, 0x11
        /*02f6*/ 	.short	(.L_176 - .L_175)
	.align		4
.L_175:
        /*02f8*/ 	.word	index@(_ZN17fastertransformer19segmented_topp_impl15blockSortKernelIfLi384ELi1EEEvPKT_PS2_PKiPiS7_iii)
        /*02fc*/ 	.word	0x00000000


	//----- nvinfo : EIATTR_REGCOUNT
	.align		4
.L_176:
        /*0300*/ 	.byte	0x04, 0x2f
        /*0302*/ 	.short	(.L_178 - .L_177)
	.align		4
.L_177:
        /*0304*/ 	.word	index@(_ZN17fastertransformer19segmented_topp_impl15blockSortKernelIfLi512ELi1EEEvPKT_PS2_PKiPiS7_iii)
        /*0308*/ 	.word	0x00000028


	//----- nvinfo : EIATTR_FRAME_SIZE
	.align		4
.L_178:
        /*030c*/ 	.byte	0x04, 0x11
        /*030e*/ 	.short	(.L_180 - .L_179)
	.align		4
.L_179:
        /*0310*/ 	.word	index@(_ZN17fastertransformer19segmented_topp_impl15blockSortKernelIfLi512ELi1EEEvPKT_PS2_PKiPiS7_iii)
        /*0314*/ 	.word	0x00000000


	//----- nvinfo : EIATTR_REGCOUNT
	.align		4
.L_180:
        /*0318*/ 	.byte	0x04, 0x2f
        /*031a*/ 	.short	(.L_182 - .L_181)
	.align		4
.L_181:
        /*031c*/ 	.word	index@(_ZN17fastertransformer19segmented_topp_impl15blockSortKernelIfLi640ELi1EEEvPKT_PS2_PKiPiS7_iii)
        /*0320*/ 	.word	0x00000028


	//----- nvinfo : EIATTR_FRAME_SIZE
	.align		4
.L_182:
        /*0324*/ 	.byte	0x04, 0x11
        /*0326*/ 	.short	(.L_184 - .L_183)
	.align		4
.L_183:
        /*0328*/ 	.word	index@(_ZN17fastertransformer19segmented_topp_impl15blockSortKernelIfLi640ELi1EEEvPKT_PS2_PKiPiS7_iii)
        /*032c*/ 	.word	0x00000000


	//----- nvinfo : EIATTR_REGCOUNT
	.align		4
.L_184:
        /*0330*/ 	.byte	0x04, 0x2f
        /*0332*/ 	.short	(.L_186 - .L_185)
	.align		4
.L_185:
        /*0334*/ 	.word	index@(_ZN17fastertransformer19segmented_topp_impl15blockSortKernelIfLi768ELi1EEEvPKT_PS2_PKiPiS7_iii)
        /*0338*/ 	.word	0x00000028


	//----- nvinfo : EIATTR_FRAME_SIZE
	.align		4
.L_186:
        /*033c*/ 	.byte	0x04, 0x11
        /*033e*/ 	.short	(.L_188 - .L_187)
	.align		4
.L_187:
        /*0340*/ 	.word	index@(_ZN17fastertransformer19segmented_topp_impl15blockSortKernelIfLi768ELi1EEEvPKT_PS2_PKiPiS7_iii)
        /*0344*/ 	.word	0x00000000


	//----- nvinfo : EIATTR_REGCOUNT
	.align		4
.L_188:
        /*0348*/ 	.byte	0x04, 0x2f
        /*034a*/ 	.short	(.L_190 - .L_189)
	.align		4
.L_189:
        /*034c*/ 	.word	index@(_ZN17fastertransformer19segmented_topp_impl15blockSortKernelIfLi896ELi1EEEvPKT_PS2_PKiPiS7_iii)
        /*0350*/ 	.word	0x00000028


	//----- nvinfo : EIATTR_FRAME_SIZE
	.align		4
.L_190:
        /*0354*/ 	.byte	0x04, 0x11
        /*0356*/ 	.short	(.L_192 - .L_191)
	.align		4
.L_191:
        /*0358*/ 	.word	index@(_ZN17fastertransformer19segmented_topp_impl15blockSortKernelIfLi896ELi1EEEvPKT_PS2_PKiPiS7_iii)
        /*035c*/ 	.word	0x00000000


	//----- nvinfo : EIATTR_REGCOUNT
	.align		4
.L_192:
        /*0360*/ 	.byte	0x04, 0x2f
        /*0362*/ 	.short	(.L_194 - .L_193)
	.align		4
.L_193:
        /*0364*/ 	.word	index@(_ZN17fastertransformer19segmented_topp_impl15blockSortKernelIfLi1024ELi1EEEvPKT_PS2_PKiPiS7_iii)
        /*0368*/ 	.word	0x00000028


	//----- nvinfo : EIATTR_FRAME_SIZE
	.align		4
.L_194:
        /*036c*/ 	.byte	0x04, 0x11
        /*036e*/ 	.short	(.L_196 - .L_195)
	.align		4
.L_195:
        /*0370*/ 	.word	index@(_ZN17fastertransformer19segmented_topp_impl15blockSortKernelIfLi1024ELi1EEEvPKT_PS2_PKiPiS7_iii)
        /*0374*/ 	.word	0x00000000


	//----- nvinfo : EIATTR_REGCOUNT
	.align		4
.L_196:
        /*0378*/ 	.byte	0x04, 0x2f
        /*037a*/ 	.short	(.L_198 - .L_197)
	.align		4
.L_197:
        /*037c*/ 	.word	index@(_ZN17fastertransformer19segmented_topp_impl15blockSortKernelIfLi1024ELi2EEEvPKT_PS2_PKiPiS7_iii)
        /*0380*/ 	.word	0x0000002e


	//----- nvinfo : EIATTR_FRAME_SIZE
	.align		4
.L_198:
        /*0384*/ 	.byte	0x04, 0x11
        /*0386*/ 	.short	(.L_200 - .L_199)
	.align		4
.L_199:
        /*0388*/ 	.word	index@(_ZN17fastertransformer19segmented_topp_impl15blockSortKernelIfLi1024ELi2EEEvPKT_PS2_PKiPiS7_iii)
        /*038c*/ 	.word	0x00000000


	//----- nvinfo : EIATTR_REGCOUNT
	.align		4
.L_200:
        /*0390*/ 	.byte	0x04, 0x2f
        /*0392*/ 	.short	(.L_202 - .L_201)
	.align		4
.L_201:
        /*0394*/ 	.word	index@(_ZN17fastertransformer19segmented_topp_impl15blockSortKernelIfLi1024ELi4EEEvPKT_PS2_PKiPiS7_iii)
        /*0398*/ 	.word	0x00000030


	//----- nvinfo : EIATTR_FRAME_SIZE
	.align		4
.L_202:
        /*039c*/ 	.byte	0x04, 0x11
        /*039e*/ 	.short	(.L_204 - .L_203)
	.align		4
.L_203:
        /*03a0*/ 	.word	index@(_ZN17fastertransformer19segmented_topp_impl15blockSortKernelIfLi1024ELi4EEEvPKT_PS2_PKiPiS7_iii)
        /*03a4*/ 	.word	0x00000000


	//----- nvinfo : EIATTR_REGCOUNT
	.align		4
.L_204:
        /*03a8*/ 	.byte	0x04, 0x2f
        /*03aa*/ 	.short	(.L_206 - .L_205)
	.align		4
.L_205:
        /*03ac*/ 	.word	index@(_ZN17fastertransformer19segmented_topp_impl27segmented_top_p_single_passINS0_28Segmented_topk_kernel_paramsIfiLi256ELi1EEELi32EEEvNS0_20TopKPerSegmentParamsE)
        /*03b0*/ 	.word	0x0000006e


	//----- nvinfo : EIATTR_FRAME_SIZE
	.align		4
.L_206:
        /*03b4*/ 	.byte	0x04, 0x11
        /*03b6*/ 	.short	(.L_208 - .L_207)
	.align		4
.L_207:
        /*03b8*/ 	.word	index@(_ZN17fastertransformer19segmented_topp_impl27segmented_top_p_single_passINS0_28Segmented_topk_kernel_paramsIfiLi256ELi1EEELi32EEEvNS0_20TopKPerSegmentParamsE)
        /*03bc*/ 	.word	0x00000000


	//----- nvinfo : EIATTR_REGCOUNT
	.align		4
.L_208:
        /*03c0*/ 	.byte	0x04, 0x2f
        /*03c2*/ 	.short	(.L_210 - .L_209)
	.align		4
.L_209:
        /*03c4*/ 	.word	index@(_ZN17fastertransformer19segmented_topp_impl27segmented_top_p_single_passINS0_28Segmented_topk_kernel_paramsIfiLi256ELi1EEELi64EEEvNS0_20TopKPerSegmentParamsE)
        /*03c8*/ 	.word	0x000000d6


	//----- nvinfo : EIATTR_FRAME_SIZE
	.align		4
.L_210:
        /*03cc*/ 	.byte	0x04, 0x11
        /*03ce*/ 	.short	(.L_212 - .L_211)
	.align		4
.L_211:
        /*03d0*/ 	.word	index@(_ZN17fastertransformer19segmented_topp_impl27segmented_top_p_single_passINS0_28Segmented_topk_kernel_paramsIfiLi256ELi1EEELi64EEEvNS0_20TopKPerSegmentParamsE)
        /*03d4*/ 	.word	0x00000000


	//----- nvinfo : EIATTR_REGCOUNT
	.align		4
.L_212:
        /*03d8*/ 	.byte	0x04, 0x2f
        /*03da*/ 	.short	(.L_214 - .L_213)
	.align		4
.L_213:
        /*03dc*/ 	.word	index@(_ZN17fastertransformer19segmented_topp_impl27segmented_top_p_single_passINS0_28Segmented_topk_kernel_paramsIfiLi256ELi1EEELi96EEEvNS0_20TopKPerSegmentParamsE)
        /*03e0*/ 	.word	0x000000ff


	//----- nvinfo : EIATTR_FRAME_SIZE
	.align		4
.L_214:
        /*03e4*/ 	.byte	0x04, 0x11
        /*03e6*/ 	.short	(.L_216 - .L_215)
	.align		4
.L_215:
        /*03e8*/ 	.word	index@(_ZN17fastertransformer19segmented_topp_impl27segmented_top_p_single_passINS0_28Segmented_topk_kernel_paramsIfiLi256ELi1EEELi96EEEvNS0_20TopKPerSegmentParamsE)
        /*03ec*/ 	.word	0x00000000


	//----- nvinfo : EIATTR_REGCOUNT
	.align		4
.L_216:
        /*03f0*/ 	.byte	0x04, 0x2f
        /*03f2*/ 	.short	(.L_218 - .L_217)
	.align		4
.L_217:
        /*03f4*/ 	.word	index@(_ZN17fastertransformer19segmented_topp_impl27segmented_top_p_single_passINS0_28Segmented_topk_kernel_paramsIfiLi256ELi1EEELi128EEEvNS0_20TopKPerSegmentParamsE)
        /*03f8*/ 	.word	0x000000ff


	//----- nvinfo : EIATTR_FRAME_SIZE
	.align		4
.L_218:
        /*03fc*/ 	.byte	0x04, 0x11
        /*03fe*/ 	.short	(.L_220 - .L_219)
	.align		4
.L_219:
        /*0400*/ 	.word	index@(_ZN17fastertransformer19segmented_topp_impl27segmented_top_p_single_passINS0_28Segmented_topk_kernel_paramsIfiLi256ELi1EEELi128EEEvNS0_20TopKPerSegmentParamsE)
        /*0404*/ 	.word	0x00000000


	//----- nvinfo : EIATTR_REGCOUNT
	.align		4
.L_220:
        /*0408*/ 	.byte	0x04, 0x2f
        /*040a*/ 	.short	(.L_222 - .L_221)
	.align		4
.L_221:
        /*040c*/ 	.word	index@(_ZN17fastertransformer19segmented_topp_impl27segmented_top_p_single_passINS0_28Segmented_topk_kernel_paramsIfiLi256ELi1EEELi160EEEvNS0_20TopKPerSegmentParamsE)
        /*0410*/ 	.word	0x000000f4


	//----- nvinfo : EIATTR_FRAME_SIZE
	.align		4
.L_222:
        /*0414*/ 	.byte	0x04, 0x11
        /*0416*/ 	.short	(.L_224 - .L_223)
	.align		4
.L_223:
        /*0418*/ 	.word	index@(_ZN17fastertransformer19segmented_topp_impl27segmented_top_p_single_passINS0_28Segmented_topk_kernel_paramsIfiLi256ELi1EEELi160EEEvNS0_20TopKPerSegmentParamsE)
        /*041c*/ 	.word	0x00000018


	//----- nvinfo : EIATTR_REGCOUNT
	.align		4
.L_224:
        /*0420*/ 	.byte	0x04, 0x2f
        /*0422*/ 	.short	(.L_226 - .L_225)
	.align		4
.L_225:
        /*0424*/ 	.word	index@(_ZN17fastertransformer19segmented_topp_impl27segmented_top_p_single_passINS0_28Segmented_topk_kernel_paramsIfiLi256ELi1EEELi192EEEvNS0_20TopKPerSegmentParamsE)
        /*0428*/ 	.word	0x000000ff


	//----- nvinfo : EIATTR_FRAME_SIZE
	.align		4
.L_226:
        /*042c*/ 	.byte	0x04, 0x11
        /*042e*/ 	.short	(.L_228 - .L_227)
	.align		4
.L_227:
        /*0430*/ 	.word	index@(_ZN17fastertransformer19segmented_topp_impl27segmented_top_p_single_passINS0_28Segmented_topk_kernel_paramsIfiLi256ELi1EEELi192EEEvNS0_20TopKPerSegmentParamsE)
        /*0434*/ 	.word	0x000001b0


	//----- nvinfo : EIATTR_REGCOUNT
	.align		4
.L_228:
        /*0438*/ 	.byte	0x04, 0x2f
        /*043a*/ 	.short	(.L_230 - .L_229)
	.align		4
.L_229:
        /*043c*/ 	.word	index@(_ZN17fastertransformer19segmented_topp_impl27segmented_top_p_single_passINS0_28Segmented_topk_kernel_paramsIfiLi256ELi1EEELi224EEEvNS0_20TopKPerSegmentParamsE)
        /*0440*/ 	.word	0x000000a7


	//----- nvinfo : EIATTR_FRAME_SIZE
	.align		4
.L_230:
        /*0444*/ 	.byte	0x04, 0x11
        /*0446*/ 	.short	(.L_232 - .L_231)
	.align		4
.L_231:
        /*0448*/ 	.word	index@(_ZN17fastertransformer19segmented_topp_impl27segmented_top_p_single_passINS0_28Segmented_topk_kernel_paramsIfiLi256ELi1EEELi224EEEvNS0_20TopKPerSegmentParamsE)
        /*044c*/ 	.word	0x000001e0


	//----- nvinfo : EIATTR_REGCOUNT
	.align		4
.L_232:
        /*0450*/ 	.byte	0x04, 0x2f
        /*0452*/ 	.short	(.L_234 - .L_233)
	.align		4
.L_233:
        /*0454*/ 	.word	index@(_ZN17fastertransformer19segmented_topp_impl27segmented_top_p_single_passINS0_28Segmented_topk_kernel_paramsIfiLi256ELi1EEELi256EEEvNS0_20TopKPerSegmentParamsE)
        /*0458*/ 	.word	0x000000a7


	//----- nvinfo : EIATTR_FRAME_SIZE
	.align		4
.L_234:
        /*045c*/ 	.byte	0x04, 0x11
        /*045e*/ 	.short	(.L_236 - .L_235)
	.align		4
.L_235:
        /*0460*/ 	.word	index@(_ZN17fastertransformer19segmented_topp_impl27segmented_top_p_single_passINS0_28Segmented_topk_kernel_paramsIfiLi256ELi1EEELi256EEEvNS0_20TopKPerSegmentParamsE)
        /*0464*/ 	.word	0x00000220


	//----- nvinfo : EIATTR_REGCOUNT
	.align		4
.L_236:
        /*0468*/ 	.byte	0x04, 0x2f
        /*046a*/ 	.short	(.L_238 - .L_237)
	.align		4
.L_237:
        /*046c*/ 	.word	index@(_ZN17fastertransformer19segmented_topp_impl27segmented_top_p_single_passINS0_28Segmented_topk_kernel_paramsI6__halfiLi256ELi4EEELi32EEEvNS0_20TopKPerSegmentParamsE)
        /*0470*/ 	.word	0x00000080


	//----- nvinfo : EIATTR_FRAME_SIZE
	.align		4
.L_238:
        /*0474*/ 	.byte	0x04, 0x11
        /*0476*/ 	.short	(.L_240 - .L_239)
	.align		4
.L_239:
        /*0478*/ 	.word	index@(_ZN17fastertransformer19segmented_topp_impl27segmented_top_p_single_passINS0_28Segmented_topk_kernel_paramsI6__halfiLi256ELi4EEELi32EEEvNS0_20TopKPerSegmentParamsE)
        /*047c*/ 	.word	0x00000000


	//----- nvinfo : EIATTR_REGCOUNT
	.align		4
.L_240:
        /*0480*/ 	.byte	0x04, 0x2f
        /*0482*/ 	.short	(.L_242 - .L_241)
	.align		4
.L_241:
        /*0484*/ 	.word	index@(_ZN17fastertransformer19segmented_topp_impl27segmented_top_p_single_passINS0_28Segmented_topk_kernel_paramsI6__halfiLi256ELi4EEELi64EEEvNS0_20TopKPerSegmentParamsE)
        /*0488*/ 	.word	0x000000fe


	//----- nvinfo : EIATTR_FRAME_SIZE
	.align		4
.L_242:
        /*048c*/ 	.byte	0x04, 0x11
        /*048e*/ 	.short	(.L_244 - .L_243)
	.align		4
.L_243:
        /*0490*/ 	.word	index@(_ZN17fastertransformer19segmented_topp_impl27segmented_top_p_single_passINS0_28Segmented_topk_kernel_paramsI6__halfiLi256ELi4EEELi64EEEvNS0_20TopKPerSegmentParamsE)
        /*0494*/ 	.word	0x00000000


	//----- nvinfo : EIATTR_REGCOUNT
	.align		4
.L_244:
        /*0498*/ 	.byte	0x04, 0x2f
        /*049a*/ 	.short	(.L_246 - .L_245)
	.align		4
.L_245:
        /*049c*/ 	.word	index@(_ZN17fastertransformer19segmented_topp_impl27segmented_top_p_single_passINS0_28Segmented_topk_kernel_paramsI6__halfiLi256ELi4EEELi96EEEvNS0_20TopKPerSegmentParamsE)
        /*04a0*/ 	.word	0x000000ff


	//----- nvinfo : EIATTR_FRAME_SIZE
	.align		4
.L_246:
        /*04a4*/ 	.byte	0x04, 0x11
        /*04a6*/ 	.short	(.L_248 - .L_247)
	.align		4
.L_247:
        /*04a8*/ 	.word	index@(_ZN17fastertransformer19segmented_topp_impl27segmented_top_p_single_passINS0_28Segmented_topk_kernel_paramsI6__halfiLi256ELi4EEELi96EEEvNS0_20TopKPerSegmentParamsE)
        /*04ac*/ 	.word	0x00000020


	//----- nvinfo : EIATTR_REGCOUNT
	.align		4
.L_248:
        /*04b0*/ 	.byte	0x04, 0x2f
        /*04b2*/ 	.short	(.L_250 - .L_249)
	.align		4
.L_249:
        /*04b4*/ 	.word	index@(_ZN17fastertransformer19segmented_topp_impl27segmented_top_p_single_passINS0_28Segmented_topk_kernel_paramsI6__halfiLi256ELi4EEELi128EEEvNS0_20TopKPerSegmentParamsE)
        /*04b8*/ 	.word	0x000000ff


	//----- nvinfo : EIATTR_FRAME_SIZE
	.align		4
.L_250:
        /*04bc*/ 	.byte	0x04, 0x11
        /*04be*/ 	.short	(.L_252 - .L_251)
	.align		4
.L_251:
        /*04c0*/ 	.word	index@(_ZN17fastertransformer19segmented_topp_impl27segmented_top_p_single_passINS0_28Segmented_topk_kernel_paramsI6__halfiLi256ELi4EEELi128EEEvNS0_20TopKPerSegmentParamsE)
        /*04c4*/ 	.word	0x00000010


	//----- nvinfo : EIATTR_REGCOUNT
	.align		4
.L_252:
        /*04c8*/ 	.byte	0x04, 0x2f
        /*04ca*/ 	.short	(.L_254 - .L_253)
	.align		4
.L_253:
        /*04cc*/ 	.word	index@(_ZN17fastertransformer19segmented_topp_impl27segmented_top_p_single_passINS0_28Segmented_topk_kernel_paramsI6__halfiLi256ELi4EEELi160EEEvNS0_20TopKPerSegmentParamsE)
        /*04d0*/ 	.word	0x000000ff


	//----- nvinfo : EIATTR_FRAME_SIZE
	.align		4
.L_254:
        /*04d4*/ 	.byte	0x04, 0x11
        /*04d6*/ 	.short	(.L_256 - .L_255)
	.align		4
.L_255:
        /*04d8*/ 	.word	index@(_ZN17fastertransformer19segmented_topp_impl27segmented_top_p_single_passINS0_28Segmented_topk_kernel_paramsI6__halfiLi256ELi4EEELi160EEEvNS0_20TopKPerSegmentParamsE)
        /*04dc*/ 	.word	0x00000018


	//----- nvinfo : EIATTR_REGCOUNT
	.align		4
.L_256:
        /*04e0*/ 	.byte	0x04, 0x2f
        /*04e2*/ 	.short	(.L_258 - .L_257)
	.align		4
.L_257:
        /*04e4*/ 	.word	index@(_ZN17fastertransformer19segmented_topp_impl27segmented_top_p_single_passINS0_28Segmented_topk_kernel_paramsI6__halfiLi256ELi4EEELi192EEEvNS0_20TopKPerSegmentParamsE)
        /*04e8*/ 	.word	0x000000ff


	//----- nvinfo : EIATTR_FRAME_SIZE
	.align		4
.L_258:
        /*04ec*/ 	.byte	0x04, 0x11
        /*04ee*/ 	.short	(.L_260 - .L_259)
	.align		4
.L_259:
        /*04f0*/ 	.word	index@(_ZN17fastertransformer19segmented_topp_impl27segmented_top_p_single_passINS0_28Segmented_topk_kernel_paramsI6__halfiLi256ELi4EEELi192EEEvNS0_20TopKPerSegmentParamsE)
        /*04f4*/ 	.word	0x000000b0


	//----- nvinfo : EIATTR_REGCOUNT
	.align		4
.L_260:
        /*04f8*/ 	.byte	0x04, 0x2f
        /*04fa*/ 	.short	(.L_262 - .L_261)
	.align		4
.L_261:
        /*04fc*/ 	.word	index@(_ZN17fastertransformer19segmented_topp_impl27segmented_top_p_single_passINS0_28Segmented_topk_kernel_paramsI6__halfiLi256ELi4EEELi224EEEvNS0_20TopKPerSegmentParamsE)
        /*0500*/ 	.word	0x00000084


	//----- nvinfo : EIATTR_FRAME_SIZE
	.align		4
.L_262:
        /*0504*/ 	.byte	0x04, 0x11
        /*0506*/ 	.short	(.L_264 - .L_263)
	.align		4
.L_263:
        /*0508*/ 	.word	index@(_ZN17fastertransformer19segmented_topp_impl27segmented_top_p_single_passINS0_28Segmented_topk_kernel_paramsI6__halfiLi256ELi4EEELi224EEEvNS0_20TopKPerSegmentParamsE)
        /*050c*/ 	.word	0x00000100


	//----- nvinfo : EIATTR_REGCOUNT
	.align		4
.L_264:
        /*0510*/ 	.byte	0x04, 0x2f
        /*0512*/ 	.short	(.L_266 - .L_265)
	.align		4
.L_265:
        /*0514*/ 	.word	index@(_ZN17fastertransformer19segmented_topp_impl27segmented_top_p_single_passINS0_28Segmented_topk_kernel_paramsI6__halfiLi256ELi4EEELi256EEEvNS0_20TopKPerSegmentParamsE)
        /*0518*/ 	.word	0x000000a2


	//----- nvinfo : EIATTR_FRAME_SIZE
	.align		4
.L_266:
        /*051c*/ 	.byte	0x04, 0x11
        /*051e*/ 	.short	(.L_268 - .L_267)
	.align		4
.L_267:
        /*0520*/ 	.word	index@(_ZN17fastertransformer19segmented_topp_impl27segmented_top_p_single_passINS0_28Segmented_topk_kernel_paramsI6__halfiLi256ELi4EEELi256EEEvNS0_20TopKPerSegmentParamsE)
        /*0524*/ 	.word	0x00000120


	//----- nvinfo : EIATTR_REGCOUNT
	.align		4
.L_268:
        /*0528*/ 	.byte	0x04, 0x2f
        /*052a*/ 	.short	(.L_270 - .L_269)
	.align		4
.L_269:
        /*052c*/ 	.word	index@(_ZN17fastertransformer19segmented_topp_impl15blockSortKernelI6__halfLi128ELi1EEEvPKT_PS3_PKiPiS8_iii)
        /*0530*/ 	.word	0x00000020


	//----- nvinfo : EIATTR_FRAME_SIZE
	.align		4
.L_270:
        /*0534*/ 	.byte	0x04, 0x11
        /*0536*/ 	.short	(.L_272 - .L_271)
	.align		4
.L_271:
        /*0538*/ 	.word	index@(_ZN17fastertransformer19segmented_topp_impl15blockSortKernelI6__halfLi128ELi1EEEvPKT_PS3_PKiPiS8_iii)
        /*053c*/ 	.word	0x00000000


	//----- nvinfo : EIATTR_REGCOUNT
	.align		4
.L_272:
        /*0540*/ 	.byte	0x04, 0x2f
        /*0542*/ 	.short	(.L_274 - .L_273)
	.align		4
.L_273:
        /*0544*/ 	.word	index@(_ZN17fastertransformer19segmented_topp_impl15blockSortKernelI6__halfLi256ELi1EEEvPKT_PS3_PKiPiS8_iii)
        /*0548*/ 	.word	0x00000026


	//----- nvinfo : EIATTR_FRAME_SIZE
	.align		4
.L_274:
        /*054c*/ 	.byte	0x04, 0x11
        /*054e*/ 	.short	(.L_276 - .L_275)
	.align		4
.L_275:
        /*0550*/ 	.word	index@(_ZN17fastertransformer19segmented_topp_impl15blockSortKernelI6__halfLi256ELi1EEEvPKT_PS3_PKiPiS8_iii)
        /*0554*/ 	.word	0x00000000


	//----- nvinfo : EIATTR_REGCOUNT
	.align		4
.L_276:
        /*0558*/ 	.byte	0x04, 0x2f
        /*055a*/ 	.short	(.L_278 - .L_277)
	.align		4
.L_277:
        /*055c*/ 	.word	index@(_ZN17fastertransformer19segmented_topp_impl15blockSortKernelI6__halfLi384ELi1EEEvPKT_PS3_PKiPiS8_iii)
        /*0560*/ 	.word	0x00000026


	//----- nvinfo : EIATTR_FRAME_SIZE
	.align		4
.L_278:
        /*0564*/ 	.byte	0x04, 0x11
        /*0566*/ 	.short	(.L_280 - .L_279)
	.align		4
.L_279:
        /*0568*/ 	.word	index@(_ZN17fastertransformer19segmented_topp_impl15blockSortKernelI6__halfLi384ELi1EEEvPKT_PS3_PKiPiS8_iii)
        /*056c*/ 	.word	0x00000000


	//----- nvinfo : EIATTR_REGCOUNT
	.align		4
.L_280:
        /*0570*/ 	.byte	0x04, 0x2f
        /*0572*/ 	.short	(.L_282 - .L_281)
	.align		4
.L_281:
        /*0574*/ 	.word	index@(_ZN17fastertransformer19segmented_topp_impl15blockSortKernelI6__halfLi512ELi1EEEvPKT_PS3_PKiPiS8_iii)
        /*0578*/ 	.word	0x00000028


	//----- nvinfo : EIATTR_FRAME_SIZE
	.align		4
.L_282:
        /*057c*/ 	.byte	0x04, 0x11
        /*057e*/ 	.short	(.L_284 - .L_283)
	.align		4
.L_283:
        /*0580*/ 	.word	index@(_ZN17fastertransformer19segmented_topp_impl15blockSortKernelI6__halfLi512ELi1EEEvPKT_PS3_PKiPiS8_iii)
        /*0584*/ 	.word	0x00000000


	//----- nvinfo : EIATTR_REGCOUNT
	.align		4
.L_284:
        /*0588*/ 	.byte	0x04, 0x2f
        /*058a*/ 	.short	(.L_286 - .L_285)
	.align		4
.L_285:
        /*058c*/ 	.word	index@(_ZN17fastertransformer19segmented_topp_impl15blockSortKernelI6__halfLi640ELi1EEEvPKT_PS3_PKiPiS8_iii)
        /*0590*/ 	.word	0x00000026


	//----- nvinfo : EIATTR_FRAME_SIZE
	.align		4
.L_286:
        /*0594*/ 	.byte	0x04, 0x11
        /*0596*/ 	.short	(.L_288 - .L_287)
	.align		4
.L_287:
        /*0598*/ 	.word	index@(_ZN17fastertransformer19segmented_topp_impl15blockSortKernelI6__halfLi640ELi1EEEvPKT_PS3_PKiPiS8_iii)
        /*059c*/ 	.word	0x00000000


	//----- nvinfo : EIATTR_REGCOUNT
	.align		4
.L_288:
        /*05a0*/ 	.byte	0x04, 0x2f
        /*05a2*/ 	.short	(.L_290 - .L_289)
	.align		4
.L_289:
        /*05a4*/ 	.word	index@(_ZN17fastertransformer19segmented_topp_impl15blockSortKernelI6__halfLi768ELi1EEEvPKT_PS3_PKiPiS8_iii)
        /*05a8*/ 	.word	0x00000028


	//----- nvinfo : EIATTR_FRAME_SIZE
	.align		4
.L_290:
        /*05ac*/ 	.byte	0x04, 0x11
        /*05ae*/ 	.short	(.L_292 - .L_291)
	.align		4
.L_291:
        /*05b0*/ 	.word	index@(_ZN17fastertransformer19segmented_topp_impl15blockSortKernelI6__halfLi768ELi1EEEvPKT_PS3_PKiPiS8_iii)
        /*05b4*/ 	.word	0x00000000


	//----- nvinfo : EIATTR_REGCOUNT
	.align		4
.L_292:
        /*05b8*/ 	.byte	0x04, 0x2f
        /*05ba*/ 	.short	(.L_294 - .L_293)
	.align		4
.L_293:
        /*05bc*/ 	.word	index@(_ZN17fastertransformer19segmented_topp_impl15blockSortKernelI6__halfLi896ELi1EEEvPKT_PS3_PKiPiS8_iii)
        /*05c0*/ 	.word	0x00000026


	//----- nvinfo : EIATTR_FRAME_SIZE
	.align		4
.L_294:
        /*05c4*/ 	.byte	0x04, 0x11
        /*05c6*/ 	.short	(.L_296 - .L_295)
	.align		4
.L_295:
        /*05c8*/ 	.word	index@(_ZN17fastertransformer19segmented_topp_impl15blockSortKernelI6__halfLi896ELi1EEEvPKT_PS3_PKiPiS8_iii)
        /*05cc*/ 	.word	0x00000000


	//----- nvinfo : EIATTR_REGCOUNT
	.align		4
.L_296:
        /*05d0*/ 	.byte	0x04, 0x2f
        /*05d2*/ 	.short	(.L_298 - .L_297)
	.align		4
.L_297:
        /*05d4*/ 	.word	index@(_ZN17fastertransformer19segmented_topp_impl15blockSortKernelI6__halfLi1024ELi1EEEvPKT_PS3_PKiPiS8_iii)
        /*05d8*/ 	.word	0x00000028


	//----- nvinfo : EIATTR_FRAME_SIZE
	.align		4
.L_298:
        /*05dc*/ 	.byte	0x04, 0x11
        /*05de*/ 	.short	(.L_300 - .L_299)
	.align		4
.L_299:
        /*05e0*/ 	.word	index@(_ZN17fastertransformer19segmented_topp_impl15blockSortKernelI6__halfLi1024ELi1EEEvPKT_PS3_PKiPiS8_iii)
        /*05e4*/ 	.word	0x00000000


	//----- nvinfo : EIATTR_REGCOUNT
	.align		4
.L_300:
        /*05e8*/ 	.byte	0x04, 0x2f
        /*05ea*/ 	.short	(.L_302 - .L_301)
	.align		4
.L_301:
        /*05ec*/ 	.word	index@(_ZN17fastertransformer19segmented_topp_impl15blockSortKernelI6__halfLi1024ELi2EEEvPKT_PS3_PKiPiS8_iii)
        /*05f0*/ 	.word	0x00000030


	//----- nvinfo : EIATTR_FRAME_SIZE
	.align		4
.L_302:
        /*05f4*/ 	.byte	0x04, 0x11
        /*05f6*/ 	.short	(.L_304 - .L_303)
	.align		4
.L_303:
        /*05f8*/ 	.word	index@(_ZN17fastertransformer19segmented_topp_impl15blockSortKernelI6__halfLi1024ELi2EEEvPKT_PS3_PKiPiS8_iii)
        /*05fc*/ 	.word	0x00000000


	//----- nvinfo : EIATTR_REGCOUNT
	.align		4
.L_304:
        /*0600*/ 	.byte	0x04, 0x2f
        /*0602*/ 	.short	(.L_306 - .L_305)
	.align		4
.L_305:
        /*0604*/ 	.word	index@(_ZN17fastertransformer19segmented_topp_impl15blockSortKernelI6__halfLi1024ELi4EEEvPKT_PS3_PKiPiS8_iii)
        /*0608*/ 	.word	0x00000038


	//----- nvinfo : EIATTR_FRAME_SIZE
	.align		4
.L_306:
        /*060c*/ 	.byte	0x04, 0x11
        /*060e*/ 	.short	(.L_308 - .L_307)
	.align		4
.L_307:
        /*0610*/ 	.word	index@(_ZN17fastertransformer19segmented_topp_impl15blockSortKernelI6__halfLi1024ELi4EEEvPKT_PS3_PKiPiS8_iii)
        /*0614*/ 	.word	0x00000000


	//----- nvinfo : EIATTR_REGCOUNT
	.align		4
.L_308:
        /*0618*/ 	.byte	0x04, 0x2f
        /*061a*/ 	.short	(.L_310 - .L_309)
	.align		4
.L_309:
        /*061c*/ 	.word	index@(_ZN17fastertransformer19segmented_topp_impl27segmented_top_p_single_passINS0_28Segmented_topk_kernel_paramsI6__halfiLi256ELi1EEELi32EEEvNS0_20TopKPerSegmentParamsE)
        /*0620*/ 	.word	0x00000080


	//----- nvinfo : EIATTR_FRAME_SIZE
	.align		4
.L_310:
        /*0624*/ 	.byte	0x04, 0x11
        /*0626*/ 	.short	(.L_312 - .L_311)
	.align		4
.L_311:
        /*0628*/ 	.word	index@(_ZN17fastertransformer19segmented_topp_impl27segmented_top_p_single_passINS0_28Segmented_topk_kernel_paramsI6__halfiLi256ELi1EEELi32EEEvNS0_20TopKPerSegmentParamsE)
        /*062c*/ 	.word	0x00000000


	//----- nvinfo : EIATTR_REGCOUNT
	.align		4
.L_312:
        /*0630*/ 	.byte	0x04, 0x2f
        /*0632*/ 	.short	(.L_314 - .L_313)
	.align		4
.L_313:
        /*0634*/ 	.word	index@(_ZN17fastertransformer19segmented_topp_impl27segmented_top_p_single_passINS0_28Segmented_topk_kernel_paramsI6__halfiLi256ELi1EEELi64EEEvNS0_20TopKPerSegmentParamsE)
        /*0638*/ 	.word	0x000000fe


	//----- nvinfo : EIATTR_FRAME_SIZE
	.align		4
.L_314:
        /*063c*/ 	.byte	0x04, 0x11
        /*063e*/ 	.short	(.L_316 - .L_315)
	.align		4
.L_315:
        /*0640*/ 	.word	index@(_ZN17fastertransformer19segmented_topp_impl27segmented_top_p_single_passINS0_28Segmented_topk_kernel_paramsI6__halfiLi256ELi1EEELi64EEEvNS0_20TopKPerSegmentParamsE)
        /*0644*/ 	.word	0x00000000


	//----- nvinfo : EIATTR_REGCOUNT
	.align		4
.L_316:
        /*0648*/ 	.byte	0x04, 0x2f
        /*064a*/ 	.short	(.L_318 - .L_317)
	.align		4
.L_317:
        /*064c*/ 	.word	index@(_ZN17fastertransformer19segmented_topp_impl27segmented_top_p_single_passINS0_28Segmented_topk_kernel_paramsI6__halfiLi256ELi1EEELi96EEEvNS0_20TopKPerSegmentParamsE)
        /*0650*/ 	.word	0x000000ff


	//----- nvinfo : EIATTR_FRAME_SIZE
	.align		4
.L_318:
        /*0654*/ 	.byte	0x04, 0x11
        /*0656*/ 	.short	(.L_320 - .L_319)
	.align		4
.L_319:
        /*0658*/ 	.word	index@(_ZN17fastertransformer19segmented_topp_impl27segmented_top_p_single_passINS0_28Segmented_topk_kernel_paramsI6__halfiLi256ELi1EEELi96EEEvNS0_20TopKPerSegmentParamsE)
        /*065c*/ 	.word	0x00000020


	//----- nvinfo : EIATTR_REGCOUNT
	.align		4
.L_320:
        /*0660*/ 	.byte	0x04, 0x2f
        /*0662*/ 	.short	(.L_322 - .L_321)
	.align		4
.L_321:
        /*0664*/ 	.word	index@(_ZN17fastertransformer19segmented_topp_impl27segmented_top_p_single_passINS0_28Segmented_topk_kernel_paramsI6__halfiLi256ELi1EEELi128EEEvNS0_20TopKPerSegmentParamsE)
        /*0668*/ 	.word	0x000000ff


	//----- nvinfo : EIATTR_FRAME_SIZE
	.align		4
.L_322:
        /*066c*/ 	.byte	0x04, 0x11
        /*066e*/ 	.short	(.L_324 - .L_323)
	.align		4
.L_323:
        /*0670*/ 	.word	index@(_ZN17fastertransformer19segmented_topp_impl27segmented_top_p_single_passINS0_28Segmented_topk_kernel_paramsI6__halfiLi256ELi1EEELi128EEEvNS0_20TopKPerSegmentParamsE)
        /*0674*/ 	.word	0x00000010


	//----- nvinfo : EIATTR_REGCOUNT
	.align		4
.L_324:
        /*0678*/ 	.byte	0x04, 0x2f
        /*067a*/ 	.short	(.L_326 - .L_325)
	.align		4
.L_325:
        /*067c*/ 	.word	index@(_ZN17fastertransformer19segmented_topp_impl27segmented_top_p_single_passINS0_28Segmented_topk_kernel_paramsI6__halfiLi256ELi1EEELi160EEEvNS0_20TopKPerSegmentParamsE)
        /*0680*/ 	.word	0x000000ff


	//----- nvinfo : EIATTR_FRAME_SIZE
	.align		4
.L_326:
        /*0684*/ 	.byte	0x04, 0x11
        /*0686*/ 	.short	(.L_328 - .L_327)
	.align		4
.L_327:
        /*0688*/ 	.word	index@(_ZN17fastertransformer19segmented_topp_impl27segmented_top_p_single_passINS0_28Segmented_topk_kernel_paramsI6__halfiLi256ELi1EEELi160EEEvNS0_20TopKPerSegmentParamsE)
        /*068c*/ 	.word	0x00000018


	//----- nvinfo : EIATTR_REGCOUNT
	.align		4
.L_328:
        /*0690*/ 	.byte	0x04, 0x2f
        /*0692*/ 	.short	(.L_330 - .L_329)
	.align		4
.L_329:
        /*0694*/ 	.word	index@(_ZN17fastertransformer19segmented_topp_impl27segmented_top_p_single_passINS0_28Segmented_topk_kernel_paramsI6__halfiLi256ELi1EEELi192EEEvNS0_20TopKPerSegmentParamsE)
        /*0698*/ 	.word	0x000000ff


	//----- nvinfo : EIATTR_FRAME_SIZE
	.align		4
.L_330:
        /*069c*/ 	.byte	0x04, 0x11
        /*069e*/ 	.short	(.L_332 - .L_331)
	.align		4
.L_331:
        /*06a0*/ 	.word	index@(_ZN17fastertransformer19segmented_topp_impl27segmented_top_p_single_passINS0_28Segmented_topk_kernel_paramsI6__halfiLi256ELi1EEELi192EEEvNS0_20TopKPerSegmentParamsE)
        /*06a4*/ 	.word	0x000000b0


	//----- nvinfo : EIATTR_REGCOUNT
	.align		4
.L_332:
        /*06a8*/ 	.byte	0x04, 0x2f
        /*06aa*/ 	.short	(.L_334 - .L_333)
	.align		4
.L_333:
        /*06ac*/ 	.word	index@(_ZN17fastertransformer19segmented_topp_impl27segmented_top_p_single_passINS0_28Segmented_topk_kernel_paramsI6__halfiLi256ELi1EEELi224EEEvNS0_20TopKPerSegmentParamsE)
        /*06b0*/ 	.word	0x00000084


	//----- nvinfo : EIATTR_FRAME_SIZE
	.align		4
.L_334:
        /*06b4*/ 	.byte	0x04, 0x11
        /*06b6*/ 	.short	(.L_336 - .L_335)
	.align		4
.L_335:
        /*06b8*/ 	.word	index@(_ZN17fastertransformer19segmented_topp_impl27segmented_top_p_single_passINS0_28Segmented_topk_kernel_paramsI6__halfiLi256ELi1EEELi224EEEvNS0_20TopKPerSegmentParamsE)
        /*06bc*/ 	.word	0x00000100


	//----- nvinfo : EIATTR_REGCOUNT
	.align		4
.L_336:
        /*06c0*/ 	.byte	0x04, 0x2f
        /*06c2*/ 	.short	(.L_338 - .L_337)
	.align		4
.L_337:
        /*06c4*/ 	.word	index@(_ZN17fastertransformer19segmented_topp_impl27segmented_top_p_single_passINS0_28Segmented_topk_kernel_paramsI6__halfiLi256ELi1EEELi256EEEvNS0_20TopKPerSegmentParamsE)
        /*06c8*/ 	.word	0x000000a2


	//----- nvinfo : EIATTR_FRAME_SIZE
	.align		4
.L_338:
        /*06cc*/ 	.byte	0x04, 0x11
        /*06ce*/ 	.short	(.L_340 - .L_339)
	.align		4
.L_339:
        /*06d0*/ 	.word	index@(_ZN17fastertransformer19segmented_topp_impl27segmented_top_p_single_passINS0_28Segmented_topk_kernel_paramsI6__halfiLi256ELi1EEELi256EEEvNS0_20TopKPerSegmentParamsE)
        /*06d4*/ 	.word	0x00000120


	//----- nvinfo : EIATTR_MIN_STACK_SIZE
	.align		4
.L_340:
        /*06d8*/ 	.byte	0x04, 0x12
        /*06da*/ 	.short	(.L_342 - .L_341)
	.align		4
.L_341:
        /*06dc*/ 	.word	index@(_ZN17fastertransformer19segmented_topp_impl27segmented_top_p_single_passINS0_28Segmented_topk_kernel_paramsI6__halfiLi256ELi1EEELi256EEEvNS0_20TopKPerSegmentParamsE)
        /*06e0*/ 	.word	0x00000120


	//----- nvinfo : EIATTR_MIN_STACK_SIZE
	.align		4
.L_342:
        /*06e4*/ 	.byte	0x04, 0x12
        /*06e6*/ 	.short	(.L_344 - .L_343)
	.align		4
.L_343:
        /*06e8*/ 	.word	index@(_ZN17fastertransformer19segmented_topp_impl27segmented_top_p_single_passINS0_28Segmented_topk_kernel_paramsI6__halfiLi256ELi1EEELi224EEEvNS0_20TopKPerSegmentParamsE)
        /*06ec*/ 	.word	0x00000100


	//----- nvinfo : EIATTR_MIN_STACK_SIZE
	.align		4
.L_344:
        /*06f0*/ 	.byte	0x04, 0x12
        /*06f2*/ 	.short	(.L_346 - .L_345)
	.align		4
.L_345:
        /*06f4*/ 	.word	index@(_ZN17fastertransformer19segmented_topp_impl27segmented_top_p_single_passINS0_28Segmented_topk_kernel_paramsI6__halfiLi256ELi1EEELi192EEEvNS0_20TopKPerSegmentParamsE)
        /*06f8*/ 	.word	0x000000b0


	//----- nvinfo : EIATTR_MIN_STACK_SIZE
	.align		4
.L_346:
        /*06fc*/ 	.byte	0x04, 0x12
        /*06fe*/ 	.short	(.L_348 - .L_347)
	.align		4
.L_347:
        /*0700*/ 	.word	index@(_ZN17fastertransformer19segmented_topp_impl27segmented_top_p_single_passINS0_28Segmented_topk_kernel_paramsI6__halfiLi256ELi1EEELi160EEEvNS0_20TopKPerSegmentParamsE)
        /*0704*/ 	.word	0x00000018


	//----- nvinfo : EIATTR_MIN_STACK_SIZE
	.align		4
.L_348:
        /*0708*/ 	.byte	0x04, 0x12
        /*070a*/ 	.short	(.L_350 - .L_349)
	.align		4
.L_349:
        /*070c*/ 	.word	index@(_ZN17fastertransformer19segmented_topp_impl27segmented_top_p_single_passINS0_28Segmented_topk_kernel_paramsI6__halfiLi256ELi1EEELi128EEEvNS0_20TopKPerSegmentParamsE)
        /*0710*/ 	.word	0x00000010


	//----- nvinfo : EIATTR_MIN_STACK_SIZE
	.align		4
.L_350:
        /*0714*/ 	.byte	0x04, 0x12
        /*0716*/ 	.short	(.L_352 - .L_351)
	.align		4
.L_351:
        /*0718*/ 	.word	index@(_ZN17fastertransformer19segmented_topp_impl27segmented_top_p_single_passINS0_28Segmented_topk_kernel_paramsI6__halfiLi256ELi1EEELi96EEEvNS0_20TopKPerSegmentParamsE)
        /*071c*/ 	.word	0x00000020


	//----- nvinfo : EIATTR_MIN_STACK_SIZE
	.align		4
.L_352:
        /*0720*/ 	.byte	0x04, 0x12
        /*0722*/ 	.short	(.L_354 - .L_353)
	.align		4
.L_353:
        /*0724*/ 	.word	index@(_ZN17fastertransformer19segmented_topp_impl27segmented_top_p_single_passINS0_28Segmented_topk_kernel_paramsI6__halfiLi256ELi1EEELi64EEEvNS0_20TopKPerSegmentParamsE)
        /*0728*/ 	.word	0x00000000


	//----- nvinfo : EIATTR_MIN_STACK_SIZE
	.align		4
.L_354:
        /*072c*/ 	.byte	0x04, 0x12
        /*072e*/ 	.short	(.L_356 - .L_355)
	.align		4
.L_355:
        /*0730*/ 	.word	index@(_ZN17fastertransformer19segmented_topp_impl27segmented_top_p_single_passINS0_28Segmented_topk_kernel_paramsI6__halfiLi256ELi1EEELi32EEEvNS0_20TopKPerSegmentParamsE)
        /*0734*/ 	.word	0x00000000


	//----- nvinfo : EIATTR_MIN_STACK_SIZE
	.align		4
.L_356:
        /*0738*/ 	.byte	0x04, 0x12
        /*073a*/ 	.short	(.L_358 - .L_357)
	.align		4
.L_357:
        /*073c*/ 	.word	index@(_ZN17fastertransformer19segmented_topp_impl15blockSortKernelI6__halfLi1024ELi4EEEvPKT_PS3_PKiPiS8_iii)
        /*0740*/ 	.word	0x00000000


	//----- nvinfo : EIATTR_MIN_STACK_SIZE
	.align		4
.L_358:
        /*0744*/ 	.byte	0x04, 0x12
        /*0746*/ 	.short	(.L_360 - .L_359)
	.align		4
.L_359:
        /*0748*/ 	.word	index@(_ZN17fastertransformer19segmented_topp_impl15blockSortKernelI6__halfLi1024ELi2EEEvPKT_PS3_PKiPiS8_iii)
        /*074c*/ 	.word	0x00000000


	//----- nvinfo : EIATTR_MIN_STACK_SIZE
	.align		4
.L_360:
        /*0750*/ 	.byte	0x04, 0x12
        /*0752*/ 	.short	(.L_362 - .L_361)
	.align		4
.L_361:
        /*0754*/ 	.word	index@(_ZN17fastertransformer19segmented_topp_impl15blockSortKernelI6__halfLi1024ELi1EEEvPKT_PS3_PKiPiS8_iii)
        /*0758*/ 	.word	0x00000000


	//----- nvinfo : EIATTR_MIN_STACK_SIZE
	.align		4
.L_362:
        /*075c*/ 	.byte	0x04, 0x12
        /*075e*/ 	.short	(.L_364 - .L_363)
	.align		4
.L_363:
        /*0760*/ 	.word	index@(_ZN17fastertransformer19segmented_topp_impl15blockSortKernelI6__halfLi896ELi1EEEvPKT_PS3_PKiPiS8_iii)
        /*0764*/ 	.word	0x00000000


	//----- nvinfo : EIATTR_MIN_STACK_SIZE
	.align		4
.L_364:
        /*0768*/ 	.byte	0x04, 0x12
        /*076a*/ 	.short	(.L_366 - .L_365)
	.align		4
.L_365:
        /*076c*/ 	.word	index@(_ZN17fastertransformer19segmented_topp_impl15blockSortKernelI6__halfLi768ELi1EEEvPKT_PS3_PKiPiS8_iii)
        /*0770*/ 	.word	0x00000000


	//----- nvinfo : EIATTR_MIN_STACK_SIZE
	.align		4
.L_366:
        /*0774*/ 	.byte	0x04, 0x12
        /*0776*/ 	.short	(.L_368 - .L_367)
	.align		4
.L_367:
        /*0778*/ 	.word	index@(_ZN17fastertransformer19segmented_topp_impl15blockSortKernelI6__halfLi640ELi1EEEvPKT_PS3_PKiPiS8_iii)
        /*077c*/ 	.word	0x00000000


	//----- nvinfo : EIATTR_MIN_STACK_SIZE
	.align		4
.L_368:
        /*0780*/ 	.byte	0x04, 0x12
        /*0782*/ 	.short	(.L_370 - .L_369)
	.align		4
.L_369:
        /*0784*/ 	.word	index@(_ZN17fastertransformer19segmented_topp_impl15blockSortKernelI6__halfLi512ELi1EEEvPKT_PS3_PKiPiS8_iii)
        /*0788*/ 	.word	0x00000000


	//----- nvinfo : EIATTR_MIN_STACK_SIZE
	.align		4
.L_370:
        /*078c*/ 	.byte	0x04, 0x12
        /*078e*/ 	.short	(.L_372 - .L_371)
	.align		4
.L_371:
        /*0790*/ 	.word	index@(_ZN17fastertransformer19segmented_topp_impl15blockSortKernelI6__halfLi384ELi1EEEvPKT_PS3_PKiPiS8_iii)
        /*0794*/ 	.word	0x00000000


	//----- nvinfo : EIATTR_MIN_STACK_SIZE
	.align		4
.L_372:
        /*0798*/ 	.byte	0x04, 0x12
        /*079a*/ 	.short	(.L_374 - .L_373)
	.align		4
.L_373:
        /*079c*/ 	.word	index@(_ZN17fastertransformer19segmented_topp_impl15blockSortKernelI6__halfLi256ELi1EEEvPKT_PS3_PKiPiS8_iii)
        /*07a0*/ 	.word	0x00000000


	//----- nvinfo : EIATTR_MIN_STACK_SIZE
	.align		4
.L_374:
        /*07a4*/ 	.byte	0x04, 0x12
        /*07a6*/ 	.short	(.L_376 - .L_375)
	.align		4
.L_375:
        /*07a8*/ 	.word	index@(_ZN17fastertransformer19segmented_topp_impl15blockSortKernelI6__halfLi128ELi1EEEvPKT_PS3_PKiPiS8_iii)
        /*07ac*/ 	.word	0x00000000


	//----- nvinfo : EIATTR_MIN_STACK_SIZE
	.align		4
.L_376:
        /*07b0*/ 	.byte	0x04, 0x12
        /*07b2*/ 	.short	(.L_378 - .L_377)
	.align		4
.L_377:
        /*07b4*/ 	.word	index@(_ZN17fastertransformer19segmented_topp_impl27segmented_top_p_single_passINS0_28Segmented_topk_kernel_paramsI6__halfiLi256ELi4EEELi256EEEvNS0_20TopKPerSegmentParamsE)
        /*07b8*/ 	.word	0x00000120


	//----- nvinfo : EIATTR_MIN_STACK_SIZE
	.align		4
.L_378:
        /*07bc*/ 	.byte	0x04, 0x12
        /*07be*/ 	.short	(.L_380 - .L_379)
	.align		4
.L_379:
        /*07c0*/ 	.word	index@(_ZN17fastertransformer19segmented_topp_impl27segmented_top_p_single_passINS0_28Segmented_topk_kernel_paramsI6__halfiLi256ELi4EEELi224EEEvNS0_20TopKPerSegmentParamsE)
        /*07c4*/ 	.word	0x00000100


	//----- nvinfo : EIATTR_MIN_STACK_SIZE
	.align		4
.L_380:
        /*07c8*/ 	.byte	0x04, 0x12
        /*07ca*/ 	.short	(.L_382 - .L_381)
	.align		4
.L_381:
        /*07cc*/ 	.word	index@(_ZN17fastertransformer19segmented_topp_impl27segmented_top_p_single_passINS0_28Segmented_topk_kernel_paramsI6__halfiLi256ELi4EEELi192EEEvNS0_20TopKPerSegmentParamsE)
        /*07d0*/ 	.word	0x000000b0


	//----- nvinfo : EIATTR_MIN_STACK_SIZE
	.align		4
.L_382:
        /*07d4*/ 	.byte	0x04, 0x12
        /*07d6*/ 	.short	(.L_384 - .L_383)
	.align		4
.L_383:
        /*07d8*/ 	.word	index@(_ZN17fastertransformer19segmented_topp_impl27segmented_top_p_single_passINS0_28Segmented_topk_kernel_paramsI6__halfiLi256ELi4EEELi160EEEvNS0_20TopKPerSegmentParamsE)
        /*07dc*/ 	.word	0x00000018


	//----- nvinfo : EIATTR_MIN_STACK_SIZE
	.align		4
.L_384:
        /*07e0*/ 	.byte	0x04, 0x12
        /*07e2*/ 	.short	(.L_386 - .L_385)
	.align		4
.L_385:
        /*07e4*/ 	.word	index@(_ZN17fastertransformer19segmented_topp_impl27segmented_top_p_single_passINS0_28Segmented_topk_kernel_paramsI6__halfiLi256ELi4EEELi128EEEvNS0_20TopKPerSegmentParamsE)
        /*07e8*/ 	.word	0x00000010


	//----- nvinfo : EIATTR_MIN_STACK_SIZE
	.align		4
.L_386:
        /*07ec*/ 	.byte	0x04, 0x12
        /*07ee*/ 	.short	(.L_388 - .L_387)
	.align		4
.L_387:
        /*07f0*/ 	.word	index@(_ZN17fastertransformer19segmented_topp_impl27segmented_top_p_single_passINS0_28Segmented_topk_kernel_paramsI6__halfiLi256ELi4EEELi96EEEvNS0_20TopKPerSegmentParamsE)
        /*07f4*/ 	.word	0x00000020


	//----- nvinfo : EIATTR_MIN_STACK_SIZE
	.align		4
.L_388:
        /*07f8*/ 	.byte	0x04, 0x12
        /*07fa*/ 	.short	(.L_390 - .L_389)
	.align		4
.L_389:
        /*07fc*/ 	.word	index@(_ZN17fastertransformer19segmented_topp_impl27segmented_top_p_single_passINS0_28Segmented_topk_kernel_paramsI6__halfiLi256ELi4EEELi64EEEvNS0_20TopKPerSegmentParamsE)
        /*0800*/ 	.word	0x00000000


	//----- nvinfo : EIATTR_MIN_STACK_SIZE
	.align		4
.L_390:
        /*0804*/ 	.byte	0x04, 0x12
        /*0806*/ 	.short	(.L_392 - .L_391)
	.align		4
.L_391:
        /*0808*/ 	.word	index@(_ZN17fastertransformer19segmented_topp_impl27segmented_top_p_single_passINS0_28Segmented_topk_kernel_paramsI6__halfiLi256ELi4EEELi32EEEvNS0_20TopKPerSegmentParamsE)
        /*080c*/ 	.word	0x00000000


	//----- nvinfo : EIATTR_MIN_STACK_SIZE
	.align		4
.L_392:
        /*0810*/ 	.byte	0x04, 0x12
        /*0812*/ 	.short	(.L_394 - .L_393)
	.align		4
.L_393:
        /*0814*/ 	.word	index@(_ZN17fastertransformer19segmented_topp_impl27segmented_top_p_single_passINS0_28Segmented_topk_kernel_paramsIfiLi256ELi1EEELi256EEEvNS0_20TopKPerSegmentParamsE)
        /*0818*/ 	.word	0x00000220


	//----- nvinfo : EIATTR_MIN_STACK_SIZE
	.align		4
.L_394:
        /*081c*/ 	.byte	0x04, 0x12
        /*081e*/ 	.short	(.L_396 - .L_395)
	.align		4
.L_395:
        /*0820*/ 	.word	index@(_ZN17fastertransformer19segmented_topp_impl27segmented_top_p_single_passINS0_28Segmented_topk_kernel_paramsIfiLi256ELi1EEELi224EEEvNS0_20TopKPerSegmentParamsE)
        /*0824*/ 	.word	0x000001e0


	//----- nvinfo : EIATTR_MIN_STACK_SIZE
	.align		4
.L_396:
        /*0828*/ 	.byte	0x04, 0x12
        /*082a*/ 	.short	(.L_398 - .L_397)
	.align		4
.L_397:
        /*082c*/ 	.word	index@(_ZN17fastertransformer19segmented_topp_impl27segmented_top_p_single_passINS0_28Segmented_topk_kernel_paramsIfiLi256ELi1EEELi192EEEvNS0_20TopKPerSegmentParamsE)
        /*0830*/ 	.word	0x000001b0


	//----- nvinfo : EIATTR_MIN_STACK_SIZE
	.align		4
.L_398:
        /*0834*/ 	.byte	0x04, 0x12
        /*0836*/ 	.short	(.L_400 - .L_399)
	.align		4
.L_399:
        /*0838*/ 	.word	index@(_ZN17fastertransformer19segmented_topp_impl27segmented_top_p_single_passINS0_28Segmented_topk_kernel_paramsIfiLi256ELi1EEELi160EEEvNS0_20TopKPerSegmentParamsE)
        /*083c*/ 	.word	0x00000018


	//----- nvinfo : EIATTR_MIN_STACK_SIZE
	.align		4
.L_400:
        /*0840*/ 	.byte	0x04, 0x12
        /*0842*/ 	.short	(.L_402 - .L_401)
	.align		4
.L_401:
        /*0844*/ 	.word	index@(_ZN17fastertransformer19segmented_topp_impl27segmented_top_p_single_passINS0_28Segmented_topk_kernel_paramsIfiLi256ELi1EEELi128EEEvNS0_20TopKPerSegmentParamsE)
        /*0848*/ 	.word	0x00000000


	//----- nvinfo : EIATTR_MIN_STACK_SIZE
	.align		4
.L_402:
        /*084c*/ 	.byte	0x04, 0x12
        /*084e*/ 	.short	(.L_404 - .L_403)
	.align		4
.L_403:
        /*0850*/ 	.word	index@(_ZN17fastertransformer19segmented_topp_impl27segmented_top_p_single_passINS0_28Segmented_topk_kernel_paramsIfiLi256ELi1EEELi96EEEvNS0_20TopKPerSegmentParamsE)
        /*0854*/ 	.word	0x00000000


	//----- nvinfo : EIATTR_MIN_STACK_SIZE
	.align		4
.L_404:
        /*0858*/ 	.byte	0x04, 0x12
        /*085a*/ 	.short	(.L_406 - .L_405)
	.align		4
.L_405:
        /*085c*/ 	.word	index@(_ZN17fastertransformer19segmented_topp_impl27segmented_top_p_single_passINS0_28Segmented_topk_kernel_paramsIfiLi256ELi1EEELi64EEEvNS0_20TopKPerSegmentParamsE)
        /*0860*/ 	.word	0x00000000


	//----- nvinfo : EIATTR_MIN_STACK_SIZE
	.align		4
.L_406:
        /*0864*/ 	.byte	0x04, 0x12
        /*0866*/ 	.short	(.L_408 - .L_407)
	.align		4
.L_407:
        /*0868*/ 	.word	index@(_ZN17fastertransformer19segmented_topp_impl27segmented_top_p_single_passINS0_28Segmented_topk_kernel_paramsIfiLi256ELi1EEELi32EEEvNS0_20TopKPerSegmentParamsE)
        /*086c*/ 	.word	0x00000000


	//----- nvinfo : EIATTR_MIN_STACK_SIZE
	.align		4
.L_408:
        /*0870*/ 	.byte	0x04, 0x12
        /*0872*/ 	.short	(.L_410 - .L_409)
	.align		4
.L_409:
        /*0874*/ 	.word	index@(_ZN17fastertransformer19segmented_topp_impl15blockSortKernelIfLi1024ELi4EEEvPKT_PS2_PKiPiS7_iii)
        /*0878*/ 	.word	0x00000000


	//----- nvinfo : EIATTR_MIN_STACK_SIZE
	.align		4
.L_410:
        /*087c*/ 	.byte	0x04, 0x12
        /*087e*/ 	.short	(.L_412 - .L_411)
	.align		4
.L_411:
        /*0880*/ 	.word	index@(_ZN17fastertransformer19segmented_topp_impl15blockSortKernelIfLi1024ELi2EEEvPKT_PS2_PKiPiS7_iii)
        /*0884*/ 	.word	0x00000000


	//----- nvinfo : EIATTR_MIN_STACK_SIZE
	.align		4
.L_412:
        /*0888*/ 	.byte	0x04, 0x12
        /*088a*/ 	.short	(.L_414 - .L_413)
	.align		4
.L_413:
        /*088c*/ 	.word	index@(_ZN17fastertransformer19segmented_topp_impl15blockSortKernelIfLi1024ELi1EEEvPKT_PS2_PKiPiS7_iii)
        /*0890*/ 	.word	0x00000000


	//----- nvinfo : EIATTR_MIN_STACK_SIZE
	.align		4
.L_414:
        /*0894*/ 	.byte	0x04, 0x12
        /*0896*/ 	.short	(.L_416 - .L_415)
	.align		4
.L_415:
        /*0898*/ 	.word	index@(_ZN17fastertransformer19segmented_topp_impl15blockSortKernelIfLi896ELi1EEEvPKT_PS2_PKiPiS7_iii)
        /*089c*/ 	.word	0x00000000


	//----- nvinfo : EIATTR_MIN_STACK_SIZE
	.align		4
.L_416:
        /*08a0*/ 	.byte	0x04, 0x12
        /*08a2*/ 	.short	(.L_418 - .L_417)
	.align		4
.L_417:
        /*08a4*/ 	.word	index@(_ZN17fastertransformer19segmented_topp_impl15blockSortKernelIfLi768ELi1EEEvPKT_PS2_PKiPiS7_iii)
        /*08a8*/ 	.word	0x00000000


	//----- nvinfo : EIATTR_MIN_STACK_SIZE
	.align		4
.L_418:
        /*08ac*/ 	.byte	0x04, 0x12
        /*08ae*/ 	.short	(.L_420 - .L_419)
	.align		4
.L_419:
        /*08b0*/ 	.word	index@(_ZN17fastertransformer19segmented_topp_impl15blockSortKernelIfLi640ELi1EEEvPKT_PS2_PKiPiS7_iii)
        /*08b4*/ 	.word	0x00000000


	//----- nvinfo : EIATTR_MIN_STACK_SIZE
	.align		4
.L_420:
        /*08b8*/ 	.byte	0x04, 0x12
        /*08ba*/ 	.short	(.L_422 - .L_421)
	.align		4
.L_421:
        /*08bc*/ 	.word	index@(_ZN17fastertransformer19segmented_topp_impl15blockSortKernelIfLi512ELi1EEEvPKT_PS2_PKiPiS7_iii)
        /*08c0*/ 	.word	0x00000000


	//----- nvinfo : EIATTR_MIN_STACK_SIZE
	.align		4
.L_422:
        /*08c4*/ 	.byte	0x04, 0x12
        /*08c6*/ 	.short	(.L_424 - .L_423)
	.align		4
.L_423:
        /*08c8*/ 	.word	index@(_ZN17fastertransformer19segmented_topp_impl15blockSortKernelIfLi384ELi1EEEvPKT_PS2_PKiPiS7_iii)
        /*08cc*/ 	.word	0x00000000


	//----- nvinfo : EIATTR_MIN_STACK_SIZE
	.align		4
.L_424:
        /*08d0*/ 	.byte	0x04, 0x12
        /*08d2*/ 	.short	(.L_426 - .L_425)
	.align		4
.L_425:
        /*08d4*/ 	.word	index@(_ZN17fastertransformer19segmented_topp_impl15blockSortKernelIfLi256ELi1EEEvPKT_PS2_PKiPiS7_iii)
        /*08d8*/ 	.word	0x00000000


	//----- nvinfo : EIATTR_MIN_STACK_SIZE
	.align		4
.L_426:
        /*08dc*/ 	.byte	0x04, 0x12
        /*08de*/ 	.short	(.L_428 - .L_427)
	.align		4
.L_427:
        /*08e0*/ 	.word	index@(_ZN17fastertransformer19segmented_topp_impl15blockSortKernelIfLi128ELi1EEEvPKT_PS2_PKiPiS7_iii)
        /*08e4*/ 	.word	0x00000000


	//----- nvinfo : EIATTR_MIN_STACK_SIZE
	.align		4
.L_428:
        /*08e8*/ 	.byte	0x04, 0x12
        /*08ea*/ 	.short	(.L_430 - .L_429)
	.align		4
.L_429:
        /*08ec*/ 	.word	index@(_ZN17fastertransformer19segmented_topp_impl27segmented_top_p_single_passINS0_28Segmented_topk_kernel_paramsIfiLi256ELi2EEELi256EEEvNS0_20TopKPerSegmentParamsE)
        /*08f0*/ 	.word	0x00000220


	//----- nvinfo : EIATTR_MIN_STACK_SIZE
	.align		4
.L_430:
        /*08f4*/ 	.byte	0x04, 0x12
        /*08f6*/ 	.short	(.L_432 - .L_431)
	.align		4
.L_431:
        /*08f8*/ 	.word	index@(_ZN17fastertransformer19segmented_topp_impl27segmented_top_p_single_passINS0_28Segmented_topk_kernel_paramsIfiLi256ELi2EEELi224EEEvNS0_20TopKPerSegmentParamsE)
        /*08fc*/ 	.word	0x000001e0


	//----- nvinfo : EIATTR_MIN_STACK_SIZE
	.align		4
.L_432:
        /*0900*/ 	.byte	0x04, 0x12
        /*0902*/ 	.short	(.L_434 - .L_433)
	.align		4
.L_433:
        /*0904*/ 	.word	index@(_ZN17fastertransformer19segmented_topp_impl27segmented_top_p_single_passINS0_28Segmented_topk_kernel_paramsIfiLi256ELi2EEELi192EEEvNS0_20TopKPerSegmentParamsE)
        /*0908*/ 	.word	0x000001b0


	//----- nvinfo : EIATTR_MIN_STACK_SIZE
	.align		4
.L_434:
        /*090c*/ 	.byte	0x04, 0x12
        /*090e*/ 	.short	(.L_436 - .L_435)
	.align		4
.L_435:
        /*0910*/ 	.word	index@(_ZN17fastertransformer19segmented_topp_impl27segmented_top_p_single_passINS0_28Segmented_topk_kernel_paramsIfiLi256ELi2EEELi160EEEvNS0_20TopKPerSegmentParamsE)
        /*0914*/ 	.word	0x00000018


	//----- nvinfo : EIATTR_MIN_STACK_SIZE
	.align		4
.L_436:
        /*0918*/ 	.byte	0x04, 0x12
        /*091a*/ 	.short	(.L_438 - .L_437)
	.align		4
.L_437:
        /*091c*/ 	.word	index@(_ZN17fastertransformer19segmented_topp_impl27segmented_top_p_single_passINS0_28Segmented_topk_kernel_paramsIfiLi256ELi2EEELi128EEEvNS0_20TopKPerSegmentParamsE)
        /*0920*/ 	.word	0x00000000


	//----- nvinfo : EIATTR_MIN_STACK_SIZE
	.align		4
.L_438:
        /*0924*/ 	.byte	0x04, 0x12
        /*0926*/ 	.short	(.L_440 - .L_439)
	.align		4
.L_439:
        /*0928*/ 	.word	index@(_ZN17fastertransformer19segmented_topp_impl27segmented_top_p_single_passINS0_28Segmented_topk_kernel_paramsIfiLi256ELi2EEELi96EEEvNS0_20TopKPerSegmentParamsE)
        /*092c*/ 	.word	0x00000000


	//----- nvinfo : EIATTR_MIN_STACK_SIZE
	.align		4
.L_440:
        /*0930*/ 	.byte	0x04, 0x12
        /*0932*/ 	.short	(.L_442 - .L_441)
	.align		4
.L_441:
        /*0934*/ 	.word	index@(_ZN17fastertransformer19segmented_topp_impl27segmented_top_p_single_passINS0_28Segmented_topk_kernel_paramsIfiLi256ELi2EEELi64EEEvNS0_20TopKPerSegmentParamsE)
        /*0938*/ 	.word	0x00000000


	//----- nvinfo : EIATTR_MIN_STACK_SIZE
	.align		4
.L_442:
        /*093c*/ 	.byte	0x04, 0x12
        /*093e*/ 	.short	(.L_444 - .L_443)
	.align		4
.L_443:
        /*0940*/ 	.word	index@(_ZN17fastertransformer19segmented_topp_impl27segmented_top_p_single_passINS0_28Segmented_topk_kernel_paramsIfiLi256ELi2EEELi32EEEvNS0_20TopKPerSegmentParamsE)
        /*0944*/ 	.word	0x00000000


	//----- nvinfo : EIATTR_MIN_STACK_SIZE
	.align		4
.L_444:
        /*0948*/ 	.byte	0x04, 0x12
        /*094a*/ 	.short	(.L_446 - .L_445)
	.align		4
.L_445:
        /*094c*/ 	.word	index@(_ZN17fastertransformer14addBiasSoftMaxI6__halfEEvPT_PKS2_PKiPKbii)
        /*0950*/ 	.word	0x00000000


	//----- nvinfo : EIATTR_MIN_STACK_SIZE
	.align		4
.L_446:
        /*0954*/ 	.byte	0x04, 0x12
        /*0956*/ 	.short	(.L_448 - .L_447)
	.align		4
.L_447:
        /*0958*/ 	.word	index@(_ZN17fastertransformer14addBiasSoftMaxIfEEvPT_PKS1_PKiPKbii)
        /*095c*/ 	.word	0x00000000


	//----- nvinfo : EIATTR_MIN_STACK_SIZE
	.align		4
.L_448:
        /*0960*/ 	.byte	0x04, 0x12
        /*0962*/ 	.short	(.L_450 - .L_449)
	.align		4
.L_449:
        /*0964*/ 	.word	index@(_ZN17fastertransformer13topp_samplingI6__halfLi256EEEvPT_PiS4_S4_PbPfS6_PKiS8_iP17curandStateXORWOWfPKfS8_iPKb)
        /*0968*/ 	.word	0x00000000


	//----- nvinfo : EIATTR_MIN_STACK_SIZE
	.align		4
.L_450:
        /*096c*/ 	.byte	0x04, 0x12
        /*096e*/ 	.short	(.L_452 - .L_451)
	.align		4
.L_451:
        /*0970*/ 	.word	index@(_ZN17fastertransformer21topp_beam_topk_kernelI6__halfLi1ELi256EEEvPKT_PiPS2_iS5_S5_fPKfPKb)
        /*0974*/ 	.word	0x00000000


	//----- nvinfo : EIATTR_MIN_STACK_SIZE
	.align		4
.L_452:
        /*0978*/ 	.byte	0x04, 0x12
        /*097a*/ 	.short	(.L_454 - .L_453)
	.align		4
.L_453:
        /*097c*/ 	.word	index@(_ZN17fastertransformer13topp_samplingIfLi256EEEvPT_PiS3_S3_PbPfS5_PKiS7_iP17curandStateXORWOWfPKfS7_iPKb)
        /*0980*/ 	.word	0x00000000


	//----- nvinfo : EIATTR_MIN_STACK_SIZE
	.align		4
.L_454:
        /*0984*/ 	.byte	0x04, 0x12
        /*0986*/ 	.short	(.L_456 - .L_455)
	.align		4
.L_455:
        /*0988*/ 	.word	index@(_ZN17fastertransformer21topp_beam_topk_kernelIfLi1ELi256EEEvPKT_PiPS1_iS4_S4_fPKfPKb)
        /*098c*/ 	.word	0x00000000


	//----- nvinfo : EIATTR_MIN_STACK_SIZE
	.align		4
.L_456:
        /*0990*/ 	.byte	0x04, 0x12
        /*0992*/ 	.short	(.L_458 - .L_457)
	.align		4
.L_457:
        /*0994*/ 	.word	index@(_ZN17fastertransformer16computeToppDecayEPfPKfPKiS2_S2_S4_i)
        /*0998*/ 	.word	0x00000000


	//----- nvinfo : EIATTR_MIN_STACK_SIZE
	.align		4
.L_458:
        /*099c*/ 	.byte	0x04, 0x12
        /*099e*/ 	.short	(.L_460 - .L_459)
	.align		4
.L_459:
        /*09a0*/ 	.word	index@(_ZN17fastertransformer14topPInitializeEPiS0_S0_ii)
        /*09a4*/ 	.word	0x00000000


	//----- nvinfo : EIATTR_MIN_STACK_SIZE
	.align		4
.L_460:
        /*09a8*/ 	.byte	0x04, 0x12
        /*09aa*/ 	.short	(.L_462 - .L_461)
	.align		4
.L_461:
        /*09ac*/ 	.word	index@(_ZN3cub18CUB_300001_SM_10306detail10radix_sort29DeviceRadixSortOnesweepKernelINS1_5radix10policy_hubI6__halfijE10Policy1000ELNS0_9SortOrderE1ES6_ijiiNS1_21identity_decomposer_tEEEvPT5_SC_PT3_PKSD_PT1_PKSH_PT2_PKSL_T4_iiT6_)
        /*09b0*/ 	.word	0x00000000


	//----- nvinfo : EIATTR_MIN_STACK_SIZE
	.align		4
.L_462:
        /*09b4*/ 	.byte	0x04, 0x12
        /*09b6*/ 	.short	(.L_464 - .L_463)
	.align		4
.L_463:
        /*09b8*/ 	.word	index@(_ZN3cub18CUB_300001_SM_10306detail10radix_sort33DeviceRadixSortExclusiveSumKernelINS1_5radix10policy_hubI6__halfijE10Policy1000EjEEvPT0_)
        /*09bc*/ 	.word	0x00000000


	//----- nvinfo : EIATTR_MIN_STACK_SIZE
	.align		4
.L_464:
        /*09c0*/ 	.byte	0x04, 0x12
        /*09c2*/ 	.short	(.L_466 - .L_465)
	.align		4
.L_465:
        /*09c4*/ 	.word	index@(_ZN3cub18CUB_300001_SM_10306detail10radix_sort30DeviceRadixSortHistogramKernelINS1_5radix10policy_hubI6__halfijE10Policy1000ELNS0_9SortOrderE1ES6_jNS1_21identity_decomposer_tEEEvPT2_PKT1_SB_iiT3_)
        /*09c8*/ 	.word	0x00000000


	//----- nvinfo : EIATTR_MIN_STACK_SIZE
	.align		4
.L_466:
        /*09cc*/ 	.byte	0x04, 0x12
        /*09ce*/ 	.short	(.L_468 - .L_467)
	.align		4
.L_467:
        /*09d0*/ 	.word	index@(_ZN3cub18CUB_300001_SM_10306detail10radix_sort31DeviceRadixSortSingleTileKernelINS1_5radix10policy_hubI6__halfijE10Policy1000ELNS0_9SortOrderE1ES6_ijNS1_21identity_decomposer_tEEEvPKT1_PSB_PKT2_PSF_T3_iiT4_)
        /*09d4*/ 	.word	0x00000000


	//----- nvinfo : EIATTR_MIN_STACK_SIZE
	.align		4
.L_468:
        /*09d8*/ 	.byte	0x04, 0x12
        /*09da*/ 	.short	(.L_470 - .L_469)
	.align		4
.L_469:
        /*09dc*/ 	.word	index@(_ZN3cub18CUB_300001_SM_10306detail10radix_sort30DeviceSegmentedRadixSortKernelINS1_5radix10policy_hubI6__halfiiE10Policy1000ELb1ELNS0_9SortOrderE1ES6_iPiSA_iNS1_21identity_decomposer_tEEEvPKT2_PSC_PKT3_PSG_T4_T5_iiiT7_)
        /*09e0*/ 	.word	0x00000000


	//----- nvinfo : EIATTR_MIN_STACK_SIZE
	.align		4
.L_470:
        /*09e4*/ 	.byte	0x04, 0x12
        /*09e6*/ 	.short	(.L_472 - .L_471)
	.align		4
.L_471:
        /*09e8*/ 	.word	index@(_ZN3cub18CUB_300001_SM_10306detail10radix_sort30DeviceSegmentedRadixSortKernelINS1_5radix10policy_hubI6__halfiiE10Policy1000ELb0ELNS0_9SortOrderE1ES6_iPiSA_iNS1_21identity_decomposer_tEEEvPKT2_PSC_PKT3_PSG_T4_T5_iiiT7_)
        /*09ec*/ 	.word	0x00000000


	//----- nvinfo : EIATTR_MIN_STACK_SIZE
	.align		4
.L_472:
        /*09f0*/ 	.byte	0x04, 0x12
        /*09f2*/ 	.short	(.L_474 - .L_473)
	.align		4
.L_473:
        /*09f4*/ 	.word	index@(_ZN3cub18CUB_300001_SM_10306detail10radix_sort29DeviceRadixSortOnesweepKernelINS1_5radix10policy_hubIfijE10Policy1000ELNS0_9SortOrderE1EfijiiNS1_21identity_decomposer_tEEEvPT5_SB_PT3_PKSC_PT1_PKSG_PT2_PKSK_T4_iiT6_)
        /*09f8*/ 	.word	0x00000000


	//----- nvinfo : EIATTR_MIN_STACK_SIZE
	.align		4
.L_474:
        /*09fc*/ 	.byte	0x04, 0x12
        /*09fe*/ 	.short	(.L_476 - .L_475)
	.align		4
.L_475:
        /*0a00*/ 	.word	index@(_ZN3cub18CUB_300001_SM_10306detail10radix_sort33DeviceRadixSortExclusiveSumKernelINS1_5radix10policy_hubIfijE10Policy1000EjEEvPT0_)
        /*0a04*/ 	.word	0x00000000


	//----- nvinfo : EIATTR_MIN_STACK_SIZE
	.align		4
.L_476:
        /*0a08*/ 	.byte	0x04, 0x12
        /*0a0a*/ 	.short	(.L_478 - .L_477)
	.align		4
.L_477:
        /*0a0c*/ 	.word	index@(_ZN3cub18CUB_300001_SM_10306detail10radix_sort30DeviceRadixSortHistogramKernelINS1_5radix10policy_hubIfijE10Policy1000ELNS0_9SortOrderE1EfjNS1_21identity_decomposer_tEEEvPT2_PKT1_SA_iiT3_)
        /*0a10*/ 	.word	0x00000000


	//----- nvinfo : EIATTR_MIN_STACK_SIZE
	.align		4
.L_478:
        /*0a14*/ 	.byte	0x04, 0x12
        /*0a16*/ 	.short	(.L_480 - .L_479)
	.align		4
.L_479:
        /*0a18*/ 	.word	index@(_ZN3cub18CUB_300001_SM_10306detail10radix_sort31DeviceRadixSortSingleTileKernelINS1_5radix10policy_hubIfijE10Policy1000ELNS0_9SortOrderE1EfijNS1_21identity_decomposer_tEEEvPKT1_PSA_PKT2_PSE_T3_iiT4_)
        /*0a1c*/ 	.word	0x00000000


	//----- nvinfo : EIATTR_MIN_STACK_SIZE
	.align		4
.L_480:
        /*0a20*/ 	.byte	0x04, 0x12
        /*0a22*/ 	.short	(.L_482 - .L_481)
	.align		4
.L_481:
        /*0a24*/ 	.word	index@(_ZN3cub18CUB_300001_SM_10306detail10radix_sort30DeviceSegmentedRadixSortKernelINS1_5radix10policy_hubIfiiE10Policy1000ELb1ELNS0_9SortOrderE1EfiPiS9_iNS1_21identity_decomposer_tEEEvPKT2_PSB_PKT3_PSF_T4_T5_iiiT7_)
        /*0a28*/ 	.word	0x00000000


	//----- nvinfo : EIATTR_MIN_STACK_SIZE
	.align		4
.L_482:
        /*0a2c*/ 	.byte	0x04, 0x12
        /*0a2e*/ 	.short	(.L_484 - .L_483)
	.align		4
.L_483:
        /*0a30*/ 	.word	index@(_ZN3cub18CUB_300001_SM_10306detail10radix_sort30DeviceSegmentedRadixSortKernelINS1_5radix10policy_hubIfiiE10Policy1000ELb0ELNS0_9SortOrderE1EfiPiS9_iNS1_21identity_decomposer_tEEEvPKT2_PSB_PKT3_PSF_T4_T5_iiiT7_)
        /*0a34*/ 	.word	0x00000000


	//----- nvinfo : EIATTR_MIN_STACK_SIZE
	.align		4
.L_484:
        /*0a38*/ 	.byte	0x04, 0x12
        /*0a3a*/ 	.short	(.L_486 - .L_485)
	.align		4
.L_485:
        /*0a3c*/ 	.word	index@(_ZN3cub18CUB_300001_SM_10306detail11EmptyKernelIvEEvv)
        /*0a40*/ 	.word	0x00000000
.L_486:


//--------------------- .nv.compat                --------------------------
	.section	.nv.compat,"",@"SHT_CUDA_COMPAT_INFO"
	.align	4
        /*0000*/ 	.byte	0x02, 0x09, 0x01, 0x00, 0x02, 0x02, 0x01, 0x00, 0x02, 0x05, 0x05, 0x00, 0x03, 0x07, 0x01, 0x01
        /*0010*/ 	.byte	0x02, 0x03, 0x00, 0x00, 0x02, 0x06, 0x01, 0x00, 0x04, 0x0b, 0x08, 0x00, 0x00, 0x00, 0x00, 0x00
        /*0020*/ 	.byte	0x00, 0x00, 0x00, 0x00


//--------------------- .nv.info._ZN17fastertransformer19segmented_topp_impl27segmented_top_p_single_passINS0_28Segmented_topk_kernel_paramsI6__halfiLi256ELi1EEELi256EEEvNS0_20TopKPerSegmentParamsE --------------------------
	.section	.nv.info._ZN17fastertransformer19segmented_topp_impl27segmented_top_p_single_passINS0_28Segmented_topk_kernel_paramsI6__halfiLi256ELi1EEELi256EEEvNS0_20TopKPerSegmentParamsE,"",@"SHT_CUDA_INFO"
	.sectionflags	@""
	.align	4


	//----- nvinfo : EIATTR_CUDA_API_VERSION
	.align		4
        /*0000*/ 	.byte	0x04, 0x37
        /*0002*/ 	.short	(.L_488 - .L_487)
.L_487:
        /*0004*/ 	.word	0x00000082


	//----- nvinfo : EIATTR_KPARAM_INFO
	.align		4
.L_488:
        /*0008*/ 	.byte	0x04, 0x17
        /*000a*/ 	.short	(.L_490 - .L_489)
.L_489:
        /*000c*/ 	.word	0x00000000
        /*0010*/ 	.short	0x0000
        /*0012*/ 	.short	0x0000
        /*0014*/ 	.byte	0x00, 0xf0, 0x81, 0x01


	//----- nvinfo : EIATTR_SPARSE_MMA_MASK
	.align		4
.L_490:
        /*0018*/ 	.byte	0x03, 0x50
        /*001a*/ 	.short	0x0000


	//----- nvinfo : EIATTR_MAXREG_COUNT
	.align		4
        /*001c*/ 	.byte	0x03, 0x1b
        /*001e*/ 	.short	0x00ff


	//----- nvinfo : EIATTR_NUM_BARRIERS
	.align		4
        /*0020*/ 	.byte	0x02, 0x4c
        /*0022*/ 	.byte	0x01
	.zero		1


	//----- nvinfo : EIATTR_MERCURY_ISA_VERSION
	.align		4
        /*0024*/ 	.byte	0x03, 0x5f
        /*0026*/ 	.short	0x0101


	//----- nvinfo : EIATTR_INT_WARP_WIDE_INSTR_OFFSETS
	.align		4
        /*0028*/ 	.byte	0x04, 0x31
        /*002a*/ 	.short	(.L_492 - .L_491)


	//   ....[0]....
.L_491:
        /*002c*/ 	.word	0x00005460


	//   ....[1]....
        /*0030*/ 	.word	0x00005470


	//----- nvinfo : EIATTR_COOP_GROUP_MASK_REGIDS
	.align		4
.L_492:
        /*0034*/ 	.byte	0x04, 0x29
        /*0036*/ 	.short	(.L_494 - .L_493)


	//   ....[0]....
.L_493:
        /*0038*/ 	.word	0xffffffff


	//   ....[1]....
        /*003c*/ 	.word	0xffffffff


	//   ....[2]....
        /*0040*/ 	.word	0xffffffff


	//   ....[3]....
        /*0044*/ 	.word	0xffffffff


	//   ....[4]....
        /*0048*/ 	.word	0xffffffff


	//   ....[5]....
        /*004c*/ 	.word	0xffffffff


	//   ....[6]....
        /*0050*/ 	.word	0xffffffff


	//   ....[7]....
        /*0054*/ 	.word	0xffffffff


	//   ....[8]....
        /*0058*/ 	.word	0xffffffff


	//   ....[9]....
        /*005c*/ 	.word	0xffffffff


	//   ....[10]....
        /*0060*/ 	.word	0xffffffff


	//   ....[11]....
        /*0064*/ 	.word	0xffffffff


	//   ....[12]....
        /*0068*/ 	.word	0x05000012


	//   ....[13]....
        /*006c*/ 	.word	0x05000012


	//   ....[14]....
        /*0070*/ 	.word	0x05000012


	//   ....[15]....
        /*0074*/ 	.word	0x05000012


	//   ....[16]....
        /*0078*/ 	.word	0x05000012


	//   ....[17]....
        /*007c*/ 	.word	0x05000012


	//   ....[18]....
        /*0080*/ 	.word	0x05000012


	//----- nvinfo : EIATTR_COOP_GROUP_INSTR_OFFSETS
	.align		4
.L_494:
        /*0084*/ 	.byte	0x04, 0x28
        /*0086*/ 	.short	(.L_496 - .L_495)


	//   ....[0]....
.L_495:
        /*0088*/ 	.word	0x00003d90


	//   ....[1]....
        /*008c*/ 	.word	0x00003dd0


	//   ....[2]....
        /*0090*/ 	.word	0x00003e00


	//   ....[3]....
        /*0094*/ 	.word	0x00003e20


	//   ....[4]....
        /*0098*/ 	.word	0x00003e40


	//   ....[5]....
        /*009c*/ 	.word	0x00004160


	//   ....[6]....
        /*00a0*/ 	.word	0x00004170


	//   ....[7]....
        /*00a4*/ 	.word	0x00004190


	//   ....[8]....
        /*00a8*/ 	.word	0x000041b0


	//   ....[9]....
        /*00ac*/ 	.word	0x000041d0


	//   ....[10]....
        /*00b0*/ 	.word	0x000041f0


	//   ....[11]....
        /*00b4*/ 	.word	0x00004220


	//   ....[12]....
        /*00b8*/ 	.word	0x00005c40


	//   ....[13]....
        /*00bc*/ 	.word	0x00005cb0


	//   ....[14]....
        /*00c0*/ 	.word	0x00005d20


	//   ....[15]....
        /*00c4*/ 	.word	0x00005da0


	//   ....[16]....
        /*00c8*/ 	.word	0x00005e10


	//   ....[17]....
        /*00cc*/ 	.word	0x00005e70


	//   ....[18]....
        /*00d0*/ 	.word	0x00005ed0


	//----- nvinfo : EIATTR_VRC_CTA_INIT_COUNT
	.align		4
.L_496:
        /*00d4*/ 	.byte	0x02, 0x4a
	.zero		1
	.zero		1


	//----- nvinfo : EIATTR_EXIT_INSTR_OFFSETS
	.align		4
        /*00d8*/ 	.byte	0x04, 0x1c
        /*00da*/ 	.short	(.L_498 - .L_497)


	//   ....[0]....
.L_497:
        /*00dc*/ 	.word	0x00000110


	//   ....[1]....
        /*00e0*/ 	.word	0x00000180


	//   ....[2]....
        /*00e4*/ 	.word	0x00005500


	//   ....[3]....
        /*00e8*/ 	.word	0x000058e0


	//   ....[4]....
        /*00ec*/ 	.word	0x00005bd0


	//----- nvinfo : EIATTR_MAX_THREADS
	.align		4
.L_498:
        /*00f0*/ 	.byte	0x04, 0x05
        /*00f2*/ 	.short	(.L_500 - .L_499)
.L_499:
        /*00f4*/ 	.word	0x00000100
        /*00f8*/ 	.word	0x00000001
        /*00fc*/ 	.word	0x00000001


	//----- nvinfo : EIATTR_CRS_STACK_SIZE
	.align		4
.L_500:
        /*0100*/ 	.byte	0x04, 0x1e
        /*0102*/ 	.short	(.L_502 - .L_501)
.L_501:
        /*0104*/ 	.word	0x00000000


	//----- nvinfo : EIATTR_CBANK_PARAM_SIZE
	.align		4
.L_502:
        /*0108*/ 	.byte	0x03, 0x19
        /*010a*/ 	.short	0x0060


	//----- nvinfo : EIATTR_PARAM_CBANK
	.align		4
        /*010c*/ 	.byte	0x04, 0x0a
        /*010e*/ 	.short	(.L_504 - .L_503)
	.align		4
.L_503:
        /*0110*/ 	.word	index@(.nv.constant0._ZN17fastertransformer19segmented_topp_impl27segmented_top_p_single_passINS0_28Segmented_topk_kernel_paramsI6__halfiLi256ELi1EEELi256EEEvNS0_20TopKPerSegmentParamsE)
        /*0114*/ 	.short	0x0380
        /*0116*/ 	.short	0x0060


	//----- nvinfo : EIATTR_SW_WAR
	.align		4
.L_504:
        /*0118*/ 	.byte	0x04, 0x36
        /*011a*/ 	.short	(.L_506 - .L_505)
.L_505:
        /*011c*/ 	.word	0x00000008
.L_506:


//--------------------- .nv.info._ZN17fastertransformer19segmented_topp_impl27segmented_top_p_single_passINS0_28Segmented_topk_kernel_paramsI6__halfiLi256ELi1EEELi224EEEvNS0_20TopKPerSegmentParamsE --------------------------
	.section	.nv.info._ZN17fastertransformer19segmented_topp_impl27segmented_top_p_single_passINS0_28Segmented_topk_kernel_paramsI6__halfiLi256ELi1EEELi224EEEvNS0_20TopKPerSegmentParamsE,"",@"SHT_CUDA_INFO"
	.sectionflags	@""
	.align	4


	//----- nvinfo : EIATTR_CUDA_API_VERSION
	.align		4
        /*0000*/ 	.byte	0x04, 0x37
        /*0002*/ 	.short	(.L_508 - .L_507)
.L_507:
        /*0004*/ 	.word	0x00000082


	//----- nvinfo : EIATTR_KPARAM_INFO
	.align		4
.L_508:
        /*0008*/ 	.byte	0x04, 0x17
        /*000a*/ 	.short	(.L_510 - .L_509)
.L_509:
        /*000c*/ 	.word	0x00000000
        /*0010*/ 	.short	0x0000
        /*0012*/ 	.short	0x0000
        /*0014*/ 	.byte	0x00, 0xf0, 0x81, 0x01


	//----- nvinfo : EIATTR_SPARSE_MMA_MASK
	.align		4
.L_510:
        /*0018*/ 	.byte	0x03, 0x50
        /*001a*/ 	.short	0x0000


	//----- nvinfo : EIATTR_MAXREG_COUNT
	.align		4
        /*001c*/ 	.byte	0x03, 0x1b
        /*001e*/ 	.short	0x00ff


	//----- nvinfo : EIATTR_NUM_BARRIERS
	.align		4
        /*0020*/ 	.byte	0x02, 0x4c
        /*0022*/ 	.byte	0x01
	.zero		1


	//----- nvinfo : EIATTR_MERCURY_ISA_VERSION
	.align		4
        /*0024*/ 	.byte	0x03, 0x5f
        /*0026*/ 	.short	0x0101


	//----- nvinfo : EIATTR_INT_WARP_WIDE_INSTR_OFFSETS
	.align		4
        /*0028*/ 	.byte	0x04, 0x31
        /*002a*/ 	.short	(.L_512 - .L_511)


	//   ....[0]....
.L_511:
        /*002c*/ 	.word	0x00005050


	//   ....[1]....
        /*0030*/ 	.word	0x00005060


	//----- nvinfo : EIATTR_COOP_GROUP_MASK_REGIDS
	.align		4
.L_512:
        /*0034*/ 	.byte	0x04, 0x29
        /*0036*/ 	.short	(.L_514 - .L_513)


	//   ....[0]....
.L_513:
        /*0038*/ 	.word	0xffffffff


	//   ....[1]....
        /*003c*/ 	.word	0xffffffff


	//   ....[2]....
        /*0040*/ 	.word	0xffffffff


	//   ....[3]....
        /*0044*/ 	.word	0xffffffff


	//   ....[4]....
        /*0048*/ 	.word	0xffffffff


	//   ....[5]....
        /*004c*/ 	.word	0xffffffff


	//   ....[6]....
        /*0050*/ 	.word	0xffffffff


	//   ....[7]....
        /*0054*/ 	.word	0xffffffff


	//   ....[8]....
        /*0058*/ 	.word	0xffffffff


	//   ....[9]....
        /*005c*/ 	.word	0xffffffff


	//   ....[10]....
        /*0060*/ 	.word	0xffffffff


	//   ....[11]....
        /*0064*/ 	.word	0xffffffff


	//   ....[12]....
        /*0068*/ 	.word	0x05000012


	//   ....[13]....
        /*006c*/ 	.word	0x05000012


	//   ....[14]....
        /*0070*/ 	.word	0x05000012


	//   ....[15]....
        /*0074*/ 	.word	0x05000012


	//   ....[16]....
        /*0078*/ 	.word	0x05000012


	//   ....[17]....
        /*007c*/ 	.word	0x05000012


	//   ....[18]....
        /*0080*/ 	.word	0x05000012


	//----- nvinfo : EIATTR_COOP_GROUP_INSTR_OFFSETS
	.align		4
.L_514:
        /*0084*/ 	.byte	0x04, 0x28
        /*0086*/ 	.short	(.L_516 - .L_515)


	//   ....[0]....
.L_515:
        /*0088*/ 	.word	0x00003910


	//   ....[1]....
        /*008c*/ 	.word	0x00003950


	//   ....[2]....
        /*0090*/ 	.word	0x00003980


	//   ....[3]....
        /*0094*/ 	.word	0x000039a0


	//   ....[4]....
        /*0098*/ 	.word	0x000039c0


	//   ....[5]....
        /*009c*/ 	.word	0x00003cc0


	//   ....[6]....
        /*00a0*/ 	.word	0x00003cd0


	//   ....[7]....
        /*00a4*/ 	.word	0x00003cf0


	//   ....[8]....
        /*00a8*/ 	.word	0x00003d10


	//   ....[9]....
        /*00ac*/ 	.word	0x00003d30


	//   ....[10]....
        /*00b0*/ 	.word	0x00003d50


	//   ....[11]....
        /*00b4*/ 	.word	0x00003d80


	//   ....[12]....
        /*00b8*/ 	.word	0x00005810


	//   ....[13]....
        /*00bc*/ 	.word	0x00005880


	//   ....[14]....
        /*00c0*/ 	.word	0x000058f0


	//   ....[15]....
        /*00c4*/ 	.word	0x00005970


	//   ....[16]....
        /*00c8*/ 	.word	0x000059e0


	//   ....[17]....
        /*00cc*/ 	.word	0x00005a40


	//   ....[18]....
        /*00d0*/ 	.word	0x00005aa0


	//----- nvinfo : EIATTR_VRC_CTA_INIT_COUNT
	.align		4
.L_516:
        /*00d4*/ 	.byte	0x02, 0x4a
	.zero		1
	.zero		1


	//----- nvinfo : EIATTR_EXIT_INSTR_OFFSETS
	.align		4
        /*00d8*/ 	.byte	0x04, 0x1c
        /*00da*/ 	.short	(.L_518 - .L_517)


	//   ....[0]....
.L_517:
        /*00dc*/ 	.word	0x00000110


	//   ....[1]....
        /*00e0*/ 	.word	0x00000180


	//   ....[2]....
        /*00e4*/ 	.word	0x000050f0


	//   ....[3]....
        /*00e8*/ 	.word	0x000054b0


	//   ....[4]....
        /*00ec*/ 	.word	0x000057a0


	//----- nvinfo : EIATTR_MAX_THREADS
	.align		4
.L_518:
        /*00f0*/ 	.byte	0x04, 0x05
        /*00f2*/ 	.short	(.L_520 - .L_519)
.L_519:
        /*00f4*/ 	.word	0x00000100
        /*00f8*/ 	.word	0x00000001
        /*00fc*/ 	.word	0x00000001


	//----- nvinfo : EIATTR_CRS_STACK_SIZE
	.align		4
.L_520:
        /*0100*/ 	.byte	0x04, 0x1e
        /*0102*/ 	.short	(.L_522 - .L_521)
.L_521:
        /*0104*/ 	.word	0x00000000


	//----- nvinfo : EIATTR_CBANK_PARAM_SIZE
	.align		4
.L_522:
        /*0108*/ 	.byte	0x03, 0x19
        /*010a*/ 	.short	0x0060


	//----- nvinfo : EIATTR_PARAM_CBANK
	.align		4
        /*010c*/ 	.byte	0x04, 0x0a
        /*010e*/ 	.short	(.L_524 - .L_523)
	.align		4
.L_523:
        /*0110*/ 	.word	index@(.nv.constant0._ZN17fastertransformer19segmented_topp_impl27segmented_top_p_single_passINS0_28Segmented_topk_kernel_paramsI6__halfiLi256ELi1EEELi224EEEvNS0_20TopKPerSegmentParamsE)
        /*0114*/ 	.short	0x0380
        /*0116*/ 	.short	0x0060


	//----- nvinfo : EIATTR_SW_WAR
	.align		4
.L_524:
        /*0118*/ 	.byte	0x04, 0x36
        /*011a*/ 	.short	(.L_526 - .L_525)
.L_525:
        /*011c*/ 	.word	0x00000008
.L_526:


//--------------------- .nv.info._ZN17fastertransformer19segmented_topp_impl27segmented_top_p_single_passINS0_28Segmented_topk_kernel_paramsI6__halfiLi256ELi1EEELi192EEEvNS0_20TopKPerSegmentParamsE --------------------------
	.section	.nv.info._ZN17fastertransformer19segmented_topp_impl27segmented_top_p_single_passINS0_28Segmented_topk_kernel_paramsI6__halfiLi256ELi1EEELi192EEEvNS0_20TopKPerSegmentParamsE,"",@"SHT_CUDA_INFO"
	.sectionflags	@""
	.align	4


	//----- nvinfo : EIATTR_CUDA_API_VERSION
	.align		4
        /*0000*/ 	.byte	0x04, 0x37
        /*0002*/ 	.short	(.L_528 - .L_527)
.L_527:
        /*0004*/ 	.word	0x00000082


	//----- nvinfo : EIATTR_KPARAM_INFO
	.align		4
.L_528:
        /*0008*/ 	.byte	0x04, 0x17
        /*000a*/ 	.short	(.L_530 - .L_529)
.L_529:
        /*000c*/ 	.word	0x00000000
        /*0010*/ 	.short	0x0000
        /*0012*/ 	.short	0x0000
        /*0014*/ 	.byte	0x00, 0xf0, 0x81, 0x01


	//----- nvinfo : EIATTR_SPARSE_MMA_MASK
	.align		4
.L_530:
        /*0018*/ 	.byte	0x03, 0x50
        /*001a*/ 	.short	0x0000


	//----- nvinfo : EIATTR_MAXREG_COUNT
	.align		4
        /*001c*/ 	.byte	0x03, 0x1b
        /*001e*/ 	.short	0x00ff


	//----- nvinfo : EIATTR_NUM_BARRIERS
	.align		4
        /*0020*/ 	.byte	0x02, 0x4c
        /*0022*/ 	.byte	0x01
	.zero		1


	//----- nvinfo : EIATTR_ANNOTATIONS
	.align		4
        /*0024*/ 	.byte	0x04, 0x55
        /*0026*/ 	.short	(.L_532 - .L_531)


	//   ....[0]....
.L_531:
        /*0028*/ 	.word	0x00000001
        /*002c*/ 	.byte	0x90, 0x00, 0x00, 0x00, 0x01, 0x00, 0x00, 0x00, 0x90, 0x1b, 0x00, 0x00, 0x01, 0x00, 0x00, 0x00
        /* <DEDUP_REMOVED lines=35> */
        /*026c*/ 	.byte	0xc0, 0x92, 0x00, 0x00, 0x01, 0x00, 0x00, 0x00, 0xc0, 0x93, 0x00, 0x00


	//----- nvinfo : EIATTR_MERCURY_ISA_VERSION
	.align		4
.L_532:
        /*0278*/ 	.byte	0x03, 0x5f
        /*027a*/ 	.short	0x0101


	//----- nvinfo : EIATTR_INT_WARP_WIDE_INSTR_OFFSETS
	.align		4
        /*027c*/ 	.byte	0x04, 0x31
        /*027e*/ 	.short	(.L_534 - .L_533)


	//   ....[0]....
.L_533:
        /*0280*/ 	.word	0x000093e0


	//   ....[1]....
        /*0284*/ 	.word	0x000093f0


	//----- nvinfo : EIATTR_COOP_GROUP_MASK_REGIDS
	.align		4
.L_534:
        /*0288*/ 	.byte	0x04, 0x29
        /*028a*/ 	.short	(.L_536 - .L_535)


	//   ....[0]....
.L_535:
        /*028c*/ 	.word	0xffffffff


	//   ....[1]....
        /*0290*/ 	.word	0xffffffff


	//   ....[2]....
        /*0294*/ 	.word	0xffffffff


	//   ....[3]....
        /*0298*/ 	.word	0xffffffff


	//   ....[4]....
        /*029c*/ 	.word	0xffffffff


	//   ....[5]....
        /*02a0*/ 	.word	0xffffffff


	//   ....[6]....
        /*02a4*/ 	.word	0xffffffff


	//   ....[7]....
        /*02a8*/ 	.word	0xffffffff


	//   ....[8]....
        /*02ac*/ 	.word	0xffffffff


	//   ....[9]....
        /*02b0*/ 	.word	0xffffffff


	//   ....[10]....
        /*02b4*/ 	.word	0xffffffff


	//   ....[11]....
        /*02b8*/ 	.word	0xffffffff


	//   ....[12]....
        /*02bc*/ 	.word	0x05000016


	//   ....[13]....
        /*02c0*/ 	.word	0x05000016


	//   ....[14]....
        /*02c4*/ 	.word	0x05000016


	//   ....[15]....
        /*02c8*/ 	.word	0x05000016


	//   ....[16]....
        /*02cc*/ 	.word	0x05000016


	//   ....[17]....
        /*02d0*/ 	.word	0x05000016


	//   ....[18]....
        /*02d4*/ 	.word	0x05000016


	//----- nvinfo : EIATTR_COOP_GROUP_INSTR_OFFSETS
	.align		4
.L_536:
        /*02d8*/ 	.byte	0x04, 0x28
        /*02da*/ 	.short	(.L_538 - .L_537)


	//   ....[0]....
.L_537:
        /*02dc*/ 	.word	0x00005700


	//   ....[1]....
        /*02e0*/ 	.word	0x00005720


	//   ....[2]....
        /*02e4*/ 	.word	0x00005740


	//   ....[3]....
        /*02e8*/ 	.word	0x00005770


	//   ....[4]....
        /*02ec*/ 	.word	0x00005790


	//   ....[5]....
        /*02f0*/ 	.word	0x00005ac0


	//   ....[6]....
        /*02f4*/ 	.word	0x00005ad0


	//   ....[7]....
        /*02f8*/ 	.word	0x00005af0


	//   ....[8]....
        /*02fc*/ 	.word	0x00005b10


	//   ....[9]....
        /*0300*/ 	.word	0x00005b30


	//   ....[10]....
        /*0304*/ 	.word	0x00005b50


	//   ....[11]....
        /*0308*/ 	.word	0x00005b80


	//   ....[12]....
        /*030c*/ 	.word	0x00009bb0


	//   ....[13]....
        /*0310*/ 	.word	0x00009c20


	//   ....[14]....
        /*0314*/ 	.word	0x00009ca0


	//   ....[15]....
        /*0318*/ 	.word	0x00009d10


	//   ....[16]....
        /*031c*/ 	.word	0x00009d90


	//   ....[17]....
        /*0320*/ 	.word	0x00009de0


	//   ....[18]....
        /*0324*/ 	.word	0x00009e40


	//----- nvinfo : EIATTR_VRC_CTA_INIT_COUNT
	.align		4
.L_538:
        /*0328*/ 	.byte	0x02, 0x4a
	.zero		1
	.zero		1


	//----- nvinfo : EIATTR_EXIT_INSTR_OFFSETS
	.align		4
        /*032c*/ 	.byte	0x04, 0x1c
        /*032e*/ 	.short	(.L_540 - .L_539)


	//   ....[0]....
.L_539:
        /*0330*/ 	.word	0x00000120


	//   ....[1]....
        /*0334*/ 	.word	0x00000190


	//   ....[2]....
        /*0338*/ 	.word	0x00009490


	//   ....[3]....
        /*033c*/ 	.word	0x00009860


	//   ....[4]....
        /*0340*/ 	.word	0x00009b50


	//----- nvinfo : EIATTR_MAX_THREADS
	.align		4
.L_540:
        /*0344*/ 	.byte	0x04, 0x05
        /*0346*/ 	.short	(.L_542 - .L_541)
.L_541:
        /*0348*/ 	.word	0x00000100
        /*034c*/ 	.word	0x00000001
        /*0350*/ 	.word	0x00000001


	//----- nvinfo : EIATTR_CRS_STACK_SIZE
	.align		4
.L_542:
        /*0354*/ 	.byte	0x04, 0x1e
        /*0356*/ 	.short	(.L_544 - .L_543)
.L_543:
        /*0358*/ 	.word	0x00000000


	//----- nvinfo : EIATTR_CBANK_PARAM_SIZE
	.align		4
.L_544:
        /*035c*/ 	.byte	0x03, 0x19
        /*035e*/ 	.short	0x0060


	//----- nvinfo : EIATTR_PARAM_CBANK
	.align		4
        /*0360*/ 	.byte	0x04, 0x0a
        /*0362*/ 	.short	(.L_546 - .L_545)
	.align		4
.L_545:
        /*0364*/ 	.word	index@(.nv.constant0._ZN17fastertransformer19segmented_topp_impl27segmented_top_p_single_passINS0_28Segmented_topk_kernel_paramsI6__halfiLi256ELi1EEELi192EEEvNS0_20TopKPerSegmentParamsE)
        /*0368*/ 	.short	0x0380
        /*036a*/ 	.short	0x0060


	//----- nvinfo : EIATTR_SW_WAR
	.align		4
.L_546:
        /*036c*/ 	.byte	0x04, 0x36
        /*036e*/ 	.short	(.L_548 - .L_547)
.L_547:
        /*0370*/ 	.word	0x00000008
.L_548:


//--------------------- .nv.info._ZN17fastertransformer19segmented_topp_impl27segmented_top_p_single_passINS0_28Segmented_topk_kernel_paramsI6__halfiLi256ELi1EEELi160EEEvNS0_20TopKPerSegmentParamsE --------------------------
	.section	.nv.info._ZN17fastertransformer19segmented_topp_impl27segmented_top_p_single_passINS0_28Segmented_topk_kernel_paramsI6__halfiLi256ELi1EEELi160EEEvNS0_20TopKPerSegmentParamsE,"",@"SHT_CUDA_INFO"
	.sectionflags	@""
	.align	4


	//----- nvinfo : EIATTR_CUDA_API_VERSION
	.align		4
        /*0000*/ 	.byte	0x04, 0x37
        /*0002*/ 	.short	(.L_550 - .L_549)
.L_549:
        /*0004*/ 	.word	0x00000082


	//----- nvinfo : EIATTR_KPARAM_INFO
	.align		4
.L_550:
        /*0008*/ 	.byte	0x04, 0x17
        /*000a*/ 	.short	(.L_552 - .L_551)
.L_551:
        /*000c*/ 	.word	0x00000000
        /*0010*/ 	.short	0x0000
        /*0012*/ 	.short	0x0000
        /*0014*/ 	.byte	0x00, 0xf0, 0x81, 0x01


	//----- nvinfo : EIATTR_SPARSE_MMA_MASK
	.align		4
.L_552:
        /*0018*/ 	.byte	0x03, 0x50
        /*001a*/ 	.short	0x0000


	//----- nvinfo : EIATTR_MAXREG_COUNT
	.align		4
        /*001c*/ 	.byte	0x03, 0x1b
        /*001e*/ 	.short	0x00ff


	//----- nvinfo : EIATTR_NUM_BARRIERS
	.align		4
        /*0020*/ 	.byte	0x02, 0x4c
        /*0022*/ 	.byte	0x01
	.zero		1


	//----- nvinfo : EIATTR_MERCURY_ISA_VERSION
	.align		4
        /*0024*/ 	.byte	0x03, 0x5f
        /*0026*/ 	.short	0x0101


	//----- nvinfo : EIATTR_INT_WARP_WIDE_INSTR_OFFSETS
	.align		4
        /*0028*/ 	.byte	0x04, 0x31
        /*002a*/ 	.short	(.L_554 - .L_553)


	//   ....[0]....
.L_553:
        /*002c*/ 	.word	0x0000a3f0


	//   ....[1]....
        /*0030*/ 	.word	0x0000a400


	//----- nvinfo : EIATTR_COOP_GROUP_MASK_REGIDS
	.align		4
.L_554:
        /*0034*/ 	.byte	0x04, 0x29
        /*0036*/ 	.short	(.L_556 - .L_555)


	//   ....[0]....
.L_555:
        /*0038*/ 	.word	0xffffffff


	//   ....[1]....
        /*003c*/ 	.word	0xffffffff


	//   ....[2]....
        /*0040*/ 	.word	0xffffffff


	//   ....[3]....
        /*0044*/ 	.word	0xffffffff


	//   ....[4]....
        /*0048*/ 	.word	0xffffffff


	//   ....[5]....
        /*004c*/ 	.word	0xffffffff


	//   ....[6]....
        /*0050*/ 	.word	0xffffffff


	//   ....[7]....
        /*0054*/ 	.word	0xffffffff


	//   ....[8]....
        /*0058*/ 	.word	0xffffffff


	//   ....[9]....
        /*005c*/ 	.word	0xffffffff


	//   ....[10]....
        /*0060*/ 	.word	0xffffffff


	//   ....[11]....
        /*0064*/ 	.word	0xffffffff


	//   ....[12]....
        /*0068*/ 	.word	0x050000f5


	//   ....[13]....
        /*006c*/ 	.word	0x050000f5


	//   ....[14]....
        /*0070*/ 	.word	0x050000f5


	//   ....[15]....
        /*0074*/ 	.word	0x050000f5


	//   ....[16]....
        /*0078*/ 	.word	0x050000f5


	//   ....[17]....
        /*007c*/ 	.word	0x050000f5


	//   ....[18]....
        /*0080*/ 	.word	0x050000f5


	//----- nvinfo : EIATTR_COOP_GROUP_INSTR_OFFSETS
	.align		4
.L_556:
        /*0084*/ 	.byte	0x04, 0x28
        /*0086*/ 	.short	(.L_558 - .L_557)


	//   ....[0]....
.L_557:
        /*0088*/ 	.word	0x00006e60


	//   ....[1]....
        /*008c*/ 	.word	0x00006f20


	//   ....[2]....
        /*0090*/ 	.word	0x00006f60


	//   ....[3]....
        /*0094*/ 	.word	0x00006fa0


	//   ....[4]....
        /*0098*/ 	.word	0x00006fc0


	//   ....[5]....
        /*009c*/ 	.word	0x000072a0


	//   ....[6]....
        /*00a0*/ 	.word	0x000072c0


	//   ....[7]....
        /*00a4*/ 	.word	0x000072e0


	//   ....[8]....
        /*00a8*/ 	.word	0x00007300


	//   ....[9]....
        /*00ac*/ 	.word	0x00007320


	//   ....[10]....
        /*00b0*/ 	.word	0x00007350


	//   ....[11]....
        /*00b4*/ 	.word	0x00007370


	//   ....[12]....
        /*00b8*/ 	.word	0x0000abf0


	//   ....[13]....
        /*00bc*/ 	.word	0x0000ac60


	//   ....[14]....
        /*00c0*/ 	.word	0x0000acc0


	//   ....[15]....
        /*00c4*/ 	.word	0x0000ad30


	//   ....[16]....
        /*00c8*/ 	.word	0x0000ad90


	//   ....[17]....
        /*00cc*/ 	.word	0x0000ae10


	//   ....[18]....
        /*00d0*/ 	.word	0x0000ae80


	//----- nvinfo : EIATTR_VRC_CTA_INIT_COUNT
	.align		4
.L_558:
        /*00d4*/ 	.byte	0x02, 0x4a
	.zero		1
	.zero		1


	//----- nvinfo : EIATTR_EXIT_INSTR_OFFSETS
	.align		4
        /*00d8*/ 	.byte	0x04, 0x1c
        /*00da*/ 	.short	(.L_560 - .L_559)


	//   ....[0]....
.L_559:
        /*00dc*/ 	.word	0x00000110


	//   ....[1]....
        /*00e0*/ 	.word	0x00000180


	//   ....[2]....
        /*00e4*/ 	.word	0x0000a490


	//   ....[3]....
        /*00e8*/ 	.word	0x0000a860


	//   ....[4]....
        /*00ec*/ 	.word	0x0000ab90


	//----- nvinfo : EIATTR_MAX_THREADS
	.align		4
.L_560:
        /*00f0*/ 	.byte	0x04, 0x05
        /*00f2*/ 	.short	(.L_562 - .L_561)
.L_561:
        /*00f4*/ 	.word	0x00000100
        /*00f8*/ 	.word	0x00000001
        /*00fc*/ 	.word	0x00000001


	//----- nvinfo : EIATTR_CRS_STACK_SIZE
	.align		4
.L_562:
        /*0100*/ 	.byte	0x04, 0x1e
        /*0102*/ 	.short	(.L_564 - .L_563)
.L_563:
        /*0104*/ 	.word	0x00000000


	//----- nvinfo : EIATTR_CBANK_PARAM_SIZE
	.align		4
.L_564:
        /*0108*/ 	.byte	0x03, 0x19
        /*010a*/ 	.short	0x0060


	//----- nvinfo : EIATTR_PARAM_CBANK
	.align		4
        /*010c*/ 	.byte	0x04, 0x0a
        /*010e*/ 	.short	(.L_566 - .L_565)
	.align		4
.L_565:
        /*0110*/ 	.word	index@(.nv.constant0._ZN17fastertransformer19segmented_topp_impl27segmented_top_p_single_passINS0_28Segmented_topk_kernel_paramsI6__halfiLi256ELi1EEELi160EEEvNS0_20TopKPerSegmentParamsE)
        /*0114*/ 	.short	0x0380
        /*0116*/ 	.short	0x0060


	//----- nvinfo : EIATTR_SW_WAR
	.align		4
.L_566:
        /*0118*/ 	.byte	0x04, 0x36
        /*011a*/ 	.short	(.L_568 - .L_567)
.L_567:
        /*011c*/ 	.word	0x00000008
.L_568:


//--------------------- .nv.info._ZN17fastertransformer19segmented_topp_impl27segmented_top_p_single_passINS0_28Segmented_topk_kernel_paramsI6__halfiLi256ELi1EEELi128EEEvNS0_20TopKPerSegmentParamsE --------------------------
	.section	.nv.info._ZN17fastertransformer19segmented_topp_impl27segmented_top_p_single_passINS0_28Segmented_topk_kernel_paramsI6__halfiLi256ELi1EEELi128EEEvNS0_20TopKPerSegmentParamsE,"",@"SHT_CUDA_INFO"
	.sectionflags	@""
	.align	4


	//----- nvinfo : EIATTR_CUDA_API_VERSION
	.align		4
        /*0000*/ 	.byte	0x04, 0x37
        /*0002*/ 	.short	(.L_570 - .L_569)
.L_569:
        /*0004*/ 	.word	0x00000082


	//----- nvinfo : EIATTR_KPARAM_INFO
	.align		4
.L_570:
        /*0008*/ 	.byte	0x04, 0x17
        /*000a*/ 	.short	(.L_572 - .L_571)
.L_571:
        /*000c*/ 	.word	0x00000000
        /*0010*/ 	.short	0x0000
        /*0012*/ 	.short	0x0000
        /*0014*/ 	.byte	0x00, 0xf0, 0x81, 0x01


	//----- nvinfo : EIATTR_SPARSE_MMA_MASK
	.align		4
.L_572:
        /*0018*/ 	.byte	0x03, 0x50
        /*001a*/ 	.short	0x0000


	//----- nvinfo : EIATTR_MAXREG_COUNT
	.align		4
        /*001c*/ 	.byte	0x03, 0x1b
        /*001e*/ 	.short	0x00ff


	//----- nvinfo : EIATTR_NUM_BARRIERS
	.align		4
        /*0020*/ 	.byte	0x02, 0x4c
        /*0022*/ 	.byte	0x01
	.zero		1


	//----- nvinfo : EIATTR_ANNOTATIONS
	.align		4
        /*0024*/ 	.byte	0x04, 0x55
        /*0026*/ 	.short	(.L_574 - .L_573)


	//   ....[0]....
.L_573:
        /*0028*/ 	.word	0x00000001
        /*002c*/ 	.byte	0x40, 0x18, 0x00, 0x00, 0x01, 0x00, 0x00, 0x00, 0x70, 0x18, 0x00, 0x00, 0x01, 0x00, 0x00, 0x00
        /*003c*/ 	.byte	0x30, 0x46, 0x00, 0x00, 0x01, 0x00, 0x00, 0x00, 0x20, 0x5b, 0x00, 0x00, 0x01, 0x00, 0x00, 0x00
        /*004c*/ 	.byte	0xe0, 0x60, 0x00, 0x00, 0x01, 0x00, 0x00, 0x00, 0xb0, 0x9c, 0x00, 0x00


	//----- nvinfo : EIATTR_MERCURY_ISA_VERSION
	.align		4
.L_574:
        /*0058*/ 	.byte	0x03, 0x5f
        /*005a*/ 	.short	0x0101


	//----- nvinfo : EIATTR_INT_WARP_WIDE_INSTR_OFFSETS
	.align		4
        /*005c*/ 	.byte	0x04, 0x31
        /*005e*/ 	.short	(.L_576 - .L_575)


	//   ....[0]....
.L_575:
        /*0060*/ 	.word	0x00009f10


	//   ....[1]....
        /*0064*/ 	.word	0x00009f20


	//----- nvinfo : EIATTR_COOP_GROUP_MASK_REGIDS
	.align		4
.L_576:
        /*0068*/ 	.byte	0x04, 0x29
        /*006a*/ 	.short	(.L_578 - .L_577)


	//   ....[0]....
.L_577:
        /*006c*/ 	.word	0xffffffff


	//   ....[1]....
        /*0070*/ 	.word	0xffffffff


	//   ....[2]....
        /*0074*/ 	.word	0xffffffff


	//   ....[3]....
        /*0078*/ 	.word	0xffffffff


	//   ....[4]....
        /*007c*/ 	.word	0xffffffff


	//   ....[5]....
        /*0080*/ 	.word	0xffffffff


	//   ....[6]....
        /*0084*/ 	.word	0xffffffff


	//   ....[7]....
        /*0088*/ 	.word	0xffffffff


	//   ....[8]....
        /*008c*/ 	.word	0xffffffff


	//   ....[9]....
        /*0090*/ 	.word	0xffffffff


	//   ....[10]....
        /*0094*/ 	.word	0xffffffff


	//   ....[11]....
        /*0098*/ 	.word	0xffffffff


	//   ....[12]....
        /*009c*/ 	.word	0x050000be


	//   ....[13]....
        /*00a0*/ 	.word	0x050000be


	//   ....[14]....
        /*00a4*/ 	.word	0x050000be


	//   ....[15]....
        /*00a8*/ 	.word	0x050000be


	//   ....[16]....
        /*00ac*/ 	.word	0x050000be


	//   ....[17]....
        /*00b0*/ 	.word	0x050000be


	//   ....[18]....
        /*00b4*/ 	.word	0x050000be


	//----- nvinfo : EIATTR_COOP_GROUP_INSTR_OFFSETS
	.align		4
.L_578:
        /*00b8*/ 	.byte	0x04, 0x28
        /*00ba*/ 	.short	(.L_580 - .L_579)


	//   ....[0]....
.L_579:
        /*00bc*/ 	.word	0x00005930


	//   ....[1]....
        /*00c0*/ 	.word	0x00005950


	//   ....[2]....
        /*00c4*/ 	.word	0x00005970


	//   ....[3]....
        /*00c8*/ 	.word	0x00005990


	//   ....[4]....
        /*00cc*/ 	.word	0x000059b0


	//   ....[5]....
        /*00d0*/ 	.word	0x00005e30


	//   ....[6]....
        /*00d4*/ 	.word	0x00005e40


	//   ....[7]....
        /*00d8*/ 	.word	0x00005e60


	//   ....[8]....
        /*00dc*/ 	.word	0x00005e80


	//   ....[9]....
        /*00e0*/ 	.word	0x00005ea0


	//   ....[10]....
        /*00e4*/ 	.word	0x00005ec0


	//   ....[11]....
        /*00e8*/ 	.word	0x00005ef0


	//   ....[12]....
        /*00ec*/ 	.word	0x0000a6f0


	//   ....[13]....
        /*00f0*/ 	.word	0x0000a760


	//   ....[14]....
        /*00f4*/ 	.word	0x0000a7d0


	//   ....[15]....
        /*00f8*/ 	.word	0x0000a850


	//   ....[16]....
        /*00fc*/ 	.word	0x0000a8d0


	//   ....[17]....
        /*0100*/ 	.word	0x0000a920


	//   ....[18]....
        /*0104*/ 	.word	0x0000a980


	//----- nvinfo : EIATTR_VRC_CTA_INIT_COUNT
	.align		4
.L_580:
        /*0108*/ 	.byte	0x02, 0x4a
	.zero		1
	.zero		1


	//----- nvinfo : EIATTR_EXIT_INSTR_OFFSETS
	.align		4
        /*010c*/ 	.byte	0x04, 0x1c
        /*010e*/ 	.short	(.L_582 - .L_581)


	//   ....[0]....
.L_581:
        /*0110*/ 	.word	0x00000140


	//   ....[1]....
        /*0114*/ 	.word	0x000001c0


	//   ....[2]....
        /*0118*/ 	.word	0x00009fc0


	//   ....[3]....
        /*011c*/ 	.word	0x0000a3a0


	//   ....[4]....
        /*0120*/ 	.word	0x0000a690


	//----- nvinfo : EIATTR_MAX_THREADS
	.align		4
.L_582:
        /*0124*/ 	.byte	0x04, 0x05
        /*0126*/ 	.short	(.L_584 - .L_583)
.L_583:
        /*0128*/ 	.word	0x00000100
        /*012c*/ 	.word	0x00000001
        /*0130*/ 	.word	0x00000001


	//----- nvinfo : EIATTR_CRS_STACK_SIZE
	.align		4
.L_584:
        /*0134*/ 	.byte	0x04, 0x1e
        /*0136*/ 	.short	(.L_586 - .L_585)
.L_585:
        /*0138*/ 	.word	0x00000000


	//----- nvinfo : EIATTR_CBANK_PARAM_SIZE
	.align		4
.L_586:
        /*013c*/ 	.byte	0x03, 0x19
        /*013e*/ 	.short	0x0060


	//----- nvinfo : EIATTR_PARAM_CBANK
	.align		4
        /*0140*/ 	.byte	0x04, 0x0a
        /*0142*/ 	.short	(.L_588 - .L_587)
	.align		4
.L_587:
        /*0144*/ 	.word	index@(.nv.constant0._ZN17fastertransformer19segmented_topp_impl27segmented_top_p_single_passINS0_28Segmented_topk_kernel_paramsI6__halfiLi256ELi1EEELi128EEEvNS0_20TopKPerSegmentParamsE)
        /*0148*/ 	.short	0x0380
        /*014a*/ 	.short	0x0060


	//----- nvinfo : EIATTR_SW_WAR
	.align		4
.L_588:
        /*014c*/ 	.byte	0x04, 0x36
        /*014e*/ 	.short	(.L_590 - .L_589)
.L_589:
        /*0150*/ 	.word	0x00000008
.L_590:


//--------------------- .nv.info._ZN17fastertransformer19segmented_topp_impl27segmented_top_p_single_passINS0_28Segmented_topk_kernel_paramsI6__halfiLi256ELi1EEELi96EEEvNS0_20TopKPerSegmentParamsE --------------------------
	.section	.nv.info._ZN17fastertransformer19segmented_topp_impl27segmented_top_p_single_passINS0_28Segmented_topk_kernel_paramsI6__halfiLi256ELi1EEELi96EEEvNS0_20TopKPerSegmentParamsE,"",@"SHT_CUDA_INFO"
	.sectionflags	@""
	.align	4


	//----- nvinfo : EIATTR_CUDA_API_VERSION
	.align		4
        /*0000*/ 	.byte	0x04, 0x37
        /*0002*/ 	.short	(.L_592 - .L_591)
.L_591:
        /*0004*/ 	.word	0x00000082


	//----- nvinfo : EIATTR_KPARAM_INFO
	.align		4
.L_592:
        /*0008*/ 	.byte	0x04, 0x17
        /*000a*/ 	.short	(.L_594 - .L_593)
.L_593:
        /*000c*/ 	.word	0x00000000
        /*0010*/ 	.short	0x0000
        /*0012*/ 	.short	0x0000
        /*0014*/ 	.byte	0x00, 0xf0, 0x81, 0x01


	//----- nvinfo : EIATTR_SPARSE_MMA_MASK
	.align		4
.L_594:
        /*0018*/ 	.byte	0x03, 0x50
        /*001a*/ 	.short	0x0000


	//----- nvinfo : EIATTR_MAXREG_COUNT
	.align		4
        /*001c*/ 	.byte	0x03, 0x1b
        /*001e*/ 	.short	0x00ff


	//----- nvinfo : EIATTR_NUM_BARRIERS
	.align		4
        /*0020*/ 	.byte	0x02, 0x4c
        /*0022*/ 	.byte	0x01
	.zero		1


	//----- nvinfo : EIATTR_ANNOTATIONS
	.align		4
        /*0024*/ 	.byte	0x04, 0x55
        /*0026*/ 	.short	(.L_596 - .L_595)


	//   ....[0]....
.L_595:
        /* <DEDUP_REMOVED lines=9> */


	//----- nvinfo : EIATTR_MERCURY_ISA_VERSION
	.align		4
.L_596:
        /*00a8*/ 	.byte	0x03, 0x5f
        /*00aa*/ 	.short	0x0101


	//----- nvinfo : EIATTR_INT_WARP_WIDE_INSTR_OFFSETS
	.align		4
        /*00ac*/ 	.byte	0x04, 0x31
        /*00ae*/ 	.short	(.L_598 - .L_597)


	//   ....[0]....
.L_597:
        /*00b0*/ 	.word	0x00007c10


	//   ....[1]....
        /*00b4*/ 	.word	0x00007c20


	//----- nvinfo : EIATTR_COOP_GROUP_MASK_REGIDS
	.align		4
.L_598:
        /*00b8*/ 	.byte	0x04, 0x29
        /*00ba*/ 	.short	(.L_600 - .L_599)


	//   ....[0]....
.L_599:
        /*00bc*/ 	.word	0xffffffff


	//   ....[1]....
        /*00c0*/ 	.word	0xffffffff


	//   ....[2]....
        /*00c4*/ 	.word	0xffffffff


	//   ....[3]....
        /*00c8*/ 	.word	0xffffffff


	//   ....[4]....
        /*00cc*/ 	.word	0xffffffff


	//   ....[5]....
        /*00d0*/ 	.word	0xffffffff


	//   ....[6]....
        /*00d4*/ 	.word	0xffffffff


	//   ....[7]....
        /*00d8*/ 	.word	0xffffffff


	//   ....[8]....
        /*00dc*/ 	.word	0xffffffff


	//   ....[9]....
        /*00e0*/ 	.word	0xffffffff


	//   ....[10]....
        /*00e4*/ 	.word	0xffffffff


	//   ....[11]....
        /*00e8*/ 	.word	0xffffffff


	//   ....[12]....
        /*00ec*/ 	.word	0x05000074


	//   ....[13]....
        /*00f0*/ 	.word	0x05000074


	//   ....[14]....
        /*00f4*/ 	.word	0x05000074


	//   ....[15]....
        /*00f8*/ 	.word	0x05000074


	//   ....[16]....
        /*00fc*/ 	.word	0x05000074


	//   ....[17]....
        /*0100*/ 	.word	0x05000074


	//   ....[18]....
        /*0104*/ 	.word	0x05000074


	//----- nvinfo : EIATTR_COOP_GROUP_INSTR_OFFSETS
	.align		4
.L_600:
        /*0108*/ 	.byte	0x04, 0x28
        /*010a*/ 	.short	(.L_602 - .L_601)


	//   ....[0]....
.L_601:
        /*010c*/ 	.word	0x00004760


	//   ....[1]....
        /*0110*/ 	.word	0x00004780


	//   ....[2]....
        /*0114*/ 	.word	0x000047a0


	//   ....[3]....
        /*0118*/ 	.word	0x000047c0


	//   ....[4]....
        /*011c*/ 	.word	0x000047e0


	//   ....[5]....
        /*0120*/ 	.word	0x00004c30


	//   ....[6]....
        /*0124*/ 	.word	0x00004c40


	//   ....[7]....
        /*0128*/ 	.word	0x00004c60


	//   ....[8]....
        /*012c*/ 	.word	0x00004c80


	//   ....[9]....
        /*0130*/ 	.word	0x00004ca0


	//   ....[10]....
        /*0134*/ 	.word	0x00004cc0


	//   ....[11]....
        /*0138*/ 	.word	0x00004cf0


	//   ....[12]....
        /*013c*/ 	.word	0x000083e0


	//   ....[13]....
        /*0140*/ 	.word	0x00008450


	//   ....[14]....
        /*0144*/ 	.word	0x000084c0


	//   ....[15]....
        /*0148*/ 	.word	0x00008540


	//   ....[16]....
        /*014c*/ 	.word	0x000085c0


	//   ....[17]....
        /*0150*/ 	.word	0x00008610


	//   ....[18]....
        /*0154*/ 	.word	0x00008670


	//----- nvinfo : EIATTR_VRC_CTA_INIT_COUNT
	.align		4
.L_602:
        /*0158*/ 	.byte	0x02, 0x4a
	.zero		1
	.zero		1


	//----- nvinfo : EIATTR_EXIT_INSTR_OFFSETS
	.align		4
        /*015c*/ 	.byte	0x04, 0x1c
        /*015e*/ 	.short	(.L_604 - .L_603)


	//   ....[0]....
.L_603:
        /*0160*/ 	.word	0x00000140


	//   ....[1]....
        /*0164*/ 	.word	0x000001c0


	//   ....[2]....
        /*0168*/ 	.word	0x00007cc0


	//   ....[3]....
        /*016c*/ 	.word	0x00008090


	//   ....[4]....
        /*0170*/ 	.word	0x00008380


	//----- nvinfo : EIATTR_MAX_THREADS
	.align		4
.L_604:
        /*0174*/ 	.byte	0x04, 0x05
        /*0176*/ 	.short	(.L_606 - .L_605)
.L_605:
        /*0178*/ 	.word	0x00000100
        /*017c*/ 	.word	0x00000001
        /*0180*/ 	.word	0x00000001


	//----- nvinfo : EIATTR_CRS_STACK_SIZE
	.align		4
.L_606:
        /*0184*/ 	.byte	0x04, 0x1e
        /*0186*/ 	.short	(.L_608 - .L_607)
.L_607:
        /*0188*/ 	.word	0x00000000


	//----- nvinfo : EIATTR_CBANK_PARAM_SIZE
	.align		4
.L_608:
        /*018c*/ 	.byte	0x03, 0x19
        /*018e*/ 	.short	0x0060


	//----- nvinfo : EIATTR_PARAM_CBANK
	.align		4
        /*0190*/ 	.byte	0x04, 0x0a
        /*0192*/ 	.short	(.L_610 - .L_609)
	.align		4
.L_609:
        /*0194*/ 	.word	index@(.nv.constant0._ZN17fastertransformer19segmented_topp_impl27segmented_top_p_single_passINS0_28Segmented_topk_kernel_paramsI6__halfiLi256ELi1EEELi96EEEvNS0_20TopKPerSegmentParamsE)
        /*0198*/ 	.short	0x0380
        /*019a*/ 	.short	0x0060


	//----- nvinfo : EIATTR_SW_WAR
	.align		4
.L_610:
        /*019c*/ 	.byte	0x04, 0x36
        /*019e*/ 	.short	(.L_612 - .L_611)
.L_611:
        /*01a0*/ 	.word	0x00000008
.L_612:


//--------------------- .nv.info._ZN17fastertransformer19segmented_topp_impl27segmented_top_p_single_passINS0_28Segmented_topk_kernel_paramsI6__halfiLi256ELi1EEELi64EEEvNS0_20TopKPerSegmentParamsE --------------------------
	.section	.nv.info._ZN17fastertransformer19segmented_topp_impl27segmented_top_p_single_passINS0_28Segmented_topk_kernel_paramsI6__halfiLi256ELi1EEELi64EEEvNS0_20TopKPerSegmentParamsE,"",@"SHT_CUDA_INFO"
	.sectionflags	@""
	.align	4


	//----- nvinfo : EIATTR_CUDA_API_VERSION
	.align		4
        /*0000*/ 	.byte	0x04, 0x37
        /*0002*/ 	.short	(.L_614 - .L_613)
.L_613:
        /*0004*/ 	.word	0x00000082


	//----- nvinfo : EIATTR_KPARAM_INFO
	.align		4
.L_614:
        /*0008*/ 	.byte	0x04, 0x17
        /*000a*/ 	.short	(.L_616 - .L_615)
.L_615:
        /*000c*/ 	.word	0x00000000
        /*0010*/ 	.short	0x0000
        /*0012*/ 	.short	0x0000
        /*0014*/ 	.byte	0x00, 0xf0, 0x81, 0x01


	//----- nvinfo : EIATTR_SPARSE_MMA_MASK
	.align		4
.L_616:
        /*0018*/ 	.byte	0x03, 0x50
        /*001a*/ 	.short	0x0000


	//----- nvinfo : EIATTR_MAXREG_COUNT
	.align		4
        /*001c*/ 	.byte	0x03, 0x1b
        /*001e*/ 	.short	0x00ff


	//----- nvinfo : EIATTR_NUM_BARRIERS
	.align		4
        /*0020*/ 	.byte	0x02, 0x4c
        /*0022*/ 	.byte	0x01
	.zero		1


	//----- nvinfo : EIATTR_MERCURY_ISA_VERSION
	.align		4
        /*0024*/ 	.byte	0x03, 0x5f
        /*0026*/ 	.short	0x0101


	//----- nvinfo : EIATTR_INT_WARP_WIDE_INSTR_OFFSETS
	.align		4
        /*0028*/ 	.byte	0x04, 0x31
        /*002a*/ 	.short	(.L_618 - .L_617)


	//   ....[0]....
.L_617:
        /*002c*/ 	.word	0x000059c0


	//   ....[1]....
        /*0030*/ 	.word	0x000059d0


	//----- nvinfo : EIATTR_COOP_GROUP_MASK_REGIDS
	.align		4
.L_618:
        /*0034*/ 	.byte	0x04, 0x29
        /*0036*/ 	.short	(.L_620 - .L_619)


	//   ....[0]....
.L_619:
        /*0038*/ 	.word	0xffffffff


	//   ....[1]....
        /*003c*/ 	.word	0xffffffff


	//   ....[2]....
        /*0040*/ 	.word	0xffffffff


	//   ....[3]....
        /*0044*/ 	.word	0xffffffff


	//   ....[4]....
        /*0048*/ 	.word	0xffffffff


	//   ....[5]....
        /*004c*/ 	.word	0xffffffff


	//   ....[6]....
        /*0050*/ 	.word	0xffffffff


	//   ....[7]....
        /*0054*/ 	.word	0xffffffff


	//   ....[8]....
        /*0058*/ 	.word	0xffffffff


	//   ....[9]....
        /*005c*/ 	.word	0xffffffff


	//   ....[10]....
        /*0060*/ 	.word	0xffffffff


	//   ....[11]....
        /*0064*/ 	.word	0xffffffff


	//   ....[12]....
        /*0068*/ 	.word	0x0500004a


	//   ....[13]....
        /*006c*/ 	.word	0x0500004a


	//   ....[14]....
        /*0070*/ 	.word	0x0500004a


	//   ....[15]....
        /*0074*/ 	.word	0x0500004a


	//   ....[16]....
        /*0078*/ 	.word	0x0500004a


	//   ....[17]....
        /*007c*/ 	.word	0x0500004a


	//   ....[18]....
        /*0080*/ 	.word	0x0500004a


	//----- nvinfo : EIATTR_COOP_GROUP_INSTR_OFFSETS
	.align		4
.L_620:
        /*0084*/ 	.byte	0x04, 0x28
        /*0086*/ 	.short	(.L_622 - .L_621)


	//   ....[0]....
.L_621:
        /*0088*/ 	.word	0x000032f0


	//   ....[1]....
        /*008c*/ 	.word	0x000033e0


	//   ....[2]....
        /*0090*/ 	.word	0x00003430


	//   ....[3]....
        /*0094*/ 	.word	0x00003450


	//   ....[4]....
        /*0098*/ 	.word	0x00003470


	//   ....[5]....
        /*009c*/ 	.word	0x00003890


	//   ....[6]....
        /*00a0*/ 	.word	0x000038a0


	//   ....[7]....
        /*00a4*/ 	.word	0x000038c0


	//   ....[8]....
        /*00a8*/ 	.word	0x000038e0


	//   ....[9]....
        /*00ac*/ 	.word	0x00003900


	//   ....[10]....
        /*00b0*/ 	.word	0x00003920


	//   ....[11]....
        /*00b4*/ 	.word	0x00003950


	//   ....[12]....
        /*00b8*/ 	.word	0x00006170


	//   ....[13]....
        /*00bc*/ 	.word	0x000061e0


	//   ....[14]....
        /*00c0*/ 	.word	0x00006250


	//   ....[15]....
        /*00c4*/ 	.word	0x000062c0


	//   ....[16]....
        /*00c8*/ 	.word	0x00006340


	//   ....[17]....
        /*00cc*/ 	.word	0x000063b0


	//   ....[18]....
        /*00d0*/ 	.word	0x00006410


	//----- nvinfo : EIATTR_VRC_CTA_INIT_COUNT
	.align		4
.L_622:
        /*00d4*/ 	.byte	0x02, 0x4a
	.zero		1
	.zero		1


	//----- nvinfo : EIATTR_EXIT_INSTR_OFFSETS
	.align		4
        /*00d8*/ 	.byte	0x04, 0x1c
        /*00da*/ 	.short	(.L_624 - .L_623)


	//   ....[0]....
.L_623:
        /*00dc*/ 	.word	0x00000100


	//   ....[1]....
        /*00e0*/ 	.word	0x00000170


	//   ....[2]....
        /*00e4*/ 	.word	0x00005a60


	//   ....[3]....
        /*00e8*/ 	.word	0x00005e20


	//   ....[4]....
        /*00ec*/ 	.word	0x00006110


	//----- nvinfo : EIATTR_MAX_THREADS
	.align		4
.L_624:
        /*00f0*/ 	.byte	0x04, 0x05
        /*00f2*/ 	.short	(.L_626 - .L_625)
.L_625:
        /*00f4*/ 	.word	0x00000100
        /*00f8*/ 	.word	0x00000001
        /*00fc*/ 	.word	0x00000001


	//----- nvinfo : EIATTR_CRS_STACK_SIZE
	.align		4
.L_626:
        /*0100*/ 	.byte	0x04, 0x1e
        /*0102*/ 	.short	(.L_628 - .L_627)
.L_627:
        /*0104*/ 	.word	0x00000000


	//----- nvinfo : EIATTR_CBANK_PARAM_SIZE
	.align		4
.L_628:
        /*0108*/ 	.byte	0x03, 0x19
        /*010a*/ 	.short	0x0060


	//----- nvinfo : EIATTR_PARAM_CBANK
	.align		4
        /*010c*/ 	.byte	0x04, 0x0a
        /*010e*/ 	.short	(.L_630 - .L_629)
	.align		4
.L_629:
        /*0110*/ 	.word	index@(.nv.constant0._ZN17fastertransformer19segmented_topp_impl27segmented_top_p_single_passINS0_28Segmented_topk_kernel_paramsI6__halfiLi256ELi1EEELi64EEEvNS0_20TopKPerSegmentParamsE)
        /*0114*/ 	.short	0x0380
        /*0116*/ 	.short	0x0060


	//----- nvinfo : EIATTR_SW_WAR
	.align		4
.L_630:
        /*0118*/ 	.byte	0x04, 0x36
        /*011a*/ 	.short	(.L_632 - .L_631)
.L_631:
        /*011c*/ 	.word	0x00000008
.L_632:


//--------------------- .nv.info._ZN17fastertransformer19segmented_topp_impl27segmented_top_p_single_passINS0_28Segmented_topk_kernel_paramsI6__halfiLi256ELi1EEELi32EEEvNS0_20TopKPerSegmentParamsE --------------------------
	.section	.nv.info._ZN17fastertransformer19segmented_topp_impl27segmented_top_p_single_passINS0_28Segmented_topk_kernel_paramsI6__halfiLi256ELi1EEELi32EEEvNS0_20TopKPerSegmentParamsE,"",@"SHT_CUDA_INFO"
	.sectionflags	@""
	.align	4


	//----- nvinfo : EIATTR_CUDA_API_VERSION
	.align		4
        /*0000*/ 	.byte	0x04, 0x37
        /*0002*/ 	.short	(.L_634 - .L_633)
.L_633:
        /*0004*/ 	.word	0x00000082


	//----- nvinfo : EIATTR_KPARAM_INFO
	.align		4
.L_634:
        /*0008*/ 	.byte	0x04, 0x17
        /*000a*/ 	.short	(.L_636 - .L_635)
.L_635:
        /*000c*/ 	.word	0x00000000
        /*0010*/ 	.short	0x0000
        /*0012*/ 	.short	0x0000
        /*0014*/ 	.byte	0x00, 0xf0, 0x81, 0x01


	//----- nvinfo : EIATTR_SPARSE_MMA_MASK
	.align		4
.L_636:
        /*0018*/ 	.byte	0x03, 0x50
        /*001a*/ 	.short	0x0000


	//----- nvinfo : EIATTR_MAXREG_COUNT
	.align		4
        /*001c*/ 	.byte	0x03, 0x1b
        /*001e*/ 	.short	0x00ff


	//----- nvinfo : EIATTR_NUM_BARRIERS
	.align		4
        /*0020*/ 	.byte	0x02, 0x4c
        /*0022*/ 	.byte	0x01
	.zero		1


	//----- nvinfo : EIATTR_MERCURY_ISA_VERSION
	.align		4
        /*0024*/ 	.byte	0x03, 0x5f
        /*0026*/ 	.short	0x0101


	//----- nvinfo : EIATTR_INT_WARP_WIDE_INSTR_OFFSETS
	.align		4
        /*0028*/ 	.byte	0x04, 0x31
        /*002a*/ 	.short	(.L_638 - .L_637)


	//   ....[0]....
.L_637:
        /*002c*/ 	.word	0x00003920


	//   ....[1]....
        /*0030*/ 	.word	0x00003930


	//----- nvinfo : EIATTR_COOP_GROUP_MASK_REGIDS
	.align		4
.L_638:
        /*0034*/ 	.byte	0x04, 0x29
        /*0036*/ 	.short	(.L_640 - .L_639)


	//   ....[0]....
.L_639:
        /*0038*/ 	.word	0xffffffff


	//   ....[1]....
        /*003c*/ 	.word	0xffffffff


	//   ....[2]....
        /*0040*/ 	.word	0xffffffff


	//   ....[3]....
        /*0044*/ 	.word	0xffffffff


	//   ....[4]....
        /*0048*/ 	.word	0xffffffff


	//   ....[5]....
        /*004c*/ 	.word	0xffffffff


	//   ....[6]....
        /*0050*/ 	.word	0xffffffff


	//   ....[7]....
        /*0054*/ 	.word	0xffffffff


	//   ....[8]....
        /*0058*/ 	.word	0xffffffff


	//   ....[9]....
        /*005c*/ 	.word	0xffffffff


	//   ....[10]....
        /*0060*/ 	.word	0xffffffff


	//   ....[11]....
        /*0064*/ 	.word	0xffffffff


	//   ....[12]....
        /*0068*/ 	.word	0x0500002a


	//   ....[13]....
        /*006c*/ 	.word	0x0500002a


	//   ....[14]....
        /*0070*/ 	.word	0x0500002a


	//   ....[15]....
        /*0074*/ 	.word	0x0500002a


	//   ....[16]....
        /*0078*/ 	.word	0x0500002a


	//   ....[17]....
        /*007c*/ 	.word	0x0500002a


	//   ....[18]....
        /*0080*/ 	.word	0x0500002a


	//----- nvinfo : EIATTR_COOP_GROUP_INSTR_OFFSETS
	.align		4
.L_640:
        /*0084*/ 	.byte	0x04, 0x28
        /*0086*/ 	.short	(.L_642 - .L_641)


	//   ....[0]....
.L_641:
        /*0088*/ 	.word	0x00002140


	//   ....[1]....
        /*008c*/ 	.word	0x000021c0


	//   ....[2]....
        /*0090*/ 	.word	0x000021f0


	//   ....[3]....
        /*0094*/ 	.word	0x00002210


	//   ....[4]....
        /*0098*/ 	.word	0x00002230


	//   ....[5]....
        /*009c*/ 	.word	0x000025e0


	//   ....[6]....
        /*00a0*/ 	.word	0x000025f0


	//   ....[7]....
        /*00a4*/ 	.word	0x00002610


	//   ....[8]....
        /*00a8*/ 	.word	0x00002630


	//   ....[9]....
        /*00ac*/ 	.word	0x00002650


	//   ....[10]....
        /*00b0*/ 	.word	0x00002670


	//   ....[11]....
        /*00b4*/ 	.word	0x000026a0


	//   ....[12]....
        /*00b8*/ 	.word	0x000040d0


	//   ....[13]....
        /*00bc*/ 	.word	0x00004140


	//   ....[14]....
        /*00c0*/ 	.word	0x000041b0


	//   ....[15]....
        /*00c4*/ 	.word	0x00004220


	//   ....[16]....
        /*00c8*/ 	.word	0x000042a0


	//   ....[17]....
        /*00cc*/ 	.word	0x00004310


	//   ....[18]....
        /*00d0*/ 	.word	0x00004370


	//----- nvinfo : EIATTR_VRC_CTA_INIT_COUNT
	.align		4
.L_642:
        /*00d4*/ 	.byte	0x02, 0x4a
	.zero		1
	.zero		1


	//----- nvinfo : EIATTR_EXIT_INSTR_OFFSETS
	.align		4
        /*00d8*/ 	.byte	0x04, 0x1c
        /*00da*/ 	.short	(.L_644 - .L_643)


	//   ....[0]....
.L_643:
        /*00dc*/ 	.word	0x00000100


	//   ....[1]....
        /*00e0*/ 	.word	0x00000170


	//   ....[2]....
        /*00e4*/ 	.word	0x000039c0


	//   ....[3]....
        /*00e8*/ 	.word	0x00003d80


	//   ....[4]....
        /*00ec*/ 	.word	0x00004070


	//----- nvinfo : EIATTR_MAX_THREADS
	.align		4
.L_644:
        /*00f0*/ 	.byte	0x04, 0x05
        /*00f2*/ 	.short	(.L_646 - .L_645)
.L_645:
        /*00f4*/ 	.word	0x00000100
        /*00f8*/ 	.word	0x00000001
        /*00fc*/ 	.word	0x00000001


	//----- nvinfo : EIATTR_CRS_STACK_SIZE
	.align		4
.L_646:
        /*0100*/ 	.byte	0x04, 0x1e
        /*0102*/ 	.short	(.L_648 - .L_647)
.L_647:
        /*0104*/ 	.word	0x00000000


	//----- nvinfo : EIATTR_CBANK_PARAM_SIZE
	.align		4
.L_648:
        /*0108*/ 	.byte	0x03, 0x19
        /*010a*/ 	.short	0x0060


	//----- nvinfo : EIATTR_PARAM_CBANK
	.align		4
        /*010c*/ 	.byte	0x04, 0x0a
        /*010e*/ 	.short	(.L_650 - .L_649)
	.align		4
.L_649:
        /*0110*/ 	.word	index@(.nv.constant0._ZN17fastertransformer19segmented_topp_impl27segmented_top_p_single_passINS0_28Segmented_topk_kernel_paramsI6__halfiLi256ELi1EEELi32EEEvNS0_20TopKPerSegmentParamsE)
        /*0114*/ 	.short	0x0380
        /*0116*/ 	.short	0x0060


	//----- nvinfo : EIATTR_SW_WAR
	.align		4
.L_650:
        /*0118*/ 	.byte	0x04, 0x36
        /*011a*/ 	.short	(.L_652 - .L_651)
.L_651:
        /*011c*/ 	.word	0x00000008
.L_652:


//--------------------- .nv.info._ZN17fastertransformer19segmented_topp_impl15blockSortKernelI6__halfLi1024ELi4EEEvPKT_PS3_PKiPiS8_iii --------------------------
	.section	.nv.info._ZN17fastertransformer19segmented_topp_impl15blockSortKernelI6__halfLi1024ELi4EEEvPKT_PS3_PKiPiS8_iii,"",@"SHT_CUDA_INFO"
	.sectionflags	@""
	.align	4


	//----- nvinfo : EIATTR_CUDA_API_VERSION
	.align		4
        /*0000*/ 	.byte	0x04, 0x37
        /*0002*/ 	.short	(.L_654 - .L_653)
.L_653:
        /*0004*/ 	.word	0x00000082


	//----- nvinfo : EIATTR_KPARAM_INFO
	.align		4
.L_654:
        /*0008*/ 	.byte	0x04, 0x17
        /*000a*/ 	.short	(.L_656 - .L_655)
.L_655:
        /*000c*/ 	.word	0x00000000
        /*0010*/ 	.short	0x0007
        /*0012*/ 	.short	0x0030
        /*0014*/ 	.byte	0x00, 0xf0, 0x11, 0x00


	//----- nvinfo : EIATTR_KPARAM_INFO
	.align		4
.L_656:
        /*0018*/ 	.byte	0x04, 0x17
        /*001a*/ 	.short	(.L_658 - .L_657)
.L_657:
        /*001c*/ 	.word	0x00000000
        /*0020*/ 	.short	0x0006
        /*0022*/ 	.short	0x002c
        /*0024*/ 	.byte	0x00, 0xf0, 0x11, 0x00


	//----- nvinfo : EIATTR_KPARAM_INFO
	.align		4
.L_658:
        /*0028*/ 	.byte	0x04, 0x17
        /*002a*/ 	.short	(.L_660 - .L_659)
.L_659:
        /*002c*/ 	.word	0x00000000
        /*0030*/ 	.short	0x0005
        /*0032*/ 	.short	0x0028
        /*0034*/ 	.byte	0x00, 0xf0, 0x11, 0x00


	//----- nvinfo : EIATTR_KPARAM_INFO
	.align		4
.L_660:
        /*0038*/ 	.byte	0x04, 0x17
        /*003a*/ 	.short	(.L_662 - .L_661)
.L_661:
        /*003c*/ 	.word	0x00000000
        /*0040*/ 	.short	0x0004
        /*0042*/ 	.short	0x0020
        /*0044*/ 	.byte	0x00, 0xf5, 0x21, 0x00


	//----- nvinfo : EIATTR_KPARAM_INFO
	.align		4
.L_662:
        /*0048*/ 	.byte	0x04, 0x17
        /*004a*/ 	.short	(.L_664 - .L_663)
.L_663:
        /*004c*/ 	.word	0x00000000
        /*0050*/ 	.short	0x0003
        /*0052*/ 	.short	0x0018
        /*0054*/ 	.byte	0x00, 0xf5, 0x21, 0x00


	//----- nvinfo : EIATTR_KPARAM_INFO
	.align		4
.L_664:
        /*0058*/ 	.byte	0x04, 0x17
        /*005a*/ 	.short	(.L_666 - .L_665)
.L_665:
        /*005c*/ 	.word	0x00000000
        /*0060*/ 	.short	0x0002
        /*0062*/ 	.short	0x0010
        /*0064*/ 	.byte	0x00, 0xf5, 0x21, 0x00


	//----- nvinfo : EIATTR_KPARAM_INFO
	.align		4
.L_666:
        /*0068*/ 	.byte	0x04, 0x17
        /*006a*/ 	.short	(.L_668 - .L_667)
.L_667:
        /*006c*/ 	.word	0x00000000
        /*0070*/ 	.short	0x0001
        /*0072*/ 	.short	0x0008
        /*0074*/ 	.byte	0x00, 0xf5, 0x21, 0x00


	//----- nvinfo : EIATTR_KPARAM_INFO
	.align		4
.L_668:
        /*0078*/ 	.byte	0x04, 0x17
        /*007a*/ 	.short	(.L_670 - .L_669)
.L_669:
        /*007c*/ 	.word	0x00000000
        /*0080*/ 	.short	0x0000
        /*0082*/ 	.short	0x0000
        /*0084*/ 	.byte	0x00, 0xf5, 0x21, 0x00


	//----- nvinfo : EIATTR_SPARSE_MMA_MASK
	.align		4
.L_670:
        /*0088*/ 	.byte	0x03, 0x50
        /*008a*/ 	.short	0x0000


	//----- nvinfo : EIATTR_MAXREG_COUNT
	.align		4
        /*008c*/ 	.byte	0x03, 0x1b
        /*008e*/ 	.short	0x00ff


	//----- nvinfo : EIATTR_NUM_BARRIERS
	.align		4
        /*0090*/ 	.byte	0x02, 0x4c
        /*0092*/ 	.byte	0x01
	.zero		1


	//----- nvinfo : EIATTR_MERCURY_ISA_VERSION
	.align		4
        /*0094*/ 	.byte	0x03, 0x5f
        /*0096*/ 	.short	0x0101


	//----- nvinfo : EIATTR_COOP_GROUP_MASK_REGIDS
	.align		4
        /*0098*/ 	.byte	0x04, 0x29
        /*009a*/ 	.short	(.L_672 - .L_671)


	//   ....[0]....
.L_671:
        /*009c*/ 	.word	0xffffffff


	//   ....[1]....
        /*00a0*/ 	.word	0xffffffff


	//   ....[2]....
        /*00a4*/ 	.word	0xffffffff


	//   ....[3]....
        /*00a8*/ 	.word	0xffffffff


	//   ....[4]....
        /*00ac*/ 	.word	0xffffffff


	//----- nvinfo : EIATTR_COOP_GROUP_INSTR_OFFSETS
	.align		4
.L_672:
        /*00b0*/ 	.byte	0x04, 0x28
        /*00b2*/ 	.short	(.L_674 - .L_673)


	//   ....[0]....
.L_673:
        /*00b4*/ 	.word	0x00000a70


	//   ....[1]....
        /*00b8*/ 	.word	0x00000a90


	//   ....[2]....
        /*00bc*/ 	.word	0x00000ab0


	//   ....[3]....
        /*00c0*/ 	.word	0x00000ad0


	//   ....[4]....
        /*00c4*/ 	.word	0x00000af0


	//----- nvinfo : EIATTR_VRC_CTA_INIT_COUNT
	.align		4
.L_674:
        /*00c8*/ 	.byte	0x02, 0x4a
	.zero		1
	.zero		1


	//----- nvinfo : EIATTR_EXIT_INSTR_OFFSETS
	.align		4
        /*00cc*/ 	.byte	0x04, 0x1c
        /*00ce*/ 	.short	(.L_676 - .L_675)


	//   ....[0]....
.L_675:
        /*00d0*/ 	.word	0x00000040


	//   ....[1]....
        /*00d4*/ 	.word	0x000000a0


	//   ....[2]....
        /*00d8*/ 	.word	0x000019d0


	//   ....[3]....
        /*00dc*/ 	.word	0x00001a00


	//----- nvinfo : EIATTR_CBANK_PARAM_SIZE
	.align		4
.L_676:
        /*00e0*/ 	.byte	0x03, 0x19
        /*00e2*/ 	.short	0x0034


	//----- nvinfo : EIATTR_PARAM_CBANK
	.align		4
        /*00e4*/ 	.byte	0x04, 0x0a
        /*00e6*/ 	.short	(.L_678 - .L_677)
	.align		4
.L_677:
        /*00e8*/ 	.word	index@(.nv.constant0._ZN17fastertransformer19segmented_topp_impl15blockSortKernelI6__halfLi1024ELi4EEEvPKT_PS3_PKiPiS8_iii)
        /*00ec*/ 	.short	0x0380
        /*00ee*/ 	.short	0x0034


	//----- nvinfo : EIATTR_SW_WAR
	.align		4
.L_678:
        /*00f0*/ 	.byte	0x04, 0x36
        /*00f2*/ 	.short	(.L_680 - .L_679)
.L_679:
        /*00f4*/ 	.word	0x00000008
.L_680:


//--------------------- .nv.info._ZN17fastertransformer19segmented_topp_impl15blockSortKernelI6__halfLi1024ELi2EEEvPKT_PS3_PKiPiS8_iii --------------------------
	.section	.nv.info._ZN17fastertransformer19segmented_topp_impl15blockSortKernelI6__halfLi1024ELi2EEEvPKT_PS3_PKiPiS8_iii,"",@"SHT_CUDA_INFO"
	.sectionflags	@""
	.align	4


	//----- nvinfo : EIATTR_CUDA_API_VERSION
	.align		4
        /*0000*/ 	.byte	0x04, 0x37
        /*0002*/ 	.short	(.L_682 - .L_681)
.L_681:
        /*0004*/ 	.word	0x00000082


	//----- nvinfo : EIATTR_KPARAM_INFO
	.align		4
.L_682:
        /*0008*/ 	.byte	0x04, 0x17
        /*000a*/ 	.short	(.L_684 - .L_683)
.L_683:
        /*000c*/ 	.word	0x00000000
        /*0010*/ 	.short	0x0007
        /*0012*/ 	.short	0x0030
        /*0014*/ 	.byte	0x00, 0xf0, 0x11, 0x00


	//----- nvinfo : EIATTR_KPARAM_INFO
	.align		4
.L_684:
        /*0018*/ 	.byte	0x04, 0x17
        /*001a*/ 	.short	(.L_686 - .L_685)
.L_685:
        /*001c*/ 	.word	0x00000000
        /*0020*/ 	.short	0x0006
        /*0022*/ 	.short	0x002c
        /*0024*/ 	.byte	0x00, 0xf0, 0x11, 0x00


	//----- nvinfo : EIATTR_KPARAM_INFO
	.align		4
.L_686:
        /*0028*/ 	.byte	0x04, 0x17
        /*002a*/ 	.short	(.L_688 - .L_687)
.L_687:
        /*002c*/ 	.word	0x00000000
        /*0030*/ 	.short	0x0005
        /*0032*/ 	.short	0x0028
        /*0034*/ 	.byte	0x00, 0xf0, 0x11, 0x00


	//----- nvinfo : EIATTR_KPARAM_INFO
	.align		4
.L_688:
        /*0038*/ 	.byte	0x04, 0x17
        /*003a*/ 	.short	(.L_690 - .L_689)
.L_689:
        /*003c*/ 	.word	0x00000000
        /*0040*/ 	.short	0x0004
        /*0042*/ 	.short	0x0020
        /*0044*/ 	.byte	0x00, 0xf5, 0x21, 0x00


	//----- nvinfo : EIATTR_KPARAM_INFO
	.align		4
.L_690:
        /*0048*/ 	.byte	0x04, 0x17
        /*004a*/ 	.short	(.L_692 - .L_691)
.L_691:
        /*004c*/ 	.word	0x00000000
        /*0050*/ 	.short	0x0003
        /*0052*/ 	.short	0x0018
        /*0054*/ 	.byte	0x00, 0xf5, 0x21, 0x00


	//----- nvinfo : EIATTR_KPARAM_INFO
	.align		4
.L_692:
        /*0058*/ 	.byte	0x04, 0x17
        /*005a*/ 	.short	(.L_694 - .L_693)
.L_693:
        /*005c*/ 	.word	0x00000000
        /*0060*/ 	.short	0x0002
        /*0062*/ 	.short	0x0010
        /*0064*/ 	.byte	0x00, 0xf5, 0x21, 0x00


	//----- nvinfo : EIATTR_KPARAM_INFO
	.align		4
.L_694:
        /*0068*/ 	.byte	0x04, 0x17
        /*006a*/ 	.short	(.L_696 - .L_695)
.L_695:
        /*006c*/ 	.word	0x00000000
        /*0070*/ 	.short	0x0001
        /*0072*/ 	.short	0x0008
        /*0074*/ 	.byte	0x00, 0xf5, 0x21, 0x00


	//----- nvinfo : EIATTR_KPARAM_INFO
	.align		4
.L_696:
        /*0078*/ 	.byte	0x04, 0x17
        /*007a*/ 	.short	(.L_698 - .L_697)
.L_697:
        /*007c*/ 	.word	0x00000000
        /*0080*/ 	.short	0x0000
        /*0082*/ 	.short	0x0000
        /*0084*/ 	.byte	0x00, 0xf5, 0x21, 0x00


	//----- nvinfo : EIATTR_SPARSE_MMA_MASK
	.align		4
.L_698:
        /*0088*/ 	.byte	0x03, 0x50
        /*008a*/ 	.short	0x0000


	//----- nvinfo : EIATTR_MAXREG_COUNT
	.align		4
        /*008c*/ 	.byte	0x03, 0x1b
        /*008e*/ 	.short	0x00ff


	//----- nvinfo : EIATTR_NUM_BARRIERS
	.align		4
        /*0090*/ 	.byte	0x02, 0x4c
        /*0092*/ 	.byte	0x01
	.zero		1


	//----- nvinfo : EIATTR_MERCURY_ISA_VERSION
	.align		4
        /*0094*/ 	.byte	0x03, 0x5f
        /*0096*/ 	.short	0x0101


	//----- nvinfo : EIATTR_COOP_GROUP_MASK_REGIDS
	.align		4
        /*0098*/ 	.byte	0x04, 0x29
        /*009a*/ 	.short	(.L_700 - .L_699)


	//   ....[0]....
.L_699:
        /*009c*/ 	.word	0xffffffff


	//   ....[1]....
        /*00a0*/ 	.word	0xffffffff


	//   ....[2]....
        /*00a4*/ 	.word	0xffffffff


	//   ....[3]....
        /*00a8*/ 	.word	0xffffffff


	//   ....[4]....
        /*00ac*/ 	.word	0xffffffff


	//----- nvinfo : EIATTR_COOP_GROUP_INSTR_OFFSETS
	.align		4
.L_700:
        /*00b0*/ 	.byte	0x04, 0x28
        /*00b2*/ 	.short	(.L_702 - .L_701)


	//   ....[0]....
.L_701:
        /*00b4*/ 	.word	0x00000780


	//   ....[1]....
        /*00b8*/ 	.word	0x000007a0


	//   ....[2]....
        /*00bc*/ 	.word	0x000007c0


	//   ....[3]....
        /*00c0*/ 	.word	0x000007e0


	//   ....[4]....
        /*00c4*/ 	.word	0x00000800


	//----- nvinfo : EIATTR_VRC_CTA_INIT_COUNT
	.align		4
.L_702:
        /*00c8*/ 	.byte	0x02, 0x4a
	.zero		1
	.zero		1


	//----- nvinfo : EIATTR_EXIT_INSTR_OFFSETS
	.align		4
        /*00cc*/ 	.byte	0x04, 0x1c
        /*00ce*/ 	.short	(.L_704 - .L_703)


	//   ....[0]....
.L_703:
        /*00d0*/ 	.word	0x00000040


	//   ....[1]....
        /*00d4*/ 	.word	0x000000a0


	//   ....[2]....
        /*00d8*/ 	.word	0x000013d0


	//   ....[3]....
        /*00dc*/ 	.word	0x00001400


	//----- nvinfo : EIATTR_CBANK_PARAM_SIZE
	.align		4
.L_704:
        /*00e0*/ 	.byte	0x03, 0x19
        /*00e2*/ 	.short	0x0034


	//----- nvinfo : EIATTR_PARAM_CBANK
	.align		4
        /*00e4*/ 	.byte	0x04, 0x0a
        /*00e6*/ 	.short	(.L_706 - .L_705)
	.align		4
.L_705:
        /*00e8*/ 	.word	index@(.nv.constant0._ZN17fastertransformer19segmented_topp_impl15blockSortKernelI6__halfLi1024ELi2EEEvPKT_PS3_PKiPiS8_iii)
        /*00ec*/ 	.short	0x0380
        /*00ee*/ 	.short	0x0034


	//----- nvinfo : EIATTR_SW_WAR
	.align		4
.L_706:
        /*00f0*/ 	.byte	0x04, 0x36
        /*00f2*/ 	.short	(.L_708 - .L_707)
.L_707:
        /*00f4*/ 	.word	0x00000008
.L_708:


//--------------------- .nv.info._ZN17fastertransformer19segmented_topp_impl15blockSortKernelI6__halfLi1024ELi1EEEvPKT_PS3_PKiPiS8_iii --------------------------
	.section	.nv.info._ZN17fastertransformer19segmented_topp_impl15blockSortKernelI6__halfLi1024ELi1EEEvPKT_PS3_PKiPiS8_iii,"",@"SHT_CUDA_INFO"
	.sectionflags	@""
	.align	4


	//----- nvinfo : EIATTR_CUDA_API_VERSION
	.align		4
        /*0000*/ 	.byte	0x04, 0x37
        /*0002*/ 	.short	(.L_710 - .L_709)
.L_709:
        /*0004*/ 	.word	0x00000082


	//----- nvinfo : EIATTR_KPARAM_INFO
	.align		4
.L_710:
        /*0008*/ 	.byte	0x04, 0x17
        /*000a*/ 	.short	(.L_712 - .L_711)
.L_711:
        /*000c*/ 	.word	0x00000000
        /*0010*/ 	.short	0x0007
        /*0012*/ 	.short	0x0030
        /*0014*/ 	.byte	0x00, 0xf0, 0x11, 0x00


	//----- nvinfo : EIATTR_KPARAM_INFO
	.align		4
.L_712:
        /*0018*/ 	.byte	0x04, 0x17
        /*001a*/ 	.short	(.L_714 - .L_713)
.L_713:
        /*001c*/ 	.word	0x00000000
        /*0020*/ 	.short	0x0006
        /*0022*/ 	.short	0x002c
        /*0024*/ 	.byte	0x00, 0xf0, 0x11, 0x00


	//----- nvinfo : EIATTR_KPARAM_INFO
	.align		4
.L_714:
        /*0028*/ 	.byte	0x04, 0x17
        /*002a*/ 	.short	(.L_716 - .L_715)
.L_715:
        /*002c*/ 	.word	0x00000000
        /*0030*/ 	.short	0x0005
        /*0032*/ 	.short	0x0028
        /*0034*/ 	.byte	0x00, 0xf0, 0x11, 0x00


	//----- nvinfo : EIATTR_KPARAM_INFO
	.align		4
.L_716:
        /*0038*/ 	.byte	0x04, 0x17
        /*003a*/ 	.short	(.L_718 - .L_717)
.L_717:
        /*003c*/ 	.word	0x00000000
        /*0040*/ 	.short	0x0004
        /*0042*/ 	.short	0x0020
        /*0044*/ 	.byte	0x00, 0xf5, 0x21, 0x00


	//----- nvinfo : EIATTR_KPARAM_INFO
	.align		4
.L_718:
        /*0048*/ 	.byte	0x04, 0x17
        /*004a*/ 	.short	(.L_720 - .L_719)
.L_719:
        /*004c*/ 	.word	0x00000000
        /*0050*/ 	.short	0x0003
        /*0052*/ 	.short	0x0018
        /*0054*/ 	.byte	0x00, 0xf5, 0x21, 0x00


	//----- nvinfo : EIATTR_KPARAM_INFO
	.align		4
.L_720:
        /*0058*/ 	.byte	0x04, 0x17
        /*005a*/ 	.short	(.L_722 - .L_721)
.L_721:
        /*005c*/ 	.word	0x00000000
        /*0060*/ 	.short	0x0002
        /*0062*/ 	.short	0x0010
        /*0064*/ 	.byte	0x00, 0xf5, 0x21, 0x00


	//----- nvinfo : EIATTR_KPARAM_INFO
	.align		4
.L_722:
        /*0068*/ 	.byte	0x04, 0x17
        /*006a*/ 	.short	(.L_724 - .L_723)
.L_723:
        /*006c*/ 	.word	0x00000000
        /*0070*/ 	.short	0x0001
        /*0072*/ 	.short	0x0008
        /*0074*/ 	.byte	0x00, 0xf5, 0x21, 0x00


	//----- nvinfo : EIATTR_KPARAM_INFO
	.align		4
.L_724:
        /*0078*/ 	.byte	0x04, 0x17
        /*007a*/ 	.short	(.L_726 - .L_725)
.L_725:
        /*007c*/ 	.word	0x00000000
        /*0080*/ 	.short	0x0000
        /*0082*/ 	.short	0x0000
        /*0084*/ 	.byte	0x00, 0xf5, 0x21, 0x00


	//----- nvinfo : EIATTR_SPARSE_MMA_MASK
	.align		4
.L_726:
        /*0088*/ 	.byte	0x03, 0x50
        /*008a*/ 	.short	0x0000


	//----- nvinfo : EIATTR_MAXREG_COUNT
	.align		4
        /*008c*/ 	.byte	0x03, 0x1b
        /*008e*/ 	.short	0x00ff


	//----- nvinfo : EIATTR_NUM_BARRIERS
	.align		4
        /*0090*/ 	.byte	0x02, 0x4c
        /*0092*/ 	.byte	0x01
	.zero		1


	//----- nvinfo : EIATTR_MERCURY_ISA_VERSION
	.align		4
        /*0094*/ 	.byte	0x03, 0x5f
        /*0096*/ 	.short	0x0101


	//----- nvinfo : EIATTR_COOP_GROUP_MASK_REGIDS
	.align		4
        /*0098*/ 	.byte	0x04, 0x29
        /*009a*/ 	.short	(.L_728 - .L_727)


	//   ....[0]....
.L_727:
        /*009c*/ 	.word	0xffffffff


	//   ....[1]....
        /*00a0*/ 	.word	0xffffffff


	//   ....[2]....
        /*00a4*/ 	.word	0xffffffff


	//   ....[3]....
        /*00a8*/ 	.word	0xffffffff


	//   ....[4]....
        /*00ac*/ 	.word	0xffffffff


	//----- nvinfo : EIATTR_COOP_GROUP_INSTR_OFFSETS
	.align		4
.L_728:
        /*00b0*/ 	.byte	0x04, 0x28
        /*00b2*/ 	.short	(.L_730 - .L_729)


	//   ....[0]....
.L_729:
        /*00b4*/ 	.word	0x000005d0


	//   ....[1]....
        /*00b8*/ 	.word	0x000005f0


	//   ....[2]....
        /*00bc*/ 	.word	0x00000610


	//   ....[3]....
        /*00c0*/ 	.word	0x00000640


	//   ....[4]....
        /*00c4*/ 	.word	0x00000680


	//----- nvinfo : EIATTR_VRC_CTA_INIT_COUNT
	.align		4
.L_730:
        /*00c8*/ 	.byte	0x02, 0x4a
	.zero		1
	.zero		1


	//----- nvinfo : EIATTR_EXIT_INSTR_OFFSETS
	.align		4
        /*00cc*/ 	.byte	0x04, 0x1c
        /*00ce*/ 	.short	(.L_732 - .L_731)


	//   ....[0]....
.L_731:
        /*00d0*/ 	.word	0x00000040


	//   ....[1]....
        /*00d4*/ 	.word	0x000000a0


	//   ....[2]....
        /*00d8*/ 	.word	0x00001060


	//   ....[3]....
        /*00dc*/ 	.word	0x00001170


	//----- nvinfo : EIATTR_CBANK_PARAM_SIZE
	.align		4
.L_732:
        /*00e0*/ 	.byte	0x03, 0x19
        /*00e2*/ 	.short	0x0034


	//----- nvinfo : EIATTR_PARAM_CBANK
	.align		4
        /*00e4*/ 	.byte	0x04, 0x0a
        /*00e6*/ 	.short	(.L_734 - .L_733)
	.align		4
.L_733:
        /*00e8*/ 	.word	index@(.nv.constant0._ZN17fastertransformer19segmented_topp_impl15blockSortKernelI6__halfLi1024ELi1EEEvPKT_PS3_PKiPiS8_iii)
        /*00ec*/ 	.short	0x0380
        /*00ee*/ 	.short	0x0034


	//----- nvinfo : EIATTR_SW_WAR
	.align		4
.L_734:
        /*00f0*/ 	.byte	0x04, 0x36
        /*00f2*/ 	.short	(.L_736 - .L_735)
.L_735:
        /*00f4*/ 	.word	0x00000008
.L_736:


//--------------------- .nv.info._ZN17fastertransformer19segmented_topp_impl15blockSortKernelI6__halfLi896ELi1EEEvPKT_PS3_PKiPiS8_iii --------------------------
	.section	.nv.info._ZN17fastertransformer19segmented_topp_impl15blockSortKernelI6__halfLi896ELi1EEEvPKT_PS3_PKiPiS8_iii,"",@"SHT_CUDA_INFO"
	.sectionflags	@""
	.align	4


	//----- nvinfo : EIATTR_CUDA_API_VERSION
	.align		4
        /*0000*/ 	.byte	0x04, 0x37
        /*0002*/ 	.short	(.L_738 - .L_737)
.L_737:
        /*0004*/ 	.word	0x00000082


	//----- nvinfo : EIATTR_KPARAM_INFO
	.align		4
.L_738:
        /*0008*/ 	.byte	0x04, 0x17
        /*000a*/ 	.short	(.L_740 - .L_739)
.L_739:
        /*000c*/ 	.word	0x00000000
        /*0010*/ 	.short	0x0007
        /*0012*/ 	.short	0x0030
        /*0014*/ 	.byte	0x00, 0xf0, 0x11, 0x00


	//----- nvinfo : EIATTR_KPARAM_INFO
	.align		4
.L_740:
        /*0018*/ 	.byte	0x04, 0x17
        /*001a*/ 	.short	(.L_742 - .L_741)
.L_741:
        /*001c*/ 	.word	0x00000000
        /*0020*/ 	.short	0x0006
        /*0022*/ 	.short	0x002c
        /*0024*/ 	.byte	0x00, 0xf0, 0x11, 0x00


	//----- nvinfo : EIATTR_KPARAM_INFO
	.align		4
.L_742:
        /*0028*/ 	.byte	0x04, 0x17
        /*002a*/ 	.short	(.L_744 - .L_743)
.L_743:
        /*002c*/ 	.word	0x00000000
        /*0030*/ 	.short	0x0005
        /*0032*/ 	.short	0x0028
        /*0034*/ 	.byte	0x00, 0xf0, 0x11, 0x00


	//----- nvinfo : EIATTR_KPARAM_INFO
	.align		4
.L_744:
        /*0038*/ 	.byte	0x04, 0x17
        /*003a*/ 	.short	(.L_746 - .L_745)
.L_745:
        /*003c*/ 	.word	0x00000000
        /*0040*/ 	.short	0x0004
        /*0042*/ 	.short	0x0020
        /*0044*/ 	.byte	0x00, 0xf5, 0x21, 0x00


	//----- nvinfo : EIATTR_KPARAM_INFO
	.align		4
.L_746:
        /*0048*/ 	.byte	0x04, 0x17
        /*004a*/ 	.short	(.L_748 - .L_747)
.L_747:
        /*004c*/ 	.word	0x00000000
        /*0050*/ 	.short	0x0003
        /*0052*/ 	.short	0x0018
        /*0054*/ 	.byte	0x00, 0xf5, 0x21, 0x00


	//----- nvinfo : EIATTR_KPARAM_INFO
	.align		4
.L_748:
        /*0058*/ 	.byte	0x04, 0x17
        /*005a*/ 	.short	(.L_750 - .L_749)
.L_749:
        /*005c*/ 	.word	0x00000000
        /*0060*/ 	.short	0x0002
        /*0062*/ 	.short	0x0010
        /*0064*/ 	.byte	0x00, 0xf5, 0x21, 0x00


	//----- nvinfo : EIATTR_KPARAM_INFO
	.align		4
.L_750:
        /*0068*/ 	.byte	0x04, 0x17
        /*006a*/ 	.short	(.L_752 - .L_751)
.L_751:
        /*006c*/ 	.word	0x00000000
        /*0070*/ 	.short	0x0001
        /*0072*/ 	.short	0x0008
        /*0074*/ 	.byte	0x00, 0xf5, 0x21, 0x00


	//----- nvinfo : EIATTR_KPARAM_INFO
	.align		4
.L_752:
        /*0078*/ 	.byte	0x04, 0x17
        /*007a*/ 	.short	(.L_754 - .L_753)
.L_753:
        /*007c*/ 	.word	0x00000000
        /*0080*/ 	.short	0x0000
        /*0082*/ 	.short	0x0000
        /*0084*/ 	.byte	0x00, 0xf5, 0x21, 0x00


	//----- nvinfo : EIATTR_SPARSE_MMA_MASK
	.align		4
.L_754:
        /*0088*/ 	.byte	0x03, 0x50
        /*008a*/ 	.short	0x0000


	//----- nvinfo : EIATTR_MAXREG_COUNT
	.align		4
        /*008c*/ 	.byte	0x03, 0x1b
        /*008e*/ 	.short	0x00ff


	//----- nvinfo : EIATTR_NUM_BARRIERS
	.align		4
        /*0090*/ 	.byte	0x02, 0x4c
        /*0092*/ 	.byte	0x01
	.zero		1


	//----- nvinfo : EIATTR_MERCURY_ISA_VERSION
	.align		4
        /*0094*/ 	.byte	0x03, 0x5f
        /*0096*/ 	.short	0x0101


	//----- nvinfo : EIATTR_COOP_GROUP_MASK_REGIDS
	.align		4
        /*0098*/ 	.byte	0x04, 0x29
        /*009a*/ 	.short	(.L_756 - .L_755)


	//   ....[0]....
.L_755:
        /*009c*/ 	.word	0xffffffff


	//   ....[1]....
        /*00a0*/ 	.word	0xffffffff


	//   ....[2]....
        /*00a4*/ 	.word	0xffffffff


	//   ....[3]....
        /*00a8*/ 	.word	0xffffffff


	//   ....[4]....
        /*00ac*/ 	.word	0xffffffff


	//----- nvinfo : EIATTR_COOP_GROUP_INSTR_OFFSETS
	.align		4
.L_756:
        /*00b0*/ 	.byte	0x04, 0x28
        /*00b2*/ 	.short	(.L_758 - .L_757)


	//   ....[0]....
.L_757:
        /*00b4*/ 	.word	0x000005e0


	//   ....[1]....
        /*00b8*/ 	.word	0x00000600


	//   ....[2]....
        /*00bc*/ 	.word	0x00000620


	//   ....[3]....
        /*00c0*/ 	.word	0x00000640


	//   ....[4]....
        /*00c4*/ 	.word	0x00000660


	//----- nvinfo : EIATTR_VRC_CTA_INIT_COUNT
	.align		4
.L_758:
        /*00c8*/ 	.byte	0x02, 0x4a
	.zero		1
	.zero		1


	//----- nvinfo : EIATTR_EXIT_INSTR_OFFSETS
	.align		4
        /*00cc*/ 	.byte	0x04, 0x1c
        /*00ce*/ 	.short	(.L_760 - .L_759)


	//   ....[0]....
.L_759:
        /*00d0*/ 	.word	0x00000040


	//   ....[1]....
        /*00d4*/ 	.word	0x000000a0


	//   ....[2]....
        /*00d8*/ 	.word	0x00000f90


	//   ....[3]....
        /*00dc*/ 	.word	0x000010a0


	//----- nvinfo : EIATTR_CBANK_PARAM_SIZE
	.align		4
.L_760:
        /*00e0*/ 	.byte	0x03, 0x19
        /*00e2*/ 	.short	0x0034


	//----- nvinfo : EIATTR_PARAM_CBANK
	.align		4
        /*00e4*/ 	.byte	0x04, 0x0a
        /*00e6*/ 	.short	(.L_762 - .L_761)
	.align		4
.L_761:
        /*00e8*/ 	.word	index@(.nv.constant0._ZN17fastertransformer19segmented_topp_impl15blockSortKernelI6__halfLi896ELi1EEEvPKT_PS3_PKiPiS8_iii)
        /*00ec*/ 	.short	0x0380
        /*00ee*/ 	.short	0x0034


	//----- nvinfo : EIATTR_SW_WAR
	.align		4
.L_762:
        /*00f0*/ 	.byte	0x04, 0x36
        /*00f2*/ 	.short	(.L_764 - .L_763)
.L_763:
        /*00f4*/ 	.word	0x00000008
.L_764:


//--------------------- .nv.info._ZN17fastertransformer19segmented_topp_impl15blockSortKernelI6__halfLi768ELi1EEEvPKT_PS3_PKiPiS8_iii --------------------------
	.section	.nv.info._ZN17fastertransformer19segmented_topp_impl15blockSortKernelI6__halfLi768ELi1EEEvPKT_PS3_PKiPiS8_iii,"",@"SHT_CUDA_INFO"
	.sectionflags	@""
	.align	4


	//----- nvinfo : EIATTR_CUDA_API_VERSION
	.align		4
        /*0000*/ 	.byte	0x04, 0x37
        /*0002*/ 	.short	(.L_766 - .L_765)
.L_765:
        /*0004*/ 	.word	0x00000082


	//----- nvinfo : EIATTR_KPARAM_INFO
	.align		4
.L_766:
        /*0008*/ 	.byte	0x04, 0x17
        /*000a*/ 	.short	(.L_768 - .L_767)
.L_767:
        /*000c*/ 	.word	0x00000000
        /*0010*/ 	.short	0x0007
        /*0012*/ 	.short	0x0030
        /*0014*/ 	.byte	0x00, 0xf0, 0x11, 0x00


	//----- nvinfo : EIATTR_KPARAM_INFO
	.align		4
.L_768:
        /*0018*/ 	.byte	0x04, 0x17
        /*001a*/ 	.short	(.L_770 - .L_769)
.L_769:
        /*001c*/ 	.word	0x00000000
        /*0020*/ 	.short	0x0006
        /*0022*/ 	.short	0x002c
        /*0024*/ 	.byte	0x00, 0xf0, 0x11, 0x00


	//----- nvinfo : EIATTR_KPARAM_INFO
	.align		4
.L_770:
        /*0028*/ 	.byte	0x04, 0x17
        /*002a*/ 	.short	(.L_772 - .L_771)
.L_771:
        /*002c*/ 	.word	0x00000000
        /*0030*/ 	.short	0x0005
        /*0032*/ 	.short	0x0028
        /*0034*/ 	.byte	0x00, 0xf0, 0x11, 0x00


	//----- nvinfo : EIATTR_KPARAM_INFO
	.align		4
.L_772:
        /*0038*/ 	.byte	0x04, 0x17
        /*003a*/ 	.short	(.L_774 - .L_773)
.L_773:
        /*003c*/ 	.word	0x00000000
        /*0040*/ 	.short	0x0004
        /*0042*/ 	.short	0x0020
        /*0044*/ 	.byte	0x00, 0xf5, 0x21, 0x00


	//----- nvinfo : EIATTR_KPARAM_INFO
	.align		4
.L_774:
        /*0048*/ 	.byte	0x04, 0x17
        /*004a*/ 	.short	(.L_776 - .L_775)
.L_775:
        /*004c*/ 	.word	0x00000000
        /*0050*/ 	.short	0x0003
        /*0052*/ 	.short	0x0018
        /*0054*/ 	.byte	0x00, 0xf5, 0x21, 0x00


	//----- nvinfo : EIATTR_KPARAM_INFO
	.align		4
.L_776:
        /*0058*/ 	.byte	0x04, 0x17
        /*005a*/ 	.short	(.L_778 - .L_777)
.L_777:
        /*005c*/ 	.word	0x00000000
        /*0060*/ 	.short	0x0002
        /*0062*/ 	.short	0x0010
        /*0064*/ 	.byte	0x00, 0xf5, 0x21, 0x00


	//----- nvinfo : EIATTR_KPARAM_INFO
	.align		4
.L_778:
        /*0068*/ 	.byte	0x04, 0x17
        /*006a*/ 	.short	(.L_780 - .L_779)
.L_779:
        /*006c*/ 	.word	0x00000000
        /*0070*/ 	.short	0x0001
        /*0072*/ 	.short	0x0008
        /*0074*/ 	.byte	0x00, 0xf5, 0x21, 0x00


	//----- nvinfo : EIATTR_KPARAM_INFO
	.align		4
.L_780:
        /*0078*/ 	.byte	0x04, 0x17
        /*007a*/ 	.short	(.L_782 - .L_781)
.L_781:
        /*007c*/ 	.word	0x00000000
        /*0080*/ 	.short	0x0000
        /*0082*/ 	.short	0x0000
        /*0084*/ 	.byte	0x00, 0xf5, 0x21, 0x00


	//----- nvinfo : EIATTR_SPARSE_MMA_MASK
	.align		4
.L_782:
        /*0088*/ 	.byte	0x03, 0x50
        /*008a*/ 	.short	0x0000


	//----- nvinfo : EIATTR_MAXREG_COUNT
	.align		4
        /*008c*/ 	.byte	0x03, 0x1b
        /*008e*/ 	.short	0x00ff


	//----- nvinfo : EIATTR_NUM_BARRIERS
	.align		4
        /*0090*/ 	.byte	0x02, 0x4c
        /*0092*/ 	.byte	0x01
	.zero		1


	//----- nvinfo : EIATTR_MERCURY_ISA_VERSION
	.align		4
        /*0094*/ 	.byte	0x03, 0x5f
        /*0096*/ 	.short	0x0101


	//----- nvinfo : EIATTR_COOP_GROUP_MASK_REGIDS
	.align		4
        /*0098*/ 	.byte	0x04, 0x29
        /*009a*/ 	.short	(.L_784 - .L_783)


	//   ....[0]....
.L_783:
        /*009c*/ 	.word	0xffffffff


	//   ....[1]....
        /*00a0*/ 	.word	0xffffffff


	//   ....[2]....
        /*00a4*/ 	.word	0xffffffff


	//   ....[3]....
        /*00a8*/ 	.word	0xffffffff


	//   ....[4]....
        /*00ac*/ 	.word	0xffffffff


	//----- nvinfo : EIATTR_COOP_GROUP_INSTR_OFFSETS
	.align		4
.L_784:
        /*00b0*/ 	.byte	0x04, 0x28
        /*00b2*/ 	.short	(.L_786 - .L_785)


	//   ....[0]....
.L_785:
        /*00b4*/ 	.word	0x000005f0


	//   ....[1]....
        /*00b8*/ 	.word	0x00000610


	//   ....[2]....
        /*00bc*/ 	.word	0x00000630


	//   ....[3]....
        /*00c0*/ 	.word	0x00000650


	//   ....[4]....
        /*00c4*/ 	.word	0x00000670


	//----- nvinfo : EIATTR_VRC_CTA_INIT_COUNT
	.align		4
.L_786:
        /*00c8*/ 	.byte	0x02, 0x4a
	.zero		1
	.zero		1


	//----- nvinfo : EIATTR_EXIT_INSTR_OFFSETS
	.align		4
        /*00cc*/ 	.byte	0x04, 0x1c
        /*00ce*/ 	.short	(.L_788 - .L_787)


	//   ....[0]....
.L_787:
        /*00d0*/ 	.word	0x00000040


	//   ....[1]....
        /*00d4*/ 	.word	0x000000a0


	//   ....[2]....
        /*00d8*/ 	.word	0x00000ed0


	//   ....[3]....
        /*00dc*/ 	.word	0x00000fe0


	//----- nvinfo : EIATTR_CBANK_PARAM_SIZE
	.align		4
.L_788:
        /*00e0*/ 	.byte	0x03, 0x19
        /*00e2*/ 	.short	0x0034


	//----- nvinfo : EIATTR_PARAM_CBANK
	.align		4
        /*00e4*/ 	.byte	0x04, 0x0a
        /*00e6*/ 	.short	(.L_790 - .L_789)
	.align		4
.L_789:
        /*00e8*/ 	.word	index@(.nv.constant0._ZN17fastertransformer19segmented_topp_impl15blockSortKernelI6__halfLi768ELi1EEEvPKT_PS3_PKiPiS8_iii)
        /*00ec*/ 	.short	0x0380
        /*00ee*/ 	.short	0x0034


	//----- nvinfo : EIATTR_SW_WAR
	.align		4
.L_790:
        /*00f0*/ 	.byte	0x04, 0x36
        /*00f2*/ 	.short	(.L_792 - .L_791)
.L_791:
        /*00f4*/ 	.word	0x00000008
.L_792:


//--------------------- .nv.info._ZN17fastertransformer19segmented_topp_impl15blockSortKernelI6__halfLi640ELi1EEEvPKT_PS3_PKiPiS8_iii --------------------------
	.section	.nv.info._ZN17fastertransformer19segmented_topp_impl15blockSortKernelI6__halfLi640ELi1EEEvPKT_PS3_PKiPiS8_iii,"",@"SHT_CUDA_INFO"
	.sectionflags	@""
	.align	4


	//----- nvinfo : EIATTR_CUDA_API_VERSION
	.align		4
        /*0000*/ 	.byte	0x04, 0x37
        /*0002*/ 	.short	(.L_794 - .L_793)
.L_793:
        /*0004*/ 	.word	0x00000082


	//----- nvinfo : EIATTR_KPARAM_INFO
	.align		4
.L_794:
        /*0008*/ 	.byte	0x04, 0x17
        /*000a*/ 	.short	(.L_796 - .L_795)
.L_795:
        /*000c*/ 	.word	0x00000000
        /*0010*/ 	.short	0x0007
        /*0012*/ 	.short	0x0030
        /*0014*/ 	.byte	0x00, 0xf0, 0x11, 0x00


	//----- nvinfo : EIATTR_KPARAM_INFO
	.align		4
.L_796:
        /*0018*/ 	.byte	0x04, 0x17
        /*001a*/ 	.short	(.L_798 - .L_797)
.L_797:
        /*001c*/ 	.word	0x00000000
        /*0020*/ 	.short	0x0006
        /*0022*/ 	.short	0x002c
        /*0024*/ 	.byte	0x00, 0xf0, 0x11, 0x00


	//----- nvinfo : EIATTR_KPARAM_INFO
	.align		4
.L_798:
        /*0028*/ 	.byte	0x04, 0x17
        /*002a*/ 	.short	(.L_800 - .L_799)
.L_799:
        /*002c*/ 	.word	0x00000000
        /*0030*/ 	.short	0x0005
        /*0032*/ 	.short	0x0028
        /*0034*/ 	.byte	0x00, 0xf0, 0x11, 0x00


	//----- nvinfo : EIATTR_KPARAM_INFO
	.align		4
.L_800:
        /*0038*/ 	.byte	0x04, 0x17
        /*003a*/ 	.short	(.L_802 - .L_801)
.L_801:
        /*003c*/ 	.word	0x00000000
        /*0040*/ 	.short	0x0004
        /*0042*/ 	.short	0x0020
        /*0044*/ 	.byte	0x00, 0xf5, 0x21, 0x00


	//----- nvinfo : EIATTR_KPARAM_INFO
	.align		4
.L_802:
        /*0048*/ 	.byte	0x04, 0x17
        /*004a*/ 	.short	(.L_804 - .L_803)
.L_803:
        /*004c*/ 	.word	0x00000000
        /*0050*/ 	.short	0x0003
        /*0052*/ 	.short	0x0018
        /*0054*/ 	.byte	0x00, 0xf5, 0x21, 0x00


	//----- nvinfo : EIATTR_KPARAM_INFO
	.align		4
.L_804:
        /*0058*/ 	.byte	0x04, 0x17
        /*005a*/ 	.short	(.L_806 - .L_805)
.L_805:
        /*005c*/ 	.word	0x00000000
        /*0060*/ 	.short	0x0002
        /*0062*/ 	.short	0x0010
        /*0064*/ 	.byte	0x00, 0xf5, 0x21, 0x00


	//----- nvinfo : EIATTR_KPARAM_INFO
	.align		4
.L_806:
        /*0068*/ 	.byte	0x04, 0x17
        /*006a*/ 	.short	(.L_808 - .L_807)
.L_807:
        /*006c*/ 	.word	0x00000000
        /*0070*/ 	.short	0x0001
        /*0072*/ 	.short	0x0008
        /*0074*/ 	.byte	0x00, 0xf5, 0x21, 0x00


	//----- nvinfo : EIATTR_KPARAM_INFO
	.align		4
.L_808:
        /*0078*/ 	.byte	0x04, 0x17
        /*007a*/ 	.short	(.L_810 - .L_809)
.L_809:
        /*007c*/ 	.word	0x00000000
        /*0080*/ 	.short	0x0000
        /*0082*/ 	.short	0x0000
        /*0084*/ 	.byte	0x00, 0xf5, 0x21, 0x00


	//----- nvinfo : EIATTR_SPARSE_MMA_MASK
	.align		4
.L_810:
        /*0088*/ 	.byte	0x03, 0x50
        /*008a*/ 	.short	0x0000


	//----- nvinfo : EIATTR_MAXREG_COUNT
	.align		4
        /*008c*/ 	.byte	0x03, 0x1b
        /*008e*/ 	.short	0x00ff


	//----- nvinfo : EIATTR_NUM_BARRIERS
	.align		4
        /*0090*/ 	.byte	0x02, 0x4c
        /*0092*/ 	.byte	0x01
	.zero		1


	//----- nvinfo : EIATTR_MERCURY_ISA_VERSION
	.align		4
        /*0094*/ 	.byte	0x03, 0x5f
        /*0096*/ 	.short	0x0101


	//----- nvinfo : EIATTR_COOP_GROUP_MASK_REGIDS
	.align		4
        /*0098*/ 	.byte	0x04, 0x29
        /*009a*/ 	.short	(.L_812 - .L_811)


	//   ....[0]....
.L_811:
        /*009c*/ 	.word	0xffffffff


	//   ....[1]....
        /*00a0*/ 	.word	0xffffffff


	//   ....[2]....
        /*00a4*/ 	.word	0xffffffff


	//   ....[3]....
        /*00a8*/ 	.word	0xffffffff


	//   ....[4]....
        /*00ac*/ 	.word	0xffffffff


	//----- nvinfo : EIATTR_COOP_GROUP_INSTR_OFFSETS
	.align		4
.L_812:
        /*00b0*/ 	.byte	0x04, 0x28
        /*00b2*/ 	.short	(.L_814 - .L_813)


	//   ....[0]....
.L_813:
        /*00b4*/ 	.word	0x000005d0


	//   ....[1]....
        /*00b8*/ 	.word	0x000005f0


	//   ....[2]....
        /*00bc*/ 	.word	0x00000610


	//   ....[3]....
        /*00c0*/ 	.word	0x00000630


	//   ....[4]....
        /*00c4*/ 	.word	0x00000650


	//----- nvinfo : EIATTR_VRC_CTA_INIT_COUNT
	.align		4
.L_814:
        /*00c8*/ 	.byte	0x02, 0x4a
	.zero		1
	.zero		1


	//----- nvinfo : EIATTR_EXIT_INSTR_OFFSETS
	.align		4
        /*00cc*/ 	.byte	0x04, 0x1c
        /*00ce*/ 	.short	(.L_816 - .L_815)


	//   ....[0]....
.L_815:
        /*00d0*/ 	.word	0x00000040


	//   ....[1]....
        /*00d4*/ 	.word	0x000000a0


	//   ....[2]....
        /*00d8*/ 	.word	0x00000de0


	//   ....[3]....
        /*00dc*/ 	.word	0x00000ef0


	//----- nvinfo : EIATTR_CBANK_PARAM_SIZE
	.align		4
.L_816:
        /*00e0*/ 	.byte	0x03, 0x19
        /*00e2*/ 	.short	0x0034


	//----- nvinfo : EIATTR_PARAM_CBANK
	.align		4
        /*00e4*/ 	.byte	0x04, 0x0a
        /*00e6*/ 	.short	(.L_818 - .L_817)
	.align		4
.L_817:
        /*00e8*/ 	.word	index@(.nv.constant0._ZN17fastertransformer19segmented_topp_impl15blockSortKernelI6__halfLi640ELi1EEEvPKT_PS3_PKiPiS8_iii)
        /*00ec*/ 	.short	0x0380
        /*00ee*/ 	.short	0x0034


	//----- nvinfo : EIATTR_SW_WAR
	.align		4
.L_818:
        /*00f0*/ 	.byte	0x04, 0x36
        /*00f2*/ 	.short	(.L_820 - .L_819)
.L_819:
        /*00f4*/ 	.word	0x00000008
.L_820:


//--------------------- .nv.info._ZN17fastertransformer19segmented_topp_impl15blockSortKernelI6__halfLi512ELi1EEEvPKT_PS3_PKiPiS8_iii --------------------------
	.section	.nv.info._ZN17fastertransformer19segmented_topp_impl15blockSortKernelI6__halfLi512ELi1EEEvPKT_PS3_PKiPiS8_iii,"",@"SHT_CUDA_INFO"
	.sectionflags	@""
	.align	4


	//----- nvinfo : EIATTR_CUDA_API_VERSION
	.align		4
        /*0000*/ 	.byte	0x04, 0x37
        /*0002*/ 	.short	(.L_822 - .L_821)
.L_821:
        /*0004*/ 	.word	0x00000082


	//----- nvinfo : EIATTR_KPARAM_INFO
	.align		4
.L_822:
        /*0008*/ 	.byte	0x04, 0x17
        /*000a*/ 	.short	(.L_824 - .L_823)
.L_823:
        /*000c*/ 	.word	0x00000000
        /*0010*/ 	.short	0x0007
        /*0012*/ 	.short	0x0030
        /*0014*/ 	.byte	0x00, 0xf0, 0x11, 0x00


	//----- nvinfo : EIATTR_KPARAM_INFO
	.align		4
.L_824:
        /*0018*/ 	.byte	0x04, 0x17
        /*001a*/ 	.short	(.L_826 - .L_825)
.L_825:
        /*001c*/ 	.word	0x00000000
        /*0020*/ 	.short	0x0006
        /*0022*/ 	.short	0x002c
        /*0024*/ 	.byte	0x00, 0xf0, 0x11, 0x00


	//----- nvinfo : EIATTR_KPARAM_INFO
	.align		4
.L_826:
        /*0028*/ 	.byte	0x04, 0x17
        /*002a*/ 	.short	(.L_828 - .L_827)
.L_827:
        /*002c*/ 	.word	0x00000000
        /*0030*/ 	.short	0x0005
        /*0032*/ 	.short	0x0028
        /*0034*/ 	.byte	0x00, 0xf0, 0x11, 0x00


	//----- nvinfo : EIATTR_KPARAM_INFO
	.align		4
.L_828:
        /*0038*/ 	.byte	0x04, 0x17
        /*003a*/ 	.short	(.L_830 - .L_829)
.L_829:
        /*003c*/ 	.word	0x00000000
        /*0040*/ 	.short	0x0004
        /*0042*/ 	.short	0x0020
        /*0044*/ 	.byte	0x00, 0xf5, 0x21, 0x00


	//----- nvinfo : EIATTR_KPARAM_INFO
	.align		4
.L_830:
        /*0048*/ 	.byte	0x04, 0x17
        /*004a*/ 	.short	(.L_832 - .L_831)
.L_831:
        /*004c*/ 	.word	0x00000000
        /*0050*/ 	.short	0x0003
        /*0052*/ 	.short	0x0018
        /*0054*/ 	.byte	0x00, 0xf5, 0x21, 0x00


	//----- nvinfo : EIATTR_KPARAM_INFO
	.align		4
.L_832:
        /*0058*/ 	.byte	0x04, 0x17
        /*005a*/ 	.short	(.L_834 - .L_833)
.L_833:
        /*005c*/ 	.word	0x00000000
        /*0060*/ 	.short	0x0002
        /*0062*/ 	.short	0x0010
        /*0064*/ 	.byte	0x00, 0xf5, 0x21, 0x00


	//----- nvinfo : EIATTR_KPARAM_INFO
	.align		4
.L_834:
        /*0068*/ 	.byte	0x04, 0x17
        /*006a*/ 	.short	(.L_836 - .L_835)
.L_835:
        /*006c*/ 	.word	0x00000000
        /*0070*/ 	.short	0x0001
        /*0072*/ 	.short	0x0008
        /*0074*/ 	.byte	0x00, 0xf5, 0x21, 0x00


	//----- nvinfo : EIATTR_KPARAM_INFO
	.align		4
.L_836:
        /*0078*/ 	.byte	0x04, 0x17
        /*007a*/ 	.short	(.L_838 - .L_837)
.L_837:
        /*007c*/ 	.word	0x00000000
        /*0080*/ 	.short	0x0000
        /*0082*/ 	.short	0x0000
        /*0084*/ 	.byte	0x00, 0xf5, 0x21, 0x00


	//----- nvinfo : EIATTR_SPARSE_MMA_MASK
	.align		4
.L_838:
        /*0088*/ 	.byte	0x03, 0x50
        /*008a*/ 	.short	0x0000


	//----- nvinfo : EIATTR_MAXREG_COUNT
	.align		4
        /*008c*/ 	.byte	0x03, 0x1b
        /*008e*/ 	.short	0x00ff


	//----- nvinfo : EIATTR_NUM_BARRIERS
	.align		4
        /*0090*/ 	.byte	0x02, 0x4c
        /*0092*/ 	.byte	0x01
	.zero		1


	//----- nvinfo : EIATTR_MERCURY_ISA_VERSION
	.align		4
        /*0094*/ 	.byte	0x03, 0x5f
        /*0096*/ 	.short	0x0101


	//----- nvinfo : EIATTR_COOP_GROUP_MASK_REGIDS
	.align		4
        /*0098*/ 	.byte	0x04, 0x29
        /*009a*/ 	.short	(.L_840 - .L_839)


	//   ....[0]....
.L_839:
        /*009c*/ 	.word	0xffffffff


	//   ....[1]....
        /*00a0*/ 	.word	0xffffffff


	//   ....[2]....
        /*00a4*/ 	.word	0xffffffff


	//   ....[3]....
        /*00a8*/ 	.word	0xffffffff


	//   ....[4]....
        /*00ac*/ 	.word	0xffffffff


	//----- nvinfo : EIATTR_COOP_GROUP_INSTR_OFFSETS
	.align		4
.L_840:
        /*00b0*/ 	.byte	0x04, 0x28
        /*00b2*/ 	.short	(.L_842 - .L_841)


	//   ....[0]....
.L_841:
        /*00b4*/ 	.word	0x000005f0


	//   ....[1]....
        /*00b8*/ 	.word	0x00000610


	//   ....[2]....
        /*00bc*/ 	.word	0x00000630


	//   ....[3]....
        /*00c0*/ 	.word	0x00000650


	//   ....[4]....
        /*00c4*/ 	.word	0x00000670


	//----- nvinfo : EIATTR_VRC_CTA_INIT_COUNT
	.align		4
.L_842:
        /*00c8*/ 	.byte	0x02, 0x4a
	.zero		1
	.zero		1


	//----- nvinfo : EIATTR_EXIT_INSTR_OFFSETS
	.align		4
        /*00cc*/ 	.byte	0x04, 0x1c
        /*00ce*/ 	.short	(.L_844 - .L_843)


	//   ....[0]....
.L_843:
        /*00d0*/ 	.word	0x00000040


	//   ....[1]....
        /*00d4*/ 	.word	0x000000a0


	//   ....[2]....
        /*00d8*/ 	.word	0x00000d30


	//   ....[3]....
        /*00dc*/ 	.word	0x00000e40


	//----- nvinfo : EIATTR_CBANK_PARAM_SIZE
	.align		4
.L_844:
        /*00e0*/ 	.byte	0x03, 0x19
        /*00e2*/ 	.short	0x0034


	//----- nvinfo : EIATTR_PARAM_CBANK
	.align		4
        /*00e4*/ 	.byte	0x04, 0x0a
        /*00e6*/ 	.short	(.L_846 - .L_845)
	.align		4
.L_845:
        /*00e8*/ 	.word	index@(.nv.constant0._ZN17fastertransformer19segmented_topp_impl15blockSortKernelI6__halfLi512ELi1EEEvPKT_PS3_PKiPiS8_iii)
        /*00ec*/ 	.short	0x0380
        /*00ee*/ 	.short	0x0034


	//----- nvinfo : EIATTR_SW_WAR
	.align		4
.L_846:
        /*00f0*/ 	.byte	0x04, 0x36
        /*00f2*/ 	.short	(.L_848 - .L_847)
.L_847:
        /*00f4*/ 	.word	0x00000008
.L_848:


//--------------------- .nv.info._ZN17fastertransformer19segmented_topp_impl15blockSortKernelI6__halfLi384ELi1EEEvPKT_PS3_PKiPiS8_iii --------------------------
	.section	.nv.info._ZN17fastertransformer19segmented_topp_impl15blockSortKernelI6__halfLi384ELi1EEEvPKT_PS3_PKiPiS8_iii,"",@"SHT_CUDA_INFO"
	.sectionflags	@""
	.align	4


	//----- nvinfo : EIATTR_CUDA_API_VERSION
	.align		4
        /*0000*/ 	.byte	0x04, 0x37
        /*0002*/ 	.short	(.L_850 - .L_849)
.L_849:
        /*0004*/ 	.word	0x00000082


	//----- nvinfo : EIATTR_KPARAM_INFO
	.align		4
.L_850:
        /*0008*/ 	.byte	0x04, 0x17
        /*000a*/ 	.short	(.L_852 - .L_851)
.L_851:
        /*000c*/ 	.word	0x00000000
        /*0010*/ 	.short	0x0007
        /*0012*/ 	.short	0x0030
        /*0014*/ 	.byte	0x00, 0xf0, 0x11, 0x00


	//----- nvinfo : EIATTR_KPARAM_INFO
	.align		4
.L_852:
        /*0018*/ 	.byte	0x04, 0x17
        /*001a*/ 	.short	(.L_854 - .L_853)
.L_853:
        /*001c*/ 	.word	0x00000000
        /*0020*/ 	.short	0x0006
        /*0022*/ 	.short	0x002c
        /*0024*/ 	.byte	0x00, 0xf0, 0x11, 0x00


	//----- nvinfo : EIATTR_KPARAM_INFO
	.align		4
.L_854:
        /*0028*/ 	.byte	0x04, 0x17
        /*002a*/ 	.short	(.L_856 - .L_855)
.L_855:
        /*002c*/ 	.word	0x00000000
        /*0030*/ 	.short	0x0005
        /*0032*/ 	.short	0x0028
        /*0034*/ 	.byte	0x00, 0xf0, 0x11, 0x00


	//----- nvinfo : EIATTR_KPARAM_INFO
	.align		4
.L_856:
        /*0038*/ 	.byte	0x04, 0x17
        /*003a*/ 	.short	(.L_858 - .L_857)
.L_857:
        /*003c*/ 	.word	0x00000000
        /*0040*/ 	.short	0x0004
        /*0042*/ 	.short	0x0020
        /*0044*/ 	.byte	0x00, 0xf5, 0x21, 0x00


	//----- nvinfo : EIATTR_KPARAM_INFO
	.align		4
.L_858:
        /*0048*/ 	.byte	0x04, 0x17
        /*004a*/ 	.short	(.L_860 - .L_859)
.L_859:
        /*004c*/ 	.word	0x00000000
        /*0050*/ 	.short	0x0003
        /*0052*/ 	.short	0x0018
        /*0054*/ 	.byte	0x00, 0xf5, 0x21, 0x00


	//----- nvinfo : EIATTR_KPARAM_INFO
	.align		4
.L_860:
        /*0058*/ 	.byte	0x04, 0x17
        /*005a*/ 	.short	(.L_862 - .L_861)
.L_861:
        /*005c*/ 	.word	0x00000000
        /*0060*/ 	.short	0x0002
        /*0062*/ 	.short	0x0010
        /*0064*/ 	.byte	0x00, 0xf5, 0x21, 0x00


	//----- nvinfo : EIATTR_KPARAM_INFO
	.align		4
.L_862:
        /*0068*/ 	.byte	0x04, 0x17
        /*006a*/ 	.short	(.L_864 - .L_863)
.L_863:
        /*006c*/ 	.word	0x00000000
        /*0070*/ 	.short	0x0001
        /*0072*/ 	.short	0x0008
        /*0074*/ 	.byte	0x00, 0xf5, 0x21, 0x00


	//----- nvinfo : EIATTR_KPARAM_INFO
	.align		4
.L_864:
        /*0078*/ 	.byte	0x04, 0x17
        /*007a*/ 	.short	(.L_866 - .L_865)
.L_865:
        /*007c*/ 	.word	0x00000000
        /*0080*/ 	.short	0x0000
        /*0082*/ 	.short	0x0000
        /*0084*/ 	.byte	0x00, 0xf5, 0x21, 0x00


	//----- nvinfo : EIATTR_SPARSE_MMA_MASK
	.align		4
.L_866:
        /*0088*/ 	.byte	0x03, 0x50
        /*008a*/ 	.short	0x0000


	//----- nvinfo : EIATTR_MAXREG_COUNT
	.align		4
        /*008c*/ 	.byte	0x03, 0x1b
        /*008e*/ 	.short	0x00ff


	//----- nvinfo : EIATTR_NUM_BARRIERS
	.align		4
        /*0090*/ 	.byte	0x02, 0x4c
        /*0092*/ 	.byte	0x01
	.zero		1


	//----- nvinfo : EIATTR_MERCURY_ISA_VERSION
	.align		4
        /*0094*/ 	.byte	0x03, 0x5f
        /*0096*/ 	.short	0x0101


	//----- nvinfo : EIATTR_COOP_GROUP_MASK_REGIDS
	.align		4
        /*0098*/ 	.byte	0x04, 0x29
        /*009a*/ 	.short	(.L_868 - .L_867)


	//   ....[0]....
.L_867:
        /*009c*/ 	.word	0xffffffff


	//   ....[1]....
        /*00a0*/ 	.word	0xffffffff


	//   ....[2]....
        /*00a4*/ 	.word	0xffffffff


	//   ....[3]....
        /*00a8*/ 	.word	0xffffffff


	//   ....[4]....
        /*00ac*/ 	.word	0xffffffff


	//----- nvinfo : EIATTR_COOP_GROUP_INSTR_OFFSETS
	.align		4
.L_868:
        /*00b0*/ 	.byte	0x04, 0x28
        /*00b2*/ 	.short	(.L_870 - .L_869)


	//   ....[0]....
.L_869:
        /*00b4*/ 	.word	0x000005e0


	//   ....[1]....
        /*00b8*/ 	.word	0x00000600


	//   ....[2]....
        /*00bc*/ 	.word	0x00000620


	//   ....[3]....
        /*00c0*/ 	.word	0x00000640


	//   ....[4]....
        /*00c4*/ 	.word	0x00000660


	//----- nvinfo : EIATTR_VRC_CTA_INIT_COUNT
	.align		4
.L_870:
        /*00c8*/ 	.byte	0x02, 0x4a
	.zero		1
	.zero		1


	//----- nvinfo : EIATTR_EXIT_INSTR_OFFSETS
	.align		4
        /*00cc*/ 	.byte	0x04, 0x1c
        /*00ce*/ 	.short	(.L_872 - .L_871)


	//   ....[0]....
.L_871:
        /*00d0*/ 	.word	0x00000040


	//   ....[1]....
        /*00d4*/ 	.word	0x000000a0


	//   ....[2]....
        /*00d8*/ 	.word	0x00000c50


	//   ....[3]....
        /*00dc*/ 	.word	0x00000d60


	//----- nvinfo : EIATTR_CBANK_PARAM_SIZE
	.align		4
.L_872:
        /*00e0*/ 	.byte	0x03, 0x19
        /*00e2*/ 	.short	0x0034


	//----- nvinfo : EIATTR_PARAM_CBANK
	.align		4
        /*00e4*/ 	.byte	0x04, 0x0a
        /*00e6*/ 	.short	(.L_874 - .L_873)
	.align		4
.L_873:
        /*00e8*/ 	.word	index@(.nv.constant0._ZN17fastertransformer19segmented_topp_impl15blockSortKernelI6__halfLi384ELi1EEEvPKT_PS3_PKiPiS8_iii)
        /*00ec*/ 	.short	0x0380
        /*00ee*/ 	.short	0x0034


	//----- nvinfo : EIATTR_SW_WAR
	.align		4
.L_874:
        /*00f0*/ 	.byte	0x04, 0x36
        /*00f2*/ 	.short	(.L_876 - .L_875)
.L_875:
        /*00f4*/ 	.word	0x00000008
.L_876:


//--------------------- .nv.info._ZN17fastertransformer19segmented_topp_impl15blockSortKernelI6__halfLi256ELi1EEEvPKT_PS3_PKiPiS8_iii --------------------------
	.section	.nv.info._ZN17fastertransformer19segmented_topp_impl15blockSortKernelI6__halfLi256ELi1EEEvPKT_PS3_PKiPiS8_iii,"",@"SHT_CUDA_INFO"
	.sectionflags	@""
	.align	4


	//----- nvinfo : EIATTR_CUDA_API_VERSION
	.align		4
        /*0000*/ 	.byte	0x04, 0x37
        /*0002*/ 	.short	(.L_878 - .L_877)
.L_877:
        /*0004*/ 	.word	0x00000082


	//----- nvinfo : EIATTR_KPARAM_INFO
	.align		4
.L_878:
        /*0008*/ 	.byte	0x04, 0x17
        /*000a*/ 	.short	(.L_880 - .L_879)
.L_879:
        /*000c*/ 	.word	0x00000000
        /*0010*/ 	.short	0x0007
        /*0012*/ 	.short	0x0030
        /*0014*/ 	.byte	0x00, 0xf0, 0x11, 0x00


	//----- nvinfo : EIATTR_KPARAM_INFO
	.align		4
.L_880:
        /*0018*/ 	.byte	0x04, 0x17
        /*001a*/ 	.short	(.L_882 - .L_881)
.L_881:
        /*001c*/ 	.word	0x00000000
        /*0020*/ 	.short	0x0006
        /*0022*/ 	.short	0x002c
        /*0024*/ 	.byte	0x00, 0xf0, 0x11, 0x00


	//----- nvinfo : EIATTR_KPARAM_INFO
	.align		4
.L_882:
        /*0028*/ 	.byte	0x04, 0x17
        /*002a*/ 	.short	(.L_884 - .L_883)
.L_883:
        /*002c*/ 	.word	0x00000000
        /*0030*/ 	.short	0x0005
        /*0032*/ 	.short	0x0028
        /*0034*/ 	.byte	0x00, 0xf0, 0x11, 0x00


	//----- nvinfo : EIATTR_KPARAM_INFO
	.align		4
.L_884:
        /*0038*/ 	.byte	0x04, 0x17
        /*003a*/ 	.short	(.L_886 - .L_885)
.L_885:
        /*003c*/ 	.word	0x00000000
        /*0040*/ 	.short	0x0004
        /*0042*/ 	.short	0x0020
        /*0044*/ 	.byte	0x00, 0xf5, 0x21, 0x00


	//----- nvinfo : EIATTR_KPARAM_INFO
	.align		4
.L_886:
        /*0048*/ 	.byte	0x04, 0x17
        /*004a*/ 	.short	(.L_888 - .L_887)
.L_887:
        /*004c*/ 	.word	0x00000000
        /*0050*/ 	.short	0x0003
        /*0052*/ 	.short	0x0018
        /*0054*/ 	.byte	0x00, 0xf5, 0x21, 0x00


	//----- nvinfo : EIATTR_KPARAM_INFO
	.align		4
.L_888:
        /*0058*/ 	.byte	0x04, 0x17
        /*005a*/ 	.short	(.L_890 - .L_889)
.L_889:
        /*005c*/ 	.word	0x00000000
        /*0060*/ 	.short	0x0002
        /*0062*/ 	.short	0x0010
        /*0064*/ 	.byte	0x00, 0xf5, 0x21, 0x00


	//----- nvinfo : EIATTR_KPARAM_INFO
	.align		4
.L_890:
        /*0068*/ 	.byte	0x04, 0x17
        /*006a*/ 	.short	(.L_892 - .L_891)
.L_891:
        /*006c*/ 	.word	0x00000000
        /*0070*/ 	.short	0x0001
        /*0072*/ 	.short	0x0008
        /*0074*/ 	.byte	0x00, 0xf5, 0x21, 0x00


	//----- nvinfo : EIATTR_KPARAM_INFO
	.align		4
.L_892:
        /*0078*/ 	.byte	0x04, 0x17
        /*007a*/ 	.short	(.L_894 - .L_893)
.L_893:
        /*007c*/ 	.word	0x00000000
        /*0080*/ 	.short	0x0000
        /*0082*/ 	.short	0x0000
        /*0084*/ 	.byte	0x00, 0xf5, 0x21, 0x00


	//----- nvinfo : EIATTR_SPARSE_MMA_MASK
	.align		4
.L_894:
        /*0088*/ 	.byte	0x03, 0x50
        /*008a*/ 	.short	0x0000


	//----- nvinfo : EIATTR_MAXREG_COUNT
	.align		4
        /*008c*/ 	.byte	0x03, 0x1b
        /*008e*/ 	.short	0x00ff


	//----- nvinfo : EIATTR_NUM_BARRIERS
	.align		4
        /*0090*/ 	.byte	0x02, 0x4c
        /*0092*/ 	.byte	0x01
	.zero		1


	//----- nvinfo : EIATTR_MERCURY_ISA_VERSION
	.align		4
        /*0094*/ 	.byte	0x03, 0x5f
        /*0096*/ 	.short	0x0101


	//----- nvinfo : EIATTR_COOP_GROUP_MASK_REGIDS
	.align		4
        /*0098*/ 	.byte	0x04, 0x29
        /*009a*/ 	.short	(.L_896 - .L_895)


	//   ....[0]....
.L_895:
        /*009c*/ 	.word	0xffffffff


	//   ....[1]....
        /*00a0*/ 	.word	0xffffffff


	//   ....[2]....
        /*00a4*/ 	.word	0xffffffff


	//   ....[3]....
        /*00a8*/ 	.word	0xffffffff


	//   ....[4]....
        /*00ac*/ 	.word	0xffffffff


	//----- nvinfo : EIATTR_COOP_GROUP_INSTR_OFFSETS
	.align		4
.L_896:
        /*00b0*/ 	.byte	0x04, 0x28
        /*00b2*/ 	.short	(.L_898 - .L_897)


	//   ....[0]....
.L_897:
        /*00b4*/ 	.word	0x000005f0


	//   ....[1]....
        /*00b8*/ 	.word	0x00000610


	//   ....[2]....
        /*00bc*/ 	.word	0x00000630


	//   ....[3]....
        /*00c0*/ 	.word	0x00000650


	//   ....[4]....
        /*00c4*/ 	.word	0x00000670


	//----- nvinfo : EIATTR_VRC_CTA_INIT_COUNT
	.align		4
.L_898:
        /*00c8*/ 	.byte	0x02, 0x4a
	.zero		1
	.zero		1


	//----- nvinfo : EIATTR_EXIT_INSTR_OFFSETS
	.align		4
        /*00cc*/ 	.byte	0x04, 0x1c
        /*00ce*/ 	.short	(.L_900 - .L_899)


	//   ....[0]....
.L_899:
        /*00d0*/ 	.word	0x00000040


	//   ....[1]....
        /*00d4*/ 	.word	0x000000a0


	//   ....[2]....
        /*00d8*/ 	.word	0x00000b90


	//   ....[3]....
        /*00dc*/ 	.word	0x00000ca0


	//----- nvinfo : EIATTR_CBANK_PARAM_SIZE
	.align		4
.L_900:
        /*00e0*/ 	.byte	0x03, 0x19
        /*00e2*/ 	.short	0x0034


	//----- nvinfo : EIATTR_PARAM_CBANK
	.align		4
        /*00e4*/ 	.byte	0x04, 0x0a
        /*00e6*/ 	.short	(.L_902 - .L_901)
	.align		4
.L_901:
        /*00e8*/ 	.word	index@(.nv.constant0._ZN17fastertransformer19segmented_topp_impl15blockSortKernelI6__halfLi256ELi1EEEvPKT_PS3_PKiPiS8_iii)
        /*00ec*/ 	.short	0x0380
        /*00ee*/ 	.short	0x0034


	//----- nvinfo : EIATTR_SW_WAR
	.align		4
.L_902:
        /*00f0*/ 	.byte	0x04, 0x36
        /*00f2*/ 	.short	(.L_904 - .L_903)
.L_903:
        /*00f4*/ 	.word	0x00000008
.L_904:


//--------------------- .nv.info._ZN17fastertransformer19segmented_topp_impl15blockSortKernelI6__halfLi128ELi1EEEvPKT_PS3_PKiPiS8_iii --------------------------
	.section	.nv.info._ZN17fastertransformer19segmented_topp_impl15blockSortKernelI6__halfLi128ELi1EEEvPKT_PS3_PKiPiS8_iii,"",@"SHT_CUDA_INFO"
	.sectionflags	@""
	.align	4


	//----- nvinfo : EIATTR_CUDA_API_VERSION
	.align		4
        /*0000*/ 	.byte	0x04, 0x37
        /*0002*/ 	.short	(.L_906 - .L_905)
.L_905:
        /*0004*/ 	.word	0x00000082


	//----- nvinfo : EIATTR_KPARAM_INFO
	.align		4
.L_906:
        /*0008*/ 	.byte	0x04, 0x17
        /*000a*/ 	.short	(.L_908 - .L_907)
.L_907:
        /*000c*/ 	.word	0x00000000
        /*0010*/ 	.short	0x0007
        /*0012*/ 	.short	0x0030
        /*0014*/ 	.byte	0x00, 0xf0, 0x11, 0x00


	//----- nvinfo : EIATTR_KPARAM_INFO
	.align		4
.L_908:
        /*0018*/ 	.byte	0x04, 0x17
        /*001a*/ 	.short	(.L_910 - .L_909)
.L_909:
        /*001c*/ 	.word	0x00000000
        /*0020*/ 	.short	0x0006
        /*0022*/ 	.short	0x002c
        /*0024*/ 	.byte	0x00, 0xf0, 0x11, 0x00


	//----- nvinfo : EIATTR_KPARAM_INFO
	.align		4
.L_910:
        /*0028*/ 	.byte	0x04, 0x17
        /*002a*/ 	.short	(.L_912 - .L_911)
.L_911:
        /*002c*/ 	.word	0x00000000
        /*0030*/ 	.short	0x0005
        /*0032*/ 	.short	0x0028
        /*0034*/ 	.byte	0x00, 0xf0, 0x11, 0x00


	//----- nvinfo : EIATTR_KPARAM_INFO
	.align		4
.L_912:
        /*0038*/ 	.byte	0x04, 0x17
        /*003a*/ 	.short	(.L_914 - .L_913)
.L_913:
        /*003c*/ 	.word	0x00000000
        /*0040*/ 	.short	0x0004
        /*0042*/ 	.short	0x0020
        /*0044*/ 	.byte	0x00, 0xf5, 0x21, 0x00


	//----- nvinfo : EIATTR_KPARAM_INFO
	.align		4
.L_914:
        /*0048*/ 	.byte	0x04, 0x17
        /*004a*/ 	.short	(.L_916 - .L_915)
.L_915:
        /*004c*/ 	.word	0x00000000
        /*0050*/ 	.short	0x0003
        /*0052*/ 	.short	0x0018
        /*0054*/ 	.byte	0x00, 0xf5, 0x21, 0x00


	//----- nvinfo : EIATTR_KPARAM_INFO
	.align		4
.L_916:
        /*0058*/ 	.byte	0x04, 0x17
        /*005a*/ 	.short	(.L_918 - .L_917)
.L_917:
        /*005c*/ 	.word	0x00000000
        /*0060*/ 	.short	0x0002
        /*0062*/ 	.short	0x0010
        /*0064*/ 	.byte	0x00, 0xf5, 0x21, 0x00


	//----- nvinfo : EIATTR_KPARAM_INFO
	.align		4
.L_918:
        /*0068*/ 	.byte	0x04, 0x17
        /*006a*/ 	.short	(.L_920 - .L_919)
.L_919:
        /*006c*/ 	.word	0x00000000
        /*0070*/ 	.short	0x0001
        /*0072*/ 	.short	0x0008
        /*0074*/ 	.byte	0x00, 0xf5, 0x21, 0x00


	//----- nvinfo : EIATTR_KPARAM_INFO
	.align		4
.L_920:
        /*0078*/ 	.byte	0x04, 0x17
        /*007a*/ 	.short	(.L_922 - .L_921)
.L_921:
        /*007c*/ 	.word	0x00000000
        /*0080*/ 	.short	0x0000
        /*0082*/ 	.short	0x0000
        /*0084*/ 	.byte	0x00, 0xf5, 0x21, 0x00


	//----- nvinfo : EIATTR_SPARSE_MMA_MASK
	.align		4
.L_922:
        /*0088*/ 	.byte	0x03, 0x50
        /*008a*/ 	.short	0x0000


	//----- nvinfo : EIATTR_MAXREG_COUNT
	.align		4
        /*008c*/ 	.byte	0x03, 0x1b
        /*008e*/ 	.short	0x00ff


	//----- nvinfo : EIATTR_NUM_BARRIERS
	.align		4
        /*0090*/ 	.byte	0x02, 0x4c
        /*0092*/ 	.byte	0x01
	.zero		1


	//----- nvinfo : EIATTR_MERCURY_ISA_VERSION
	.align		4
        /*0094*/ 	.byte	0x03, 0x5f
        /*0096*/ 	.short	0x0101


	//----- nvinfo : EIATTR_COOP_GROUP_MASK_REGIDS
	.align		4
        /*0098*/ 	.byte	0x04, 0x29
        /*009a*/ 	.short	(.L_924 - .L_923)


	//   ....[0]....
.L_923:
        /*009c*/ 	.word	0xffffffff


	//   ....[1]....
        /*00a0*/ 	.word	0xffffffff


	//   ....[2]....
        /*00a4*/ 	.word	0xffffffff


	//   ....[3]....
        /*00a8*/ 	.word	0xffffffff


	//   ....[4]....
        /*00ac*/ 	.word	0xffffffff


	//----- nvinfo : EIATTR_COOP_GROUP_INSTR_OFFSETS
	.align		4
.L_924:
        /*00b0*/ 	.byte	0x04, 0x28
        /*00b2*/ 	.short	(.L_926 - .L_925)


	//   ....[0]....
.L_925:
        /*00b4*/ 	.word	0x000005c0


	//   ....[1]....
        /*00b8*/ 	.word	0x000005e0


	//   ....[2]....
        /*00bc*/ 	.word	0x00000600


	//   ....[3]....
        /*00c0*/ 	.word	0x00000620


	//   ....[4]....
        /*00c4*/ 	.word	0x00000640


	//----- nvinfo : EIATTR_VRC_CTA_INIT_COUNT
	.align		4
.L_926:
        /*00c8*/ 	.byte	0x02, 0x4a
	.zero		1
	.zero		1


	//----- nvinfo : EIATTR_EXIT_INSTR_OFFSETS
	.align		4
        /*00cc*/ 	.byte	0x04, 0x1c
        /*00ce*/ 	.short	(.L_928 - .L_927)


	//   ....[0]....
.L_927:
        /*00d0*/ 	.word	0x00000040


	//   ....[1]....
        /*00d4*/ 	.word	0x000000a0


	//   ....[2]....
        /*00d8*/ 	.word	0x00000aa0


	//   ....[3]....
        /*00dc*/ 	.word	0x00000bb0


	//----- nvinfo : EIATTR_CBANK_PARAM_SIZE
	.align		4
.L_928:
        /*00e0*/ 	.byte	0x03, 0x19
        /*00e2*/ 	.short	0x0034


	//----- nvinfo : EIATTR_PARAM_CBANK
	.align		4
        /*00e4*/ 	.byte	0x04, 0x0a
        /*00e6*/ 	.short	(.L_930 - .L_929)
	.align		4
.L_929:
        /*00e8*/ 	.word	index@(.nv.constant0._ZN17fastertransformer19segmented_topp_impl15blockSortKernelI6__halfLi128ELi1EEEvPKT_PS3_PKiPiS8_iii)
        /*00ec*/ 	.short	0x0380
        /*00ee*/ 	.short	0x0034


	//----- nvinfo : EIATTR_SW_WAR
	.align		4
.L_930:
        /*00f0*/ 	.byte	0x04, 0x36
        /*00f2*/ 	.short	(.L_932 - .L_931)
.L_931:
        /*00f4*/ 	.word	0x00000008
.L_932:


//--------------------- .nv.info._ZN17fastertransformer19segmented_topp_impl27segmented_top_p_single_passINS0_28Segmented_topk_kernel_paramsI6__halfiLi256ELi4EEELi256EEEvNS0_20TopKPerSegmentParamsE --------------------------
	.section	.nv.info._ZN17fastertransformer19segmented_topp_impl27segmented_top_p_single_passINS0_28Segmented_topk_kernel_paramsI6__halfiLi256ELi4EEELi256EEEvNS0_20TopKPerSegmentParamsE,"",@"SHT_CUDA_INFO"
	.sectionflags	@""
	.align	4


	//----- nvinfo : EIATTR_CUDA_API_VERSION
	.align		4
        /*0000*/ 	.byte	0x04, 0x37
        /*0002*/ 	.short	(.L_934 - .L_933)
.L_933:
        /*0004*/ 	.word	0x00000082


	//----- nvinfo : EIATTR_KPARAM_INFO
	.align		4
.L_934:
        /*0008*/ 	.byte	0x04, 0x17
        /*000a*/ 	.short	(.L_936 - .L_935)
.L_935:
        /*000c*/ 	.word	0x00000000
        /*0010*/ 	.short	0x0000
        /*0012*/ 	.short	0x0000
        /*0014*/ 	.byte	0x00, 0xf0, 0x81, 0x01


	//----- nvinfo : EIATTR_SPARSE_MMA_MASK
	.align		4
.L_936:
        /*0018*/ 	.byte	0x03, 0x50
        /*001a*/ 	.short	0x0000


	//----- nvinfo : EIATTR_MAXREG_COUNT
	.align		4
        /*001c*/ 	.byte	0x03, 0x1b
        /*001e*/ 	.short	0x00ff


	//----- nvinfo : EIATTR_NUM_BARRIERS
	.align		4
        /*0020*/ 	.byte	0x02, 0x4c
        /*0022*/ 	.byte	0x01
	.zero		1


	//----- nvinfo : EIATTR_MERCURY_ISA_VERSION
	.align		4
        /*0024*/ 	.byte	0x03, 0x5f
        /*0026*/ 	.short	0x0101


	//----- nvinfo : EIATTR_INT_WARP_WIDE_INSTR_OFFSETS
	.align		4
        /*0028*/ 	.byte	0x04, 0x31
        /*002a*/ 	.short	(.L_938 - .L_937)


	//   ....[0]....
.L_937:
        /*002c*/ 	.word	0x000058c0


	//   ....[1]....
        /*0030*/ 	.word	0x000058d0


	//----- nvinfo : EIATTR_COOP_GROUP_MASK_REGIDS
	.align		4
.L_938:
        /*0034*/ 	.byte	0x04, 0x29
        /*0036*/ 	.short	(.L_940 - .L_939)


	//   ....[0]....
.L_939:
        /*0038*/ 	.word	0xffffffff


	//   ....[1]....
        /*003c*/ 	.word	0xffffffff


	//   ....[2]....
        /*0040*/ 	.word	0xffffffff


	//   ....[3]....
        /*0044*/ 	.word	0xffffffff


	//   ....[4]....
        /*0048*/ 	.word	0xffffffff


	//   ....[5]....
        /*004c*/ 	.word	0xffffffff


	//   ....[6]....
        /*0050*/ 	.word	0xffffffff


	//   ....[7]....
        /*0054*/ 	.word	0xffffffff


	//   ....[8]....
        /*0058*/ 	.word	0xffffffff


	//   ....[9]....
        /*005c*/ 	.word	0xffffffff


	//   ....[10]....
        /*0060*/ 	.word	0xffffffff


	//   ....[11]....
        /*0064*/ 	.word	0xffffffff


	//   ....[12]....
        /*0068*/ 	.word	0x05000012


	//   ....[13]....
        /*006c*/ 	.word	0x05000012


	//   ....[14]....
        /*0070*/ 	.word	0x05000012


	//   ....[15]....
        /*0074*/ 	.word	0x05000012


	//   ....[16]....
        /*0078*/ 	.word	0x05000012


	//   ....[17]....
        /*007c*/ 	.word	0x05000012


	//   ....[18]....
        /*0080*/ 	.word	0x05000012


	//----- nvinfo : EIATTR_COOP_GROUP_INSTR_OFFSETS
	.align		4
.L_940:
        /*0084*/ 	.byte	0x04, 0x28
        /*0086*/ 	.short	(.L_942 - .L_941)


	//   ....[0]....
.L_941:
        /*0088*/ 	.word	0x000041f0


	//   ....[1]....
        /*008c*/ 	.word	0x00004230


	//   ....[2]....
        /*0090*/ 	.word	0x00004260


	//   ....[3]....
        /*0094*/ 	.word	0x00004280


	//   ....[4]....
        /*0098*/ 	.word	0x000042a0


	//   ....[5]....
        /*009c*/ 	.word	0x000045c0


	//   ....[6]....
        /*00a0*/ 	.word	0x000045d0


	//   ....[7]....
        /*00a4*/ 	.word	0x000045f0


	//   ....[8]....
        /*00a8*/ 	.word	0x00004610


	//   ....[9]....
        /*00ac*/ 	.word	0x00004630


	//   ....[10]....
        /*00b0*/ 	.word	0x00004650


	//   ....[11]....
        /*00b4*/ 	.word	0x00004680


	//   ....[12]....
        /*00b8*/ 	.word	0x000060a0


	//   ....[13]....
        /*00bc*/ 	.word	0x00006110


	//   ....[14]....
        /*00c0*/ 	.word	0x00006180


	//   ....[15]....
        /*00c4*/ 	.word	0x00006200


	//   ....[16]....
        /*00c8*/ 	.word	0x00006270


	//   ....[17]....
        /*00cc*/ 	.word	0x000062d0


	//   ....[18]....
        /*00d0*/ 	.word	0x00006330


	//----- nvinfo : EIATTR_VRC_CTA_INIT_COUNT
	.align		4
.L_942:
        /*00d4*/ 	.byte	0x02, 0x4a
	.zero		1
	.zero		1


	//----- nvinfo : EIATTR_EXIT_INSTR_OFFSETS
	.align		4
        /*00d8*/ 	.byte	0x04, 0x1c
        /*00da*/ 	.short	(.L_944 - .L_943)


	//   ....[0]....
.L_943:
        /*00dc*/ 	.word	0x00000110


	//   ....[1]....
        /*00e0*/ 	.word	0x00000180


	//   ....[2]....
        /*00e4*/ 	.word	0x00005960


	//   ....[3]....
        /*00e8*/ 	.word	0x00005d40


	//   ....[4]....
        /*00ec*/ 	.word	0x00006030


	//----- nvinfo : EIATTR_MAX_THREADS
	.align		4
.L_944:
        /*00f0*/ 	.byte	0x04, 0x05
        /*00f2*/ 	.short	(.L_946 - .L_945)
.L_945:
        /*00f4*/ 	.word	0x00000100
        /*00f8*/ 	.word	0x00000001
        /*00fc*/ 	.word	0x00000001


	//----- nvinfo : EIATTR_CRS_STACK_SIZE
	.align		4
.L_946:
        /*0100*/ 	.byte	0x04, 0x1e
        /*0102*/ 	.short	(.L_948 - .L_947)
.L_947:
        /*0104*/ 	.word	0x00000000


	//----- nvinfo : EIATTR_CBANK_PARAM_SIZE
	.align		4
.L_948:
        /*0108*/ 	.byte	0x03, 0x19
        /*010a*/ 	.short	0x0060


	//----- nvinfo : EIATTR_PARAM_CBANK
	.align		4
        /*010c*/ 	.byte	0x04, 0x0a
        /*010e*/ 	.short	(.L_950 - .L_949)
	.align		4
.L_949:
        /*0110*/ 	.word	index@(.nv.constant0._ZN17fastertransformer19segmented_topp_impl27segmented_top_p_single_passINS0_28Segmented_topk_kernel_paramsI6__halfiLi256ELi4EEELi256EEEvNS0_20TopKPerSegmentParamsE)
        /*0114*/ 	.short	0x0380
        /*0116*/ 	.short	0x0060


	//----- nvinfo : EIATTR_SW_WAR
	.align		4
.L_950:
        /*0118*/ 	.byte	0x04, 0x36
        /*011a*/ 	.short	(.L_952 - .L_951)
.L_951:
        /*011c*/ 	.word	0x00000008
.L_952:


//--------------------- .nv.info._ZN17fastertransformer19segmented_topp_impl27segmented_top_p_single_passINS0_28Segmented_topk_kernel_paramsI6__halfiLi256ELi4EEELi224EEEvNS0_20TopKPerSegmentParamsE --------------------------
	.section	.nv.info._ZN17fastertransformer19segmented_topp_impl27segmented_top_p_single_passINS0_28Segmented_topk_kernel_paramsI6__halfiLi256ELi4EEELi224EEEvNS0_20TopKPerSegmentParamsE,"",@"SHT_CUDA_INFO"
	.sectionflags	@""
	.align	4


	//----- nvinfo : EIATTR_CUDA_API_VERSION
	.align		4
        /*0000*/ 	.byte	0x04, 0x37
        /*0002*/ 	.short	(.L_954 - .L_953)
.L_953:
        /*0004*/ 	.word	0x00000082


	//----- nvinfo : EIATTR_KPARAM_INFO
	.align		4
.L_954:
        /*0008*/ 	.byte	0x04, 0x17
        /*000a*/ 	.short	(.L_956 - .L_955)
.L_955:
        /*000c*/ 	.word	0x00000000
        /*0010*/ 	.short	0x0000
        /*0012*/ 	.short	0x0000
        /*0014*/ 	.byte	0x00, 0xf0, 0x81, 0x01


	//----- nvinfo : EIATTR_SPARSE_MMA_MASK
	.align		4
.L_956:
        /*0018*/ 	.byte	0x03, 0x50
        /*001a*/ 	.short	0x0000


	//----- nvinfo : EIATTR_MAXREG_COUNT
	.align		4
        /*001c*/ 	.byte	0x03, 0x1b
        /*001e*/ 	.short	0x00ff


	//----- nvinfo : EIATTR_NUM_BARRIERS
	.align		4
        /*0020*/ 	.byte	0x02, 0x4c
        /*0022*/ 	.byte	0x01
	.zero		1


	//----- nvinfo : EIATTR_MERCURY_ISA_VERSION
	.align		4
        /*0024*/ 	.byte	0x03, 0x5f
        /*0026*/ 	.short	0x0101


	//----- nvinfo : EIATTR_INT_WARP_WIDE_INSTR_OFFSETS
	.align		4
        /*0028*/ 	.byte	0x04, 0x31
        /*002a*/ 	.short	(.L_958 - .L_957)


	//   ....[0]....
.L_957:
        /*002c*/ 	.word	0x00005750


	//   ....[1]....
        /*0030*/ 	.word	0x00005760


	//----- nvinfo : EIATTR_COOP_GROUP_MASK_REGIDS
	.align		4
.L_958:
        /*0034*/ 	.byte	0x04, 0x29
        /*0036*/ 	.short	(.L_960 - .L_959)


	//   ....[0]....
.L_959:
        /*0038*/ 	.word	0xffffffff


	//   ....[1]....
        /*003c*/ 	.word	0xffffffff


	//   ....[2]....
        /*0040*/ 	.word	0xffffffff


	//   ....[3]....
        /*0044*/ 	.word	0xffffffff


	//   ....[4]....
        /*0048*/ 	.word	0xffffffff


	//   ....[5]....
        /*004c*/ 	.word	0xffffffff


	//   ....[6]....
        /*0050*/ 	.word	0xffffffff


	//   ....[7]....
        /*0054*/ 	.word	0xffffffff


	//   ....[8]....
        /*0058*/ 	.word	0xffffffff


	//   ....[9]....
        /*005c*/ 	.word	0xffffffff


	//   ....[10]....
        /*0060*/ 	.word	0xffffffff


	//   ....[11]....
        /*0064*/ 	.word	0xffffffff


	//   ....[12]....
        /*0068*/ 	.word	0x05000012


	//   ....[13]....
        /*006c*/ 	.word	0x05000012


	//   ....[14]....
        /*0070*/ 	.word	0x05000012


	//   ....[15]....
        /*0074*/ 	.word	0x05000012


	//   ....[16]....
        /*0078*/ 	.word	0x05000012


	//   ....[17]....
        /*007c*/ 	.word	0x05000012


	//   ....[18]....
        /*0080*/ 	.word	0x05000012


	//----- nvinfo : EIATTR_COOP_GROUP_INSTR_OFFSETS
	.align		4
.L_960:
        /*0084*/ 	.byte	0x04, 0x28
        /*0086*/ 	.short	(.L_962 - .L_961)


	//   ....[0]....
.L_961:
        /*0088*/ 	.word	0x00004010


	//   ....[1]....
        /*008c*/ 	.word	0x00004050


	//   ....[2]....
        /*0090*/ 	.word	0x00004080


	//   ....[3]....
        /*0094*/ 	.word	0x000040a0


	//   ....[4]....
        /*0098*/ 	.word	0x000040c0


	//   ....[5]....
        /*009c*/ 	.word	0x000043c0


	//   ....[6]....
        /*00a0*/ 	.word	0x000043d0


	//   ....[7]....
        /*00a4*/ 	.word	0x000043f0


	//   ....[8]....
        /*00a8*/ 	.word	0x00004410


	//   ....[9]....
        /*00ac*/ 	.word	0x00004430


	//   ....[10]....
        /*00b0*/ 	.word	0x00004450


	//   ....[11]....
        /*00b4*/ 	.word	0x00004480


	//   ....[12]....
        /*00b8*/ 	.word	0x00005f10


	//   ....[13]....
        /*00bc*/ 	.word	0x00005f80


	//   ....[14]....
        /*00c0*/ 	.word	0x00005ff0


	//   ....[15]....
        /*00c4*/ 	.word	0x00006070


	//   ....[16]....
        /*00c8*/ 	.word	0x000060e0


	//   ....[17]....
        /*00cc*/ 	.word	0x00006140


	//   ....[18]....
        /*00d0*/ 	.word	0x000061a0


	//----- nvinfo : EIATTR_VRC_CTA_INIT_COUNT
	.align		4
.L_962:
        /*00d4*/ 	.byte	0x02, 0x4a
	.zero		1
	.zero		1


	//----- nvinfo : EIATTR_EXIT_INSTR_OFFSETS
	.align		4
        /*00d8*/ 	.byte	0x04, 0x1c
        /*00da*/ 	.short	(.L_964 - .L_963)


	//   ....[0]....
.L_963:
        /*00dc*/ 	.word	0x00000110


	//   ....[1]....
        /*00e0*/ 	.word	0x00000180


	//   ....[2]....
        /*00e4*/ 	.word	0x000057f0


	//   ....[3]....
        /*00e8*/ 	.word	0x00005bb0


	//   ....[4]....
        /*00ec*/ 	.word	0x00005ea0


	//----- nvinfo : EIATTR_MAX_THREADS
	.align		4
.L_964:
        /*00f0*/ 	.byte	0x04, 0x05
        /*00f2*/ 	.short	(.L_966 - .L_965)
.L_965:
        /*00f4*/ 	.word	0x00000100
        /*00f8*/ 	.word	0x00000001
        /*00fc*/ 	.word	0x00000001


	//----- nvinfo : EIATTR_CRS_STACK_SIZE
	.align		4
.L_966:
        /*0100*/ 	.byte	0x04, 0x1e
        /*0102*/ 	.short	(.L_968 - .L_967)
.L_967:
        /*0104*/ 	.word	0x00000000


	//----- nvinfo : EIATTR_CBANK_PARAM_SIZE
	.align		4
.L_968:
        /*0108*/ 	.byte	0x03, 0x19
        /*010a*/ 	.short	0x0060


	//----- nvinfo : EIATTR_PARAM_CBANK
	.align		4
        /*010c*/ 	.byte	0x04, 0x0a
        /*010e*/ 	.short	(.L_970 - .L_969)
	.align		4
.L_969:
        /*0110*/ 	.word	index@(.nv.constant0._ZN17fastertransformer19segmented_topp_impl27segmented_top_p_single_passINS0_28Segmented_topk_kernel_paramsI6__halfiLi256ELi4EEELi224EEEvNS0_20TopKPerSegmentParamsE)
        /*0114*/ 	.short	0x0380
        /*0116*/ 	.short	0x0060


	//----- nvinfo : EIATTR_SW_WAR
	.align		4
.L_970:
        /*0118*/ 	.byte	0x04, 0x36
        /*011a*/ 	.short	(.L_972 - .L_971)
.L_971:
        /*011c*/ 	.word	0x00000008
.L_972:


//--------------------- .nv.info._ZN17fastertransformer19segmented_topp_impl27segmented_top_p_single_passINS0_28Segmented_topk_kernel_paramsI6__halfiLi256ELi4EEELi192EEEvNS0_20TopKPerSegmentParamsE --------------------------
	.section	.nv.info._ZN17fastertransformer19segmented_topp_impl27segmented_top_p_single_passINS0_28Segmented_topk_kernel_paramsI6__halfiLi256ELi4EEELi192EEEvNS0_20TopKPerSegmentParamsE,"",@"SHT_CUDA_INFO"
	.sectionflags	@""
	.align	4


	//----- nvinfo : EIATTR_CUDA_API_VERSION
	.align		4
        /*0000*/ 	.byte	0x04, 0x37
        /*0002*/ 	.short	(.L_974 - .L_973)
.L_973:
        /*0004*/ 	.word	0x00000082


	//----- nvinfo : EIATTR_KPARAM_INFO
	.align		4
.L_974:
        /*0008*/ 	.byte	0x04, 0x17
        /*000a*/ 	.short	(.L_976 - .L_975)
.L_975:
        /*000c*/ 	.word	0x00000000
        /*0010*/ 	.short	0x0000
        /*0012*/ 	.short	0x0000
        /*0014*/ 	.byte	0x00, 0xf0, 0x81, 0x01


	//----- nvinfo : EIATTR_SPARSE_MMA_MASK
	.align		4
.L_976:
        /*0018*/ 	.byte	0x03, 0x50
        /*001a*/ 	.short	0x0000


	//----- nvinfo : EIATTR_MAXREG_COUNT
	.align		4
        /*001c*/ 	.byte	0x03, 0x1b
        /*001e*/ 	.short	0x00ff


	//----- nvinfo : EIATTR_NUM_BARRIERS
	.align		4
        /*0020*/ 	.byte	0x02, 0x4c
        /*0022*/ 	.byte	0x01
	.zero		1


	//----- nvinfo : EIATTR_ANNOTATIONS
	.align		4
        /*0024*/ 	.byte	0x04, 0x55
        /*0026*/ 	.short	(.L_978 - .L_977)


	//   ....[0]....
.L_977:
        /* <DEDUP_REMOVED lines=38> */


	//----- nvinfo : EIATTR_MERCURY_ISA_VERSION
	.align		4
.L_978:
        /*0278*/ 	.byte	0x03, 0x5f
        /*027a*/ 	.short	0x0101


	//----- nvinfo : EIATTR_INT_WARP_WIDE_INSTR_OFFSETS
	.align		4
        /*027c*/ 	.byte	0x04, 0x31
        /*027e*/ 	.short	(.L_980 - .L_979)


	//   ....[0]....
.L_979:
        /*0280*/ 	.word	0x00009a80


	//   ....[1]....
        /*0284*/ 	.word	0x00009a90


	//----- nvinfo : EIATTR_COOP_GROUP_MASK_REGIDS
	.align		4
.L_980:
        /*0288*/ 	.byte	0x04, 0x29
        /*028a*/ 	.short	(.L_982 - .L_981)


	//   ....[0]....
.L_981:
        /*028c*/ 	.word	0xffffffff


	//   ....[1]....
        /*0290*/ 	.word	0xffffffff


	//   ....[2]....
        /*0294*/ 	.word	0xffffffff


	//   ....[3]....
        /*0298*/ 	.word	0xffffffff


	//   ....[4]....
        /*029c*/ 	.word	0xffffffff


	//   ....[5]....
        /*02a0*/ 	.word	0xffffffff


	//   ....[6]....
        /*02a4*/ 	.word	0xffffffff


	//   ....[7]....
        /*02a8*/ 	.word	0xffffffff


	//   ....[8]....
        /*02ac*/ 	.word	0xffffffff


	//   ....[9]....
        /*02b0*/ 	.word	0xffffffff


	//   ....[10]....
        /*02b4*/ 	.word	0xffffffff


	//   ....[11]....
        /*02b8*/ 	.word	0xffffffff


	//   ....[12]....
        /*02bc*/ 	.word	0x05000016


	//   ....[13]....
        /*02c0*/ 	.word	0x05000016


	//   ....[14]....
        /*02c4*/ 	.word	0x05000016


	//   ....[15]....
        /*02c8*/ 	.word	0x05000016


	//   ....[16]....
        /*02cc*/ 	.word	0x05000016


	//   ....[17]....
        /*02d0*/ 	.word	0x05000016


	//   ....[18]....
        /*02d4*/ 	.word	0x05000016


	//----- nvinfo : EIATTR_COOP_GROUP_INSTR_OFFSETS
	.align		4
.L_982:
        /*02d8*/ 	.byte	0x04, 0x28
        /*02da*/ 	.short	(.L_984 - .L_983)


	//   ....[0]....
.L_983:
        /*02dc*/ 	.word	0x00005da0


	//   ....[1]....
        /*02e0*/ 	.word	0x00005dc0


	//   ....[2]....
        /*02e4*/ 	.word	0x00005de0


	//   ....[3]....
        /*02e8*/ 	.word	0x00005e10


	//   ....[4]....
        /*02ec*/ 	.word	0x00005e30


	//   ....[5]....
        /*02f0*/ 	.word	0x00006160


	//   ....[6]....
        /*02f4*/ 	.word	0x00006170


	//   ....[7]....
        /*02f8*/ 	.word	0x00006190


	//   ....[8]....
        /*02fc*/ 	.word	0x000061b0


	//   ....[9]....
        /*0300*/ 	.word	0x000061d0


	//   ....[10]....
        /*0304*/ 	.word	0x000061f0


	//   ....[11]....
        /*0308*/ 	.word	0x00006220


	//   ....[12]....
        /*030c*/ 	.word	0x0000a240


	//   ....[13]....
        /*0310*/ 	.word	0x0000a2b0


	//   ....[14]....
        /*0314*/ 	.word	0x0000a330


	//   ....[15]....
        /*0318*/ 	.word	0x0000a3a0


	//   ....[16]....
        /*031c*/ 	.word	0x0000a420


	//   ....[17]....
        /*0320*/ 	.word	0x0000a470


	//   ....[18]....
        /*0324*/ 	.word	0x0000a4d0


	//----- nvinfo : EIATTR_VRC_CTA_INIT_COUNT
	.align		4
.L_984:
        /*0328*/ 	.byte	0x02, 0x4a
	.zero		1
	.zero		1


	//----- nvinfo : EIATTR_EXIT_INSTR_OFFSETS
	.align		4
        /*032c*/ 	.byte	0x04, 0x1c
        /*032e*/ 	.short	(.L_986 - .L_985)


	//   ....[0]....
.L_985:
        /*0330*/ 	.word	0x00000120


	//   ....[1]....
        /*0334*/ 	.word	0x00000190


	//   ....[2]....
        /*0338*/ 	.word	0x00009b30


	//   ....[3]....
        /*033c*/ 	.word	0x00009ef0


	//   ....[4]....
        /*0340*/ 	.word	0x0000a1e0


	//----- nvinfo : EIATTR_MAX_THREADS
	.align		4
.L_986:
        /*0344*/ 	.byte	0x04, 0x05
        /*0346*/ 	.short	(.L_988 - .L_987)
.L_987:
        /*0348*/ 	.word	0x00000100
        /*034c*/ 	.word	0x00000001
        /*0350*/ 	.word	0x00000001


	//----- nvinfo : EIATTR_CRS_STACK_SIZE
	.align		4
.L_988:
        /*0354*/ 	.byte	0x04, 0x1e
        /*0356*/ 	.short	(.L_990 - .L_989)
.L_989:
        /*0358*/ 	.word	0x00000000


	//----- nvinfo : EIATTR_CBANK_PARAM_SIZE
	.align		4
.L_990:
        /*035c*/ 	.byte	0x03, 0x19
        /*035e*/ 	.short	0x0060


	//----- nvinfo : EIATTR_PARAM_CBANK
	.align		4
        /*0360*/ 	.byte	0x04, 0x0a
        /*0362*/ 	.short	(.L_992 - .L_991)
	.align		4
.L_991:
        /*0364*/ 	.word	index@(.nv.constant0._ZN17fastertransformer19segmented_topp_impl27segmented_top_p_single_passINS0_28Segmented_topk_kernel_paramsI6__halfiLi256ELi4EEELi192EEEvNS0_20TopKPerSegmentParamsE)
        /*0368*/ 	.short	0x0380
        /*036a*/ 	.short	0x0060


	//----- nvinfo : EIATTR_SW_WAR
	.align		4
.L_992:
        /*036c*/ 	.byte	0x04, 0x36
        /*036e*/ 	.short	(.L_994 - .L_993)
.L_993:
        /*0370*/ 	.word	0x00000008
.L_994:


//--------------------- .nv.info._ZN17fastertransformer19segmented_topp_impl27segmented_top_p_single_passINS0_28Segmented_topk_kernel_paramsI6__halfiLi256ELi4EEELi160EEEvNS0_20TopKPerSegmentParamsE --------------------------
	.section	.nv.info._ZN17fastertransformer19segmented_topp_impl27segmented_top_p_single_passINS0_28Segmented_topk_kernel_paramsI6__halfiLi256ELi4EEELi160EEEvNS0_20TopKPerSegmentParamsE,"",@"SHT_CUDA_INFO"
	.sectionflags	@""
	.align	4


	//----- nvinfo : EIATTR_CUDA_API_VERSION
	.align		4
        /*0000*/ 	.byte	0x04, 0x37
        /*0002*/ 	.short	(.L_996 - .L_995)
.L_995:
        /*0004*/ 	.word	0x00000082


	//----- nvinfo : EIATTR_KPARAM_INFO
	.align		4
.L_996:
        /*0008*/ 	.byte	0x04, 0x17
        /*000a*/ 	.short	(.L_998 - .L_997)
.L_997:
        /*000c*/ 	.word	0x00000000
        /*0010*/ 	.short	0x0000
        /*0012*/ 	.short	0x0000
        /*0014*/ 	.byte	0x00, 0xf0, 0x81, 0x01


	//----- nvinfo : EIATTR_SPARSE_MMA_MASK
	.align		4
.L_998:
        /*0018*/ 	.byte	0x03, 0x50
        /*001a*/ 	.short	0x0000


	//----- nvinfo : EIATTR_MAXREG_COUNT
	.align		4
        /*001c*/ 	.byte	0x03, 0x1b
        /*001e*/ 	.short	0x00ff


	//----- nvinfo : EIATTR_NUM_BARRIERS
	.align		4
        /*0020*/ 	.byte	0x02, 0x4c
        /*0022*/ 	.byte	0x01
	.zero		1


	//----- nvinfo : EIATTR_MERCURY_ISA_VERSION
	.align		4
        /*0024*/ 	.byte	0x03, 0x5f
        /*0026*/ 	.short	0x0101


	//----- nvinfo : EIATTR_INT_WARP_WIDE_INSTR_OFFSETS
	.align		4
        /*0028*/ 	.byte	0x04, 0x31
        /*002a*/ 	.short	(.L_1000 - .L_999)


	//   ....[0]....
.L_999:
        /*002c*/ 	.word	0x0000aa00


	//   ....[1]....
        /*0030*/ 	.word	0x0000aa10


	//----- nvinfo : EIATTR_COOP_GROUP_MASK_REGIDS
	.align		4
.L_1000:
        /*0034*/ 	.byte	0x04, 0x29
        /*0036*/ 	.short	(.L_1002 - .L_1001)


	//   ....[0]....
.L_1001:
        /*0038*/ 	.word	0xffffffff


	//   ....[1]....
        /*003c*/ 	.word	0xffffffff


	//   ....[2]....
        /*0040*/ 	.word	0xffffffff


	//   ....[3]....
        /*0044*/ 	.word	0xffffffff


	//   ....[4]....
        /*0048*/ 	.word	0xffffffff


	//   ....[5]....
        /*004c*/ 	.word	0xffffffff


	//   ....[6]....
        /*0050*/ 	.word	0xffffffff


	//   ....[7]....
        /*0054*/ 	.word	0xffffffff


	//   ....[8]....
        /*0058*/ 	.word	0xffffffff


	//   ....[9]....
        /*005c*/ 	.word	0xffffffff


	//   ....[10]....
        /*0060*/ 	.word	0xffffffff


	//   ....[11]....
        /*0064*/ 	.word	0xffffffff


	//   ....[12]....
        /*0068*/ 	.word	0x050000f9


	//   ....[13]....
        /*006c*/ 	.word	0x050000f9


	//   ....[14]....
        /*0070*/ 	.word	0x050000f9


	//   ....[15]....
        /*0074*/ 	.word	0x050000f9


	//   ....[16]....
        /*0078*/ 	.word	0x050000f9


	//   ....[17]....
        /*007c*/ 	.word	0x050000f9


	//   ....[18]....
        /*0080*/ 	.word	0x050000f9


	//----- nvinfo : EIATTR_COOP_GROUP_INSTR_OFFSETS
	.align		4
.L_1002:
        /*0084*/ 	.byte	0x04, 0x28
        /*0086*/ 	.short	(.L_1004 - .L_1003)


	//   ....[0]....
.L_1003:
        /*0088*/ 	.word	0x00007470


	//   ....[1]....
        /*008c*/ 	.word	0x00007510


	//   ....[2]....
        /*0090*/ 	.word	0x00007540


	//   ....[3]....
        /*0094*/ 	.word	0x00007570


	//   ....[4]....
        /*0098*/ 	.word	0x000075b0


	//   ....[5]....
        /*009c*/ 	.word	0x000078b0


	//   ....[6]....
        /*00a0*/ 	.word	0x000078d0


	//   ....[7]....
        /*00a4*/ 	.word	0x000078f0


	//   ....[8]....
        /*00a8*/ 	.word	0x00007910


	//   ....[9]....
        /*00ac*/ 	.word	0x00007930


	//   ....[10]....
        /*00b0*/ 	.word	0x00007960


	//   ....[11]....
        /*00b4*/ 	.word	0x00007980


	//   ....[12]....
        /*00b8*/ 	.word	0x0000b200


	//   ....[13]....
        /*00bc*/ 	.word	0x0000b270


	//   ....[14]....
        /*00c0*/ 	.word	0x0000b2d0


	//   ....[15]....
        /*00c4*/ 	.word	0x0000b340


	//   ....[16]....
        /*00c8*/ 	.word	0x0000b3a0


	//   ....[17]....
        /*00cc*/ 	.word	0x0000b420


	//   ....[18]....
        /*00d0*/ 	.word	0x0000b490


	//----- nvinfo : EIATTR_VRC_CTA_INIT_COUNT
	.align		4
.L_1004:
        /*00d4*/ 	.byte	0x02, 0x4a
	.zero		1
	.zero		1


	//----- nvinfo : EIATTR_EXIT_INSTR_OFFSETS
	.align		4
        /*00d8*/ 	.byte	0x04, 0x1c
        /*00da*/ 	.short	(.L_1006 - .L_1005)


	//   ....[0]....
.L_1005:
        /*00dc*/ 	.word	0x00000110


	//   ....[1]....
        /*00e0*/ 	.word	0x00000180


	//   ....[2]....
        /*00e4*/ 	.word	0x0000aaa0


	//   ....[3]....
        /*00e8*/ 	.word	0x0000ae70


	//   ....[4]....
        /*00ec*/ 	.word	0x0000b1a0


	//----- nvinfo : EIATTR_MAX_THREADS
	.align		4
.L_1006:
        /*00f0*/ 	.byte	0x04, 0x05
        /*00f2*/ 	.short	(.L_1008 - .L_1007)
.L_1007:
        /*00f4*/ 	.word	0x00000100
        /*00f8*/ 	.word	0x00000001
        /*00fc*/ 	.word	0x00000001


	//----- nvinfo : EIATTR_CRS_STACK_SIZE
	.align		4
.L_1008:
        /*0100*/ 	.byte	0x04, 0x1e
        /*0102*/ 	.short	(.L_1010 - .L_1009)
.L_1009:
        /*0104*/ 	.word	0x00000000


	//----- nvinfo : EIATTR_CBANK_PARAM_SIZE
	.align		4
.L_1010:
        /*0108*/ 	.byte	0x03, 0x19
        /*010a*/ 	.short	0x0060


	//----- nvinfo : EIATTR_PARAM_CBANK
	.align		4
        /*010c*/ 	.byte	0x04, 0x0a
        /*010e*/ 	.short	(.L_1012 - .L_1011)
	.align		4
.L_1011:
        /*0110*/ 	.word	index@(.nv.constant0._ZN17fastertransformer19segmented_topp_impl27segmented_top_p_single_passINS0_28Segmented_topk_kernel_paramsI6__halfiLi256ELi4EEELi160EEEvNS0_20TopKPerSegmentParamsE)
        /*0114*/ 	.short	0x0380
        /*0116*/ 	.short	0x0060


	//----- nvinfo : EIATTR_SW_WAR
	.align		4
.L_1012:
        /*0118*/ 	.byte	0x04, 0x36
        /*011a*/ 	.short	(.L_1014 - .L_1013)
.L_1013:
        /*011c*/ 	.word	0x00000008
.L_1014:


//--------------------- .nv.info._ZN17fastertransformer19segmented_topp_impl27segmented_top_p_single_passINS0_28Segmented_topk_kernel_paramsI6__halfiLi256ELi4EEELi128EEEvNS0_20TopKPerSegmentParamsE --------------------------
	.section	.nv.info._ZN17fastertransformer19segmented_topp_impl27segmented_top_p_single_passINS0_28Segmented_topk_kernel_paramsI6__halfiLi256ELi4EEELi128EEEvNS0_20TopKPerSegmentParamsE,"",@"SHT_CUDA_INFO"
	.sectionflags	@""
	.align	4


	//----- nvinfo : EIATTR_CUDA_API_VERSION
	.align		4
        /*0000*/ 	.byte	0x04, 0x37
        /*0002*/ 	.short	(.L_1016 - .L_1015)
.L_1015:
        /*0004*/ 	.word	0x00000082


	//----- nvinfo : EIATTR_KPARAM_INFO
	.align		4
.L_1016:
        /*0008*/ 	.byte	0x04, 0x17
        /*000a*/ 	.short	(.L_1018 - .L_1017)
.L_1017:
        /*000c*/ 	.word	0x00000000
        /*0010*/ 	.short	0x0000
        /*0012*/ 	.short	0x0000
        /*0014*/ 	.byte	0x00, 0xf0, 0x81, 0x01


	//----- nvinfo : EIATTR_SPARSE_MMA_MASK
	.align		4
.L_1018:
        /*0018*/ 	.byte	0x03, 0x50
        /*001a*/ 	.short	0x0000


	//----- nvinfo : EIATTR_MAXREG_COUNT
	.align		4
        /*001c*/ 	.byte	0x03, 0x1b
        /*001e*/ 	.short	0x00ff


	//----- nvinfo : EIATTR_NUM_BARRIERS
	.align		4
        /*0020*/ 	.byte	0x02, 0x4c
        /*0022*/ 	.byte	0x01
	.zero		1


	//----- nvinfo : EIATTR_ANNOTATIONS
	.align		4
        /*0024*/ 	.byte	0x04, 0x55
        /*0026*/ 	.short	(.L_1020 - .L_1019)


	//   ....[0]....
.L_1019:
        /*0028*/ 	.word	0x00000001
        /*002c*/ 	.byte	0x10, 0x1f, 0x00, 0x00, 0x01, 0x00, 0x00, 0x00, 0x40, 0x1f, 0x00, 0x00, 0x01, 0x00, 0x00, 0x00
        /*003c*/ 	.byte	0x90, 0x1f, 0x00, 0x00, 0x01, 0x00, 0x00, 0x00, 0x00, 0x62, 0x00, 0x00, 0x01, 0x00, 0x00, 0x00
        /*004c*/ 	.byte	0xc0, 0x67, 0x00, 0x00, 0x01, 0x00, 0x00, 0x00, 0x90, 0xa3, 0x00, 0x00


	//----- nvinfo : EIATTR_MERCURY_ISA_VERSION
	.align		4
.L_1020:
        /*0058*/ 	.byte	0x03, 0x5f
        /*005a*/ 	.short	0x0101


	//----- nvinfo : EIATTR_INT_WARP_WIDE_INSTR_OFFSETS
	.align		4
        /*005c*/ 	.byte	0x04, 0x31
        /*005e*/ 	.short	(.L_1022 - .L_1021)


	//   ....[0]....
.L_1021:
        /*0060*/ 	.word	0x0000a600


	//   ....[1]....
        /*0064*/ 	.word	0x0000a610


	//----- nvinfo : EIATTR_COOP_GROUP_MASK_REGIDS
	.align		4
.L_1022:
        /*0068*/ 	.byte	0x04, 0x29
        /*006a*/ 	.short	(.L_1024 - .L_1023)


	//   ....[0]....
.L_1023:
        /*006c*/ 	.word	0xffffffff


	//   ....[1]....
        /*0070*/ 	.word	0xffffffff


	//   ....[2]....
        /*0074*/ 	.word	0xffffffff


	//   ....[3]....
        /*0078*/ 	.word	0xffffffff


	//   ....[4]....
        /*007c*/ 	.word	0xffffffff


	//   ....[5]....
        /*0080*/ 	.word	0xffffffff


	//   ....[6]....
        /*0084*/ 	.word	0xffffffff


	//   ....[7]....
        /*0088*/ 	.word	0xffffffff


	//   ....[8]....
        /*008c*/ 	.word	0xffffffff


	//   ....[9]....
        /*0090*/ 	.word	0xffffffff


	//   ....[10]....
        /*0094*/ 	.word	0xffffffff


	//   ....[11]....
        /*0098*/ 	.word	0xffffffff


	//   ....[12]....
        /*009c*/ 	.word	0x050000be


	//   ....[13]....
        /*00a0*/ 	.word	0x050000be


	//   ....[14]....
        /*00a4*/ 	.word	0x050000be


	//   ....[15]....
        /*00a8*/ 	.word	0x050000be


	//   ....[16]....
        /*00ac*/ 	.word	0x050000be


	//   ....[17]....
        /*00b0*/ 	.word	0x050000be


	//   ....[18]....
        /*00b4*/ 	.word	0x050000be


	//----- nvinfo : EIATTR_COOP_GROUP_INSTR_OFFSETS
	.align		4
.L_1024:
        /*00b8*/ 	.byte	0x04, 0x28
        /*00ba*/ 	.short	(.L_1026 - .L_1025)


	//   ....[0]....
.L_1025:
        /*00bc*/ 	.word	0x00006010


	//   ....[1]....
        /*00c0*/ 	.word	0x00006030


	//   ....[2]....
        /*00c4*/ 	.word	0x00006050


	//   ....[3]....
        /*00c8*/ 	.word	0x00006070


	//   ....[4]....
        /*00cc*/ 	.word	0x00006090


	//   ....[5]....
        /*00d0*/ 	.word	0x00006510


	//   ....[6]....
        /*00d4*/ 	.word	0x00006520


	//   ....[7]....
        /*00d8*/ 	.word	0x00006540


	//   ....[8]....
        /*00dc*/ 	.word	0x00006560


	//   ....[9]....
        /*00e0*/ 	.word	0x00006580


	//   ....[10]....
        /*00e4*/ 	.word	0x000065a0


	//   ....[11]....
        /*00e8*/ 	.word	0x000065d0


	//   ....[12]....
        /*00ec*/ 	.word	0x0000ade0


	//   ....[13]....
        /*00f0*/ 	.word	0x0000ae50


	//   ....[14]....
        /*00f4*/ 	.word	0x0000aec0


	//   ....[15]....
        /*00f8*/ 	.word	0x0000af40


	//   ....[16]....
        /*00fc*/ 	.word	0x0000afc0


	//   ....[17]....
        /*0100*/ 	.word	0x0000b010


	//   ....[18]....
        /*0104*/ 	.word	0x0000b070


	//----- nvinfo : EIATTR_VRC_CTA_INIT_COUNT
	.align		4
.L_1026:
        /*0108*/ 	.byte	0x02, 0x4a
	.zero		1
	.zero		1


	//----- nvinfo : EIATTR_EXIT_INSTR_OFFSETS
	.align		4
        /*010c*/ 	.byte	0x04, 0x1c
        /*010e*/ 	.short	(.L_1028 - .L_1027)


	//   ....[0]....
.L_1027:
        /*0110*/ 	.word	0x00000140


	//   ....[1]....
        /*0114*/ 	.word	0x000001d0


	//   ....[2]....
        /*0118*/ 	.word	0x0000a6b0


	//   ....[3]....
        /*011c*/ 	.word	0x0000aa90


	//   ....[4]....
        /*0120*/ 	.word	0x0000ad80


	//----- nvinfo : EIATTR_MAX_THREADS
	.align		4
.L_1028:
        /*0124*/ 	.byte	0x04, 0x05
        /*0126*/ 	.short	(.L_1030 - .L_1029)
.L_1029:
        /*0128*/ 	.word	0x00000100
        /*012c*/ 	.word	0x00000001
        /*0130*/ 	.word	0x00000001


	//----- nvinfo : EIATTR_CRS_STACK_SIZE
	.align		4
.L_1030:
        /*0134*/ 	.byte	0x04, 0x1e
        /*0136*/ 	.short	(.L_1032 - .L_1031)
.L_1031:
        /*0138*/ 	.word	0x00000000


	//----- nvinfo : EIATTR_CBANK_PARAM_SIZE
	.align		4
.L_1032:
        /*013c*/ 	.byte	0x03, 0x19
        /*013e*/ 	.short	0x0060


	//----- nvinfo : EIATTR_PARAM_CBANK
	.align		4
        /*0140*/ 	.byte	0x04, 0x0a
        /*0142*/ 	.short	(.L_1034 - .L_1033)
	.align		4
.L_1033:
        /*0144*/ 	.word	index@(.nv.constant0._ZN17fastertransformer19segmented_topp_impl27segmented_top_p_single_passINS0_28Segmented_topk_kernel_paramsI6__halfiLi256ELi4EEELi128EEEvNS0_20TopKPerSegmentParamsE)
        /*0148*/ 	.short	0x0380
        /*014a*/ 	.short	0x0060


	//----- nvinfo : EIATTR_SW_WAR
	.align		4
.L_1034:
        /*014c*/ 	.byte	0x04, 0x36
        /*014e*/ 	.short	(.L_1036 - .L_1035)
.L_1035:
        /*0150*/ 	.word	0x00000008
.L_1036:


//--------------------- .nv.info._ZN17fastertransformer19segmented_topp_impl27segmented_top_p_single_passINS0_28Segmented_topk_kernel_paramsI6__halfiLi256ELi4EEELi96EEEvNS0_20TopKPerSegmentParamsE --------------------------
	.section	.nv.info._ZN17fastertransformer19segmented_topp_impl27segmented_top_p_single_passINS0_28Segmented_topk_kernel_paramsI6__halfiLi256ELi4EEELi96EEEvNS0_20TopKPerSegmentParamsE,"",@"SHT_CUDA_INFO"
	.sectionflags	@""
	.align	4


	//----- nvinfo : EIATTR_CUDA_API_VERSION
	.align		4
        /*0000*/ 	.byte	0x04, 0x37
        /*0002*/ 	.short	(.L_1038 - .L_1037)
.L_1037:
        /*0004*/ 	.word	0x00000082


	//----- nvinfo : EIATTR_KPARAM_INFO
	.align		4
.L_1038:
        /*0008*/ 	.byte	0x04, 0x17
        /*000a*/ 	.short	(.L_1040 - .L_1039)
.L_1039:
        /*000c*/ 	.word	0x00000000
        /*0010*/ 	.short	0x0000
        /*0012*/ 	.short	0x0000
        /*0014*/ 	.byte	0x00, 0xf0, 0x81, 0x01


	//----- nvinfo : EIATTR_SPARSE_MMA_MASK
	.align		4
.L_1040:
        /*0018*/ 	.byte	0x03, 0x50
        /*001a*/ 	.short	0x0000


	//----- nvinfo : EIATTR_MAXREG_COUNT
	.align		4
        /*001c*/ 	.byte	0x03, 0x1b
        /*001e*/ 	.short	0x00ff


	//----- nvinfo : EIATTR_NUM_BARRIERS
	.align		4
        /*0020*/ 	.byte	0x02, 0x4c
        /*0022*/ 	.byte	0x01
	.zero		1


	//----- nvinfo : EIATTR_ANNOTATIONS
	.align		4
        /*0024*/ 	.byte	0x04, 0x55
        /*0026*/ 	.short	(.L_1042 - .L_1041)


	//   ....[0]....
.L_1041:
        /* <DEDUP_REMOVED lines=9> */


	//----- nvinfo : EIATTR_MERCURY_ISA_VERSION
	.align		4
.L_1042:
        /*00a8*/ 	.byte	0x03, 0x5f
        /*00aa*/ 	.short	0x0101


	//----- nvinfo : EIATTR_INT_WARP_WIDE_INSTR_OFFSETS
	.align		4
        /*00ac*/ 	.byte	0x04, 0x31
        /*00ae*/ 	.short	(.L_1044 - .L_1043)


	//   ....[0]....
.L_1043:
        /*00b0*/ 	.word	0x000083e0


	//   ....[1]....
        /*00b4*/ 	.word	0x000083f0


	//----- nvinfo : EIATTR_COOP_GROUP_MASK_REGIDS
	.align		4
.L_1044:
        /*00b8*/ 	.byte	0x04, 0x29
        /*00ba*/ 	.short	(.L_1046 - .L_1045)


	//   ....[0]....
.L_1045:
        /*00bc*/ 	.word	0xffffffff


	//   ....[1]....
        /*00c0*/ 	.word	0xffffffff


	//   ....[2]....
        /*00c4*/ 	.word	0xffffffff


	//   ....[3]....
        /*00c8*/ 	.word	0xffffffff


	//   ....[4]....
        /*00cc*/ 	.word	0xffffffff


	//   ....[5]....
        /*00d0*/ 	.word	0xffffffff


	//   ....[6]....
        /*00d4*/ 	.word	0xffffffff


	//   ....[7]....
        /*00d8*/ 	.word	0xffffffff


	//   ....[8]....
        /*00dc*/ 	.word	0xffffffff


	//   ....[9]....
        /*00e0*/ 	.word	0xffffffff


	//   ....[10]....
        /*00e4*/ 	.word	0xffffffff


	//   ....[11]....
        /*00e8*/ 	.word	0xffffffff


	//   ....[12]....
        /*00ec*/ 	.word	0x05000074


	//   ....[13]....
        /*00f0*/ 	.word	0x05000074


	//   ....[14]....
        /*00f4*/ 	.word	0x05000074


	//   ....[15]....
        /*00f8*/ 	.word	0x05000074


	//   ....[16]....
        /*00fc*/ 	.word	0x05000074


	//   ....[17]....
        /*0100*/ 	.word	0x05000074


	//   ....[18]....
        /*0104*/ 	.word	0x05000074


	//----- nvinfo : EIATTR_COOP_GROUP_INSTR_OFFSETS
	.align		4
.L_1046:
        /*0108*/ 	.byte	0x04, 0x28
        /*010a*/ 	.short	(.L_1048 - .L_1047)


	//   ....[0]....
.L_1047:
        /*010c*/ 	.word	0x00004f20


	//   ....[1]....
        /*0110*/ 	.word	0x00004f40


	//   ....[2]....
        /*0114*/ 	.word	0x00004f60


	//   ....[3]....
        /*0118*/ 	.word	0x00004f80


	//   ....[4]....
        /*011c*/ 	.word	0x00004fa0


	//   ....[5]....
        /*0120*/ 	.word	0x000053f0


	//   ....[6]....
        /*0124*/ 	.word	0x00005400


	//   ....[7]....
        /*0128*/ 	.word	0x00005420


	//   ....[8]....
        /*012c*/ 	.word	0x00005440


	//   ....[9]....
        /*0130*/ 	.word	0x00005460


	//   ....[10]....
        /*0134*/ 	.word	0x00005480


	//   ....[11]....
        /*0138*/ 	.word	0x000054b0


	//   ....[12]....
        /*013c*/ 	.word	0x00008bb0


	//   ....[13]....
        /*0140*/ 	.word	0x00008c20


	//   ....[14]....
        /*0144*/ 	.word	0x00008c90


	//   ....[15]....
        /*0148*/ 	.word	0x00008d10


	//   ....[16]....
        /*014c*/ 	.word	0x00008d90


	//   ....[17]....
        /*0150*/ 	.word	0x00008de0


	//   ....[18]....
        /*0154*/ 	.word	0x00008e40


	//----- nvinfo : EIATTR_VRC_CTA_INIT_COUNT
	.align		4
.L_1048:
        /*0158*/ 	.byte	0x02, 0x4a
	.zero		1
	.zero		1


	//----- nvinfo : EIATTR_EXIT_INSTR_OFFSETS
	.align		4
        /*015c*/ 	.byte	0x04, 0x1c
        /*015e*/ 	.short	(.L_1050 - .L_1049)


	//   ....[0]....
.L_1049:
        /*0160*/ 	.word	0x00000140


	//   ....[1]....
        /*0164*/ 	.word	0x000001d0


	//   ....[2]....
        /*0168*/ 	.word	0x00008490


	//   ....[3]....
        /*016c*/ 	.word	0x00008860


	//   ....[4]....
        /*0170*/ 	.word	0x00008b50


	//----- nvinfo : EIATTR_MAX_THREADS
	.align		4
.L_1050:
        /*0174*/ 	.byte	0x04, 0x05
        /*0176*/ 	.short	(.L_1052 - .L_1051)
.L_1051:
        /*0178*/ 	.word	0x00000100
        /*017c*/ 	.word	0x00000001
        /*0180*/ 	.word	0x00000001


	//----- nvinfo : EIATTR_CRS_STACK_SIZE
	.align		4
.L_1052:
        /*0184*/ 	.byte	0x04, 0x1e
        /*0186*/ 	.short	(.L_1054 - .L_1053)
.L_1053:
        /*0188*/ 	.word	0x00000000


	//----- nvinfo : EIATTR_CBANK_PARAM_SIZE
	.align		4
.L_1054:
        /*018c*/ 	.byte	0x03, 0x19
        /*018e*/ 	.short	0x0060


	//----- nvinfo : EIATTR_PARAM_CBANK
	.align		4
        /*0190*/ 	.byte	0x04, 0x0a
        /*0192*/ 	.short	(.L_1056 - .L_1055)
	.align		4
.L_1055:
        /*0194*/ 	.word	index@(.nv.constant0._ZN17fastertransformer19segmented_topp_impl27segmented_top_p_single_passINS0_28Segmented_topk_kernel_paramsI6__halfiLi256ELi4EEELi96EEEvNS0_20TopKPerSegmentParamsE)
        /*0198*/ 	.short	0x0380
        /*019a*/ 	.short	0x0060


	//----- nvinfo : EIATTR_SW_WAR
	.align		4
.L_1056:
        /*019c*/ 	.byte	0x04, 0x36
        /*019e*/ 	.short	(.L_1058 - .L_1057)
.L_1057:
        /*01a0*/ 	.word	0x00000008
.L_1058:


//--------------------- .nv.info._ZN17fastertransformer19segmented_topp_impl27segmented_top_p_single_passINS0_28Segmented_topk_kernel_paramsI6__halfiLi256ELi4EEELi64EEEvNS0_20TopKPerSegmentParamsE --------------------------
	.section	.nv.info._ZN17fastertransformer19segmented_topp_impl27segmented_top_p_single_passINS0_28Segmented_topk_kernel_paramsI6__halfiLi256ELi4EEELi64EEEvNS0_20TopKPerSegmentParamsE,"",@"SHT_CUDA_INFO"
	.sectionflags	@""
	.align	4


	//----- nvinfo : EIATTR_CUDA_API_VERSION
	.align		4
        /*0000*/ 	.byte	0x04, 0x37
        /*0002*/ 	.short	(.L_1060 - .L_1059)
.L_1059:
        /*0004*/ 	.word	0x00000082


	//----- nvinfo : EIATTR_KPARAM_INFO
	.align		4
.L_1060:
        /*0008*/ 	.byte	0x04, 0x17
        /*000a*/ 	.short	(.L_1062 - .L_1061)
.L_1061:
        /*000c*/ 	.word	0x00000000
        /*0010*/ 	.short	0x0000
        /*0012*/ 	.short	0x0000
        /*0014*/ 	.byte	0x00, 0xf0, 0x81, 0x01


	//----- nvinfo : EIATTR_SPARSE_MMA_MASK
	.align		4
.L_1062:
        /*0018*/ 	.byte	0x03, 0x50
        /*001a*/ 	.short	0x0000


	//----- nvinfo : EIATTR_MAXREG_COUNT
	.align		4
        /*001c*/ 	.byte	0x03, 0x1b
        /*001e*/ 	.short	0x00ff


	//----- nvinfo : EIATTR_NUM_BARRIERS
	.align		4
        /*0020*/ 	.byte	0x02, 0x4c
        /*0022*/ 	.byte	0x01
	.zero		1


	//----- nvinfo : EIATTR_MERCURY_ISA_VERSION
	.align		4
        /*0024*/ 	.byte	0x03, 0x5f
        /*0026*/ 	.short	0x0101


	//----- nvinfo : EIATTR_INT_WARP_WIDE_INSTR_OFFSETS
	.align		4
        /*0028*/ 	.byte	0x04, 0x31
        /*002a*/ 	.short	(.L_1064 - .L_1063)


	//   ....[0]....
.L_1063:
        /*002c*/ 	.word	0x00005eb0


	//   ....[1]....
        /*0030*/ 	.word	0x00005ec0


	//----- nvinfo : EIATTR_COOP_GROUP_MASK_REGIDS
	.align		4
.L_1064:
        /*0034*/ 	.byte	0x04, 0x29
        /*0036*/ 	.short	(.L_1066 - .L_1065)


	//   ....[0]....
.L_1065:
        /*0038*/ 	.word	0xffffffff


	//   ....[1]....
        /*003c*/ 	.word	0xffffffff


	//   ....[2]....
        /*0040*/ 	.word	0xffffffff


	//   ....[3]....
        /*0044*/ 	.word	0xffffffff


	//   ....[4]....
        /*0048*/ 	.word	0xffffffff


	//   ....[5]....
        /*004c*/ 	.word	0xffffffff


	//   ....[6]....
        /*0050*/ 	.word	0xffffffff


	//   ....[7]....
        /*0054*/ 	.word	0xffffffff


	//   ....[8]....
        /*0058*/ 	.word	0xffffffff


	//   ....[9]....
        /*005c*/ 	.word	0xffffffff


	//   ....[10]....
        /*0060*/ 	.word	0xffffffff


	//   ....[11]....
        /*0064*/ 	.word	0xffffffff


	//   ....[12]....
        /*0068*/ 	.word	0x05000030


	//   ....[13]....
        /*006c*/ 	.word	0x05000030


	//   ....[14]....
        /*0070*/ 	.word	0x05000030


	//   ....[15]....
        /*0074*/ 	.word	0x05000030


	//   ....[16]....
        /*0078*/ 	.word	0x05000030


	//   ....[17]....
        /*007c*/ 	.word	0x05000030


	//   ....[18]....
        /*0080*/ 	.word	0x05000030


	//----- nvinfo : EIATTR_COOP_GROUP_INSTR_OFFSETS
	.align		4
.L_1066:
        /*0084*/ 	.byte	0x04, 0x28
        /*0086*/ 	.short	(.L_1068 - .L_1067)


	//   ....[0]....
.L_1067:
        /*0088*/ 	.word	0x000037b0


	//   ....[1]....
        /*008c*/ 	.word	0x000038a0


	//   ....[2]....
        /*0090*/ 	.word	0x00003920


	//   ....[3]....
        /*0094*/ 	.word	0x00003940


	//   ....[4]....
        /*0098*/ 	.word	0x00003960


	//   ....[5]....
        /*009c*/ 	.word	0x00003d80


	//   ....[6]....
        /*00a0*/ 	.word	0x00003d90


	//   ....[7]....
        /*00a4*/ 	.word	0x00003db0


	//   ....[8]....
        /*00a8*/ 	.word	0x00003dd0


	//   ....[9]....
        /*00ac*/ 	.word	0x00003df0


	//   ....[10]....
        /*00b0*/ 	.word	0x00003e10


	//   ....[11]....
        /*00b4*/ 	.word	0x00003e40


	//   ....[12]....
        /*00b8*/ 	.word	0x00006670


	//   ....[13]....
        /*00bc*/ 	.word	0x000066e0


	//   ....[14]....
        /*00c0*/ 	.word	0x00006750


	//   ....[15]....
        /*00c4*/ 	.word	0x000067c0


	//   ....[16]....
        /*00c8*/ 	.word	0x00006840


	//   ....[17]....
        /*00cc*/ 	.word	0x000068b0


	//   ....[18]....
        /*00d0*/ 	.word	0x00006910


	//----- nvinfo : EIATTR_VRC_CTA_INIT_COUNT
	.align		4
.L_1068:
        /*00d4*/ 	.byte	0x02, 0x4a
	.zero		1
	.zero		1


	//----- nvinfo : EIATTR_EXIT_INSTR_OFFSETS
	.align		4
        /*00d8*/ 	.byte	0x04, 0x1c
        /*00da*/ 	.short	(.L_1070 - .L_1069)


	//   ....[0]....
.L_1069:
        /*00dc*/ 	.word	0x00000100


	//   ....[1]....
        /*00e0*/ 	.word	0x00000170


	//   ....[2]....
        /*00e4*/ 	.word	0x00005f50


	//   ....[3]....
        /*00e8*/ 	.word	0x00006320


	//   ....[4]....
        /*00ec*/ 	.word	0x00006610


	//----- nvinfo : EIATTR_MAX_THREADS
	.align		4
.L_1070:
        /*00f0*/ 	.byte	0x04, 0x05
        /*00f2*/ 	.short	(.L_1072 - .L_1071)
.L_1071:
        /*00f4*/ 	.word	0x00000100
        /*00f8*/ 	.word	0x00000001
        /*00fc*/ 	.word	0x00000001


	//----- nvinfo : EIATTR_CRS_STACK_SIZE
	.align		4
.L_1072:
        /*0100*/ 	.byte	0x04, 0x1e
        /*0102*/ 	.short	(.L_1074 - .L_1073)
.L_1073:
        /*0104*/ 	.word	0x00000000


	//----- nvinfo : EIATTR_CBANK_PARAM_SIZE
	.align		4
.L_1074:
        /*0108*/ 	.byte	0x03, 0x19
        /*010a*/ 	.short	0x0060


	//----- nvinfo : EIATTR_PARAM_CBANK
	.align		4
        /*010c*/ 	.byte	0x04, 0x0a
        /*010e*/ 	.short	(.L_1076 - .L_1075)
	.align		4
.L_1075:
        /*0110*/ 	.word	index@(.nv.constant0._ZN17fastertransformer19segmented_topp_impl27segmented_top_p_single_passINS0_28Segmented_topk_kernel_paramsI6__halfiLi256ELi4EEELi64EEEvNS0_20TopKPerSegmentParamsE)
        /*0114*/ 	.short	0x0380
        /*0116*/ 	.short	0x0060


	//----- nvinfo : EIATTR_SW_WAR
	.align		4
.L_1076:
        /*0118*/ 	.byte	0x04, 0x36
        /*011a*/ 	.short	(.L_1078 - .L_1077)
.L_1077:
        /*011c*/ 	.word	0x00000008
.L_1078:


//--------------------- .nv.info._ZN17fastertransformer19segmented_topp_impl27segmented_top_p_single_passINS0_28Segmented_topk_kernel_paramsI6__halfiLi256ELi4EEELi32EEEvNS0_20TopKPerSegmentParamsE --------------------------
	.section	.nv.info._ZN17fastertransformer19segmented_topp_impl27segmented_top_p_single_passINS0_28Segmented_topk_kernel_paramsI6__halfiLi256ELi4EEELi32EEEvNS0_20TopKPerSegmentParamsE,"",@"SHT_CUDA_INFO"
	.sectionflags	@""
	.align	4


	//----- nvinfo : EIATTR_CUDA_API_VERSION
	.align		4
        /*0000*/ 	.byte	0x04, 0x37
        /*0002*/ 	.short	(.L_1080 - .L_1079)
.L_1079:
        /*0004*/ 	.word	0x00000082


	//----- nvinfo : EIATTR_KPARAM_INFO
	.align		4
.L_1080:
        /*0008*/ 	.byte	0x04, 0x17
        /*000a*/ 	.short	(.L_1082 - .L_1081)
.L_1081:
        /*000c*/ 	.word	0x00000000
        /*0010*/ 	.short	0x0000
        /*0012*/ 	.short	0x0000
        /*0014*/ 	.byte	0x00, 0xf0, 0x81, 0x01


	//----- nvinfo : EIATTR_SPARSE_MMA_MASK
	.align		4
.L_1082:
        /*0018*/ 	.byte	0x03, 0x50
        /*001a*/ 	.short	0x0000


	//----- nvinfo : EIATTR_MAXREG_COUNT
	.align		4
        /*001c*/ 	.byte	0x03, 0x1b
        /*001e*/ 	.short	0x00ff


	//----- nvinfo : EIATTR_NUM_BARRIERS
	.align		4
        /*0020*/ 	.byte	0x02, 0x4c
        /*0022*/ 	.byte	0x01
	.zero		1


	//----- nvinfo : EIATTR_MERCURY_ISA_VERSION
	.align		4
        /*0024*/ 	.byte	0x03, 0x5f
        /*0026*/ 	.short	0x0101


	//----- nvinfo : EIATTR_INT_WARP_WIDE_INSTR_OFFSETS
	.align		4
        /*0028*/ 	.byte	0x04, 0x31
        /*002a*/ 	.short	(.L_1084 - .L_1083)


	//   ....[0]....
.L_1083:
        /*002c*/ 	.word	0x00003b60


	//   ....[1]....
        /*0030*/ 	.word	0x00003b70


	//----- nvinfo : EIATTR_COOP_GROUP_MASK_REGIDS
	.align		4
.L_1084:
        /*0034*/ 	.byte	0x04, 0x29
        /*0036*/ 	.short	(.L_1086 - .L_1085)


	//   ....[0]....
.L_1085:
        /*0038*/ 	.word	0xffffffff


	//   ....[1]....
        /*003c*/ 	.word	0xffffffff


	//   ....[2]....
        /*0040*/ 	.word	0xffffffff


	//   ....[3]....
        /*0044*/ 	.word	0xffffffff


	//   ....[4]....
        /*0048*/ 	.word	0xffffffff


	//   ....[5]....
        /*004c*/ 	.word	0xffffffff


	//   ....[6]....
        /*0050*/ 	.word	0xffffffff


	//   ....[7]....
        /*0054*/ 	.word	0xffffffff


	//   ....[8]....
        /*0058*/ 	.word	0xffffffff


	//   ....[9]....
        /*005c*/ 	.word	0xffffffff


	//   ....[10]....
        /*0060*/ 	.word	0xffffffff


	//   ....[11]....
        /*0064*/ 	.word	0xffffffff


	//   ....[12]....
        /*0068*/ 	.word	0x0500002a


	//   ....[13]....
        /*006c*/ 	.word	0x0500002a


	//   ....[14]....
        /*0070*/ 	.word	0x0500002a


	//   ....[15]....
        /*0074*/ 	.word	0x0500002a


	//   ....[16]....
        /*0078*/ 	.word	0x0500002a


	//   ....[17]....
        /*007c*/ 	.word	0x0500002a


	//   ....[18]....
        /*0080*/ 	.word	0x0500002a


	//----- nvinfo : EIATTR_COOP_GROUP_INSTR_OFFSETS
	.align		4
.L_1086:
        /*0084*/ 	.byte	0x04, 0x28
        /*0086*/ 	.short	(.L_1088 - .L_1087)


	//   ....[0]....
.L_1087:
        /*0088*/ 	.word	0x00002380


	//   ....[1]....
        /*008c*/ 	.word	0x00002400


	//   ....[2]....
        /*0090*/ 	.word	0x00002430


	//   ....[3]....
        /*0094*/ 	.word	0x00002450


	//   ....[4]....
        /*0098*/ 	.word	0x00002470


	//   ....[5]....
        /*009c*/ 	.word	0x00002820


	//   ....[6]....
        /*00a0*/ 	.word	0x00002830


	//   ....[7]....
        /*00a4*/ 	.word	0x00002850


	//   ....[8]....
        /*00a8*/ 	.word	0x00002870


	//   ....[9]....
        /*00ac*/ 	.word	0x00002890


	//   ....[10]....
        /*00b0*/ 	.word	0x000028b0


	//   ....[11]....
        /*00b4*/ 	.word	0x000028e0


	//   ....[12]....
        /*00b8*/ 	.word	0x00004310


	//   ....[13]....
        /*00bc*/ 	.word	0x00004380


	//   ....[14]....
        /*00c0*/ 	.word	0x000043f0


	//   ....[15]....
        /*00c4*/ 	.word	0x00004460


	//   ....[16]....
        /*00c8*/ 	.word	0x000044e0


	//   ....[17]....
        /*00cc*/ 	.word	0x00004550


	//   ....[18]....
        /*00d0*/ 	.word	0x000045b0


	//----- nvinfo : EIATTR_VRC_CTA_INIT_COUNT
	.align		4
.L_1088:
        /*00d4*/ 	.byte	0x02, 0x4a
	.zero		1
	.zero		1


	//----- nvinfo : EIATTR_EXIT_INSTR_OFFSETS
	.align		4
        /*00d8*/ 	.byte	0x04, 0x1c
        /*00da*/ 	.short	(.L_1090 - .L_1089)


	//   ....[0]....
.L_1089:
        /*00dc*/ 	.word	0x00000100


	//   ....[1]....
        /*00e0*/ 	.word	0x00000170


	//   ....[2]....
        /*00e4*/ 	.word	0x00003c00


	//   ....[3]....
        /*00e8*/ 	.word	0x00003fc0


	//   ....[4]....
        /*00ec*/ 	.word	0x000042b0


	//----- nvinfo : EIATTR_MAX_THREADS
	.align		4
.L_1090:
        /*00f0*/ 	.byte	0x04, 0x05
        /*00f2*/ 	.short	(.L_1092 - .L_1091)
.L_1091:
        /*00f4*/ 	.word	0x00000100
        /*00f8*/ 	.word	0x00000001
        /*00fc*/ 	.word	0x00000001


	//----- nvinfo : EIATTR_CRS_STACK_SIZE
	.align		4
.L_1092:
        /*0100*/ 	.byte	0x04, 0x1e
        /*0102*/ 	.short	(.L_1094 - .L_1093)
.L_1093:
        /*0104*/ 	.word	0x00000000


	//----- nvinfo : EIATTR_CBANK_PARAM_SIZE
	.align		4
.L_1094:
        /*0108*/ 	.byte	0x03, 0x19
        /*010a*/ 	.short	0x0060


	//----- nvinfo : EIATTR_PARAM_CBANK
	.align		4
        /*010c*/ 	.byte	0x04, 0x0a
        /*010e*/ 	.short	(.L_1096 - .L_1095)
	.align		4
.L_1095:
        /*0110*/ 	.word	index@(.nv.constant0._ZN17fastertransformer19segmented_topp_impl27segmented_top_p_single_passINS0_28Segmented_topk_kernel_paramsI6__halfiLi256ELi4EEELi32EEEvNS0_20TopKPerSegmentParamsE)
        /*0114*/ 	.short	0x0380
        /*0116*/ 	.short	0x0060


	//----- nvinfo : EIATTR_SW_WAR
	.align		4
.L_1096:
        /*0118*/ 	.byte	0x04, 0x36
        /*011a*/ 	.short	(.L_1098 - .L_1097)
.L_1097:
        /*011c*/ 	.word	0x00000008
.L_1098:


//--------------------- .nv.info._ZN17fastertransformer19segmented_topp_impl27segmented_top_p_single_passINS0_28Segmented_topk_kernel_paramsIfiLi256ELi1EEELi256EEEvNS0_20TopKPerSegmentParamsE --------------------------
	.section	.nv.info._ZN17fastertransformer19segmented_topp_impl27segmented_top_p_single_passINS0_28Segmented_topk_kernel_paramsIfiLi256ELi1EEELi256EEEvNS0_20TopKPerSegmentParamsE,"",@"SHT_CUDA_INFO"
	.sectionflags	@""
	.align	4


	//----- nvinfo : EIATTR_CUDA_API_VERSION
	.align		4
        /*0000*/ 	.byte	0x04, 0x37
        /*0002*/ 	.short	(.L_1100 - .L_1099)
.L_1099:
        /*0004*/ 	.word	0x00000082


	//----- nvinfo : EIATTR_KPARAM_INFO
	.align		4
.L_1100:
        /*0008*/ 	.byte	0x04, 0x17
        /*000a*/ 	.short	(.L_1102 - .L_1101)
.L_1101:
        /*000c*/ 	.word	0x00000000
        /*0010*/ 	.short	0x0000
        /*0012*/ 	.short	0x0000
        /*0014*/ 	.byte	0x00, 0xf0, 0x81, 0x01


	//----- nvinfo : EIATTR_SPARSE_MMA_MASK
	.align		4
.L_1102:
        /*0018*/ 	.byte	0x03, 0x50
        /*001a*/ 	.short	0x0000


	//----- nvinfo : EIATTR_MAXREG_COUNT
	.align		4
        /*001c*/ 	.byte	0x03, 0x1b
        /*001e*/ 	.short	0x00ff


	//----- nvinfo : EIATTR_NUM_BARRIERS
	.align		4
        /*0020*/ 	.byte	0x02, 0x4c
        /*0022*/ 	.byte	0x01
	.zero		1


	//----- nvinfo : EIATTR_MERCURY_ISA_VERSION
	.align		4
        /*0024*/ 	.byte	0x03, 0x5f
        /*0026*/ 	.short	0x0101


	//----- nvinfo : EIATTR_INT_WARP_WIDE_INSTR_OFFSETS
	.align		4
        /*0028*/ 	.byte	0x04, 0x31
        /*002a*/ 	.short	(.L_1104 - .L_1103)


	//   ....[0]....
.L_1103:
        /*002c*/ 	.word	0x00007190


	//   ....[1]....
        /*0030*/ 	.word	0x000071a0


	//----- nvinfo : EIATTR_COOP_GROUP_MASK_REGIDS
	.align		4
.L_1104:
        /*0034*/ 	.byte	0x04, 0x29
        /*0036*/ 	.short	(.L_1106 - .L_1105)


	//   ....[0]....
.L_1105:
        /*0038*/ 	.word	0xffffffff


	//   ....[1]....
        /*003c*/ 	.word	0xffffffff


	//   ....[2]....
        /*0040*/ 	.word	0xffffffff


	//   ....[3]....
        /*0044*/ 	.word	0xffffffff


	//   ....[4]....
        /*0048*/ 	.word	0xffffffff


	//   ....[5]....
        /*004c*/ 	.word	0xffffffff


	//   ....[6]....
        /*0050*/ 	.word	0xffffffff


	//   ....[7]....
        /*0054*/ 	.word	0xffffffff


	//   ....[8]....
        /*0058*/ 	.word	0xffffffff


	//   ....[9]....
        /*005c*/ 	.word	0xffffffff


	//   ....[10]....
        /*0060*/ 	.word	0xffffffff


	//   ....[11]....
        /*0064*/ 	.word	0xffffffff


	//   ....[12]....
        /*0068*/ 	.word	0x05000011


	//   ....[13]....
        /*006c*/ 	.word	0x05000011


	//   ....[14]....
        /*0070*/ 	.word	0x05000011


	//   ....[15]....
        /*0074*/ 	.word	0x05000011


	//   ....[16]....
        /*0078*/ 	.word	0x05000011


	//   ....[17]....
        /*007c*/ 	.word	0x05000011


	//   ....[18]....
        /*0080*/ 	.word	0x05000011


	//----- nvinfo : EIATTR_COOP_GROUP_INSTR_OFFSETS
	.align		4
.L_1106:
        /*0084*/ 	.byte	0x04, 0x28
        /*0086*/ 	.short	(.L_1108 - .L_1107)


	//   ....[0]....
.L_1107:
        /*0088*/ 	.word	0x00005ab0


	//   ....[1]....
        /*008c*/ 	.word	0x00005af0


	//   ....[2]....
        /*0090*/ 	.word	0x00005b20


	//   ....[3]....
        /*0094*/ 	.word	0x00005b40


	//   ....[4]....
        /*0098*/ 	.word	0x00005b60


	//   ....[5]....
        /*009c*/ 	.word	0x00005e80


	//   ....[6]....
        /*00a0*/ 	.word	0x00005e90


	//   ....[7]....
        /*00a4*/ 	.word	0x00005eb0


	//   ....[8]....
        /*00a8*/ 	.word	0x00005ed0


	//   ....[9]....
        /*00ac*/ 	.word	0x00005ef0


	//   ....[10]....
        /*00b0*/ 	.word	0x00005f10


	//   ....[11]....
        /*00b4*/ 	.word	0x00005f40


	//   ....[12]....
        /*00b8*/ 	.word	0x000079c0


	//   ....[13]....
        /*00bc*/ 	.word	0x00007a30


	//   ....[14]....
        /*00c0*/ 	.word	0x00007aa0


	//   ....[15]....
        /*00c4*/ 	.word	0x00007b20


	//   ....[16]....
        /*00c8*/ 	.word	0x00007b90


	//   ....[17]....
        /*00cc*/ 	.word	0x00007bf0


	//   ....[18]....
        /*00d0*/ 	.word	0x00007c50


	//----- nvinfo : EIATTR_VRC_CTA_INIT_COUNT
	.align		4
.L_1108:
        /*00d4*/ 	.byte	0x02, 0x4a
	.zero		1
	.zero		1


	//----- nvinfo : EIATTR_EXIT_INSTR_OFFSETS
	.align		4
        /*00d8*/ 	.byte	0x04, 0x1c
        /*00da*/ 	.short	(.L_1110 - .L_1109)


	//   ....[0]....
.L_1109:
        /*00dc*/ 	.word	0x00000110


	//   ....[1]....
        /*00e0*/ 	.word	0x00000180


	//   ....[2]....
        /*00e4*/ 	.word	0x00007230


	//   ....[3]....
        /*00e8*/ 	.word	0x000075e0


	//   ....[4]....
        /*00ec*/ 	.word	0x00007950


	//----- nvinfo : EIATTR_MAX_THREADS
	.align		4
.L_1110:
        /*00f0*/ 	.byte	0x04, 0x05
        /*00f2*/ 	.short	(.L_1112 - .L_1111)
.L_1111:
        /*00f4*/ 	.word	0x00000100
        /*00f8*/ 	.word	0x00000001
        /*00fc*/ 	.word	0x00000001


	//----- nvinfo : EIATTR_CRS_STACK_SIZE
	.align		4
.L_1112:
        /*0100*/ 	.byte	0x04, 0x1e
        /*0102*/ 	.short	(.L_1114 - .L_1113)
.L_1113:
        /*0104*/ 	.word	0x00000000


	//----- nvinfo : EIATTR_CBANK_PARAM_SIZE
	.align		4
.L_1114:
        /*0108*/ 	.byte	0x03, 0x19
        /*010a*/ 	.short	0x0060


	//----- nvinfo : EIATTR_PARAM_CBANK
	.align		4
        /*010c*/ 	.byte	0x04, 0x0a
        /*010e*/ 	.short	(.L_1116 - .L_1115)
	.align		4
.L_1115:
        /*0110*/ 	.word	index@(.nv.constant0._ZN17fastertransformer19segmented_topp_impl27segmented_top_p_single_passINS0_28Segmented_topk_kernel_paramsIfiLi256ELi1EEELi256EEEvNS0_20TopKPerSegmentParamsE)
        /*0114*/ 	.short	0x0380
        /*0116*/ 	.short	0x0060


	//----- nvinfo : EIATTR_SW_WAR
	.align		4
.L_1116:
        /*0118*/ 	.byte	0x04, 0x36
        /*011a*/ 	.short	(.L_1118 - .L_1117)
.L_1117:
        /*011c*/ 	.word	0x00000008
.L_1118:


//--------------------- .nv.info._ZN17fastertransformer19segmented_topp_impl27segmented_top_p_single_passINS0_28Segmented_topk_kernel_paramsIfiLi256ELi1EEELi224EEEvNS0_20TopKPerSegmentParamsE --------------------------
	.section	.nv.info._ZN17fastertransformer19segmented_topp_impl27segmented_top_p_single_passINS0_28Segmented_topk_kernel_paramsIfiLi256ELi1EEELi224EEEvNS0_20TopKPerSegmentParamsE,"",@"SHT_CUDA_INFO"
	.sectionflags	@""
	.align	4


	//----- nvinfo : EIATTR_CUDA_API_VERSION
	.align		4
        /*0000*/ 	.byte	0x04, 0x37
        /*0002*/ 	.short	(.L_1120 - .L_1119)
.L_1119:
        /*0004*/ 	.word	0x00000082


	//----- nvinfo : EIATTR_KPARAM_INFO
	.align		4
.L_1120:
        /*0008*/ 	.byte	0x04, 0x17
        /*000a*/ 	.short	(.L_1122 - .L_1121)
.L_1121:
        /*000c*/ 	.word	0x00000000
        /*0010*/ 	.short	0x0000
        /*0012*/ 	.short	0x0000
        /*0014*/ 	.byte	0x00, 0xf0, 0x81, 0x01


	//----- nvinfo : EIATTR_SPARSE_MMA_MASK
	.align		4
.L_1122:
        /*0018*/ 	.byte	0x03, 0x50
        /*001a*/ 	.short	0x0000


	//----- nvinfo : EIATTR_MAXREG_COUNT
	.align		4
        /*001c*/ 	.byte	0x03, 0x1b
        /*001e*/ 	.short	0x00ff


	//----- nvinfo : EIATTR_NUM_BARRIERS
	.align		4
        /*0020*/ 	.byte	0x02, 0x4c
        /*0022*/ 	.byte	0x01
	.zero		1


	//----- nvinfo : EIATTR_MERCURY_ISA_VERSION
	.align		4
        /*0024*/ 	.byte	0x03, 0x5f
        /*0026*/ 	.short	0x0101


	//----- nvinfo : EIATTR_INT_WARP_WIDE_INSTR_OFFSETS
	.align		4
        /*0028*/ 	.byte	0x04, 0x31
        /*002a*/ 	.short	(.L_1124 - .L_1123)


	//   ....[0]....
.L_1123:
        /*002c*/ 	.word	0x00009290


	//   ....[1]....
        /*0030*/ 	.word	0x000092a0


	//----- nvinfo : EIATTR_COOP_GROUP_MASK_REGIDS
	.align		4
.L_1124:
        /*0034*/ 	.byte	0x04, 0x29
        /*0036*/ 	.short	(.L_1126 - .L_1125)


	//   ....[0]....
.L_1125:
        /*0038*/ 	.word	0xffffffff


	//   ....[1]....
        /*003c*/ 	.word	0xffffffff


	//   ....[2]....
        /*0040*/ 	.word	0xffffffff


	//   ....[3]....
        /*0044*/ 	.word	0xffffffff


	//   ....[4]....
        /*0048*/ 	.word	0xffffffff


	//   ....[5]....
        /*004c*/ 	.word	0xffffffff


	//   ....[6]....
        /*0050*/ 	.word	0xffffffff


	//   ....[7]....
        /*0054*/ 	.word	0xffffffff


	//   ....[8]....
        /*0058*/ 	.word	0xffffffff


	//   ....[9]....
        /*005c*/ 	.word	0xffffffff


	//   ....[10]....
        /*0060*/ 	.word	0xffffffff


	//   ....[11]....
        /*0064*/ 	.word	0xffffffff


	//   ....[12]....
        /*0068*/ 	.word	0x05000012


	//   ....[13]....
        /*006c*/ 	.word	0x05000012


	//   ....[14]....
        /*0070*/ 	.word	0x05000012


	//   ....[15]....
        /*0074*/ 	.word	0x05000012


	//   ....[16]....
        /*0078*/ 	.word	0x05000012


	//   ....[17]....
        /*007c*/ 	.word	0x05000012


	//   ....[18]....
        /*0080*/ 	.word	0x05000012


	//----- nvinfo : EIATTR_COOP_GROUP_INSTR_OFFSETS
	.align		4
.L_1126:
        /*0084*/ 	.byte	0x04, 0x28
        /*0086*/ 	.short	(.L_1128 - .L_1127)


	//   ....[0]....
.L_1127:
        /*0088*/ 	.word	0x00007730


	//   ....[1]....
        /*008c*/ 	.word	0x00007750


	//   ....[2]....
        /*0090*/ 	.word	0x00007770


	//   ....[3]....
        /*0094*/ 	.word	0x00007790


	//   ....[4]....
        /*0098*/ 	.word	0x00007800


	//   ....[5]....
        /*009c*/ 	.word	0x00007ef0


	//   ....[6]....
        /*00a0*/ 	.word	0x00007f00


	//   ....[7]....
        /*00a4*/ 	.word	0x00007f20


	//   ....[8]....
        /*00a8*/ 	.word	0x00007f40


	//   ....[9]....
        /*00ac*/ 	.word	0x00007f60


	//   ....[10]....
        /*00b0*/ 	.word	0x00007f80


	//   ....[11]....
        /*00b4*/ 	.word	0x00007fb0


	//   ....[12]....
        /*00b8*/ 	.word	0x00009ac0


	//   ....[13]....
        /*00bc*/ 	.word	0x00009b30


	//   ....[14]....
        /*00c0*/ 	.word	0x00009ba0


	//   ....[15]....
        /*00c4*/ 	.word	0x00009c20


	//   ....[16]....
        /*00c8*/ 	.word	0x00009c90


	//   ....[17]....
        /*00cc*/ 	.word	0x00009cf0


	//   ....[18]....
        /*00d0*/ 	.word	0x00009d50


	//----- nvinfo : EIATTR_VRC_CTA_INIT_COUNT
	.align		4
.L_1128:
        /*00d4*/ 	.byte	0x02, 0x4a
	.zero		1
	.zero		1


	//----- nvinfo : EIATTR_EXIT_INSTR_OFFSETS
	.align		4
        /*00d8*/ 	.byte	0x04, 0x1c
        /*00da*/ 	.short	(.L_1130 - .L_1129)


	//   ....[0]....
.L_1129:
        /*00dc*/ 	.word	0x00000110


	//   ....[1]....
        /*00e0*/ 	.word	0x00000180


	//   ....[2]....
        /*00e4*/ 	.word	0x00009330


	//   ....[3]....
        /*00e8*/ 	.word	0x000096e0


	//   ....[4]....
        /*00ec*/ 	.word	0x00009a50


	//----- nvinfo : EIATTR_MAX_THREADS
	.align		4
.L_1130:
        /*00f0*/ 	.byte	0x04, 0x05
        /*00f2*/ 	.short	(.L_1132 - .L_1131)
.L_1131:
        /*00f4*/ 	.word	0x00000100
        /*00f8*/ 	.word	0x00000001
        /*00fc*/ 	.word	0x00000001


	//----- nvinfo : EIATTR_CRS_STACK_SIZE
	.align		4
.L_1132:
        /*0100*/ 	.byte	0x04, 0x1e
        /*0102*/ 	.short	(.L_1134 - .L_1133)
.L_1133:
        /*0104*/ 	.word	0x00000000


	//----- nvinfo : EIATTR_CBANK_PARAM_SIZE
	.align		4
.L_1134:
        /*0108*/ 	.byte	0x03, 0x19
        /*010a*/ 	.short	0x0060


	//----- nvinfo : EIATTR_PARAM_CBANK
	.align		4
        /*010c*/ 	.byte	0x04, 0x0a
        /*010e*/ 	.short	(.L_1136 - .L_1135)
	.align		4
.L_1135:
        /*0110*/ 	.word	index@(.nv.constant0._ZN17fastertransformer19segmented_topp_impl27segmented_top_p_single_passINS0_28Segmented_topk_kernel_paramsIfiLi256ELi1EEELi224EEEvNS0_20TopKPerSegmentParamsE)
        /*0114*/ 	.short	0x0380
        /*0116*/ 	.short	0x0060


	//----- nvinfo : EIATTR_SW_WAR
	.align		4
.L_1136:
        /*0118*/ 	.byte	0x04, 0x36
        /*011a*/ 	.short	(.L_1138 - .L_1137)
.L_1137:
        /*011c*/ 	.word	0x00000008
.L_1138:


//--------------------- .nv.info._ZN17fastertransformer19segmented_topp_impl27segmented_top_p_single_passINS0_28Segmented_topk_kernel_paramsIfiLi256ELi1EEELi192EEEvNS0_20TopKPerSegmentParamsE --------------------------
	.section	.nv.info._ZN17fastertransformer19segmented_topp_impl27segmented_top_p_single_passINS0_28Segmented_topk_kernel_paramsIfiLi256ELi1EEELi192EEEvNS0_20TopKPerSegmentParamsE,"",@"SHT_CUDA_INFO"
	.sectionflags	@""
	.align	4


	//----- nvinfo : EIATTR_CUDA_API_VERSION
	.align		4
        /*0000*/ 	.byte	0x04, 0x37
        /*0002*/ 	.short	(.L_1140 - .L_1139)
.L_1139:
        /*0004*/ 	.word	0x00000082


	//----- nvinfo : EIATTR_KPARAM_INFO
	.align		4
.L_1140:
        /*0008*/ 	.byte	0x04, 0x17
        /*000a*/ 	.short	(.L_1142 - .L_1141)
.L_1141:
        /*000c*/ 	.word	0x00000000
        /*0010*/ 	.short	0x0000
        /*0012*/ 	.short	0x0000
        /*0014*/ 	.byte	0x00, 0xf0, 0x81, 0x01


	//----- nvinfo : EIATTR_SPARSE_MMA_MASK
	.align		4
.L_1142:
        /*0018*/ 	.byte	0x03, 0x50
        /*001a*/ 	.short	0x0000


	//----- nvinfo : EIATTR_MAXREG_COUNT
	.align		4
        /*001c*/ 	.byte	0x03, 0x1b
        /*001e*/ 	.short	0x00ff


	//----- nvinfo : EIATTR_NUM_BARRIERS
	.align		4
        /*0020*/ 	.byte	0x02, 0x4c
        /*0022*/ 	.byte	0x01
	.zero		1


	//----- nvinfo : EIATTR_ANNOTATIONS
	.align		4
        /*0024*/ 	.byte	0x04, 0x55
        /*0026*/ 	.short	(.L_1144 - .L_1143)


	//   ....[0]....
.L_1143:
        /*0028*/ 	.word	0x00000001
        /*002c*/ 	.byte	0x90, 0x00, 0x00, 0x00, 0x01, 0x00, 0x00, 0x00, 0xd0, 0x25, 0x00, 0x00, 0x01, 0x00, 0x00, 0x00
        /*003c*/ 	.byte	0x00, 0x26, 0x00, 0x00, 0x01, 0x00, 0x00, 0x00, 0xc0, 0x49, 0x00, 0x00, 0x01, 0x00, 0x00, 0x00
        /*004c*/ 	.byte	0xf0, 0x49, 0x00, 0x00, 0x01, 0x00, 0x00, 0x00, 0xb0, 0x84, 0x00, 0x00


	//----- nvinfo : EIATTR_MERCURY_ISA_VERSION
	.align		4
.L_1144:
        /*0058*/ 	.byte	0x03, 0x5f
        /*005a*/ 	.short	0x0101


	//----- nvinfo : EIATTR_INT_WARP_WIDE_INSTR_OFFSETS
	.align		4
        /*005c*/ 	.byte	0x04, 0x31
        /*005e*/ 	.short	(.L_1146 - .L_1145)


	//   ....[0]....
.L_1145:
        /*0060*/ 	.word	0x000084d0


	//   ....[1]....
        /*0064*/ 	.word	0x000084e0


	//----- nvinfo : EIATTR_COOP_GROUP_MASK_REGIDS
	.align		4
.L_1146:
        /*0068*/ 	.byte	0x04, 0x29
        /*006a*/ 	.short	(.L_1148 - .L_1147)


	//   ....[0]....
.L_1147:
        /*006c*/ 	.word	0xffffffff


	//   ....[1]....
        /*0070*/ 	.word	0xffffffff


	//   ....[2]....
        /*0074*/ 	.word	0xffffffff


	//   ....[3]....
        /*0078*/ 	.word	0xffffffff


	//   ....[4]....
        /*007c*/ 	.word	0xffffffff


	//   ....[5]....
        /*0080*/ 	.word	0xffffffff


	//   ....[6]....
        /*0084*/ 	.word	0xffffffff


	//   ....[7]....
        /*0088*/ 	.word	0xffffffff


	//   ....[8]....
        /*008c*/ 	.word	0xffffffff


	//   ....[9]....
        /*0090*/ 	.word	0xffffffff


	//   ....[10]....
        /*0094*/ 	.word	0xffffffff


	//   ....[11]....
        /*0098*/ 	.word	0xffffffff


	//   ....[12]....
        /*009c*/ 	.word	0x05000016


	//   ....[13]....
        /*00a0*/ 	.word	0x05000016


	//   ....[14]....
        /*00a4*/ 	.word	0x05000016


	//   ....[15]....
        /*00a8*/ 	.word	0x05000016


	//   ....[16]....
        /*00ac*/ 	.word	0x05000016


	//   ....[17]....
        /*00b0*/ 	.word	0x05000016


	//   ....[18]....
        /*00b4*/ 	.word	0x05000016


	//----- nvinfo : EIATTR_COOP_GROUP_INSTR_OFFSETS
	.align		4
.L_1148:
        /*00b8*/ 	.byte	0x04, 0x28
        /*00ba*/ 	.short	(.L_1150 - .L_1149)


	//   ....[0]....
.L_1149:
        /*00bc*/ 	.word	0x00004a00


	//   ....[1]....
        /*00c0*/ 	.word	0x00004a20


	//   ....[2]....
        /*00c4*/ 	.word	0x00004a40


	//   ....[3]....
        /*00c8*/ 	.word	0x00004a70


	//   ....[4]....
        /*00cc*/ 	.word	0x00004a90


	//   ....[5]....
        /*00d0*/ 	.word	0x00004dd0


	//   ....[6]....
        /*00d4*/ 	.word	0x00004de0


	//   ....[7]....
        /*00d8*/ 	.word	0x00004e00


	//   ....[8]....
        /*00dc*/ 	.word	0x00004e20


	//   ....[9]....
        /*00e0*/ 	.word	0x00004e40


	//   ....[10]....
        /*00e4*/ 	.word	0x00004e60


	//   ....[11]....
        /*00e8*/ 	.word	0x00004e90


	//   ....[12]....
        /*00ec*/ 	.word	0x00008d10


	//   ....[13]....
        /*00f0*/ 	.word	0x00008d80


	//   ....[14]....
        /*00f4*/ 	.word	0x00008df0


	//   ....[15]....
        /*00f8*/ 	.word	0x00008e70


	//   ....[16]....
        /*00fc*/ 	.word	0x00008ee0


	//   ....[17]....
        /*0100*/ 	.word	0x00008f40


	//   ....[18]....
        /*0104*/ 	.word	0x00008fa0


	//----- nvinfo : EIATTR_VRC_CTA_INIT_COUNT
	.align		4
.L_1150:
        /*0108*/ 	.byte	0x02, 0x4a
	.zero		1
	.zero		1


	//----- nvinfo : EIATTR_EXIT_INSTR_OFFSETS
	.align		4
        /*010c*/ 	.byte	0x04, 0x1c
        /*010e*/ 	.short	(.L_1152 - .L_1151)


	//   ....[0]....
.L_1151:
        /*0110*/ 	.word	0x00000120


	//   ....[1]....
        /*0114*/ 	.word	0x00000190


	//   ....[2]....
        /*0118*/ 	.word	0x00008580


	//   ....[3]....
        /*011c*/ 	.word	0x00008930


	//   ....[4]....
        /*0120*/ 	.word	0x00008ca0


	//----- nvinfo : EIATTR_MAX_THREADS
	.align		4
.L_1152:
        /*0124*/ 	.byte	0x04, 0x05
        /*0126*/ 	.short	(.L_1154 - .L_1153)
.L_1153:
        /*0128*/ 	.word	0x00000100
        /*012c*/ 	.word	0x00000001
        /*0130*/ 	.word	0x00000001


	//----- nvinfo : EIATTR_CRS_STACK_SIZE
	.align		4
.L_1154:
        /*0134*/ 	.byte	0x04, 0x1e
        /*0136*/ 	.short	(.L_1156 - .L_1155)
.L_1155:
        /*0138*/ 	.word	0x00000000


	//----- nvinfo : EIATTR_CBANK_PARAM_SIZE
	.align		4
.L_1156:
        /*013c*/ 	.byte	0x03, 0x19
        /*013e*/ 	.short	0x0060


	//----- nvinfo : EIATTR_PARAM_CBANK
	.align		4
        /*0140*/ 	.byte	0x04, 0x0a
        /*0142*/ 	.short	(.L_1158 - .L_1157)
	.align		4
.L_1157:
        /*0144*/ 	.word	index@(.nv.constant0._ZN17fastertransformer19segmented_topp_impl27segmented_top_p_single_passINS0_28Segmented_topk_kernel_paramsIfiLi256ELi1EEELi192EEEvNS0_20TopKPerSegmentParamsE)
        /*0148*/ 	.short	0x0380
        /*014a*/ 	.short	0x0060


	//----- nvinfo : EIATTR_SW_WAR
	.align		4
.L_1158:
        /*014c*/ 	.byte	0x04, 0x36
        /*014e*/ 	.short	(.L_1160 - .L_1159)
.L_1159:
        /*0150*/ 	.word	0x00000008
.L_1160:


//--------------------- .nv.info._ZN17fastertransformer19segmented_topp_impl27segmented_top_p_single_passINS0_28Segmented_topk_kernel_paramsIfiLi256ELi1EEELi160EEEvNS0_20TopKPerSegmentParamsE --------------------------
	.section	.nv.info._ZN17fastertransformer19segmented_topp_impl27segmented_top_p_single_passINS0_28Segmented_topk_kernel_paramsIfiLi256ELi1EEELi160EEEvNS0_20TopKPerSegmentParamsE,"",@"SHT_CUDA_INFO"
	.sectionflags	@""
	.align	4


	//----- nvinfo : EIATTR_CUDA_API_VERSION
	.align		4
        /*0000*/ 	.byte	0x04, 0x37
        /*0002*/ 	.short	(.L_1162 - .L_1161)
.L_1161:
        /*0004*/ 	.word	0x00000082


	//----- nvinfo : EIATTR_KPARAM_INFO
	.align		4
.L_1162:
        /*0008*/ 	.byte	0x04, 0x17
        /*000a*/ 	.short	(.L_1164 - .L_1163)
.L_1163:
        /*000c*/ 	.word	0x00000000
        /*0010*/ 	.short	0x0000
        /*0012*/ 	.short	0x0000
        /*0014*/ 	.byte	0x00, 0xf0, 0x81, 0x01


	//----- nvinfo : EIATTR_SPARSE_MMA_MASK
	.align		4
.L_1164:
        /*0018*/ 	.byte	0x03, 0x50
        /*001a*/ 	.short	0x0000


	//----- nvinfo : EIATTR_MAXREG_COUNT
	.align		4
        /*001c*/ 	.byte	0x03, 0x1b
        /*001e*/ 	.short	0x00ff


	//----- nvinfo : EIATTR_NUM_BARRIERS
	.align		4
        /*0020*/ 	.byte	0x02, 0x4c
        /*0022*/ 	.byte	0x01
	.zero		1


	//----- nvinfo : EIATTR_MERCURY_ISA_VERSION
	.align		4
        /*0024*/ 	.byte	0x03, 0x5f
        /*0026*/ 	.short	0x0101


	//----- nvinfo : EIATTR_INT_WARP_WIDE_INSTR_OFFSETS
	.align		4
        /*0028*/ 	.byte	0x04, 0x31
        /*002a*/ 	.short	(.L_1166 - .L_1165)


	//   ....[0]....
.L_1165:
        /*002c*/ 	.word	0x00008280


	//   ....[1]....
        /*0030*/ 	.word	0x00008290


	//----- nvinfo : EIATTR_COOP_GROUP_MASK_REGIDS
	.align		4
.L_1166:
        /*0034*/ 	.byte	0x04, 0x29
        /*0036*/ 	.short	(.L_1168 - .L_1167)


	//   ....[0]....
.L_1167:
        /*0038*/ 	.word	0xffffffff


	//   ....[1]....
        /*003c*/ 	.word	0xffffffff


	//   ....[2]....
        /*0040*/ 	.word	0xffffffff


	//   ....[3]....
        /*0044*/ 	.word	0xffffffff


	//   ....[4]....
        /*0048*/ 	.word	0xffffffff


	//   ....[5]....
        /*004c*/ 	.word	0xffffffff


	//   ....[6]....
        /*0050*/ 	.word	0xffffffff


	//   ....[7]....
        /*0054*/ 	.word	0xffffffff


	//   ....[8]....
        /*0058*/ 	.word	0xffffffff


	//   ....[9]....
        /*005c*/ 	.word	0xffffffff


	//   ....[10]....
        /*0060*/ 	.word	0xffffffff


	//   ....[11]....
        /*0064*/ 	.word	0xffffffff


	//   ....[12]....
        /*0068*/ 	.word	0x05000016


	//   ....[13]....
        /*006c*/ 	.word	0x05000016


	//   ....[14]....
        /*0070*/ 	.word	0x05000016


	//   ....[15]....
        /*0074*/ 	.word	0x05000016


	//   ....[16]....
        /*0078*/ 	.word	0x05000016


	//   ....[17]....
        /*007c*/ 	.word	0x05000016


	//   ....[18]....
        /*0080*/ 	.word	0x05000016


	//----- nvinfo : EIATTR_COOP_GROUP_INSTR_OFFSETS
	.align		4
.L_1168:
        /*0084*/ 	.byte	0x04, 0x28
        /*0086*/ 	.short	(.L_1170 - .L_1169)


	//   ....[0]....
.L_1169:
        /*0088*/ 	.word	0x00004f80


	//   ....[1]....
        /*008c*/ 	.word	0x00004fa0


	//   ....[2]....
        /*0090*/ 	.word	0x00004fc0


	//   ....[3]....
        /*0094*/ 	.word	0x00004ff0


	//   ....[4]....
        /*0098*/ 	.word	0x00005070


	//   ....[5]....
        /*009c*/ 	.word	0x00005710


	//   ....[6]....
        /*00a0*/ 	.word	0x00005720


	//   ....[7]....
        /*00a4*/ 	.word	0x00005740


	//   ....[8]....
        /*00a8*/ 	.word	0x00005760


	//   ....[9]....
        /*00ac*/ 	.word	0x00005780


	//   ....[10]....
        /*00b0*/ 	.word	0x000057a0


	//   ....[11]....
        /*00b4*/ 	.word	0x000057d0


	//   ....[12]....
        /*00b8*/ 	.word	0x00008a90


	//   ....[13]....
        /*00bc*/ 	.word	0x00008b00


	//   ....[14]....
        /*00c0*/ 	.word	0x00008b70


	//   ....[15]....
        /*00c4*/ 	.word	0x00008bf0


	//   ....[16]....
        /*00c8*/ 	.word	0x00008c60


	//   ....[17]....
        /*00cc*/ 	.word	0x00008cc0


	//   ....[18]....
        /*00d0*/ 	.word	0x00008d20


	//----- nvinfo : EIATTR_VRC_CTA_INIT_COUNT
	.align		4
.L_1170:
        /*00d4*/ 	.byte	0x02, 0x4a
	.zero		1
	.zero		1


	//----- nvinfo : EIATTR_EXIT_INSTR_OFFSETS
	.align		4
        /*00d8*/ 	.byte	0x04, 0x1c
        /*00da*/ 	.short	(.L_1172 - .L_1171)


	//   ....[0]....
.L_1171:
        /*00dc*/ 	.word	0x00000110


	//   ....[1]....
        /*00e0*/ 	.word	0x00000180


	//   ....[2]....
        /*00e4*/ 	.word	0x00008320


	//   ....[3]....
        /*00e8*/ 	.word	0x000086b0


	//   ....[4]....
        /*00ec*/ 	.word	0x00008a20


	//----- nvinfo : EIATTR_MAX_THREADS
	.align		4
.L_1172:
        /*00f0*/ 	.byte	0x04, 0x05
        /*00f2*/ 	.short	(.L_1174 - .L_1173)
.L_1173:
        /*00f4*/ 	.word	0x00000100
        /*00f8*/ 	.word	0x00000001
        /*00fc*/ 	.word	0x00000001


	//----- nvinfo : EIATTR_CRS_STACK_SIZE
	.align		4
.L_1174:
        /*0100*/ 	.byte	0x04, 0x1e
        /*0102*/ 	.short	(.L_1176 - .L_1175)
.L_1175:
        /*0104*/ 	.word	0x00000000


	//----- nvinfo : EIATTR_CBANK_PARAM_SIZE
	.align		4
.L_1176:
        /*0108*/ 	.byte	0x03, 0x19
        /*010a*/ 	.short	0x0060


	//----- nvinfo : EIATTR_PARAM_CBANK
	.align		4
        /*010c*/ 	.byte	0x04, 0x0a
        /*010e*/ 	.short	(.L_1178 - .L_1177)
	.align		4
.L_1177:
        /*0110*/ 	.word	index@(.nv.constant0._ZN17fastertransformer19segmented_topp_impl27segmented_top_p_single_passINS0_28Segmented_topk_kernel_paramsIfiLi256ELi1EEELi160EEEvNS0_20TopKPerSegmentParamsE)
        /*0114*/ 	.short	0x0380
        /*0116*/ 	.short	0x0060


	//----- nvinfo : EIATTR_SW_WAR
	.align		4
.L_1178:
        /*0118*/ 	.byte	0x04, 0x36
        /*011a*/ 	.short	(.L_1180 - .L_1179)
.L_1179:
        /*011c*/ 	.word	0x00000008
.L_1180:


//--------------------- .nv.info._ZN17fastertransformer19segmented_topp_impl27segmented_top_p_single_passINS0_28Segmented_topk_kernel_paramsIfiLi256ELi1EEELi128EEEvNS0_20TopKPerSegmentParamsE --------------------------
	.section	.nv.info._ZN17fastertransformer19segmented_topp_impl27segmented_top_p_single_passINS0_28Segmented_topk_kernel_paramsIfiLi256ELi1EEELi128EEEvNS0_20TopKPerSegmentParamsE,"",@"SHT_CUDA_INFO"
	.sectionflags	@""
	.align	4


	//----- nvinfo : EIATTR_CUDA_API_VERSION
	.align		4
        /*0000*/ 	.byte	0x04, 0x37
        /*0002*/ 	.short	(.L_1182 - .L_1181)
.L_1181:
        /*0004*/ 	.word	0x00000082


	//----- nvinfo : EIATTR_KPARAM_INFO
	.align		4
.L_1182:
        /*0008*/ 	.byte	0x04, 0x17
        /*000a*/ 	.short	(.L_1184 - .L_1183)
.L_1183:
        /*000c*/ 	.word	0x00000000
        /*0010*/ 	.short	0x0000
        /*0012*/ 	.short	0x0000
        /*0014*/ 	.byte	0x00, 0xf0, 0x81, 0x01


	//----- nvinfo : EIATTR_SPARSE_MMA_MASK
	.align		4
.L_1184:
        /*0018*/ 	.byte	0x03, 0x50
        /*001a*/ 	.short	0x0000


	//----- nvinfo : EIATTR_MAXREG_COUNT
	.align		4
        /*001c*/ 	.byte	0x03, 0x1b
        /*001e*/ 	.short	0x00ff


	//----- nvinfo : EIATTR_NUM_BARRIERS
	.align		4
        /*0020*/ 	.byte	0x02, 0x4c
        /*0022*/ 	.byte	0x01
	.zero		1


	//----- nvinfo : EIATTR_MERCURY_ISA_VERSION
	.align		4
        /*0024*/ 	.byte	0x03, 0x5f
        /*0026*/ 	.short	0x0101


	//----- nvinfo : EIATTR_INT_WARP_WIDE_INSTR_OFFSETS
	.align		4
        /*0028*/ 	.byte	0x04, 0x31
        /*002a*/ 	.short	(.L_1186 - .L_1185)


	//   ....[0]....
.L_1185:
        /*002c*/ 	.word	0x000082f0


	//   ....[1]....
        /*0030*/ 	.word	0x00008300


	//----- nvinfo : EIATTR_COOP_GROUP_MASK_REGIDS
	.align		4
.L_1186:
        /*0034*/ 	.byte	0x04, 0x29
        /*0036*/ 	.short	(.L_1188 - .L_1187)


	//   ....[0]....
.L_1187:
        /*0038*/ 	.word	0xffffffff


	//   ....[1]....
        /*003c*/ 	.word	0xffffffff


	//   ....[2]....
        /*0040*/ 	.word	0xffffffff


	//   ....[3]....
        /*0044*/ 	.word	0xffffffff


	//   ....[4]....
        /*0048*/ 	.word	0xffffffff


	//   ....[5]....
        /*004c*/ 	.word	0xffffffff


	//   ....[6]....
        /*0050*/ 	.word	0xffffffff


	//   ....[7]....
        /*0054*/ 	.word	0xffffffff


	//   ....[8]....
        /*0058*/ 	.word	0xffffffff


	//   ....[9]....
        /*005c*/ 	.word	0xffffffff


	//   ....[10]....
        /*0060*/ 	.word	0xffffffff


	//   ....[11]....
        /*0064*/ 	.word	0xffffffff


	//   ....[12]....
        /*0068*/ 	.word	0x050000df


	//   ....[13]....
        /*006c*/ 	.word	0x050000df


	//   ....[14]....
        /*0070*/ 	.word	0x050000df


	//   ....[15]....
        /*0074*/ 	.word	0x050000df


	//   ....[16]....
        /*0078*/ 	.word	0x050000df


	//   ....[17]....
        /*007c*/ 	.word	0x050000df


	//   ....[18]....
        /*0080*/ 	.word	0x050000df


	//----- nvinfo : EIATTR_COOP_GROUP_INSTR_OFFSETS
	.align		4
.L_1188:
        /*0084*/ 	.byte	0x04, 0x28
        /*0086*/ 	.short	(.L_1190 - .L_1189)


	//   ....[0]....
.L_1189:
        /*0088*/ 	.word	0x000040b0


	//   ....[1]....
        /*008c*/ 	.word	0x000040d0


	//   ....[2]....
        /*0090*/ 	.word	0x00004100


	//   ....[3]....
        /*0094*/ 	.word	0x00004150


	//   ....[4]....
        /*0098*/ 	.word	0x00004170


	//   ....[5]....
        /*009c*/ 	.word	0x000045e0


	//   ....[6]....
        /*00a0*/ 	.word	0x000045f0


	//   ....[7]....
        /*00a4*/ 	.word	0x00004610


	//   ....[8]....
        /*00a8*/ 	.word	0x00004630


	//   ....[9]....
        /*00ac*/ 	.word	0x00004650


	//   ....[10]....
        /*00b0*/ 	.word	0x00004670


	//   ....[11]....
        /*00b4*/ 	.word	0x000046a0


	//   ....[12]....
        /*00b8*/ 	.word	0x00008b20


	//   ....[13]....
        /*00bc*/ 	.word	0x00008b90


	//   ....[14]....
        /*00c0*/ 	.word	0x00008c10


	//   ....[15]....
        /*00c4*/ 	.word	0x00008c80


	//   ....[16]....
        /*00c8*/ 	.word	0x00008d00


	//   ....[17]....
        /*00cc*/ 	.word	0x00008d50


	//   ....[18]....
        /*00d0*/ 	.word	0x00008db0


	//----- nvinfo : EIATTR_VRC_CTA_INIT_COUNT
	.align		4
.L_1190:
        /*00d4*/ 	.byte	0x02, 0x4a
	.zero		1
	.zero		1


	//----- nvinfo : EIATTR_EXIT_INSTR_OFFSETS
	.align		4
        /*00d8*/ 	.byte	0x04, 0x1c
        /*00da*/ 	.short	(.L_1192 - .L_1191)


	//   ....[0]....
.L_1191:
        /*00dc*/ 	.word	0x00000130


	//   ....[1]....
        /*00e0*/ 	.word	0x000001b0


	//   ....[2]....
        /*00e4*/ 	.word	0x000083a0


	//   ....[3]....
        /*00e8*/ 	.word	0x00008750


	//   ....[4]....
        /*00ec*/ 	.word	0x00008ac0


	//----- nvinfo : EIATTR_MAX_THREADS
	.align		4
.L_1192:
        /*00f0*/ 	.byte	0x04, 0x05
        /*00f2*/ 	.short	(.L_1194 - .L_1193)
.L_1193:
        /*00f4*/ 	.word	0x00000100
        /*00f8*/ 	.word	0x00000001
        /*00fc*/ 	.word	0x00000001


	//----- nvinfo : EIATTR_CRS_STACK_SIZE
	.align		4
.L_1194:
        /*0100*/ 	.byte	0x04, 0x1e
        /*0102*/ 	.short	(.L_1196 - .L_1195)
.L_1195:
        /*0104*/ 	.word	0x00000000


	//----- nvinfo : EIATTR_CBANK_PARAM_SIZE
	.align		4
.L_1196:
        /*0108*/ 	.byte	0x03, 0x19
        /*010a*/ 	.short	0x0060


	//----- nvinfo : EIATTR_PARAM_CBANK
	.align		4
        /*010c*/ 	.byte	0x04, 0x0a
        /*010e*/ 	.short	(.L_1198 - .L_1197)
	.align		4
.L_1197:
        /*0110*/ 	.word	index@(.nv.constant0._ZN17fastertransformer19segmented_topp_impl27segmented_top_p_single_passINS0_28Segmented_topk_kernel_paramsIfiLi256ELi1EEELi128EEEvNS0_20TopKPerSegmentParamsE)
        /*0114*/ 	.short	0x0380
        /*0116*/ 	.short	0x0060


	//----- nvinfo : EIATTR_SW_WAR
	.align		4
.L_1198:
        /*0118*/ 	.byte	0x04, 0x36
        /*011a*/ 	.short	(.L_1200 - .L_1199)
.L_1199:
        /*011c*/ 	.word	0x00000008
.L_1200:


//--------------------- .nv.info._ZN17fastertransformer19segmented_topp_impl27segmented_top_p_single_passINS0_28Segmented_topk_kernel_paramsIfiLi256ELi1EEELi96EEEvNS0_20TopKPerSegmentParamsE --------------------------
	.section	.nv.info._ZN17fastertransformer19segmented_topp_impl27segmented_top_p_single_passINS0_28Segmented_topk_kernel_paramsIfiLi256ELi1EEELi96EEEvNS0_20TopKPerSegmentParamsE,"",@"SHT_CUDA_INFO"
	.sectionflags	@""
	.align	4


	//----- nvinfo : EIATTR_CUDA_API_VERSION
	.align		4
        /*0000*/ 	.byte	0x04, 0x37
        /*0002*/ 	.short	(.L_1202 - .L_1201)
.L_1201:
        /*0004*/ 	.word	0x00000082


	//----- nvinfo : EIATTR_KPARAM_INFO
	.align		4
.L_1202:
        /*0008*/ 	.byte	0x04, 0x17
        /*000a*/ 	.short	(.L_1204 - .L_1203)
.L_1203:
        /*000c*/ 	.word	0x00000000
        /*0010*/ 	.short	0x0000
        /*0012*/ 	.short	0x0000
        /*0014*/ 	.byte	0x00, 0xf0, 0x81, 0x01


	//----- nvinfo : EIATTR_SPARSE_MMA_MASK
	.align		4
.L_1204:
        /*0018*/ 	.byte	0x03, 0x50
        /*001a*/ 	.short	0x0000


	//----- nvinfo : EIATTR_MAXREG_COUNT
	.align		4
        /*001c*/ 	.byte	0x03, 0x1b
        /*001e*/ 	.short	0x00ff


	//----- nvinfo : EIATTR_NUM_BARRIERS
	.align		4
        /*0020*/ 	.byte	0x02, 0x4c
        /*0022*/ 	.byte	0x01
	.zero		1


	//----- nvinfo : EIATTR_MERCURY_ISA_VERSION
	.align		4
        /*0024*/ 	.byte	0x03, 0x5f
        /*0026*/ 	.short	0x0101


	//----- nvinfo : EIATTR_INT_WARP_WIDE_INSTR_OFFSETS
	.align		4
        /*0028*/ 	.byte	0x04, 0x31
        /*002a*/ 	.short	(.L_1206 - .L_1205)


	//   ....[0]....
.L_1205:
        /*002c*/ 	.word	0x00006570


	//   ....[1]....
        /*0030*/ 	.word	0x00006580


	//----- nvinfo : EIATTR_COOP_GROUP_MASK_REGIDS
	.align		4
.L_1206:
        /*0034*/ 	.byte	0x04, 0x29
        /*0036*/ 	.short	(.L_1208 - .L_1207)


	//   ....[0]....
.L_1207:
        /*0038*/ 	.word	0xffffffff


	//   ....[1]....
        /*003c*/ 	.word	0xffffffff


	//   ....[2]....
        /*0040*/ 	.word	0xffffffff


	//   ....[3]....
        /*0044*/ 	.word	0xffffffff


	//   ....[4]....
        /*0048*/ 	.word	0xffffffff


	//   ....[5]....
        /*004c*/ 	.word	0xffffffff


	//   ....[6]....
        /*0050*/ 	.word	0xffffffff


	//   ....[7]....
        /*0054*/ 	.word	0xffffffff


	//   ....[8]....
        /*0058*/ 	.word	0xffffffff


	//   ....[9]....
        /*005c*/ 	.word	0xffffffff


	//   ....[10]....
        /*0060*/ 	.word	0xffffffff


	//   ....[11]....
        /*0064*/ 	.word	0xffffffff


	//   ....[12]....
        /*0068*/ 	.word	0x050000da


	//   ....[13]....
        /*006c*/ 	.word	0x050000da


	//   ....[14]....
        /*0070*/ 	.word	0x050000da


	//   ....[15]....
        /*0074*/ 	.word	0x050000da


	//   ....[16]....
        /*0078*/ 	.word	0x050000da


	//   ....[17]....
        /*007c*/ 	.word	0x050000da


	//   ....[18]....
        /*0080*/ 	.word	0x050000da


	//----- nvinfo : EIATTR_COOP_GROUP_INSTR_OFFSETS
	.align		4
.L_1208:
        /*0084*/ 	.byte	0x04, 0x28
        /*0086*/ 	.short	(.L_1210 - .L_1209)


	//   ....[0]....
.L_1209:
        /*0088*/ 	.word	0x000033d0


	//   ....[1]....
        /*008c*/ 	.word	0x00003480


	//   ....[2]....
        /*0090*/ 	.word	0x000034b0


	//   ....[3]....
        /*0094*/ 	.word	0x000034d0


	//   ....[4]....
        /*0098*/ 	.word	0x00003500


	//   ....[5]....
        /*009c*/ 	.word	0x00003940


	//   ....[6]....
        /*00a0*/ 	.word	0x00003950


	//   ....[7]....
        /*00a4*/ 	.word	0x00003970


	//   ....[8]....
        /*00a8*/ 	.word	0x00003990


	//   ....[9]....
        /*00ac*/ 	.word	0x000039b0


	//   ....[10]....
        /*00b0*/ 	.word	0x000039d0


	//   ....[11]....
        /*00b4*/ 	.word	0x00003a00


	//   ....[12]....
        /*00b8*/ 	.word	0x00006d90


	//   ....[13]....
        /*00bc*/ 	.word	0x00006e00


	//   ....[14]....
        /*00c0*/ 	.word	0x00006e80


	//   ....[15]....
        /*00c4*/ 	.word	0x00006ef0


	//   ....[16]....
        /*00c8*/ 	.word	0x00006f60


	//   ....[17]....
        /*00cc*/ 	.word	0x00006fc0


	//   ....[18]....
        /*00d0*/ 	.word	0x00007020


	//----- nvinfo : EIATTR_VRC_CTA_INIT_COUNT
	.align		4
.L_1210:
        /*00d4*/ 	.byte	0x02, 0x4a
	.zero		1
	.zero		1


	//----- nvinfo : EIATTR_EXIT_INSTR_OFFSETS
	.align		4
        /*00d8*/ 	.byte	0x04, 0x1c
        /*00da*/ 	.short	(.L_1212 - .L_1211)


	//   ....[0]....
.L_1211:
        /*00dc*/ 	.word	0x00000100


	//   ....[1]....
        /*00e0*/ 	.word	0x00000170


	//   ....[2]....
        /*00e4*/ 	.word	0x00006610


	//   ....[3]....
        /*00e8*/ 	.word	0x000069c0


	//   ....[4]....
        /*00ec*/ 	.word	0x00006d30


	//----- nvinfo : EIATTR_MAX_THREADS
	.align		4
.L_1212:
        /*00f0*/ 	.byte	0x04, 0x05
        /*00f2*/ 	.short	(.L_1214 - .L_1213)
.L_1213:
        /*00f4*/ 	.word	0x00000100
        /*00f8*/ 	.word	0x00000001
        /*00fc*/ 	.word	0x00000001


	//----- nvinfo : EIATTR_CRS_STACK_SIZE
	.align		4
.L_1214:
        /*0100*/ 	.byte	0x04, 0x1e
        /*0102*/ 	.short	(.L_1216 - .L_1215)
.L_1215:
        /*0104*/ 	.word	0x00000000


	//----- nvinfo : EIATTR_CBANK_PARAM_SIZE
	.align		4
.L_1216:
        /*0108*/ 	.byte	0x03, 0x19
        /*010a*/ 	.short	0x0060


	//----- nvinfo : EIATTR_PARAM_CBANK
	.align		4
        /*010c*/ 	.byte	0x04, 0x0a
        /*010e*/ 	.short	(.L_1218 - .L_1217)
	.align		4
.L_1217:
        /*0110*/ 	.word	index@(.nv.constant0._ZN17fastertransformer19segmented_topp_impl27segmented_top_p_single_passINS0_28Segmented_topk_kernel_paramsIfiLi256ELi1EEELi96EEEvNS0_20TopKPerSegmentParamsE)
        /*0114*/ 	.short	0x0380
        /*0116*/ 	.short	0x0060


	//----- nvinfo : EIATTR_SW_WAR
	.align		4
.L_1218:
        /*0118*/ 	.byte	0x04, 0x36
        /*011a*/ 	.short	(.L_1220 - .L_1219)
.L_1219:
        /*011c*/ 	.word	0x00000008
.L_1220:


//--------------------- .nv.info._ZN17fastertransformer19segmented_topp_impl27segmented_top_p_single_passINS0_28Segmented_topk_kernel_paramsIfiLi256ELi1EEELi64EEEvNS0_20TopKPerSegmentParamsE --------------------------
	.section	.nv.info._ZN17fastertransformer19segmented_topp_impl27segmented_top_p_single_passINS0_28Segmented_topk_kernel_paramsIfiLi256ELi1EEELi64EEEvNS0_20TopKPerSegmentParamsE,"",@"SHT_CUDA_INFO"
	.sectionflags	@""
	.align	4


	//----- nvinfo : EIATTR_CUDA_API_VERSION
	.align		4
        /*0000*/ 	.byte	0x04, 0x37
        /*0002*/ 	.short	(.L_1222 - .L_1221)
.L_1221:
        /*0004*/ 	.word	0x00000082


	//----- nvinfo : EIATTR_KPARAM_INFO
	.align		4
.L_1222:
        /*0008*/ 	.byte	0x04, 0x17
        /*000a*/ 	.short	(.L_1224 - .L_1223)
.L_1223:
        /*000c*/ 	.word	0x00000000
        /*0010*/ 	.short	0x0000
        /*0012*/ 	.short	0x0000
        /*0014*/ 	.byte	0x00, 0xf0, 0x81, 0x01


	//----- nvinfo : EIATTR_SPARSE_MMA_MASK
	.align		4
.L_1224:
        /*0018*/ 	.byte	0x03, 0x50
        /*001a*/ 	.short	0x0000


	//----- nvinfo : EIATTR_MAXREG_COUNT
	.align		4
        /*001c*/ 	.byte	0x03, 0x1b
        /*001e*/ 	.short	0x00ff


	//----- nvinfo : EIATTR_NUM_BARRIERS
	.align		4
        /*0020*/ 	.byte	0x02, 0x4c
        /*0022*/ 	.byte	0x01
	.zero		1


	//----- nvinfo : EIATTR_MERCURY_ISA_VERSION
	.align		4
        /*0024*/ 	.byte	0x03, 0x5f
        /*0026*/ 	.short	0x0101


	//----- nvinfo : EIATTR_INT_WARP_WIDE_INSTR_OFFSETS
	.align		4
        /*0028*/ 	.byte	0x04, 0x31
        /*002a*/ 	.short	(.L_1226 - .L_1225)


	//   ....[0]....
.L_1225:
        /*002c*/ 	.word	0x00004b30


	//   ....[1]....
        /*0030*/ 	.word	0x00004b40


	//----- nvinfo : EIATTR_COOP_GROUP_MASK_REGIDS
	.align		4
.L_1226:
        /*0034*/ 	.byte	0x04, 0x29
        /*0036*/ 	.short	(.L_1228 - .L_1227)


	//   ....[0]....
.L_1227:
        /*0038*/ 	.word	0xffffffff


	//   ....[1]....
        /*003c*/ 	.word	0xffffffff


	//   ....[2]....
        /*0040*/ 	.word	0xffffffff


	//   ....[3]....
        /*0044*/ 	.word	0xffffffff


	//   ....[4]....
        /*0048*/ 	.word	0xffffffff


	//   ....[5]....
        /*004c*/ 	.word	0xffffffff


	//   ....[6]....
        /*0050*/ 	.word	0xffffffff


	//   ....[7]....
        /*0054*/ 	.word	0xffffffff


	//   ....[8]....
        /*0058*/ 	.word	0xffffffff


	//   ....[9]....
        /*005c*/ 	.word	0xffffffff


	//   ....[10]....
        /*0060*/ 	.word	0xffffffff


	//   ....[11]....
        /*0064*/ 	.word	0xffffffff


	//   ....[12]....
        /*0068*/ 	.word	0x0500009e


	//   ....[13]....
        /*006c*/ 	.word	0x0500009e


	//   ....[14]....
        /*0070*/ 	.word	0x0500009e


	//   ....[15]....
        /*0074*/ 	.word	0x0500009e


	//   ....[16]....
        /*0078*/ 	.word	0x0500009e


	//   ....[17]....
        /*007c*/ 	.word	0x0500009e


	//   ....[18]....
        /*0080*/ 	.word	0x0500009e


	//----- nvinfo : EIATTR_COOP_GROUP_INSTR_OFFSETS
	.align		4
.L_1228:
        /*0084*/ 	.byte	0x04, 0x28
        /*0086*/ 	.short	(.L_1230 - .L_1229)


	//   ....[0]....
.L_1229:
        /*0088*/ 	.word	0x000026a0


	//   ....[1]....
        /*008c*/ 	.word	0x00002780


	//   ....[2]....
        /*0090*/ 	.word	0x000027b0


	//   ....[3]....
        /*0094*/ 	.word	0x000027d0


	//   ....[4]....
        /*0098*/ 	.word	0x000027f0


	//   ....[5]....
        /*009c*/ 	.word	0x00002bf0


	//   ....[6]....
        /*00a0*/ 	.word	0x00002c00


	//   ....[7]....
        /*00a4*/ 	.word	0x00002c20


	//   ....[8]....
        /*00a8*/ 	.word	0x00002c40


	//   ....[9]....
        /*00ac*/ 	.word	0x00002c60


	//   ....[10]....
        /*00b0*/ 	.word	0x00002c80


	//   ....[11]....
        /*00b4*/ 	.word	0x00002cb0


	//   ....[12]....
        /*00b8*/ 	.word	0x00005350


	//   ....[13]....
        /*00bc*/ 	.word	0x000053c0


	//   ....[14]....
        /*00c0*/ 	.word	0x00005430


	//   ....[15]....
        /*00c4*/ 	.word	0x000054a0


	//   ....[16]....
        /*00c8*/ 	.word	0x00005520


	//   ....[17]....
        /*00cc*/ 	.word	0x00005590


	//   ....[18]....
        /*00d0*/ 	.word	0x000055f0


	//----- nvinfo : EIATTR_VRC_CTA_INIT_COUNT
	.align		4
.L_1230:
        /*00d4*/ 	.byte	0x02, 0x4a
	.zero		1
	.zero		1


	//----- nvinfo : EIATTR_EXIT_INSTR_OFFSETS
	.align		4
        /*00d8*/ 	.byte	0x04, 0x1c
        /*00da*/ 	.short	(.L_1232 - .L_1231)


	//   ....[0]....
.L_1231:
        /*00dc*/ 	.word	0x00000100


	//   ....[1]....
        /*00e0*/ 	.word	0x00000170


	//   ....[2]....
        /*00e4*/ 	.word	0x00004bd0


	//   ....[3]....
        /*00e8*/ 	.word	0x00004f80


	//   ....[4]....
        /*00ec*/ 	.word	0x000052f0


	//----- nvinfo : EIATTR_MAX_THREADS
	.align		4
.L_1232:
        /*00f0*/ 	.byte	0x04, 0x05
        /*00f2*/ 	.short	(.L_1234 - .L_1233)
.L_1233:
        /*00f4*/ 	.word	0x00000100
        /*00f8*/ 	.word	0x00000001
        /*00fc*/ 	.word	0x00000001


	//----- nvinfo : EIATTR_CRS_STACK_SIZE
	.align		4
.L_1234:
        /*0100*/ 	.byte	0x04, 0x1e
        /*0102*/ 	.short	(.L_1236 - .L_1235)
.L_1235:
        /*0104*/ 	.word	0x00000000


	//----- nvinfo : EIATTR_CBANK_PARAM_SIZE
	.align		4
.L_1236:
        /*0108*/ 	.byte	0x03, 0x19
        /*010a*/ 	.short	0x0060


	//----- nvinfo : EIATTR_PARAM_CBANK
	.align		4
        /*010c*/ 	.byte	0x04, 0x0a
        /*010e*/ 	.short	(.L_1238 - .L_1237)
	.align		4
.L_1237:
        /*0110*/ 	.word	index@(.nv.constant0._ZN17fastertransformer19segmented_topp_impl27segmented_top_p_single_passINS0_28Segmented_topk_kernel_paramsIfiLi256ELi1EEELi64EEEvNS0_20TopKPerSegmentParamsE)
        /*0114*/ 	.short	0x0380
        /*0116*/ 	.short	0x0060


	//----- nvinfo : EIATTR_SW_WAR
	.align		4
.L_1238:
        /*0118*/ 	.byte	0x04, 0x36
        /*011a*/ 	.short	(.L_1240 - .L_1239)
.L_1239:
        /*011c*/ 	.word	0x00000008
.L_1240:


//--------------------- .nv.info._ZN17fastertransformer19segmented_topp_impl27segmented_top_p_single_passINS0_28Segmented_topk_kernel_paramsIfiLi256ELi1EEELi32EEEvNS0_20TopKPerSegmentParamsE --------------------------
	.section	.nv.info._ZN17fastertransformer19segmented_topp_impl27segmented_top_p_single_passINS0_28Segmented_topk_kernel_paramsIfiLi256ELi1EEELi32EEEvNS0_20TopKPerSegmentParamsE,"",@"SHT_CUDA_INFO"
	.sectionflags	@""
	.align	4


	//----- nvinfo : EIATTR_CUDA_API_VERSION
	.align		4
        /*0000*/ 	.byte	0x04, 0x37
        /*0002*/ 	.short	(.L_1242 - .L_1241)
.L_1241:
        /*0004*/ 	.word	0x00000082


	//----- nvinfo : EIATTR_KPARAM_INFO
	.align		4
.L_1242:
        /*0008*/ 	.byte	0x04, 0x17
        /*000a*/ 	.short	(.L_1244 - .L_1243)
.L_1243:
        /*000c*/ 	.word	0x00000000
        /*0010*/ 	.short	0x0000
        /*0012*/ 	.short	0x0000
        /*0014*/ 	.byte	0x00, 0xf0, 0x81, 0x01


	//----- nvinfo : EIATTR_SPARSE_MMA_MASK
	.align		4
.L_1244:
        /*0018*/ 	.byte	0x03, 0x50
        /*001a*/ 	.short	0x0000


	//----- nvinfo : EIATTR_MAXREG_COUNT
	.align		4
        /*001c*/ 	.byte	0x03, 0x1b
        /*001e*/ 	.short	0x00ff


	//----- nvinfo : EIATTR_NUM_BARRIERS
	.align		4
        /*0020*/ 	.byte	0x02, 0x4c
        /*0022*/ 	.byte	0x01
	.zero		1


	//----- nvinfo : EIATTR_MERCURY_ISA_VERSION
	.align		4
        /*0024*/ 	.byte	0x03, 0x5f
        /*0026*/ 	.short	0x0101


	//----- nvinfo : EIATTR_INT_WARP_WIDE_INSTR_OFFSETS
	.align		4
        /*0028*/ 	.byte	0x04, 0x31
        /*002a*/ 	.short	(.L_1246 - .L_1245)


	//   ....[0]....
.L_1245:
        /*002c*/ 	.word	0x00003180


	//   ....[1]....
        /*0030*/ 	.word	0x00003190


	//----- nvinfo : EIATTR_COOP_GROUP_MASK_REGIDS
	.align		4
.L_1246:
        /*0034*/ 	.byte	0x04, 0x29
        /*0036*/ 	.short	(.L_1248 - .L_1247)


	//   ....[0]....
.L_1247:
        /*0038*/ 	.word	0xffffffff


	//   ....[1]....
        /*003c*/ 	.word	0xffffffff


	//   ....[2]....
        /*0040*/ 	.word	0xffffffff


	//   ....[3]....
        /*0044*/ 	.word	0xffffffff


	//   ....[4]....
        /*0048*/ 	.word	0xffffffff


	//   ....[5]....
        /*004c*/ 	.word	0xffffffff


	//   ....[6]....
        /*0050*/ 	.word	0xffffffff


	//   ....[7]....
        /*0054*/ 	.word	0xffffffff


	//   ....[8]....
        /*0058*/ 	.word	0xffffffff


	//   ....[9]....
        /*005c*/ 	.word	0xffffffff


	//   ....[10]....
        /*0060*/ 	.word	0xffffffff


	//   ....[11]....
        /*0064*/ 	.word	0xffffffff


	//   ....[12]....
        /*0068*/ 	.word	0x0500005f


	//   ....[13]....
        /*006c*/ 	.word	0x0500005f


	//   ....[14]....
        /*0070*/ 	.word	0x0500005f


	//   ....[15]....
        /*0074*/ 	.word	0x0500005f


	//   ....[16]....
        /*0078*/ 	.word	0x0500005f


	//   ....[17]....
        /*007c*/ 	.word	0x0500005f


	//   ....[18]....
        /*0080*/ 	.word	0x0500005f


	//----- nvinfo : EIATTR_COOP_GROUP_INSTR_OFFSETS
	.align		4
.L_1248:
        /*0084*/ 	.byte	0x04, 0x28
        /*0086*/ 	.short	(.L_1250 - .L_1249)


	//   ....[0]....
.L_1249:
        /*0088*/ 	.word	0x00001ad0


	//   ....[1]....
        /*008c*/ 	.word	0x00001b30


	//   ....[2]....
        /*0090*/ 	.word	0x00001b50


	//   ....[3]....
        /*0094*/ 	.word	0x00001b70


	//   ....[4]....
        /*0098*/ 	.word	0x00001b90


	//   ....[5]....
        /*009c*/ 	.word	0x00001f40


	//   ....[6]....
        /*00a0*/ 	.word	0x00001f50


	//   ....[7]....
        /*00a4*/ 	.word	0x00001f70


	//   ....[8]....
        /*00a8*/ 	.word	0x00001f90


	//   ....[9]....
        /*00ac*/ 	.word	0x00001fb0


	//   ....[10]....
        /*00b0*/ 	.word	0x00001fd0


	//   ....[11]....
        /*00b4*/ 	.word	0x00002000


	//   ....[12]....
        /*00b8*/ 	.word	0x000039a0


	//   ....[13]....
        /*00bc*/ 	.word	0x00003a10


	//   ....[14]....
        /*00c0*/ 	.word	0x00003a80


	//   ....[15]....
        /*00c4*/ 	.word	0x00003af0


	//   ....[16]....
        /*00c8*/ 	.word	0x00003b70


	//   ....[17]....
        /*00cc*/ 	.word	0x00003be0


	//   ....[18]....
        /*00d0*/ 	.word	0x00003c40


	//----- nvinfo : EIATTR_VRC_CTA_INIT_COUNT
	.align		4
.L_1250:
        /*00d4*/ 	.byte	0x02, 0x4a
	.zero		1
	.zero		1


	//----- nvinfo : EIATTR_EXIT_INSTR_OFFSETS
	.align		4
        /*00d8*/ 	.byte	0x04, 0x1c
        /*00da*/ 	.short	(.L_1252 - .L_1251)


	//   ....[0]....
.L_1251:
        /*00dc*/ 	.word	0x00000100


	//   ....[1]....
        /*00e0*/ 	.word	0x00000170


	//   ....[2]....
        /*00e4*/ 	.word	0x00003220


	//   ....[3]....
        /*00e8*/ 	.word	0x000035d0


	//   ....[4]....
        /*00ec*/ 	.word	0x00003940


	//----- nvinfo : EIATTR_MAX_THREADS
	.align		4
.L_1252:
        /*00f0*/ 	.byte	0x04, 0x05
        /*00f2*/ 	.short	(.L_1254 - .L_1253)
.L_1253:
        /*00f4*/ 	.word	0x00000100
        /*00f8*/ 	.word	0x00000001
        /*00fc*/ 	.word	0x00000001


	//----- nvinfo : EIATTR_CRS_STACK_SIZE
	.align		4
.L_1254:
        /*0100*/ 	.byte	0x04, 0x1e
        /*0102*/ 	.short	(.L_1256 - .L_1255)
.L_1255:
        /*0104*/ 	.word	0x00000000


	//----- nvinfo : EIATTR_CBANK_PARAM_SIZE
	.align		4
.L_1256:
        /*0108*/ 	.byte	0x03, 0x19
        /*010a*/ 	.short	0x0060


	//----- nvinfo : EIATTR_PARAM_CBANK
	.align		4
        /*010c*/ 	.byte	0x04, 0x0a
        /*010e*/ 	.short	(.L_1258 - .L_1257)
	.align		4
.L_1257:
        /*0110*/ 	.word	index@(.nv.constant0._ZN17fastertransformer19segmented_topp_impl27segmented_top_p_single_passINS0_28Segmented_topk_kernel_paramsIfiLi256ELi1EEELi32EEEvNS0_20TopKPerSegmentParamsE)
        /*0114*/ 	.short	0x0380
        /*0116*/ 	.short	0x0060


	//----- nvinfo : EIATTR_SW_WAR
	.align		4
.L_1258:
        /*0118*/ 	.byte	0x04, 0x36
        /*011a*/ 	.short	(.L_1260 - .L_1259)
.L_1259:
        /*011c*/ 	.word	0x00000008
.L_1260:


//--------------------- .nv.info._ZN17fastertransformer19segmented_topp_impl15blockSortKernelIfLi1024ELi4EEEvPKT_PS2_PKiPiS7_iii --------------------------
	.section	.nv.info._ZN17fastertransformer19segmented_topp_impl15blockSortKernelIfLi1024ELi4EEEvPKT_PS2_PKiPiS7_iii,"",@"SHT_CUDA_INFO"
	.sectionflags	@""
	.align	4


	//----- nvinfo : EIATTR_CUDA_API_VERSION
	.align		4
        /*0000*/ 	.byte	0x04, 0x37
        /*0002*/ 	.short	(.L_1262 - .L_1261)
.L_1261:
        /*0004*/ 	.word	0x00000082


	//----- nvinfo : EIATTR_KPARAM_INFO
	.align		4
.L_1262:
        /*0008*/ 	.byte	0x04, 0x17
        /*000a*/ 	.short	(.L_1264 - .L_1263)
.L_1263:
        /*000c*/ 	.word	0x00000000
        /*0010*/ 	.short	0x0007
        /*0012*/ 	.short	0x0030
        /*0014*/ 	.byte	0x00, 0xf0, 0x11, 0x00


	//----- nvinfo : EIATTR_KPARAM_INFO
	.align		4
.L_1264:
        /*0018*/ 	.byte	0x04, 0x17
        /*001a*/ 	.short	(.L_1266 - .L_1265)
.L_1265:
        /*001c*/ 	.word	0x00000000
        /*0020*/ 	.short	0x0006
        /*0022*/ 	.short	0x002c
        /*0024*/ 	.byte	0x00, 0xf0, 0x11, 0x00


	//----- nvinfo : EIATTR_KPARAM_INFO
	.align		4
.L_1266:
        /*0028*/ 	.byte	0x04, 0x17
        /*002a*/ 	.short	(.L_1268 - .L_1267)
.L_1267:
        /*002c*/ 	.word	0x00000000
        /*0030*/ 	.short	0x0005
        /*0032*/ 	.short	0x0028
        /*0034*/ 	.byte	0x00, 0xf0, 0x11, 0x00


	//----- nvinfo : EIATTR_KPARAM_INFO
	.align		4
.L_1268:
        /*0038*/ 	.byte	0x04, 0x17
        /*003a*/ 	.short	(.L_1270 - .L_1269)
.L_1269:
        /*003c*/ 	.word	0x00000000
        /*0040*/ 	.short	0x0004
        /*0042*/ 	.short	0x0020
        /*0044*/ 	.byte	0x00, 0xf5, 0x21, 0x00


	//----- nvinfo : EIATTR_KPARAM_INFO
	.align		4
.L_1270:
        /*0048*/ 	.byte	0x04, 0x17
        /*004a*/ 	.short	(.L_1272 - .L_1271)
.L_1271:
        /*004c*/ 	.word	0x00000000
        /*0050*/ 	.short	0x0003
        /*0052*/ 	.short	0x0018
        /*0054*/ 	.byte	0x00, 0xf5, 0x21, 0x00


	//----- nvinfo : EIATTR_KPARAM_INFO
	.align		4
.L_1272:
        /*0058*/ 	.byte	0x04, 0x17
        /*005a*/ 	.short	(.L_1274 - .L_1273)
.L_1273:
        /*005c*/ 	.word	0x00000000
        /*0060*/ 	.short	0x0002
        /*0062*/ 	.short	0x0010
        /*0064*/ 	.byte	0x00, 0xf5, 0x21, 0x00


	//----- nvinfo : EIATTR_KPARAM_INFO
	.align		4
.L_1274:
        /*0068*/ 	.byte	0x04, 0x17
        /*006a*/ 	.short	(.L_1276 - .L_1275)
.L_1275:
        /*006c*/ 	.word	0x00000000
        /*0070*/ 	.short	0x0001
        /*0072*/ 	.short	0x0008
        /*0074*/ 	.byte	0x00, 0xf5, 0x21, 0x00


	//----- nvinfo : EIATTR_KPARAM_INFO
	.align		4
.L_1276:
        /*0078*/ 	.byte	0x04, 0x17
        /*007a*/ 	.short	(.L_1278 - .L_1277)
.L_1277:
        /*007c*/ 	.word	0x00000000
        /*0080*/ 	.short	0x0000
        /*0082*/ 	.short	0x0000
        /*0084*/ 	.byte	0x00, 0xf5, 0x21, 0x00


	//----- nvinfo : EIATTR_SPARSE_MMA_MASK
	.align		4
.L_1278:
        /*0088*/ 	.byte	0x03, 0x50
        /*008a*/ 	.short	0x0000


	//----- nvinfo : EIATTR_MAXREG_COUNT
	.align		4
        /*008c*/ 	.byte	0x03, 0x1b
        /*008e*/ 	.short	0x00ff


	//----- nvinfo : EIATTR_NUM_BARRIERS
	.align		4
        /*0090*/ 	.byte	0x02, 0x4c
        /*0092*/ 	.byte	0x01
	.zero		1


	//----- nvinfo : EIATTR_MERCURY_ISA_VERSION
	.align		4
        /*0094*/ 	.byte	0x03, 0x5f
        /*0096*/ 	.short	0x0101


	//----- nvinfo : EIATTR_COOP_GROUP_MASK_REGIDS
	.align		4
        /*0098*/ 	.byte	0x04, 0x29
        /*009a*/ 	.short	(.L_1280 - .L_1279)


	//   ....[0]....
.L_1279:
        /*009c*/ 	.word	0xffffffff


	//   ....[1]....
        /*00a0*/ 	.word	0xffffffff


	//   ....[2]....
        /*00a4*/ 	.word	0xffffffff


	//   ....[3]....
        /*00a8*/ 	.word	0xffffffff


	//   ....[4]....
        /*00ac*/ 	.word	0xffffffff


	//----- nvinfo : EIATTR_COOP_GROUP_INSTR_OFFSETS
	.align		4
.L_1280:
        /*00b0*/ 	.byte	0x04, 0x28
        /*00b2*/ 	.short	(.L_1282 - .L_1281)


	//   ....[0]....
.L_1281:
        /*00b4*/ 	.word	0x00000970


	//   ....[1]....
        /*00b8*/ 	.word	0x00000990


	//   ....[2]....
        /*00bc*/ 	.word	0x000009b0


	//   ....[3]....
        /*00c0*/ 	.word	0x000009d0


	//   ....[4]....
        /*00c4*/ 	.word	0x000009f0


	//----- nvinfo : EIATTR_VRC_CTA_INIT_COUNT
	.align		4
.L_1282:
        /*00c8*/ 	.byte	0x02, 0x4a
	.zero		1
	.zero		1


	//----- nvinfo : EIATTR_EXIT_INSTR_OFFSETS
	.align		4
        /*00cc*/ 	.byte	0x04, 0x1c
        /*00ce*/ 	.short	(.L_1284 - .L_1283)


	//   ....[0]....
.L_1283:
        /*00d0*/ 	.word	0x00000040


	//   ....[1]....
        /*00d4*/ 	.word	0x000000a0


	//   ....[2]....
        /*00d8*/ 	.word	0x00001840


	//   ....[3]....
        /*00dc*/ 	.word	0x00001870


	//----- nvinfo : EIATTR_CBANK_PARAM_SIZE
	.align		4
.L_1284:
        /*00e0*/ 	.byte	0x03, 0x19
        /*00e2*/ 	.short	0x0034


	//----- nvinfo : EIATTR_PARAM_CBANK
	.align		4
        /*00e4*/ 	.byte	0x04, 0x0a
        /*00e6*/ 	.short	(.L_1286 - .L_1285)
	.align		4
.L_1285:
        /*00e8*/ 	.word	index@(.nv.constant0._ZN17fastertransformer19segmented_topp_impl15blockSortKernelIfLi1024ELi4EEEvPKT_PS2_PKiPiS7_iii)
        /*00ec*/ 	.short	0x0380
        /*00ee*/ 	.short	0x0034


	//----- nvinfo : EIATTR_SW_WAR
	.align		4
.L_1286:
        /*00f0*/ 	.byte	0x04, 0x36
        /*00f2*/ 	.short	(.L_1288 - .L_1287)
.L_1287:
        /*00f4*/ 	.word	0x00000008
.L_1288:


//--------------------- .nv.info._ZN17fastertransformer19segmented_topp_impl15blockSortKernelIfLi1024ELi2EEEvPKT_PS2_PKiPiS7_iii --------------------------
	.section	.nv.info._ZN17fastertransformer19segmented_topp_impl15blockSortKernelIfLi1024ELi2EEEvPKT_PS2_PKiPiS7_iii,"",@"SHT_CUDA_INFO"
	.sectionflags	@""
	.align	4


	//----- nvinfo : EIATTR_CUDA_API_VERSION
	.align		4
        /*0000*/ 	.byte	0x04, 0x37
        /*0002*/ 	.short	(.L_1290 - .L_1289)
.L_1289:
        /*0004*/ 	.word	0x00000082


	//----- nvinfo : EIATTR_KPARAM_INFO
	.align		4
.L_1290:
        /*0008*/ 	.byte	0x04, 0x17
        /*000a*/ 	.short	(.L_1292 - .L_1291)
.L_1291:
        /*000c*/ 	.word	0x00000000
        /*0010*/ 	.short	0x0007
        /*0012*/ 	.short	0x0030
        /*0014*/ 	.byte	0x00, 0xf0, 0x11, 0x00


	//----- nvinfo : EIATTR_KPARAM_INFO
	.align		4
.L_1292:
        /*0018*/ 	.byte	0x04, 0x17
        /*001a*/ 	.short	(.L_1294 - .L_1293)
.L_1293:
        /*001c*/ 	.word	0x00000000
        /*0020*/ 	.short	0x0006
        /*0022*/ 	.short	0x002c
        /*0024*/ 	.byte	0x00, 0xf0, 0x11, 0x00


	//----- nvinfo : EIATTR_KPARAM_INFO
	.align		4
.L_1294:
        /*0028*/ 	.byte	0x04, 0x17
        /*002a*/ 	.short	(.L_1296 - .L_1295)
.L_1295:
        /*002c*/ 	.word	0x00000000
        /*0030*/ 	.short	0x0005
        /*0032*/ 	.short	0x0028
        /*0034*/ 	.byte	0x00, 0xf0, 0x11, 0x00


	//----- nvinfo : EIATTR_KPARAM_INFO
	.align		4
.L_1296:
        /*0038*/ 	.byte	0x04, 0x17
        /*003a*/ 	.short	(.L_1298 - .L_1297)
.L_1297:
        /*003c*/ 	.word	0x00000000
        /*0040*/ 	.short	0x0004
        /*0042*/ 	.short	0x0020
        /*0044*/ 	.byte	0x00, 0xf5, 0x21, 0x00


	//----- nvinfo : EIATTR_KPARAM_INFO
	.align		4
.L_1298:
        /*0048*/ 	.byte	0x04, 0x17
        /*004a*/ 	.short	(.L_1300 - .L_1299)
.L_1299:
        /*004c*/ 	.word	0x00000000
        /*0050*/ 	.short	0x0003
        /*0052*/ 	.short	0x0018
        /*0054*/ 	.byte	0x00, 0xf5, 0x21, 0x00


	//----- nvinfo : EIATTR_KPARAM_INFO
	.align		4
.L_1300:
        /*0058*/ 	.byte	0x04, 0x17
        /*005a*/ 	.short	(.L_1302 - .L_1301)
.L_1301:
        /*005c*/ 	.word	0x00000000
        /*0060*/ 	.short	0x0002
        /*0062*/ 	.short	0x0010
        /*0064*/ 	.byte	0x00, 0xf5, 0x21, 0x00


	//----- nvinfo : EIATTR_KPARAM_INFO
	.align		4
.L_1302:
        /*0068*/ 	.byte	0x04, 0x17
        /*006a*/ 	.short	(.L_1304 - .L_1303)
.L_1303:
        /*006c*/ 	.word	0x00000000
        /*0070*/ 	.short	0x0001
        /*0072*/ 	.short	0x0008
        /*0074*/ 	.byte	0x00, 0xf5, 0x21, 0x00


	//----- nvinfo : EIATTR_KPARAM_INFO
	.align		4
.L_1304:
        /*0078*/ 	.byte	0x04, 0x17
        /*007a*/ 	.short	(.L_1306 - .L_1305)
.L_1305:
        /*007c*/ 	.word	0x00000000
        /*0080*/ 	.short	0x0000
        /*0082*/ 	.short	0x0000
        /*0084*/ 	.byte	0x00, 0xf5, 0x21, 0x00


	//----- nvinfo : EIATTR_SPARSE_MMA_MASK
	.align		4
.L_1306:
        /*0088*/ 	.byte	0x03, 0x50
        /*008a*/ 	.short	0x0000


	//----- nvinfo : EIATTR_MAXREG_COUNT
	.align		4
        /*008c*/ 	.byte	0x03, 0x1b
        /*008e*/ 	.short	0x00ff


	//----- nvinfo : EIATTR_NUM_BARRIERS
	.align		4
        /*0090*/ 	.byte	0x02, 0x4c
        /*0092*/ 	.byte	0x01
	.zero		1


	//----- nvinfo : EIATTR_MERCURY_ISA_VERSION
	.align		4
        /*0094*/ 	.byte	0x03, 0x5f
        /*0096*/ 	.short	0x0101


	//----- nvinfo : EIATTR_COOP_GROUP_MASK_REGIDS
	.align		4
        /*0098*/ 	.byte	0x04, 0x29
        /*009a*/ 	.short	(.L_1308 - .L_1307)


	//   ....[0]....
.L_1307:
        /*009c*/ 	.word	0xffffffff


	//   ....[1]....
        /*00a0*/ 	.word	0xffffffff


	//   ....[2]....
        /*00a4*/ 	.word	0xffffffff


	//   ....[3]....
        /*00a8*/ 	.word	0xffffffff


	//   ....[4]....
        /*00ac*/ 	.word	0xffffffff


	//----- nvinfo : EIATTR_COOP_GROUP_INSTR_OFFSETS
	.align		4
.L_1308:
        /*00b0*/ 	.byte	0x04, 0x28
        /*00b2*/ 	.short	(.L_1310 - .L_1309)


	//   ....[0]....
.L_1309:
        /*00b4*/ 	.word	0x00000710


	//   ....[1]....
        /*00b8*/ 	.word	0x00000730


	//   ....[2]....
        /*00bc*/ 	.word	0x00000750


	//   ....[3]....
        /*00c0*/ 	.word	0x00000770


	//   ....[4]....
        /*00c4*/ 	.word	0x00000790


	//----- nvinfo : EIATTR_VRC_CTA_INIT_COUNT
	.align		4
.L_1310:
        /*00c8*/ 	.byte	0x02, 0x4a
	.zero		1
	.zero		1


	//----- nvinfo : EIATTR_EXIT_INSTR_OFFSETS
	.align		4
        /*00cc*/ 	.byte	0x04, 0x1c
        /*00ce*/ 	.short	(.L_1312 - .L_1311)


	//   ....[0]....
.L_1311:
        /*00d0*/ 	.word	0x00000040


	//   ....[1]....
        /*00d4*/ 	.word	0x000000a0


	//   ....[2]....
        /*00d8*/ 	.word	0x000012d0


	//   ....[3]....
        /*00dc*/ 	.word	0x00001300


	//----- nvinfo : EIATTR_CBANK_PARAM_SIZE
	.align		4
.L_1312:
        /*00e0*/ 	.byte	0x03, 0x19
        /*00e2*/ 	.short	0x0034


	//----- nvinfo : EIATTR_PARAM_CBANK
	.align		4
        /*00e4*/ 	.byte	0x04, 0x0a
        /*00e6*/ 	.short	(.L_1314 - .L_1313)
	.align		4
.L_1313:
        /*00e8*/ 	.word	index@(.nv.constant0._ZN17fastertransformer19segmented_topp_impl15blockSortKernelIfLi1024ELi2EEEvPKT_PS2_PKiPiS7_iii)
        /*00ec*/ 	.short	0x0380
        /*00ee*/ 	.short	0x0034


	//----- nvinfo : EIATTR_SW_WAR
	.align		4
.L_1314:
        /*00f0*/ 	.byte	0x04, 0x36
        /*00f2*/ 	.short	(.L_1316 - .L_1315)
.L_1315:
        /*00f4*/ 	.word	0x00000008
.L_1316:


//--------------------- .nv.info._ZN17fastertransformer19segmented_topp_impl15blockSortKernelIfLi1024ELi1EEEvPKT_PS2_PKiPiS7_iii --------------------------
	.section	.nv.info._ZN17fastertransformer19segmented_topp_impl15blockSortKernelIfLi1024ELi1EEEvPKT_PS2_PKiPiS7_iii,"",@"SHT_CUDA_INFO"
	.sectionflags	@""
	.align	4


	//----- nvinfo : EIATTR_CUDA_API_VERSION
	.align		4
        /*0000*/ 	.byte	0x04, 0x37
        /*0002*/ 	.short	(.L_1318 - .L_1317)
.L_1317:
        /*0004*/ 	.word	0x00000082


	//----- nvinfo : EIATTR_KPARAM_INFO
	.align		4
.L_1318:
        /*0008*/ 	.byte	0x04, 0x17
        /*000a*/ 	.short	(.L_1320 - .L_1319)
.L_1319:
        /*000c*/ 	.word	0x00000000
        /*0010*/ 	.short	0x0007
        /*0012*/ 	.short	0x0030
        /*0014*/ 	.byte	0x00, 0xf0, 0x11, 0x00


	//----- nvinfo : EIATTR_KPARAM_INFO
	.align		4
.L_1320:
        /*0018*/ 	.byte	0x04, 0x17
        /*001a*/ 	.short	(.L_1322 - .L_1321)
.L_1321:
        /*001c*/ 	.word	0x00000000
        /*0020*/ 	.short	0x0006
        /*0022*/ 	.short	0x002c
        /*0024*/ 	.byte	0x00, 0xf0, 0x11, 0x00


	//----- nvinfo : EIATTR_KPARAM_INFO
	.align		4
.L_1322:
        /*0028*/ 	.byte	0x04, 0x17
        /*002a*/ 	.short	(.L_1324 - .L_1323)
.L_1323:
        /*002c*/ 	.word	0x00000000
        /*0030*/ 	.short	0x0005
        /*0032*/ 	.short	0x0028
        /*0034*/ 	.byte	0x00, 0xf0, 0x11, 0x00


	//----- nvinfo : EIATTR_KPARAM_INFO
	.align		4
.L_1324:
        /*0038*/ 	.byte	0x04, 0x17
        /*003a*/ 	.short	(.L_1326 - .L_1325)
.L_1325:
        /*003c*/ 	.word	0x00000000
        /*0040*/ 	.short	0x0004
        /*0042*/ 	.short	0x0020
        /*0044*/ 	.byte	0x00, 0xf5, 0x21, 0x00


	//----- nvinfo : EIATTR_KPARAM_INFO
	.align		4
.L_1326:
        /*0048*/ 	.byte	0x04, 0x17
        /*004a*/ 	.short	(.L_1328 - .L_1327)
.L_1327:
        /*004c*/ 	.word	0x00000000
        /*0050*/ 	.short	0x0003
        /*0052*/ 	.short	0x0018
        /*0054*/ 	.byte	0x00, 0xf5, 0x21, 0x00


	//----- nvinfo : EIATTR_KPARAM_INFO
	.align		4
.L_1328:
        /*0058*/ 	.byte	0x04, 0x17
        /*005a*/ 	.short	(.L_1330 - .L_1329)
.L_1329:
        /*005c*/ 	.word	0x00000000
        /*0060*/ 	.short	0x0002
        /*0062*/ 	.short	0x0010
        /*0064*/ 	.byte	0x00, 0xf5, 0x21, 0x00


	//----- nvinfo : EIATTR_KPARAM_INFO
	.align		4
.L_1330:
        /*0068*/ 	.byte	0x04, 0x17
        /*006a*/ 	.short	(.L_1332 - .L_1331)
.L_1331:
        /*006c*/ 	.word	0x00000000
        /*0070*/ 	.short	0x0001
        /*0072*/ 	.short	0x0008
        /*0074*/ 	.byte	0x00, 0xf5, 0x21, 0x00


	//----- nvinfo : EIATTR_KPARAM_INFO
	.align		4
.L_1332:
        /*0078*/ 	.byte	0x04, 0x17
        /*007a*/ 	.short	(.L_1334 - .L_1333)
.L_1333:
        /*007c*/ 	.word	0x00000000
        /*0080*/ 	.short	0x0000
        /*0082*/ 	.short	0x0000
        /*0084*/ 	.byte	0x00, 0xf5, 0x21, 0x00


	//----- nvinfo : EIATTR_SPARSE_MMA_MASK
	.align		4
.L_1334:
        /*0088*/ 	.byte	0x03, 0x50
        /*008a*/ 	.short	0x0000


	//----- nvinfo : EIATTR_MAXREG_COUNT
	.align		4
        /*008c*/ 	.byte	0x03, 0x1b
        /*008e*/ 	.short	0x00ff


	//----- nvinfo : EIATTR_NUM_BARRIERS
	.align		4
        /*0090*/ 	.byte	0x02, 0x4c
        /*0092*/ 	.byte	0x01
	.zero		1


	//----- nvinfo : EIATTR_MERCURY_ISA_VERSION
	.align		4
        /*0094*/ 	.byte	0x03, 0x5f
        /*0096*/ 	.short	0x0101


	//----- nvinfo : EIATTR_COOP_GROUP_MASK_REGIDS
	.align		4
        /*0098*/ 	.byte	0x04, 0x29
        /*009a*/ 	.short	(.L_1336 - .L_1335)


	//   ....[0]....
.L_1335:
        /*009c*/ 	.word	0xffffffff


	//   ....[1]....
        /*00a0*/ 	.word	0xffffffff


	//   ....[2]....
        /*00a4*/ 	.word	0xffffffff


	//   ....[3]....
        /*00a8*/ 	.word	0xffffffff


	//   ....[4]....
        /*00ac*/ 	.word	0xffffffff


	//----- nvinfo : EIATTR_COOP_GROUP_INSTR_OFFSETS
	.align		4
.L_1336:
        /*00b0*/ 	.byte	0x04, 0x28
        /*00b2*/ 	.short	(.L_1338 - .L_1337)


	//   ....[0]....
.L_1337:
        /*00b4*/ 	.word	0x000005a0


	//   ....[1]....
        /*00b8*/ 	.word	0x000005c0


	//   ....[2]....
        /*00bc*/ 	.word	0x000005e0


	//   ....[3]....
        /*00c0*/ 	.word	0x00000610


	//   ....[4]....
        /*00c4*/ 	.word	0x00000650


	//----- nvinfo : EIATTR_VRC_CTA_INIT_COUNT
	.align		4
.L_1338:
        /*00c8*/ 	.byte	0x02, 0x4a
	.zero		1
	.zero		1


	//----- nvinfo : EIATTR_EXIT_INSTR_OFFSETS
	.align		4
        /*00cc*/ 	.byte	0x04, 0x1c
        /*00ce*/ 	.short	(.L_1340 - .L_1339)


	//   ....[0]....
.L_1339:
        /*00d0*/ 	.word	0x00000040


	//   ....[1]....
        /*00d4*/ 	.word	0x000000a0


	//   ....[2]....
        /*00d8*/ 	.word	0x00001000


	//   ....[3]....
        /*00dc*/ 	.word	0x00001120


	//----- nvinfo : EIATTR_CBANK_PARAM_SIZE
	.align		4
.L_1340:
        /*00e0*/ 	.byte	0x03, 0x19
        /*00e2*/ 	.short	0x0034


	//----- nvinfo : EIATTR_PARAM_CBANK
	.align		4
        /*00e4*/ 	.byte	0x04, 0x0a
        /*00e6*/ 	.short	(.L_1342 - .L_1341)
	.align		4
.L_1341:
        /*00e8*/ 	.word	index@(.nv.constant0._ZN17fastertransformer19segmented_topp_impl15blockSortKernelIfLi1024ELi1EEEvPKT_PS2_PKiPiS7_iii)
        /*00ec*/ 	.short	0x0380
        /*00ee*/ 	.short	0x0034


	//----- nvinfo : EIATTR_SW_WAR
	.align		4
.L_1342:
        /*00f0*/ 	.byte	0x04, 0x36
        /*00f2*/ 	.short	(.L_1344 - .L_1343)
.L_1343:
        /*00f4*/ 	.word	0x00000008
.L_1344:


//--------------------- .nv.info._ZN17fastertransformer19segmented_topp_impl15blockSortKernelIfLi896ELi1EEEvPKT_PS2_PKiPiS7_iii --------------------------
	.section	.nv.info._ZN17fastertransformer19segmented_topp_impl15blockSortKernelIfLi896ELi1EEEvPKT_PS2_PKiPiS7_iii,"",@"SHT_CUDA_INFO"
	.sectionflags	@""
	.align	4


	//----- nvinfo : EIATTR_CUDA_API_VERSION
	.align		4
        /*0000*/ 	.byte	0x04, 0x37
        /*0002*/ 	.short	(.L_1346 - .L_1345)
.L_1345:
        /*0004*/ 	.word	0x00000082


	//----- nvinfo : EIATTR_KPARAM_INFO
	.align		4
.L_1346:
        /*0008*/ 	.byte	0x04, 0x17
        /*000a*/ 	.short	(.L_1348 - .L_1347)
.L_1347:
        /*000c*/ 	.word	0x00000000
        /*0010*/ 	.short	0x0007
        /*0012*/ 	.short	0x0030
        /*0014*/ 	.byte	0x00, 0xf0, 0x11, 0x00


	//----- nvinfo : EIATTR_KPARAM_INFO
	.align		4
.L_1348:
        /*0018*/ 	.byte	0x04, 0x17
        /*001a*/ 	.short	(.L_1350 - .L_1349)
.L_1349:
        /*001c*/ 	.word	0x00000000
        /*0020*/ 	.short	0x0006
        /*0022*/ 	.short	0x002c
        /*0024*/ 	.byte	0x00, 0xf0, 0x11, 0x00


	//----- nvinfo : EIATTR_KPARAM_INFO
	.align		4
.L_1350:
        /*0028*/ 	.byte	0x04, 0x17
        /*002a*/ 	.short	(.L_1352 - .L_1351)
.L_1351:
        /*002c*/ 	.word	0x00000000
        /*0030*/ 	.short	0x0005
        /*0032*/ 	.short	0x0028
        /*0034*/ 	.byte	0x00, 0xf0, 0x11, 0x00


	//----- nvinfo : EIATTR_KPARAM_INFO
	.align		4
.L_1352:
        /*0038*/ 	.byte	0x04, 0x17
        /*003a*/ 	.short	(.L_1354 - .L_1353)
.L_1353:
        /*003c*/ 	.word	0x00000000
        /*0040*/ 	.short	0x0004
        /*0042*/ 	.short	0x0020
        /*0044*/ 	.byte	0x00, 0xf5, 0x21, 0x00


	//----- nvinfo : EIATTR_KPARAM_INFO
	.align		4
.L_1354:
        /*0048*/ 	.byte	0x04, 0x17
        /*004a*/ 	.short	(.L_1356 - .L_1355)
.L_1355:
        /*004c*/ 	.word	0x00000000
        /*0050*/ 	.short	0x0003
        /*0052*/ 	.short	0x0018
        /*0054*/ 	.byte	0x00, 0xf5, 0x21, 0x00


	//----- nvinfo : EIATTR_KPARAM_INFO
	.align		4
.L_1356:
        /*0058*/ 	.byte	0x04, 0x17
        /*005a*/ 	.short	(.L_1358 - .L_1357)
.L_1357:
        /*005c*/ 	.word	0x00000000
        /*0060*/ 	.short	0x0002
        /*0062*/ 	.short	0x0010
        /*0064*/ 	.byte	0x00, 0xf5, 0x21, 0x00


	//----- nvinfo : EIATTR_KPARAM_INFO
	.align		4
.L_1358:
        /*0068*/ 	.byte	0x04, 0x17
        /*006a*/ 	.short	(.L_1360 - .L_1359)
.L_1359:
        /*006c*/ 	.word	0x00000000
        /*0070*/ 	.short	0x0001
        /*0072*/ 	.short	0x0008
        /*0074*/ 	.byte	0x00, 0xf5, 0x21, 0x00


	//----- nvinfo : EIATTR_KPARAM_INFO
	.align		4
.L_1360:
        /*0078*/ 	.byte	0x04, 0x17
        /*007a*/ 	.short	(.L_1362 - .L_1361)
.L_1361:
        /*007c*/ 	.word	0x00000000
        /*0080*/ 	.short	0x0000
        /*0082*/ 	.short	0x0000
        /*0084*/ 	.byte	0x00, 0xf5, 0x21, 0x00


	//----- nvinfo : EIATTR_SPARSE_MMA_MASK
	.align		4
.L_1362:
        /*0088*/ 	.byte	0x03, 0x50
        /*008a*/ 	.short	0x0000


	//----- nvinfo : EIATTR_MAXREG_COUNT
	.align		4
        /*008c*/ 	.byte	0x03, 0x1b
        /*008e*/ 	.short	0x00ff


	//----- nvinfo : EIATTR_NUM_BARRIERS
	.align		4
        /*0090*/ 	.byte	0x02, 0x4c
        /*0092*/ 	.byte	0x01
	.zero		1


	//----- nvinfo : EIATTR_MERCURY_ISA_VERSION
	.align		4
        /*0094*/ 	.byte	0x03, 0x5f
        /*0096*/ 	.short	0x0101


	//----- nvinfo : EIATTR_COOP_GROUP_MASK_REGIDS
	.align		4
        /*0098*/ 	.byte	0x04, 0x29
        /*009a*/ 	.short	(.L_1364 - .L_1363)


	//   ....[0]....
.L_1363:
        /*009c*/ 	.word	0xffffffff


	//   ....[1]....
        /*00a0*/ 	.word	0xffffffff


	//   ....[2]....
        /*00a4*/ 	.word	0xffffffff


	//   ....[3]....
        /*00a8*/ 	.word	0xffffffff


	//   ....[4]....
        /*00ac*/ 	.word	0xffffffff


	//----- nvinfo : EIATTR_COOP_GROUP_INSTR_OFFSETS
	.align		4
.L_1364:
        /*00b0*/ 	.byte	0x04, 0x28
        /*00b2*/ 	.short	(.L_1366 - .L_1365)


	//   ....[0]....
.L_1365:
        /*00b4*/ 	.word	0x000005b0


	//   ....[1]....
        /*00b8*/ 	.word	0x000005d0


	//   ....[2]....
        /*00bc*/ 	.word	0x000005f0


	//   ....[3]....
        /*00c0*/ 	.word	0x00000610


	//   ....[4]....
        /*00c4*/ 	.word	0x00000630


	//----- nvinfo : EIATTR_VRC_CTA_INIT_COUNT
	.align		4
.L_1366:
        /*00c8*/ 	.byte	0x02, 0x4a
	.zero		1
	.zero		1


	//----- nvinfo : EIATTR_EXIT_INSTR_OFFSETS
	.align		4
        /*00cc*/ 	.byte	0x04, 0x1c
        /*00ce*/ 	.short	(.L_1368 - .L_1367)


	//   ....[0]....
.L_1367:
        /*00d0*/ 	.word	0x00000040


	//   ....[1]....
        /*00d4*/ 	.word	0x000000a0


	//   ....[2]....
        /*00d8*/ 	.word	0x00000f30


	//   ....[3]....
        /*00dc*/ 	.word	0x00001050


	//----- nvinfo : EIATTR_CBANK_PARAM_SIZE
	.align		4
.L_1368:
        /*00e0*/ 	.byte	0x03, 0x19
        /*00e2*/ 	.short	0x0034


	//----- nvinfo : EIATTR_PARAM_CBANK
	.align		4
        /*00e4*/ 	.byte	0x04, 0x0a
        /*00e6*/ 	.short	(.L_1370 - .L_1369)
	.align		4
.L_1369:
        /*00e8*/ 	.word	index@(.nv.constant0._ZN17fastertransformer19segmented_topp_impl15blockSortKernelIfLi896ELi1EEEvPKT_PS2_PKiPiS7_iii)
        /*00ec*/ 	.short	0x0380
        /*00ee*/ 	.short	0x0034


	//----- nvinfo : EIATTR_SW_WAR
	.align		4
.L_1370:
        /*00f0*/ 	.byte	0x04, 0x36
        /*00f2*/ 	.short	(.L_1372 - .L_1371)
.L_1371:
        /*00f4*/ 	.word	0x00000008
.L_1372:


//--------------------- .nv.info._ZN17fastertransformer19segmented_topp_impl15blockSortKernelIfLi768ELi1EEEvPKT_PS2_PKiPiS7_iii --------------------------
	.section	.nv.info._ZN17fastertransformer19segmented_topp_impl15blockSortKernelIfLi768ELi1EEEvPKT_PS2_PKiPiS7_iii,"",@"SHT_CUDA_INFO"
	.sectionflags	@""
	.align	4


	//----- nvinfo : EIATTR_CUDA_API_VERSION
	.align		4
        /*0000*/ 	.byte	0x04, 0x37
        /*0002*/ 	.short	(.L_1374 - .L_1373)
.L_1373:
        /*0004*/ 	.word	0x00000082


	//----- nvinfo : EIATTR_KPARAM_INFO
	.align		4
.L_1374:
        /*0008*/ 	.byte	0x04, 0x17
        /*000a*/ 	.short	(.L_1376 - .L_1375)
.L_1375:
        /*000c*/ 	.word	0x00000000
        /*0010*/ 	.short	0x0007
        /*0012*/ 	.short	0x0030
        /*0014*/ 	.byte	0x00, 0xf0, 0x11, 0x00


	//----- nvinfo : EIATTR_KPARAM_INFO
	.align		4
.L_1376:
        /*0018*/ 	.byte	0x04, 0x17
        /*001a*/ 	.short	(.L_1378 - .L_1377)
.L_1377:
        /*001c*/ 	.word	0x00000000
        /*0020*/ 	.short	0x0006
        /*0022*/ 	.short	0x002c
        /*0024*/ 	.byte	0x00, 0xf0, 0x11, 0x00


	//----- nvinfo : EIATTR_KPARAM_INFO
	.align		4
.L_1378:
        /*0028*/ 	.byte	0x04, 0x17
        /*002a*/ 	.short	(.L_1380 - .L_1379)
.L_1379:
        /*002c*/ 	.word	0x00000000
        /*0030*/ 	.short	0x0005
        /*0032*/ 	.short	0x0028
        /*0034*/ 	.byte	0x00, 0xf0, 0x11, 0x00


	//----- nvinfo : EIATTR_KPARAM_INFO
	.align		4
.L_1380:
        /*0038*/ 	.byte	0x04, 0x17
        /*003a*/ 	.short	(.L_1382 - .L_1381)
.L_1381:
        /*003c*/ 	.word	0x00000000
        /*0040*/ 	.short	0x0004
        /*0042*/ 	.short	0x0020
        /*0044*/ 	.byte	0x00, 0xf5, 0x21, 0x00


	//----- nvinfo : EIATTR_KPARAM_INFO
	.align		4
.L_1382:
        /*0048*/ 	.byte	0x04, 0x17
        /*004a*/ 	.short	(.L_1384 - .L_1383)
.L_1383:
        /*004c*/ 	.word	0x00000000
        /*0050*/ 	.short	0x0003
        /*0052*/ 	.short	0x0018
        /*0054*/ 	.byte	0x00, 0xf5, 0x21, 0x00


	//----- nvinfo : EIATTR_KPARAM_INFO
	.align		4
.L_1384:
        /*0058*/ 	.byte	0x04, 0x17
        /*005a*/ 	.short	(.L_1386 - .L_1385)
.L_1385:
        /*005c*/ 	.word	0x00000000
        /*0060*/ 	.short	0x0002
        /*0062*/ 	.short	0x0010
        /*0064*/ 	.byte	0x00, 0xf5, 0x21, 0x00


	//----- nvinfo : EIATTR_KPARAM_INFO
	.align		4
.L_1386:
        /*0068*/ 	.byte	0x04, 0x17
        /*006a*/ 	.short	(.L_1388 - .L_1387)
.L_1387:
        /*006c*/ 	.word	0x00000000
        /*0070*/ 	.short	0x0001
        /*0072*/ 	.short	0x0008
        /*0074*/ 	.byte	0x00, 0xf5, 0x21, 0x00


	//----- nvinfo : EIATTR_KPARAM_INFO
	.align		4
.L_1388:
        /*0078*/ 	.byte	0x04, 0x17
        /*007a*/ 	.short	(.L_1390 - .L_1389)
.L_1389:
        /*007c*/ 	.word	0x00000000
        /*0080*/ 	.short	0x0000
        /*0082*/ 	.short	0x0000
        /*0084*/ 	.byte	0x00, 0xf5, 0x21, 0x00


	//----- nvinfo : EIATTR_SPARSE_MMA_MASK
	.align		4
.L_1390:
        /*0088*/ 	.byte	0x03, 0x50
        /*008a*/ 	.short	0x0000


	//----- nvinfo : EIATTR_MAXREG_COUNT
	.align		4
        /*008c*/ 	.byte	0x03, 0x1b
        /*008e*/ 	.short	0x00ff


	//----- nvinfo : EIATTR_NUM_BARRIERS
	.align		4
        /*0090*/ 	.byte	0x02, 0x4c
        /*0092*/ 	.byte	0x01
	.zero		1


	//----- nvinfo : EIATTR_MERCURY_ISA_VERSION
	.align		4
        /*0094*/ 	.byte	0x03, 0x5f
        /*0096*/ 	.short	0x0101


	//----- nvinfo : EIATTR_COOP_GROUP_MASK_REGIDS
	.align		4
        /*0098*/ 	.byte	0x04, 0x29
        /*009a*/ 	.short	(.L_1392 - .L_1391)


	//   ....[0]....
.L_1391:
        /*009c*/ 	.word	0xffffffff


	//   ....[1]....
        /*00a0*/ 	.word	0xffffffff


	//   ....[2]....
        /*00a4*/ 	.word	0xffffffff


	//   ....[3]....
        /*00a8*/ 	.word	0xffffffff


	//   ....[4]....
        /*00ac*/ 	.word	0xffffffff


	//----- nvinfo : EIATTR_COOP_GROUP_INSTR_OFFSETS
	.align		4
.L_1392:
        /*00b0*/ 	.byte	0x04, 0x28
        /*00b2*/ 	.short	(.L_1394 - .L_1393)


	//   ....[0]....
.L_1393:
        /*00b4*/ 	.word	0x000005c0


	//   ....[1]....
        /*00b8*/ 	.word	0x000005e0


	//   ....[2]....
        /*00bc*/ 	.word	0x00000600


	//   ....[3]....
        /*00c0*/ 	.word	0x00000620


	//   ....[4]....
        /*00c4*/ 	.word	0x00000640


	//----- nvinfo : EIATTR_VRC_CTA_INIT_COUNT
	.align		4
.L_1394:
        /*00c8*/ 	.byte	0x02, 0x4a
	.zero		1
	.zero		1


	//----- nvinfo : EIATTR_EXIT_INSTR_OFFSETS
	.align		4
        /*00cc*/ 	.byte	0x04, 0x1c
        /*00ce*/ 	.short	(.L_1396 - .L_1395)


	//   ....[0]....
.L_1395:
        /*00d0*/ 	.word	0x00000040


	//   ....[1]....
        /*00d4*/ 	.word	0x000000a0


	//   ....[2]....
        /*00d8*/ 	.word	0x00000e70


	//   ....[3]....
        /*00dc*/ 	.word	0x00000f90


	//----- nvinfo : EIATTR_CBANK_PARAM_SIZE
	.align		4
.L_1396:
        /*00e0*/ 	.byte	0x03, 0x19
        /*00e2*/ 	.short	0x0034


	//----- nvinfo : EIATTR_PARAM_CBANK
	.align		4
        /*00e4*/ 	.byte	0x04, 0x0a
        /*00e6*/ 	.short	(.L_1398 - .L_1397)
	.align		4
.L_1397:
        /*00e8*/ 	.word	index@(.nv.constant0._ZN17fastertransformer19segmented_topp_impl15blockSortKernelIfLi768ELi1EEEvPKT_PS2_PKiPiS7_iii)
        /*00ec*/ 	.short	0x0380
        /*00ee*/ 	.short	0x0034


	//----- nvinfo : EIATTR_SW_WAR
	.align		4
.L_1398:
        /*00f0*/ 	.byte	0x04, 0x36
        /*00f2*/ 	.short	(.L_1400 - .L_1399)
.L_1399:
        /*00f4*/ 	.word	0x00000008
.L_1400:


//--------------------- .nv.info._ZN17fastertransformer19segmented_topp_impl15blockSortKernelIfLi640ELi1EEEvPKT_PS2_PKiPiS7_iii --------------------------
	.section	.nv.info._ZN17fastertransformer19segmented_topp_impl15blockSortKernelIfLi640ELi1EEEvPKT_PS2_PKiPiS7_iii,"",@"SHT_CUDA_INFO"
	.sectionflags	@""
	.align	4


	//----- nvinfo : EIATTR_CUDA_API_VERSION
	.align		4
        /*0000*/ 	.byte	0x04, 0x37
        /*0002*/ 	.short	(.L_1402 - .L_1401)
.L_1401:
        /*0004*/ 	.word	0x00000082


	//----- nvinfo : EIATTR_KPARAM_INFO
	.align		4
.L_1402:
        /*0008*/ 	.byte	0x04, 0x17
        /*000a*/ 	.short	(.L_1404 - .L_1403)
.L_1403:
        /*000c*/ 	.word	0x00000000
        /*0010*/ 	.short	0x0007
        /*0012*/ 	.short	0x0030
        /*0014*/ 	.byte	0x00, 0xf0, 0x11, 0x00


	//----- nvinfo : EIATTR_KPARAM_INFO
	.align		4
.L_1404:
        /*0018*/ 	.byte	0x04, 0x17
        /*001a*/ 	.short	(.L_1406 - .L_1405)
.L_1405:
        /*001c*/ 	.word	0x00000000
        /*0020*/ 	.short	0x0006
        /*0022*/ 	.short	0x002c
        /*0024*/ 	.byte	0x00, 0xf0, 0x11, 0x00


	//----- nvinfo : EIATTR_KPARAM_INFO
	.align		4
.L_1406:
        /*0028*/ 	.byte	0x04, 0x17
        /*002a*/ 	.short	(.L_1408 - .L_1407)
.L_1407:
        /*002c*/ 	.word	0x00000000
        /*0030*/ 	.short	0x0005
        /*0032*/ 	.short	0x0028
        /*0034*/ 	.byte	0x00, 0xf0, 0x11, 0x00


	//----- nvinfo : EIATTR_KPARAM_INFO
	.align		4
.L_1408:
        /*0038*/ 	.byte	0x04, 0x17
        /*003a*/ 	.short	(.L_1410 - .L_1409)
.L_1409:
        /*003c*/ 	.word	0x00000000
        /*0040*/ 	.short	0x0004
        /*0042*/ 	.short	0x0020
        /*0044*/ 	.byte	0x00, 0xf5, 0x21, 0x00


	//----- nvinfo : EIATTR_KPARAM_INFO
	.align		4
.L_1410:
        /*0048*/ 	.byte	0x04, 0x17
        /*004a*/ 	.short	(.L_1412 - .L_1411)
.L_1411:
        /*004c*/ 	.word	0x00000000
        /*0050*/ 	.short	0x0003
        /*0052*/ 	.short	0x0018
        /*0054*/ 	.byte	0x00, 0xf5, 0x21, 0x00


	//----- nvinfo : EIATTR_KPARAM_INFO
	.align		4
.L_1412:
        /*0058*/ 	.byte	0x04, 0x17
        /*005a*/ 	.short	(.L_1414 - .L_1413)
.L_1413:
        /*005c*/ 	.word	0x00000000
        /*0060*/ 	.short	0x0002
        /*0062*/ 	.short	0x0010
        /*0064*/ 	.byte	0x00, 0xf5, 0x21, 0x00


	//----- nvinfo : EIATTR_KPARAM_INFO
	.align		4
.L_1414:
        /*0068*/ 	.byte	0x04, 0x17
        /*006a*/ 	.short	(.L_1416 - .L_1415)
.L_1415:
        /*006c*/ 	.word	0x00000000
        /*0070*/ 	.short	0x0001
        /*0072*/ 	.short	0x0008
        /*0074*/ 	.byte	0x00, 0xf5, 0x21, 0x00


	//----- nvinfo : EIATTR_KPARAM_INFO
	.align		4
.L_1416:
        /*0078*/ 	.byte	0x04, 0x17
        /*007a*/ 	.short	(.L_1418 - .L_1417)
.L_1417:
        /*007c*/ 	.word	0x00000000
        /*0080*/ 	.short	0x0000
        /*0082*/ 	.short	0x0000
        /*0084*/ 	.byte	0x00, 0xf5, 0x21, 0x00


	//----- nvinfo : EIATTR_SPARSE_MMA_MASK
	.align		4
.L_1418:
        /*0088*/ 	.byte	0x03, 0x50
        /*008a*/ 	.short	0x0000


	//----- nvinfo : EIATTR_MAXREG_COUNT
	.align		4
        /*008c*/ 	.byte	0x03, 0x1b
        /*008e*/ 	.short	0x00ff


	//----- nvinfo : EIATTR_NUM_BARRIERS
	.align		4
        /*0090*/ 	.byte	0x02, 0x4c
        /*0092*/ 	.byte	0x01
	.zero		1


	//----- nvinfo : EIATTR_MERCURY_ISA_VERSION
	.align		4
        /*0094*/ 	.byte	0x03, 0x5f
        /*0096*/ 	.short	0x0101


	//----- nvinfo : EIATTR_COOP_GROUP_MASK_REGIDS
	.align		4
        /*0098*/ 	.byte	0x04, 0x29
        /*009a*/ 	.short	(.L_1420 - .L_1419)


	//   ....[0]....
.L_1419:
        /*009c*/ 	.word	0xffffffff


	//   ....[1]....
        /*00a0*/ 	.word	0xffffffff


	//   ....[2]....
        /*00a4*/ 	.word	0xffffffff


	//   ....[3]....
        /*00a8*/ 	.word	0xffffffff


	//   ....[4]....
        /*00ac*/ 	.word	0xffffffff


	//----- nvinfo : EIATTR_COOP_GROUP_INSTR_OFFSETS
	.align		4
.L_1420:
        /*00b0*/ 	.byte	0x04, 0x28
        /*00b2*/ 	.short	(.L_1422 - .L_1421)


	//   ....[0]....
.L_1421:
        /*00b4*/ 	.word	0x000005b0


	//   ....[1]....
        /*00b8*/ 	.word	0x000005d0


	//   ....[2]....
        /*00bc*/ 	.word	0x000005f0


	//   ....[3]....
        /*00c0*/ 	.word	0x00000610


	//   ....[4]....
        /*00c4*/ 	.word	0x00000630


	//----- nvinfo : EIATTR_VRC_CTA_INIT_COUNT
	.align		4
.L_1422:
        /*00c8*/ 	.byte	0x02, 0x4a
	.zero		1
	.zero		1


	//----- nvinfo : EIATTR_EXIT_INSTR_OFFSETS
	.align		4
        /*00cc*/ 	.byte	0x04, 0x1c
        /*00ce*/ 	.short	(.L_1424 - .L_1423)


	//   ....[0]....
.L_1423:
        /*00d0*/ 	.word	0x00000040


	//   ....[1]....
        /*00d4*/ 	.word	0x000000a0


	//   ....[2]....
        /*00d8*/ 	.word	0x00000d90


	//   ....[3]....
        /*00dc*/ 	.word	0x00000eb0


	//----- nvinfo : EIATTR_CBANK_PARAM_SIZE
	.align		4
.L_1424:
        /*00e0*/ 	.byte	0x03, 0x19
        /*00e2*/ 	.short	0x0034


	//----- nvinfo : EIATTR_PARAM_CBANK
	.align		4
        /*00e4*/ 	.byte	0x04, 0x0a
        /*00e6*/ 	.short	(.L_1426 - .L_1425)
	.align		4
.L_1425:
        /*00e8*/ 	.word	index@(.nv.constant0._ZN17fastertransformer19segmented_topp_impl15blockSortKernelIfLi640ELi1EEEvPKT_PS2_PKiPiS7_iii)
        /*00ec*/ 	.short	0x0380
        /*00ee*/ 	.short	0x0034


	//----- nvinfo : EIATTR_SW_WAR
	.align		4
.L_1426:
        /*00f0*/ 	.byte	0x04, 0x36
        /*00f2*/ 	.short	(.L_1428 - .L_1427)
.L_1427:
        /*00f4*/ 	.word	0x00000008
.L_1428:


//--------------------- .nv.info._ZN17fastertransformer19segmented_topp_impl15blockSortKernelIfLi512ELi1EEEvPKT_PS2_PKiPiS7_iii --------------------------
	.section	.nv.info._ZN17fastertransformer19segmented_topp_impl15blockSortKernelIfLi512ELi1EEEvPKT_PS2_PKiPiS7_iii,"",@"SHT_CUDA_INFO"
	.sectionflags	@""
	.align	4


	//----- nvinfo : EIATTR_CUDA_API_VERSION
	.align		4
        /*0000*/ 	.byte	0x04, 0x37
        /*0002*/ 	.short	(.L_1430 - .L_1429)
.L_1429:
        /*0004*/ 	.word	0x00000082


	//----- nvinfo : EIATTR_KPARAM_INFO
	.align		4
.L_1430:
        /*0008*/ 	.byte	0x04, 0x17
        /*000a*/ 	.short	(.L_1432 - .L_1431)
.L_1431:
        /*000c*/ 	.word	0x00000000
        /*0010*/ 	.short	0x0007
        /*0012*/ 	.short	0x0030
        /*0014*/ 	.byte	0x00, 0xf0, 0x11, 0x00


	//----- nvinfo : EIATTR_KPARAM_INFO
	.align		4
.L_1432:
        /*0018*/ 	.byte	0x04, 0x17
        /*001a*/ 	.short	(.L_1434 - .L_1433)
.L_1433:
        /*001c*/ 	.word	0x00000000
        /*0020*/ 	.short	0x0006
        /*0022*/ 	.short	0x002c
        /*0024*/ 	.byte	0x00, 0xf0, 0x11, 0x00


	//----- nvinfo : EIATTR_KPARAM_INFO
	.align		4
.L_1434:
        /*0028*/ 	.byte	0x04, 0x17
        /*002a*/ 	.short	(.L_1436 - .L_1435)
.L_1435:
        /*002c*/ 	.word	0x00000000
        /*0030*/ 	.short	0x0005
        /*0032*/ 	.short	0x0028
        /*0034*/ 	.byte	0x00, 0xf0, 0x11, 0x00


	//----- nvinfo : EIATTR_KPARAM_INFO
	.align		4
.L_1436:
        /*0038*/ 	.byte	0x04, 0x17
        /*003a*/ 	.short	(.L_1438 - .L_1437)
.L_1437:
        /*003c*/ 	.word	0x00000000
        /*0040*/ 	.short	0x0004
        /*0042*/ 	.short	0x0020
        /*0044*/ 	.byte	0x00, 0xf5, 0x21, 0x00


	//----- nvinfo : EIATTR_KPARAM_INFO
	.align		4
.L_1438:
        /*0048*/ 	.byte	0x04, 0x17
        /*004a*/ 	.short	(.L_1440 - .L_1439)
.L_1439:
        /*004c*/ 	.word	0x00000000
        /*0050*/ 	.short	0x0003
        /*0052*/ 	.short	0x0018
        /*0054*/ 	.byte	0x00, 0xf5, 0x21, 0x00


	//----- nvinfo : EIATTR_KPARAM_INFO
	.align		4
.L_1440:
        /*0058*/ 	.byte	0x04, 0x17
        /*005a*/ 	.short	(.L_1442 - .L_1441)
.L_1441:
        /*005c*/ 	.word	0x00000000
        /*0060*/ 	.short	0x0002
        /*0062*/ 	.short	0x0010
        /*0064*/ 	.byte	0x00, 0xf5, 0x21, 0x00


	//----- nvinfo : EIATTR_KPARAM_INFO
	.align		4
.L_1442:
        /*0068*/ 	.byte	0x04, 0x17
        /*006a*/ 	.short	(.L_1444 - .L_1443)
.L_1443:
        /*006c*/ 	.word	0x00000000
        /*0070*/ 	.short	0x0001
        /*0072*/ 	.short	0x0008
        /*0074*/ 	.byte	0x00, 0xf5, 0x21, 0x00


	//----- nvinfo : EIATTR_KPARAM_INFO
	.align		4
.L_1444:
        /*0078*/ 	.byte	0x04, 0x17
        /*007a*/ 	.short	(.L_1446 - .L_1445)
.L_1445:
        /*007c*/ 	.word	0x00000000
        /*0080*/ 	.short	0x0000
        /*0082*/ 	.short	0x0000
        /*0084*/ 	.byte	0x00, 0xf5, 0x21, 0x00


	//----- nvinfo : EIATTR_SPARSE_MMA_MASK
	.align		4
.L_1446:
        /*0088*/ 	.byte	0x03, 0x50
        /*008a*/ 	.short	0x0000


	//----- nvinfo : EIATTR_MAXREG_COUNT
	.align		4
        /*008c*/ 	.byte	0x03, 0x1b
        /*008e*/ 	.short	0x00ff


	//----- nvinfo : EIATTR_NUM_BARRIERS
	.align		4
        /*0090*/ 	.byte	0x02, 0x4c
        /*0092*/ 	.byte	0x01
	.zero		1


	//----- nvinfo : EIATTR_MERCURY_ISA_VERSION
	.align		4
        /*0094*/ 	.byte	0x03, 0x5f
        /*0096*/ 	.short	0x0101


	//----- nvinfo : EIATTR_COOP_GROUP_MASK_REGIDS
	.align		4
        /*0098*/ 	.byte	0x04, 0x29
        /*009a*/ 	.short	(.L_1448 - .L_1447)


	//   ....[0]....
.L_1447:
        /*009c*/ 	.word	0xffffffff


	//   ....[1]....
        /*00a0*/ 	.word	0xffffffff


	//   ....[2]....
        /*00a4*/ 	.word	0xffffffff


	//   ....[3]....
        /*00a8*/ 	.word	0xffffffff


	//   ....[4]....
        /*00ac*/ 	.word	0xffffffff


	//----- nvinfo : EIATTR_COOP_GROUP_INSTR_OFFSETS
	.align		4
.L_1448:
        /*00b0*/ 	.byte	0x04, 0x28
        /*00b2*/ 	.short	(.L_1450 - .L_1449)


	//   ....[0]....
.L_1449:
        /*00b4*/ 	.word	0x000005c0


	//   ....[1]....
        /*00b8*/ 	.word	0x000005e0


	//   ....[2]....
        /*00bc*/ 	.word	0x00000600


	//   ....[3]....
        /*00c0*/ 	.word	0x00000620


	//   ....[4]....
        /*00c4*/ 	.word	0x00000640


	//----- nvinfo : EIATTR_VRC_CTA_INIT_COUNT
	.align		4
.L_1450:
        /*00c8*/ 	.byte	0x02, 0x4a
	.zero		1
	.zero		1


	//----- nvinfo : EIATTR_EXIT_INSTR_OFFSETS
	.align		4
        /*00cc*/ 	.byte	0x04, 0x1c
        /*00ce*/ 	.short	(.L_1452 - .L_1451)


	//   ....[0]....
.L_1451:
        /*00d0*/ 	.word	0x00000040


	//   ....[1]....
        /*00d4*/ 	.word	0x000000a0


	//   ....[2]....
        /*00d8*/ 	.word	0x00000cd0


	//   ....[3]....
        /*00dc*/ 	.word	0x00000df0


	//----- nvinfo : EIATTR_CBANK_PARAM_SIZE
	.align		4
.L_1452:
        /*00e0*/ 	.byte	0x03, 0x19
        /*00e2*/ 	.short	0x0034


	//----- nvinfo : EIATTR_PARAM_CBANK
	.align		4
        /*00e4*/ 	.byte	0x04, 0x0a
        /*00e6*/ 	.short	(.L_1454 - .L_1453)
	.align		4
.L_1453:
        /*00e8*/ 	.word	index@(.nv.constant0._ZN17fastertransformer19segmented_topp_impl15blockSortKernelIfLi512ELi1EEEvPKT_PS2_PKiPiS7_iii)
        /*00ec*/ 	.short	0x0380
        /*00ee*/ 	.short	0x0034


	//----- nvinfo : EIATTR_SW_WAR
	.align		4
.L_1454:
        /*00f0*/ 	.byte	0x04, 0x36
        /*00f2*/ 	.short	(.L_1456 - .L_1455)
.L_1455:
        /*00f4*/ 	.word	0x00000008
.L_1456:


//--------------------- .nv.info._ZN17fastertransformer19segmented_topp_impl15blockSortKernelIfLi384ELi1EEEvPKT_PS2_PKiPiS7_iii --------------------------
	.section	.nv.info._ZN17fastertransformer19segmented_topp_impl15blockSortKernelIfLi384ELi1EEEvPKT_PS2_PKiPiS7_iii,"",@"SHT_CUDA_INFO"
	.sectionflags	@""
	.align	4


	//----- nvinfo : EIATTR_CUDA_API_VERSION
	.align		4
        /*0000*/ 	.byte	0x04, 0x37
        /*0002*/ 	.short	(.L_1458 - .L_1457)
.L_1457:
        /*0004*/ 	.word	0x00000082


	//----- nvinfo : EIATTR_KPARAM_INFO
	.align		4
.L_1458:
        /*0008*/ 	.byte	0x04, 0x17
        /*000a*/ 	.short	(.L_1460 - .L_1459)
.L_1459:
        /*000c*/ 	.word	0x00000000
        /*0010*/ 	.short	0x0007
        /*0012*/ 	.short	0x0030
        /*0014*/ 	.byte	0x00, 0xf0, 0x11, 0x00


	//----- nvinfo : EIATTR_KPARAM_INFO
	.align		4
.L_1460:
        /*0018*/ 	.byte	0x04, 0x17
        /*001a*/ 	.short	(.L_1462 - .L_1461)
.L_1461:
        /*001c*/ 	.word	0x00000000
        /*0020*/ 	.short	0x0006
        /*0022*/ 	.short	0x002c
        /*0024*/ 	.byte	0x00, 0xf0, 0x11, 0x00


	//----- nvinfo : EIATTR_KPARAM_INFO
	.align		4
.L_1462:
        /*0028*/ 	.byte	0x04, 0x17
        /*002a*/ 	.short	(.L_1464 - .L_1463)
.L_1463:
        /*002c*/ 	.word	0x00000000
        /*0030*/ 	.short	0x0005
        /*0032*/ 	.short	0x0028
        /*0034*/ 	.byte	0x00, 0xf0, 0x11, 0x00


	//----- nvinfo : EIATTR_KPARAM_INFO
	.align		4
.L_1464:
        /*0038*/ 	.byte	0x04, 0x17
        /*003a*/ 	.short	(.L_1466 - .L_1465)
.L_1465:
        /*003c*/ 	.word	0x00000000
        /*0040*/ 	.short	0x0004
        /*0042*/ 	.short	0x0020
        /*0044*/ 	.byte	0x00, 0xf5, 0x21, 0x00


	//----- nvinfo : EIATTR_KPARAM_INFO
	.align		4
.L_1466:
        /*0048*/ 	.byte	0x04, 0x17
        /*004a*/ 	.short	(.L_1468 - .L_1467)
.L_1467:
        /*004c*/ 	.word	0x00000000
        /*0050*/ 	.short	0x0003
        /*0052*/ 	.short	0x0018
        /*0054*/ 	.byte	0x00, 0xf5, 0x21, 0x00


	//----- nvinfo : EIATTR_KPARAM_INFO
	.align		4
.L_1468:
        /*0058*/ 	.byte	0x04, 0x17
        /*005a*/ 	.short	(.L_1470 - .L_1469)
.L_1469:
        /*005c*/ 	.word	0x00000000
        /*0060*/ 	.short	0x0002
        /*0062*/ 	.short	0x0010
        /*0064*/ 	.byte	0x00, 0xf5, 0x21, 0x00


	//----- nvinfo : EIATTR_KPARAM_INFO
	.align		4
.L_1470:
        /*0068*/ 	.byte	0x04, 0x17
        /*006a*/ 	.short	(.L_1472 - .L_1471)
.L_1471:
        /*006c*/ 	.word	0x00000000
        /*0070*/ 	.short	0x0001
        /*0072*/ 	.short	0x0008
        /*0074*/ 	.byte	0x00, 0xf5, 0x21, 0x00


	//----- nvinfo : EIATTR_KPARAM_INFO
	.align		4
.L_1472:
        /*0078*/ 	.byte	0x04, 0x17
        /*007a*/ 	.short	(.L_1474 - .L_1473)
.L_1473:
        /*007c*/ 	.word	0x00000000
        /*0080*/ 	.short	0x0000
        /*0082*/ 	.short	0x0000
        /*0084*/ 	.byte	0x00, 0xf5, 0x21, 0x00


	//----- nvinfo : EIATTR_SPARSE_MMA_MASK
	.align		4
.L_1474:
        /*0088*/ 	.byte	0x03, 0x50
        /*008a*/ 	.short	0x0000


	//----- nvinfo : EIATTR_MAXREG_COUNT
	.align		4
        /*008c*/ 	.byte	0x03, 0x1b
        /*008e*/ 	.short	0x00ff


	//----- nvinfo : EIATTR_NUM_BARRIERS
	.align		4
        /*0090*/ 	.byte	0x02, 0x4c
        /*0092*/ 	.byte	0x01
	.zero		1


	//----- nvinfo : EIATTR_MERCURY_ISA_VERSION
	.align		4
        /*0094*/ 	.byte	0x03, 0x5f
        /*0096*/ 	.short	0x0101


	//----- nvinfo : EIATTR_COOP_GROUP_MASK_REGIDS
	.align		4
        /*0098*/ 	.byte	0x04, 0x29
        /*009a*/ 	.short	(.L_1476 - .L_1475)


	//   ....[0]....
.L_1475:
        /*009c*/ 	.word	0xffffffff


	//   ....[1]....
        /*00a0*/ 	.word	0xffffffff


	//   ....[2]....
        /*00a4*/ 	.word	0xffffffff


	//   ....[3]....
        /*00a8*/ 	.word	0xffffffff


	//   ....[4]....
        /*00ac*/ 	.word	0xffffffff


	//----- nvinfo : EIATTR_COOP_GROUP_INSTR_OFFSETS
	.align		4
.L_1476:
        /*00b0*/ 	.byte	0x04, 0x28
        /*00b2*/ 	.short	(.L_1478 - .L_1477)


	//   ....[0]....
.L_1477:
        /*00b4*/ 	.word	0x000005b0


	//   ....[1]....
        /*00b8*/ 	.word	0x000005d0


	//   ....[2]....
        /*00bc*/ 	.word	0x000005f0


	//   ....[3]....
        /*00c0*/ 	.word	0x00000610


	//   ....[4]....
        /*00c4*/ 	.word	0x00000630


	//----- nvinfo : EIATTR_VRC_CTA_INIT_COUNT
	.align		4
.L_1478:
        /*00c8*/ 	.byte	0x02, 0x4a
	.zero		1
	.zero		1


	//----- nvinfo : EIATTR_EXIT_INSTR_OFFSETS
	.align		4
        /*00cc*/ 	.byte	0x04, 0x1c
        /*00ce*/ 	.short	(.L_1480 - .L_1479)


	//   ....[0]....
.L_1479:
        /*00d0*/ 	.word	0x00000040


	//   ....[1]....
        /*00d4*/ 	.word	0x000000a0


	//   ....[2]....
        /*00d8*/ 	.word	0x00000bf0


	//   ....[3]....
        /*00dc*/ 	.word	0x00000d10


	//----- nvinfo : EIATTR_CBANK_PARAM_SIZE
	.align		4
.L_1480:
        /*00e0*/ 	.byte	0x03, 0x19
        /*00e2*/ 	.short	0x0034


	//----- nvinfo : EIATTR_PARAM_CBANK
	.align		4
        /*00e4*/ 	.byte	0x04, 0x0a
        /*00e6*/ 	.short	(.L_1482 - .L_1481)
	.align		4
.L_1481:
        /*00e8*/ 	.word	index@(.nv.constant0._ZN17fastertransformer19segmented_topp_impl15blockSortKernelIfLi384ELi1EEEvPKT_PS2_PKiPiS7_iii)
        /*00ec*/ 	.short	0x0380
        /*00ee*/ 	.short	0x0034


	//----- nvinfo : EIATTR_SW_WAR
	.align		4
.L_1482:
        /*00f0*/ 	.byte	0x04, 0x36
        /*00f2*/ 	.short	(.L_1484 - .L_1483)
.L_1483:
        /*00f4*/ 	.word	0x00000008
.L_1484:


//--------------------- .nv.info._ZN17fastertransformer19segmented_topp_impl15blockSortKernelIfLi256ELi1EEEvPKT_PS2_PKiPiS7_iii --------------------------
	.section	.nv.info._ZN17fastertransformer19segmented_topp_impl15blockSortKernelIfLi256ELi1EEEvPKT_PS2_PKiPiS7_iii,"",@"SHT_CUDA_INFO"
	.sectionflags	@""
	.align	4


	//----- nvinfo : EIATTR_CUDA_API_VERSION
	.align		4
        /*0000*/ 	.byte	0x04, 0x37
        /*0002*/ 	.short	(.L_1486 - .L_1485)
.L_1485:
        /*0004*/ 	.word	0x00000082


	//----- nvinfo : EIATTR_KPARAM_INFO
	.align		4
.L_1486:
        /*0008*/ 	.byte	0x04, 0x17
        /*000a*/ 	.short	(.L_1488 - .L_1487)
.L_1487:
        /*000c*/ 	.word	0x00000000
        /*0010*/ 	.short	0x0007
        /*0012*/ 	.short	0x0030
        /*0014*/ 	.byte	0x00, 0xf0, 0x11, 0x00


	//----- nvinfo : EIATTR_KPARAM_INFO
	.align		4
.L_1488:
        /*0018*/ 	.byte	0x04, 0x17
        /*001a*/ 	.short	(.L_1490 - .L_1489)
.L_1489:
        /*001c*/ 	.word	0x00000000
        /*0020*/ 	.short	0x0006
        /*0022*/ 	.short	0x002c
        /*0024*/ 	.byte	0x00, 0xf0, 0x11, 0x00


	//----- nvinfo : EIATTR_KPARAM_INFO
	.align		4
.L_1490:
        /*0028*/ 	.byte	0x04, 0x17
        /*002a*/ 	.short	(.L_1492 - .L_1491)
.L_1491:
        /*002c*/ 	.word	0x00000000
        /*0030*/ 	.short	0x0005
        /*0032*/ 	.short	0x0028
        /*0034*/ 	.byte	0x00, 0xf0, 0x11, 0x00


	//----- nvinfo : EIATTR_KPARAM_INFO
	.align		4
.L_1492:
        /*0038*/ 	.byte	0x04, 0x17
        /*003a*/ 	.short	(.L_1494 - .L_1493)
.L_1493:
        /*003c*/ 	.word	0x00000000
        /*0040*/ 	.short	0x0004
        /*0042*/ 	.short	0x0020
        /*0044*/ 	.byte	0x00, 0xf5, 0x21, 0x00


	//----- nvinfo : EIATTR_KPARAM_INFO
	.align		4
.L_1494:
        /*0048*/ 	.byte	0x04, 0x17
        /*004a*/ 	.short	(.L_1496 - .L_1495)
.L_1495:
        /*004c*/ 	.word	0x00000000
        /*0050*/ 	.short	0x0003
        /*0052*/ 	.short	0x0018
        /*0054*/ 	.byte	0x00, 0xf5, 0x21, 0x00


	//----- nvinfo : EIATTR_KPARAM_INFO
	.align		4
.L_1496:
        /*0058*/ 	.byte	0x04, 0x17
        /*005a*/ 	.short	(.L_1498 - .L_1497)
.L_1497:
        /*005c*/ 	.word	0x00000000
        /*0060*/ 	.short	0x0002
        /*0062*/ 	.short	0x0010
        /*0064*/ 	.byte	0x00, 0xf5, 0x21, 0x00


	//----- nvinfo : EIATTR_KPARAM_INFO
	.align		4
.L_1498:
        /*0068*/ 	.byte	0x04, 0x17
        /*006a*/ 	.short	(.L_1500 - .L_1499)
.L_1499:
        /*006c*/ 	.word	0x00000000
        /*0070*/ 	.short	0x0001
        /*0072*/ 	.short	0x0008
        /*0074*/ 	.byte	0x00, 0xf5, 0x21, 0x00


	//----- nvinfo : EIATTR_KPARAM_INFO
	.align		4
.L_1500:
        /*0078*/ 	.byte	0x04, 0x17
        /*007a*/ 	.short	(.L_1502 - .L_1501)
.L_1501:
        /*007c*/ 	.word	0x00000000
        /*0080*/ 	.short	0x0000
        /*0082*/ 	.short	0x0000
        /*0084*/ 	.byte	0x00, 0xf5, 0x21, 0x00


	//----- nvinfo : EIATTR_SPARSE_MMA_MASK
	.align		4
.L_1502:
        /*0088*/ 	.byte	0x03, 0x50
        /*008a*/ 	.short	0x0000


	//----- nvinfo : EIATTR_MAXREG_COUNT
	.align		4
        /*008c*/ 	.byte	0x03, 0x1b
        /*008e*/ 	.short	0x00ff


	//----- nvinfo : EIATTR_NUM_BARRIERS
	.align		4
        /*0090*/ 	.byte	0x02, 0x4c
        /*0092*/ 	.byte	0x01
	.zero		1


	//----- nvinfo : EIATTR_MERCURY_ISA_VERSION
	.align		4
        /*0094*/ 	.byte	0x03, 0x5f
        /*0096*/ 	.short	0x0101


	//----- nvinfo : EIATTR_COOP_GROUP_MASK_REGIDS
	.align		4
        /*0098*/ 	.byte	0x04, 0x29
        /*009a*/ 	.short	(.L_1504 - .L_1503)


	//   ....[0]....
.L_1503:
        /*009c*/ 	.word	0xffffffff


	//   ....[1]....
        /*00a0*/ 	.word	0xffffffff


	//   ....[2]....
        /*00a4*/ 	.word	0xffffffff


	//   ....[3]....
        /*00a8*/ 	.word	0xffffffff


	//   ....[4]....
        /*00ac*/ 	.word	0xffffffff


	//----- nvinfo : EIATTR_COOP_GROUP_INSTR_OFFSETS
	.align		4
.L_1504:
        /*00b0*/ 	.byte	0x04, 0x28
        /*00b2*/ 	.short	(.L_1506 - .L_1505)


	//   ....[0]....
.L_1505:
        /*00b4*/ 	.word	0x000005d0


	//   ....[1]....
        /*00b8*/ 	.word	0x000005f0


	//   ....[2]....
        /*00bc*/ 	.word	0x00000610


	//   ....[3]....
        /*00c0*/ 	.word	0x00000630


	//   ....[4]....
        /*00c4*/ 	.word	0x00000650


	//----- nvinfo : EIATTR_VRC_CTA_INIT_COUNT
	.align		4
.L_1506:
        /*00c8*/ 	.byte	0x02, 0x4a
	.zero		1
	.zero		1


	//----- nvinfo : EIATTR_EXIT_INSTR_OFFSETS
	.align		4
        /*00cc*/ 	.byte	0x04, 0x1c
        /*00ce*/ 	.short	(.L_1508 - .L_1507)


	//   ....[0]....
.L_1507:
        /*00d0*/ 	.word	0x00000040


	//   ....[1]....
        /*00d4*/ 	.word	0x000000a0


	//   ....[2]....
        /*00d8*/ 	.word	0x00000b30


	//   ....[3]....
        /*00dc*/ 	.word	0x00000c50


	//----- nvinfo : EIATTR_CBANK_PARAM_SIZE
	.align		4
.L_1508:
        /*00e0*/ 	.byte	0x03, 0x19
        /*00e2*/ 	.short	0x0034


	//----- nvinfo : EIATTR_PARAM_CBANK
	.align		4
        /*00e4*/ 	.byte	0x04, 0x0a
        /*00e6*/ 	.short	(.L_1510 - .L_1509)
	.align		4
.L_1509:
        /*00e8*/ 	.word	index@(.nv.constant0._ZN17fastertransformer19segmented_topp_impl15blockSortKernelIfLi256ELi1EEEvPKT_PS2_PKiPiS7_iii)
        /*00ec*/ 	.short	0x0380
        /*00ee*/ 	.short	0x0034


	//----- nvinfo : EIATTR_SW_WAR
	.align		4
.L_1510:
        /*00f0*/ 	.byte	0x04, 0x36
        /*00f2*/ 	.short	(.L_1512 - .L_1511)
.L_1511:
        /*00f4*/ 	.word	0x00000008
.L_1512:


//--------------------- .nv.info._ZN17fastertransformer19segmented_topp_impl15blockSortKernelIfLi128ELi1EEEvPKT_PS2_PKiPiS7_iii --------------------------
	.section	.nv.info._ZN17fastertransformer19segmented_topp_impl15blockSortKernelIfLi128ELi1EEEvPKT_PS2_PKiPiS7_iii,"",@"SHT_CUDA_INFO"
	.sectionflags	@""
	.align	4


	//----- nvinfo : EIATTR_CUDA_API_VERSION
	.align		4
        /*0000*/ 	.byte	0x04, 0x37
        /*0002*/ 	.short	(.L_1514 - .L_1513)
.L_1513:
        /*0004*/ 	.word	0x00000082


	//----- nvinfo : EIATTR_KPARAM_INFO
	.align		4
.L_1514:
        /*0008*/ 	.byte	0x04, 0x17
        /*000a*/ 	.short	(.L_1516 - .L_1515)
.L_1515:
        /*000c*/ 	.word	0x00000000
        /*0010*/ 	.short	0x0007
        /*0012*/ 	.short	0x0030
        /*0014*/ 	.byte	0x00, 0xf0, 0x11, 0x00


	//----- nvinfo : EIATTR_KPARAM_INFO
	.align		4
.L_1516:
        /*0018*/ 	.byte	0x04, 0x17
        /*001a*/ 	.short	(.L_1518 - .L_1517)
.L_1517:
        /*001c*/ 	.word	0x00000000
        /*0020*/ 	.short	0x0006
        /*0022*/ 	.short	0x002c
        /*0024*/ 	.byte	0x00, 0xf0, 0x11, 0x00


	//----- nvinfo : EIATTR_KPARAM_INFO
	.align		4
.L_1518:
        /*0028*/ 	.byte	0x04, 0x17
        /*002a*/ 	.short	(.L_1520 - .L_1519)
.L_1519:
        /*002c*/ 	.word	0x00000000
        /*0030*/ 	.short	0x0005
        /*0032*/ 	.short	0x0028
        /*0034*/ 	.byte	0x00, 0xf0, 0x11, 0x00


	//----- nvinfo : EIATTR_KPARAM_INFO
	.align		4
.L_1520:
        /*0038*/ 	.byte	0x04, 0x17
        /*003a*/ 	.short	(.L_1522 - .L_1521)
.L_1521:
        /*003c*/ 	.word	0x00000000
        /*0040*/ 	.short	0x0004
        /*0042*/ 	.short	0x0020
        /*0044*/ 	.byte	0x00, 0xf5, 0x21, 0x00


	//----- nvinfo : EIATTR_KPARAM_INFO
	.align		4
.L_1522:
        /*0048*/ 	.byte	0x04, 0x17
        /*004a*/ 	.short	(.L_1524 - .L_1523)
.L_1523:
        /*004c*/ 	.word	0x00000000
        /*0050*/ 	.short	0x0003
        /*0052*/ 	.short	0x0018
        /*0054*/ 	.byte	0x00, 0xf5, 0x21, 0x00


	//----- nvinfo : EIATTR_KPARAM_INFO
	.align		4
.L_1524:
        /*0058*/ 	.byte	0x04, 0x17
        /*005a*/ 	.short	(.L_1526 - .L_1525)
.L_1525:
        /*005c*/ 	.word	0x00000000
        /*0060*/ 	.short	0x0002
        /*0062*/ 	.short	0x0010
        /*0064*/ 	.byte	0x00, 0xf5, 0x21, 0x00


	//----- nvinfo : EIATTR_KPARAM_INFO
	.align		4
.L_1526:
        /*0068*/ 	.byte	0x04, 0x17
        /*006a*/ 	.short	(.L_1528 - .L_1527)
.L_1527:
        /*006c*/ 	.word	0x00000000
        /*0070*/ 	.short	0x0001
        /*0072*/ 	.short	0x0008
        /*0074*/ 	.byte	0x00, 0xf5, 0x21, 0x00


	//----- nvinfo : EIATTR_KPARAM_INFO
	.align		4
.L_1528:
        /*0078*/ 	.byte	0x04, 0x17
        /*007a*/ 	.short	(.L_1530 - .L_1529)
.L_1529:
        /*007c*/ 	.word	0x00000000
        /*0080*/ 	.short	0x0000
        /*0082*/ 	.short	0x0000
        /*0084*/ 	.byte	0x00, 0xf5, 0x21, 0x00


	//----- nvinfo : EIATTR_SPARSE_MMA_MASK
	.align		4
.L_1530:
        /*0088*/ 	.byte	0x03, 0x50
        /*008a*/ 	.short	0x0000


	//----- nvinfo : EIATTR_MAXREG_COUNT
	.align		4
        /*008c*/ 	.byte	0x03, 0x1b
        /*008e*/ 	.short	0x00ff


	//----- nvinfo : EIATTR_NUM_BARRIERS
	.align		4
        /*0090*/ 	.byte	0x02, 0x4c
        /*0092*/ 	.byte	0x01
	.zero		1


	//----- nvinfo : EIATTR_MERCURY_ISA_VERSION
	.align		4
        /*0094*/ 	.byte	0x03, 0x5f
        /*0096*/ 	.short	0x0101


	//----- nvinfo : EIATTR_COOP_GROUP_MASK_REGIDS
	.align		4
        /*0098*/ 	.byte	0x04, 0x29
        /*009a*/ 	.short	(.L_1532 - .L_1531)


	//   ....[0]....
.L_1531:
        /*009c*/ 	.word	0xffffffff


	//   ....[1]....
        /*00a0*/ 	.word	0xffffffff


	//   ....[2]....
        /*00a4*/ 	.word	0xffffffff


	//   ....[3]....
        /*00a8*/ 	.word	0xffffffff


	//   ....[4]....
        /*00ac*/ 	.word	0xffffffff


	//----- nvinfo : EIATTR_COOP_GROUP_INSTR_OFFSETS
	.align		4
.L_1532:
        /*00b0*/ 	.byte	0x04, 0x28
        /*00b2*/ 	.short	(.L_1534 - .L_1533)


	//   ....[0]....
.L_1533:
        /*00b4*/ 	.word	0x000005a0


	//   ....[1]....
        /*00b8*/ 	.word	0x000005c0


	//   ....[2]....
        /*00bc*/ 	.word	0x000005e0


	//   ....[3]....
        /*00c0*/ 	.word	0x00000600


	//   ....[4]....
        /*00c4*/ 	.word	0x00000620


	//----- nvinfo : EIATTR_VRC_CTA_INIT_COUNT
	.align		4
.L_1534:
        /*00c8*/ 	.byte	0x02, 0x4a
	.zero		1
	.zero		1


	//----- nvinfo : EIATTR_EXIT_INSTR_OFFSETS
	.align		4
        /*00cc*/ 	.byte	0x04, 0x1c
        /*00ce*/ 	.short	(.L_1536 - .L_1535)


	//   ....[0]....
.L_1535:
        /*00d0*/ 	.word	0x00000040


	//   ....[1]....
        /*00d4*/ 	.word	0x000000a0


	//   ....[2]....
        /*00d8*/ 	.word	0x00000a50


	//   ....[3]....
        /*00dc*/ 	.word	0x00000b70


	//----- nvinfo : EIATTR_CBANK_PARAM_SIZE
	.align		4
.L_1536:
        /*00e0*/ 	.byte	0x03, 0x19
        /*00e2*/ 	.short	0x0034


	//----- nvinfo : EIATTR_PARAM_CBANK
	.align		4
        /*00e4*/ 	.byte	0x04, 0x0a
        /*00e6*/ 	.short	(.L_1538 - .L_1537)
	.align		4
.L_1537:
        /*00e8*/ 	.word	index@(.nv.constant0._ZN17fastertransformer19segmented_topp_impl15blockSortKernelIfLi128ELi1EEEvPKT_PS2_PKiPiS7_iii)
        /*00ec*/ 	.short	0x0380
        /*00ee*/ 	.short	0x0034


	//----- nvinfo : EIATTR_SW_WAR
	.align		4
.L_1538:
        /*00f0*/ 	.byte	0x04, 0x36
        /*00f2*/ 	.short	(.L_1540 - .L_1539)
.L_1539:
        /*00f4*/ 	.word	0x00000008
.L_1540:


//--------------------- .nv.info._ZN17fastertransformer19segmented_topp_impl27segmented_top_p_single_passINS0_28Segmented_topk_kernel_paramsIfiLi256ELi2EEELi256EEEvNS0_20TopKPerSegmentParamsE --------------------------
	.section	.nv.info._ZN17fastertransformer19segmented_topp_impl27segmented_top_p_single_passINS0_28Segmented_topk_kernel_paramsIfiLi256ELi2EEELi256EEEvNS0_20TopKPerSegmentParamsE,"",@"SHT_CUDA_INFO"
	.sectionflags	@""
	.align	4


	//----- nvinfo : EIATTR_CUDA_API_VERSION
	.align		4
        /*0000*/ 	.byte	0x04, 0x37
        /*0002*/ 	.short	(.L_1542 - .L_1541)
.L_1541:
        /*0004*/ 	.word	0x00000082


	//----- nvinfo : EIATTR_KPARAM_INFO
	.align		4
.L_1542:
        /*0008*/ 	.byte	0x04, 0x17
        /*000a*/ 	.short	(.L_1544 - .L_1543)
.L_1543:
        /*000c*/ 	.word	0x00000000
        /*0010*/ 	.short	0x0000
        /*0012*/ 	.short	0x0000
        /*0014*/ 	.byte	0x00, 0xf0, 0x81, 0x01


	//----- nvinfo : EIATTR_SPARSE_MMA_MASK
	.align		4
.L_1544:
        /*0018*/ 	.byte	0x03, 0x50
        /*001a*/ 	.short	0x0000


	//----- nvinfo : EIATTR_MAXREG_COUNT
	.align		4
        /*001c*/ 	.byte	0x03, 0x1b
        /*001e*/ 	.short	0x00ff


	//----- nvinfo : EIATTR_NUM_BARRIERS
	.align		4
        /*0020*/ 	.byte	0x02, 0x4c
        /*0022*/ 	.byte	0x01
	.zero		1


	//----- nvinfo : EIATTR_MERCURY_ISA_VERSION
	.align		4
        /*0024*/ 	.byte	0x03, 0x5f
        /*0026*/ 	.short	0x0101


	//----- nvinfo : EIATTR_INT_WARP_WIDE_INSTR_OFFSETS
	.align		4
        /*0028*/ 	.byte	0x04, 0x31
        /*002a*/ 	.short	(.L_1546 - .L_1545)


	//   ....[0]....
.L_1545:
        /*002c*/ 	.word	0x000071e0


	//   ....[1]....
        /*0030*/ 	.word	0x000071f0


	//----- nvinfo : EIATTR_COOP_GROUP_MASK_REGIDS
	.align		4
.L_1546:
        /*0034*/ 	.byte	0x04, 0x29
        /*0036*/ 	.short	(.L_1548 - .L_1547)


	//   ....[0]....
.L_1547:
        /*0038*/ 	.word	0xffffffff


	//   ....[1]....
        /*003c*/ 	.word	0xffffffff


	//   ....[2]....
        /*0040*/ 	.word	0xffffffff


	//   ....[3]....
        /*0044*/ 	.word	0xffffffff


	//   ....[4]....
        /*0048*/ 	.word	0xffffffff


	//   ....[5]....
        /*004c*/ 	.word	0xffffffff


	//   ....[6]....
        /*0050*/ 	.word	0xffffffff


	//   ....[7]....
        /*0054*/ 	.word	0xffffffff


	//   ....[8]....
        /*0058*/ 	.word	0xffffffff


	//   ....[9]....
        /*005c*/ 	.word	0xffffffff


	//   ....[10]....
        /*0060*/ 	.word	0xffffffff


	//   ....[11]....
        /*0064*/ 	.word	0xffffffff


	//   ....[12]....
        /*0068*/ 	.word	0x05000011


	//   ....[13]....
        /*006c*/ 	.word	0x05000011


	//   ....[14]....
        /*0070*/ 	.word	0x05000011


	//   ....[15]....
        /*0074*/ 	.word	0x05000011


	//   ....[16]....
        /*0078*/ 	.word	0x05000011


	//   ....[17]....
        /*007c*/ 	.word	0x05000011


	//   ....[18]....
        /*0080*/ 	.word	0x05000011


	//----- nvinfo : EIATTR_COOP_GROUP_INSTR_OFFSETS
	.align		4
.L_1548:
        /*0084*/ 	.byte	0x04, 0x28
        /*0086*/ 	.short	(.L_1550 - .L_1549)


	//   ....[0]....
.L_1549:
        /*0088*/ 	.word	0x00005b00


	//   ....[1]....
        /*008c*/ 	.word	0x00005b40


	//   ....[2]....
        /*0090*/ 	.word	0x00005b70


	//   ....[3]....
        /*0094*/ 	.word	0x00005b90


	//   ....[4]....
        /*0098*/ 	.word	0x00005bb0


	//   ....[5]....
        /*009c*/ 	.word	0x00005ed0


	//   ....[6]....
        /*00a0*/ 	.word	0x00005ee0


	//   ....[7]....
        /*00a4*/ 	.word	0x00005f00


	//   ....[8]....
        /*00a8*/ 	.word	0x00005f20


	//   ....[9]....
        /*00ac*/ 	.word	0x00005f40


	//   ....[10]....
        /*00b0*/ 	.word	0x00005f60


	//   ....[11]....
        /*00b4*/ 	.word	0x00005f90


	//   ....[12]....
        /*00b8*/ 	.word	0x00007a10


	//   ....[13]....
        /*00bc*/ 	.word	0x00007a80


	//   ....[14]....
        /*00c0*/ 	.word	0x00007af0


	//   ....[15]....
        /*00c4*/ 	.word	0x00007b70


	//   ....[16]....
        /*00c8*/ 	.word	0x00007be0


	//   ....[17]....
        /*00cc*/ 	.word	0x00007c40


	//   ....[18]....
        /*00d0*/ 	.word	0x00007ca0


	//----- nvinfo : EIATTR_VRC_CTA_INIT_COUNT
	.align		4
.L_1550:
        /*00d4*/ 	.byte	0x02, 0x4a
	.zero		1
	.zero		1


	//----- nvinfo : EIATTR_EXIT_INSTR_OFFSETS
	.align		4
        /*00d8*/ 	.byte	0x04, 0x1c
        /*00da*/ 	.short	(.L_1552 - .L_1551)


	//   ....[0]....
.L_1551:
        /*00dc*/ 	.word	0x00000110


	//   ....[1]....
        /*00e0*/ 	.word	0x00000180


	//   ....[2]....
        /*00e4*/ 	.word	0x00007280


	//   ....[3]....
        /*00e8*/ 	.word	0x00007630


	//   ....[4]....
        /*00ec*/ 	.word	0x000079a0


	//----- nvinfo : EIATTR_MAX_THREADS
	.align		4
.L_1552:
        /*00f0*/ 	.byte	0x04, 0x05
        /*00f2*/ 	.short	(.L_1554 - .L_1553)
.L_1553:
        /*00f4*/ 	.word	0x00000100
        /*00f8*/ 	.word	0x00000001
        /*00fc*/ 	.word	0x00000001


	//----- nvinfo : EIATTR_CRS_STACK_SIZE
	.align		4
.L_1554:
        /*0100*/ 	.byte	0x04, 0x1e
        /*0102*/ 	.short	(.L_1556 - .L_1555)
.L_1555:
        /*0104*/ 	.word	0x00000000


	//----- nvinfo : EIATTR_CBANK_PARAM_SIZE
	.align		4
.L_1556:
        /*0108*/ 	.byte	0x03, 0x19
        /*010a*/ 	.short	0x0060


	//----- nvinfo : EIATTR_PARAM_CBANK
	.align		4
        /*010c*/ 	.byte	0x04, 0x0a
        /*010e*/ 	.short	(.L_1558 - .L_1557)
	.align		4
.L_1557:
        /*0110*/ 	.word	index@(.nv.constant0._ZN17fastertransformer19segmented_topp_impl27segmented_top_p_single_passINS0_28Segmented_topk_kernel_paramsIfiLi256ELi2EEELi256EEEvNS0_20TopKPerSegmentParamsE)
        /*0114*/ 	.short	0x0380
        /*0116*/ 	.short	0x0060


	//----- nvinfo : EIATTR_SW_WAR
	.align		4
.L_1558:
        /*0118*/ 	.byte	0x04, 0x36
        /*011a*/ 	.short	(.L_1560 - .L_1559)
.L_1559:
        /*011c*/ 	.word	0x00000008
.L_1560:


//--------------------- .nv.info._ZN17fastertransformer19segmented_topp_impl27segmented_top_p_single_passINS0_28Segmented_topk_kernel_paramsIfiLi256ELi2EEELi224EEEvNS0_20TopKPerSegmentParamsE --------------------------
	.section	.nv.info._ZN17fastertransformer19segmented_topp_impl27segmented_top_p_single_passINS0_28Segmented_topk_kernel_paramsIfiLi256ELi2EEELi224EEEvNS0_20TopKPerSegmentParamsE,"",@"SHT_CUDA_INFO"
	.sectionflags	@""
	.align	4


	//----- nvinfo : EIATTR_CUDA_API_VERSION
	.align		4
        /*0000*/ 	.byte	0x04, 0x37
        /*0002*/ 	.short	(.L_1562 - .L_1561)
.L_1561:
        /*0004*/ 	.word	0x00000082


	//----- nvinfo : EIATTR_KPARAM_INFO
	.align		4
.L_1562:
        /*0008*/ 	.byte	0x04, 0x17
        /*000a*/ 	.short	(.L_1564 - .L_1563)
.L_1563:
        /*000c*/ 	.word	0x00000000
        /*0010*/ 	.short	0x0000
        /*0012*/ 	.short	0x0000
        /*0014*/ 	.byte	0x00, 0xf0, 0x81, 0x01


	//----- nvinfo : EIATTR_SPARSE_MMA_MASK
	.align		4
.L_1564:
        /*0018*/ 	.byte	0x03, 0x50
        /*001a*/ 	.short	0x0000


	//----- nvinfo : EIATTR_MAXREG_COUNT
	.align		4
        /*001c*/ 	.byte	0x03, 0x1b
        /*001e*/ 	.short	0x00ff


	//----- nvinfo : EIATTR_NUM_BARRIERS
	.align		4
        /*0020*/ 	.byte	0x02, 0x4c
        /*0022*/ 	.byte	0x01
	.zero		1


	//----- nvinfo : EIATTR_MERCURY_ISA_VERSION
	.align		4
        /*0024*/ 	.byte	0x03, 0x5f
        /*0026*/ 	.short	0x0101


	//----- nvinfo : EIATTR_INT_WARP_WIDE_INSTR_OFFSETS
	.align		4
        /*0028*/ 	.byte	0x04, 0x31
        /*002a*/ 	.short	(.L_1566 - .L_1565)


	//   ....[0]....
.L_1565:
        /*002c*/ 	.word	0x000092d0


	//   ....[1]....
        /*0030*/ 	.word	0x000092e0


	//----- nvinfo : EIATTR_COOP_GROUP_MASK_REGIDS
	.align		4
.L_1566:
        /*0034*/ 	.byte	0x04, 0x29
        /*0036*/ 	.short	(.L_1568 - .L_1567)


	//   ....[0]....
.L_1567:
        /*0038*/ 	.word	0xffffffff


	//   ....[1]....
        /*003c*/ 	.word	0xffffffff


	//   ....[2]....
        /*0040*/ 	.word	0xffffffff


	//   ....[3]....
        /*0044*/ 	.word	0xffffffff


	//   ....[4]....
        /*0048*/ 	.word	0xffffffff


	//   ....[5]....
        /*004c*/ 	.word	0xffffffff


	//   ....[6]....
        /*0050*/ 	.word	0xffffffff


	//   ....[7]....
        /*0054*/ 	.word	0xffffffff


	//   ....[8]....
        /*0058*/ 	.word	0xffffffff


	//   ....[9]....
        /*005c*/ 	.word	0xffffffff


	//   ....[10]....
        /*0060*/ 	.word	0xffffffff


	//   ....[11]....
        /*0064*/ 	.word	0xffffffff


	//   ....[12]....
        /*0068*/ 	.word	0x05000012


	//   ....[13]....
        /*006c*/ 	.word	0x05000012


	//   ....[14]....
        /*0070*/ 	.word	0x05000012


	//   ....[15]....
        /*0074*/ 	.word	0x05000012


	//   ....[16]....
        /*0078*/ 	.word	0x05000012


	//   ....[17]....
        /*007c*/ 	.word	0x05000012


	//   ....[18]....
        /*0080*/ 	.word	0x05000012


	//----- nvinfo : EIATTR_COOP_GROUP_INSTR_OFFSETS
	.align		4
.L_1568:
        /*0084*/ 	.byte	0x04, 0x28
        /*0086*/ 	.short	(.L_1570 - .L_1569)


	//   ....[0]....
.L_1569:
        /*0088*/ 	.word	0x00007770


	//   ....[1]....
        /*008c*/ 	.word	0x00007790


	//   ....[2]....
        /*0090*/ 	.word	0x000077b0


	//   ....[3]....
        /*0094*/ 	.word	0x000077d0


	//   ....[4]....
        /*0098*/ 	.word	0x00007840


	//   ....[5]....
        /*009c*/ 	.word	0x00007f30


	//   ....[6]....
        /*00a0*/ 	.word	0x00007f40


	//   ....[7]....
        /*00a4*/ 	.word	0x00007f60


	//   ....[8]....
        /*00a8*/ 	.word	0x00007f80


	//   ....[9]....
        /*00ac*/ 	.word	0x00007fa0


	//   ....[10]....
        /*00b0*/ 	.word	0x00007fc0


	//   ....[11]....
        /*00b4*/ 	.word	0x00007ff0


	//   ....[12]....
        /*00b8*/ 	.word	0x00009b00


	//   ....[13]....
        /*00bc*/ 	.word	0x00009b70


	//   ....[14]....
        /*00c0*/ 	.word	0x00009be0


	//   ....[15]....
        /*00c4*/ 	.word	0x00009c60


	//   ....[16]....
        /*00c8*/ 	.word	0x00009cd0


	//   ....[17]....
        /*00cc*/ 	.word	0x00009d30


	//   ....[18]....
        /*00d0*/ 	.word	0x00009d90


	//----- nvinfo : EIATTR_VRC_CTA_INIT_COUNT
	.align		4
.L_1570:
        /*00d4*/ 	.byte	0x02, 0x4a
	.zero		1
	.zero		1


	//----- nvinfo : EIATTR_EXIT_INSTR_OFFSETS
	.align		4
        /*00d8*/ 	.byte	0x04, 0x1c
        /*00da*/ 	.short	(.L_1572 - .L_1571)


	//   ....[0]....
.L_1571:
        /*00dc*/ 	.word	0x00000110


	//   ....[1]....
        /*00e0*/ 	.word	0x00000180


	//   ....[2]....
        /*00e4*/ 	.word	0x00009370


	//   ....[3]....
        /*00e8*/ 	.word	0x00009720


	//   ....[4]....
        /*00ec*/ 	.word	0x00009a90


	//----- nvinfo : EIATTR_MAX_THREADS
	.align		4
.L_1572:
        /*00f0*/ 	.byte	0x04, 0x05
        /*00f2*/ 	.short	(.L_1574 - .L_1573)
.L_1573:
        /*00f4*/ 	.word	0x00000100
        /*00f8*/ 	.word	0x00000001
        /*00fc*/ 	.word	0x00000001


	//----- nvinfo : EIATTR_CRS_STACK_SIZE
	.align		4
.L_1574:
        /*0100*/ 	.byte	0x04, 0x1e
        /*0102*/ 	.short	(.L_1576 - .L_1575)
.L_1575:
        /*0104*/ 	.word	0x00000000


	//----- nvinfo : EIATTR_CBANK_PARAM_SIZE
	.align		4
.L_1576:
        /*0108*/ 	.byte	0x03, 0x19
        /*010a*/ 	.short	0x0060


	//----- nvinfo : EIATTR_PARAM_CBANK
	.align		4
        /*010c*/ 	.byte	0x04, 0x0a
        /*010e*/ 	.short	(.L_1578 - .L_1577)
	.align		4
.L_1577:
        /*0110*/ 	.word	index@(.nv.constant0._ZN17fastertransformer19segmented_topp_impl27segmented_top_p_single_passINS0_28Segmented_topk_kernel_paramsIfiLi256ELi2EEELi224EEEvNS0_20TopKPerSegmentParamsE)
        /*0114*/ 	.short	0x0380
        /*0116*/ 	.short	0x0060


	//----- nvinfo : EIATTR_SW_WAR
	.align		4
.L_1578:
        /*0118*/ 	.byte	0x04, 0x36
        /*011a*/ 	.short	(.L_1580 - .L_1579)
.L_1579:
        /*011c*/ 	.word	0x00000008
.L_1580:


//--------------------- .nv.info._ZN17fastertransformer19segmented_topp_impl27segmented_top_p_single_passINS0_28Segmented_topk_kernel_paramsIfiLi256ELi2EEELi192EEEvNS0_20TopKPerSegmentParamsE --------------------------
	.section	.nv.info._ZN17fastertransformer19segmented_topp_impl27segmented_top_p_single_passINS0_28Segmented_topk_kernel_paramsIfiLi256ELi2EEELi192EEEvNS0_20TopKPerSegmentParamsE,"",@"SHT_CUDA_INFO"
	.sectionflags	@""
	.align	4


	//----- nvinfo : EIATTR_CUDA_API_VERSION
	.align		4
        /*0000*/ 	.byte	0x04, 0x37
        /*0002*/ 	.short	(.L_1582 - .L_1581)
.L_1581:
        /*0004*/ 	.word	0x00000082


	//----- nvinfo : EIATTR_KPARAM_INFO
	.align		4
.L_1582:
        /*0008*/ 	.byte	0x04, 0x17
        /*000a*/ 	.short	(.L_1584 - .L_1583)
.L_1583:
        /*000c*/ 	.word	0x00000000
        /*0010*/ 	.short	0x0000
        /*0012*/ 	.short	0x0000
        /*0014*/ 	.byte	0x00, 0xf0, 0x81, 0x01


	//----- nvinfo : EIATTR_SPARSE_MMA_MASK
	.align		4
.L_1584:
        /*0018*/ 	.byte	0x03, 0x50
        /*001a*/ 	.short	0x0000


	//----- nvinfo : EIATTR_MAXREG_COUNT
	.align		4
        /*001c*/ 	.byte	0x03, 0x1b
        /*001e*/ 	.short	0x00ff


	//----- nvinfo : EIATTR_NUM_BARRIERS
	.align		4
        /*0020*/ 	.byte	0x02, 0x4c
        /*0022*/ 	.byte	0x01
	.zero		1


	//----- nvinfo : EIATTR_ANNOTATIONS
	.align		4
        /*0024*/ 	.byte	0x04, 0x55
        /*0026*/ 	.short	(.L_1586 - .L_1585)


	//   ....[0]....
.L_1585:
        /*0028*/ 	.word	0x00000001
        /*002c*/ 	.byte	0x90, 0x00, 0x00, 0x00, 0x01, 0x00, 0x00, 0x00, 0x10, 0x26, 0x00, 0x00, 0x01, 0x00, 0x00, 0x00
        /*003c*/ 	.byte	0x40, 0x26, 0x00, 0x00, 0x01, 0x00, 0x00, 0x00, 0x00, 0x4a, 0x00, 0x00, 0x01, 0x00, 0x00, 0x00
        /*004c*/ 	.byte	0x30, 0x4a, 0x00, 0x00, 0x01, 0x00, 0x00, 0x00, 0xf0, 0x84, 0x00, 0x00


	//----- nvinfo : EIATTR_MERCURY_ISA_VERSION
	.align		4
.L_1586:
        /*0058*/ 	.byte	0x03, 0x5f
        /*005a*/ 	.short	0x0101


	//----- nvinfo : EIATTR_INT_WARP_WIDE_INSTR_OFFSETS
	.align		4
        /*005c*/ 	.byte	0x04, 0x31
        /*005e*/ 	.short	(.L_1588 - .L_1587)


	//   ....[0]....
.L_1587:
        /*0060*/ 	.word	0x00008510


	//   ....[1]....
        /*0064*/ 	.word	0x00008520


	//----- nvinfo : EIATTR_COOP_GROUP_MASK_REGIDS
	.align		4
.L_1588:
        /*0068*/ 	.byte	0x04, 0x29
        /*006a*/ 	.short	(.L_1590 - .L_1589)


	//   ....[0]....
.L_1589:
        /*006c*/ 	.word	0xffffffff


	//   ....[1]....
        /*0070*/ 	.word	0xffffffff


	//   ....[2]....
        /*0074*/ 	.word	0xffffffff


	//   ....[3]....
        /*0078*/ 	.word	0xffffffff


	//   ....[4]....
        /*007c*/ 	.word	0xffffffff


	//   ....[5]....
        /*0080*/ 	.word	0xffffffff


	//   ....[6]....
        /*0084*/ 	.word	0xffffffff


	//   ....[7]....
        /*0088*/ 	.word	0xffffffff


	//   ....[8]....
        /*008c*/ 	.word	0xffffffff


	//   ....[9]....
        /*0090*/ 	.word	0xffffffff


	//   ....[10]....
        /*0094*/ 	.word	0xffffffff


	//   ....[11]....
        /*0098*/ 	.word	0xffffffff


	//   ....[12]....
        /*009c*/ 	.word	0x05000016


	//   ....[13]....
        /*00a0*/ 	.word	0x05000016


	//   ....[14]....
        /*00a4*/ 	.word	0x05000016


	//   ....[15]....
        /*00a8*/ 	.word	0x05000016


	//   ....[16]....
        /*00ac*/ 	.word	0x05000016


	//   ....[17]....
        /*00b0*/ 	.word	0x05000016


	//   ....[18]....
        /*00b4*/ 	.word	0x05000016


	//----- nvinfo : EIATTR_COOP_GROUP_INSTR_OFFSETS
	.align		4
.L_1590:
        /*00b8*/ 	.byte	0x04, 0x28
        /*00ba*/ 	.short	(.L_1592 - .L_1591)


	//   ....[0]....
.L_1591:
        /*00bc*/ 	.word	0x00004a40


	//   ....[1]....
        /*00c0*/ 	.word	0x00004a60


	//   ....[2]....
        /*00c4*/ 	.word	0x00004a80


	//   ....[3]....
        /*00c8*/ 	.word	0x00004ab0


	//   ....[4]....
        /*00cc*/ 	.word	0x00004ad0


	//   ....[5]....
        /*00d0*/ 	.word	0x00004e10


	//   ....[6]....
        /*00d4*/ 	.word	0x00004e20


	//   ....[7]....
        /*00d8*/ 	.word	0x00004e40


	//   ....[8]....
        /*00dc*/ 	.word	0x00004e60


	//   ....[9]....
        /*00e0*/ 	.word	0x00004e80


	//   ....[10]....
        /*00e4*/ 	.word	0x00004ea0


	//   ....[11]....
        /*00e8*/ 	.word	0x00004ed0


	//   ....[12]....
        /*00ec*/ 	.word	0x00008d50


	//   ....[13]....
        /*00f0*/ 	.word	0x00008dc0


	//   ....[14]....
        /*00f4*/ 	.word	0x00008e30


	//   ....[15]....
        /*00f8*/ 	.word	0x00008eb0


	//   ....[16]....
        /*00fc*/ 	.word	0x00008f20


	//   ....[17]....
        /*0100*/ 	.word	0x00008f80


	//   ....[18]....
        /*0104*/ 	.word	0x00008fe0


	//----- nvinfo : EIATTR_VRC_CTA_INIT_COUNT
	.align		4
.L_1592:
        /*0108*/ 	.byte	0x02, 0x4a
	.zero		1
	.zero		1


	//----- nvinfo : EIATTR_EXIT_INSTR_OFFSETS
	.align		4
        /*010c*/ 	.byte	0x04, 0x1c
        /*010e*/ 	.short	(.L_1594 - .L_1593)


	//   ....[0]....
.L_1593:
        /*0110*/ 	.word	0x00000120


	//   ....[1]....
        /*0114*/ 	.word	0x00000190


	//   ....[2]....
        /*0118*/ 	.word	0x000085c0


	//   ....[3]....
        /*011c*/ 	.word	0x00008970


	//   ....[4]....
        /*0120*/ 	.word	0x00008ce0


	//----- nvinfo : EIATTR_MAX_THREADS
	.align		4
.L_1594:
        /*0124*/ 	.byte	0x04, 0x05
        /*0126*/ 	.short	(.L_1596 - .L_1595)
.L_1595:
        /*0128*/ 	.word	0x00000100
        /*012c*/ 	.word	0x00000001
        /*0130*/ 	.word	0x00000001


	//----- nvinfo : EIATTR_CRS_STACK_SIZE
	.align		4
.L_1596:
        /*0134*/ 	.byte	0x04, 0x1e
        /*0136*/ 	.short	(.L_1598 - .L_1597)
.L_1597:
        /*0138*/ 	.word	0x00000000


	//----- nvinfo : EIATTR_CBANK_PARAM_SIZE
	.align		4
.L_1598:
        /*013c*/ 	.byte	0x03, 0x19
        /*013e*/ 	.short	0x0060


	//----- nvinfo : EIATTR_PARAM_CBANK
	.align		4
        /*0140*/ 	.byte	0x04, 0x0a
        /*0142*/ 	.short	(.L_1600 - .L_1599)
	.align		4
.L_1599:
        /*0144*/ 	.word	index@(.nv.constant0._ZN17fastertransformer19segmented_topp_impl27segmented_top_p_single_passINS0_28Segmented_topk_kernel_paramsIfiLi256ELi2EEELi192EEEvNS0_20TopKPerSegmentParamsE)
        /*0148*/ 	.short	0x0380
        /*014a*/ 	.short	0x0060


	//----- nvinfo : EIATTR_SW_WAR
	.align		4
.L_1600:
        /*014c*/ 	.byte	0x04, 0x36
        /*014e*/ 	.short	(.L_1602 - .L_1601)
.L_1601:
        /*0150*/ 	.word	0x00000008
.L_1602:


//--------------------- .nv.info._ZN17fastertransformer19segmented_topp_impl27segmented_top_p_single_passINS0_28Segmented_topk_kernel_paramsIfiLi256ELi2EEELi160EEEvNS0_20TopKPerSegmentParamsE --------------------------
	.section	.nv.info._ZN17fastertransformer19segmented_topp_impl27segmented_top_p_single_passINS0_28Segmented_topk_kernel_paramsIfiLi256ELi2EEELi160EEEvNS0_20TopKPerSegmentParamsE,"",@"SHT_CUDA_INFO"
	.sectionflags	@""
	.align	4


	//----- nvinfo : EIATTR_CUDA_API_VERSION
	.align		4
        /*0000*/ 	.byte	0x04, 0x37
        /*0002*/ 	.short	(.L_1604 - .L_1603)
.L_1603:
        /*0004*/ 	.word	0x00000082


	//----- nvinfo : EIATTR_KPARAM_INFO
	.align		4
.L_1604:
        /*0008*/ 	.byte	0x04, 0x17
        /*000a*/ 	.short	(.L_1606 - .L_1605)
.L_1605:
        /*000c*/ 	.word	0x00000000
        /*0010*/ 	.short	0x0000
        /*0012*/ 	.short	0x0000
        /*0014*/ 	.byte	0x00, 0xf0, 0x81, 0x01


	//----- nvinfo : EIATTR_SPARSE_MMA_MASK
	.align		4
.L_1606:
        /*0018*/ 	.byte	0x03, 0x50
        /*001a*/ 	.short	0x0000


	//----- nvinfo : EIATTR_MAXREG_COUNT
	.align		4
        /*001c*/ 	.byte	0x03, 0x1b
        /*001e*/ 	.short	0x00ff


	//----- nvinfo : EIATTR_NUM_BARRIERS
	.align		4
        /*0020*/ 	.byte	0x02, 0x4c
        /*0022*/ 	.byte	0x01
	.zero		1


	//----- nvinfo : EIATTR_MERCURY_ISA_VERSION
	.align		4
        /*0024*/ 	.byte	0x03, 0x5f
        /*0026*/ 	.short	0x0101


	//----- nvinfo : EIATTR_INT_WARP_WIDE_INSTR_OFFSETS
	.align		4
        /*0028*/ 	.byte	0x04, 0x31
        /*002a*/ 	.short	(.L_1608 - .L_1607)


	//   ....[0]....
.L_1607:
        /*002c*/ 	.word	0x000082c0


	//   ....[1]....
        /*0030*/ 	.word	0x000082d0


	//----- nvinfo : EIATTR_COOP_GROUP_MASK_REGIDS
	.align		4
.L_1608:
        /*0034*/ 	.byte	0x04, 0x29
        /*0036*/ 	.short	(.L_1610 - .L_1609)


	//   ....[0]....
.L_1609:
        /*0038*/ 	.word	0xffffffff


	//   ....[1]....
        /*003c*/ 	.word	0xffffffff


	//   ....[2]....
        /*0040*/ 	.word	0xffffffff


	//   ....[3]....
        /*0044*/ 	.word	0xffffffff


	//   ....[4]....
        /*0048*/ 	.word	0xffffffff


	//   ....[5]....
        /*004c*/ 	.word	0xffffffff


	//   ....[6]....
        /*0050*/ 	.word	0xffffffff


	//   ....[7]....
        /*0054*/ 	.word	0xffffffff


	//   ....[8]....
        /*0058*/ 	.word	0xffffffff


	//   ....[9]....
        /*005c*/ 	.word	0xffffffff


	//   ....[10]....
        /*0060*/ 	.word	0xffffffff


	//   ....[11]....
        /*0064*/ 	.word	0xffffffff


	//   ....[12]....
        /*0068*/ 	.word	0x05000016


	//   ....[13]....
        /*006c*/ 	.word	0x05000016


	//   ....[14]....
        /*0070*/ 	.word	0x05000016


	//   ....[15]....
        /*0074*/ 	.word	0x05000016


	//   ....[16]....
        /*0078*/ 	.word	0x05000016


	//   ....[17]....
        /*007c*/ 	.word	0x05000016


	//   ....[18]....
        /*0080*/ 	.word	0x05000016


	//----- nvinfo : EIATTR_COOP_GROUP_INSTR_OFFSETS
	.align		4
.L_1610:
        /*0084*/ 	.byte	0x04, 0x28
        /*0086*/ 	.short	(.L_1612 - .L_1611)


	//   ....[0]....
.L_1611:
        /*0088*/ 	.word	0x00004fc0


	//   ....[1]....
        /*008c*/ 	.word	0x00004fe0


	//   ....[2]....
        /*0090*/ 	.word	0x00005000


	//   ....[3]....
        /*0094*/ 	.word	0x00005030


	//   ....[4]....
        /*0098*/ 	.word	0x000050b0


	//   ....[5]....
        /*009c*/ 	.word	0x00005750


	//   ....[6]....
        /*00a0*/ 	.word	0x00005760


	//   ....[7]....
        /*00a4*/ 	.word	0x00005780


	//   ....[8]....
        /*00a8*/ 	.word	0x000057a0


	//   ....[9]....
        /*00ac*/ 	.word	0x000057c0


	//   ....[10]....
        /*00b0*/ 	.word	0x000057e0


	//   ....[11]....
        /*00b4*/ 	.word	0x00005810


	//   ....[12]....
        /*00b8*/ 	.word	0x00008ad0


	//   ....[13]....
        /*00bc*/ 	.word	0x00008b40


	//   ....[14]....
        /*00c0*/ 	.word	0x00008bb0


	//   ....[15]....
        /*00c4*/ 	.word	0x00008c30


	//   ....[16]....
        /*00c8*/ 	.word	0x00008ca0


	//   ....[17]....
        /*00cc*/ 	.word	0x00008d00


	//   ....[18]....
        /*00d0*/ 	.word	0x00008d60


	//----- nvinfo : EIATTR_VRC_CTA_INIT_COUNT
	.align		4
.L_1612:
        /*00d4*/ 	.byte	0x02, 0x4a
	.zero		1
	.zero		1


	//----- nvinfo : EIATTR_EXIT_INSTR_OFFSETS
	.align		4
        /*00d8*/ 	.byte	0x04, 0x1c
        /*00da*/ 	.short	(.L_1614 - .L_1613)


	//   ....[0]....
.L_1613:
        /*00dc*/ 	.word	0x00000110


	//   ....[1]....
        /*00e0*/ 	.word	0x00000180


	//   ....[2]....
        /*00e4*/ 	.word	0x00008360


	//   ....[3]....
        /*00e8*/ 	.word	0x000086f0


	//   ....[4]....
        /*00ec*/ 	.word	0x00008a60


	//----- nvinfo : EIATTR_MAX_THREADS
	.align		4
.L_1614:
        /*00f0*/ 	.byte	0x04, 0x05
        /*00f2*/ 	.short	(.L_1616 - .L_1615)
.L_1615:
        /*00f4*/ 	.word	0x00000100
        /*00f8*/ 	.word	0x00000001
        /*00fc*/ 	.word	0x00000001


	//----- nvinfo : EIATTR_CRS_STACK_SIZE
	.align		4
.L_1616:
        /*0100*/ 	.byte	0x04, 0x1e
        /*0102*/ 	.short	(.L_1618 - .L_1617)
.L_1617:
        /*0104*/ 	.word	0x00000000


	//----- nvinfo : EIATTR_CBANK_PARAM_SIZE
	.align		4
.L_1618:
        /*0108*/ 	.byte	0x03, 0x19
        /*010a*/ 	.short	0x0060


	//----- nvinfo : EIATTR_PARAM_CBANK
	.align		4
        /*010c*/ 	.byte	0x04, 0x0a
        /*010e*/ 	.short	(.L_1620 - .L_1619)
	.align		4
.L_1619:
        /*0110*/ 	.word	index@(.nv.constant0._ZN17fastertransformer19segmented_topp_impl27segmented_top_p_single_passINS0_28Segmented_topk_kernel_paramsIfiLi256ELi2EEELi160EEEvNS0_20TopKPerSegmentParamsE)
        /*0114*/ 	.short	0x0380
        /*0116*/ 	.short	0x0060


	//----- nvinfo : EIATTR_SW_WAR
	.align		4
.L_1620:
        /*0118*/ 	.byte	0x04, 0x36
        /*011a*/ 	.short	(.L_1622 - .L_1621)
.L_1621:
        /*011c*/ 	.word	0x00000008
.L_1622:


//--------------------- .nv.info._ZN17fastertransformer19segmented_topp_impl27segmented_top_p_single_passINS0_28Segmented_topk_kernel_paramsIfiLi256ELi2EEELi128EEEvNS0_20TopKPerSegmentParamsE --------------------------
	.section	.nv.info._ZN17fastertransformer19segmented_topp_impl27segmented_top_p_single_passINS0_28Segmented_topk_kernel_paramsIfiLi256ELi2EEELi128EEEvNS0_20TopKPerSegmentParamsE,"",@"SHT_CUDA_INFO"
	.sectionflags	@""
	.align	4


	//----- nvinfo : EIATTR_CUDA_API_VERSION
	.align		4
        /*0000*/ 	.byte	0x04, 0x37
        /*0002*/ 	.short	(.L_1624 - .L_1623)
.L_1623:
        /*0004*/ 	.word	0x00000082


	//----- nvinfo : EIATTR_KPARAM_INFO
	.align		4
.L_1624:
        /*0008*/ 	.byte	0x04, 0x17
        /*000a*/ 	.short	(.L_1626 - .L_1625)
.L_1625:
        /*000c*/ 	.word	0x00000000
        /*0010*/ 	.short	0x0000
        /*0012*/ 	.short	0x0000
        /*0014*/ 	.byte	0x00, 0xf0, 0x81, 0x01


	//----- nvinfo : EIATTR_SPARSE_MMA_MASK
	.align		4
.L_1626:
        /*0018*/ 	.byte	0x03, 0x50
        /*001a*/ 	.short	0x0000


	//----- nvinfo : EIATTR_MAXREG_COUNT
	.align		4
        /*001c*/ 	.byte	0x03, 0x1b
        /*001e*/ 	.short	0x00ff


	//----- nvinfo : EIATTR_NUM_BARRIERS
	.align		4
        /*0020*/ 	.byte	0x02, 0x4c
        /*0022*/ 	.byte	0x01
	.zero		1


	//----- nvinfo : EIATTR_MERCURY_ISA_VERSION
	.align		4
        /*0024*/ 	.byte	0x03, 0x5f
        /*0026*/ 	.short	0x0101


	//----- nvinfo : EIATTR_INT_WARP_WIDE_INSTR_OFFSETS
	.align		4
        /*0028*/ 	.byte	0x04, 0x31
        /*002a*/ 	.short	(.L_1628 - .L_1627)


	//   ....[0]....
.L_1627:
        /*002c*/ 	.word	0x000085b0


	//   ....[1]....
        /*0030*/ 	.word	0x000085c0


	//----- nvinfo : EIATTR_COOP_GROUP_MASK_REGIDS
	.align		4
.L_1628:
        /*0034*/ 	.byte	0x04, 0x29
        /*0036*/ 	.short	(.L_1630 - .L_1629)


	//   ....[0]....
.L_1629:
        /*0038*/ 	.word	0xffffffff


	//   ....[1]....
        /*003c*/ 	.word	0xffffffff


	//   ....[2]....
        /*0040*/ 	.word	0xffffffff


	//   ....[3]....
        /*0044*/ 	.word	0xffffffff


	//   ....[4]....
        /*0048*/ 	.word	0xffffffff


	//   ....[5]....
        /*004c*/ 	.word	0xffffffff


	//   ....[6]....
        /*0050*/ 	.word	0xffffffff


	//   ....[7]....
        /*0054*/ 	.word	0xffffffff


	//   ....[8]....
        /*0058*/ 	.word	0xffffffff


	//   ....[9]....
        /*005c*/ 	.word	0xffffffff


	//   ....[10]....
        /*0060*/ 	.word	0xffffffff


	//   ....[11]....
        /*0064*/ 	.word	0xffffffff


	//   ....[12]....
        /*0068*/ 	.word	0x050000e4


	//   ....[13]....
        /*006c*/ 	.word	0x050000e4


	//   ....[14]....
        /*0070*/ 	.word	0x050000e4


	//   ....[15]....
        /*0074*/ 	.word	0x050000e4


	//   ....[16]....
        /*0078*/ 	.word	0x050000e4


	//   ....[17]....
        /*007c*/ 	.word	0x050000e4


	//   ....[18]....
        /*0080*/ 	.word	0x050000e4


	//----- nvinfo : EIATTR_COOP_GROUP_INSTR_OFFSETS
	.align		4
.L_1630:
        /*0084*/ 	.byte	0x04, 0x28
        /*0086*/ 	.short	(.L_1632 - .L_1631)


	//   ....[0]....
.L_1631:
        /*0088*/ 	.word	0x000043a0


	//   ....[1]....
        /*008c*/ 	.word	0x000043c0


	//   ....[2]....
        /*0090*/ 	.word	0x000043e0


	//   ....[3]....
        /*0094*/ 	.word	0x00004400


	//   ....[4]....
        /*0098*/ 	.word	0x00004420


	//   ....[5]....
        /*009c*/ 	.word	0x00004890


	//   ....[6]....
        /*00a0*/ 	.word	0x000048a0


	//   ....[7]....
        /*00a4*/ 	.word	0x000048c0


	//   ....[8]....
        /*00a8*/ 	.word	0x000048e0


	//   ....[9]....
        /*00ac*/ 	.word	0x00004900


	//   ....[10]....
        /*00b0*/ 	.word	0x00004920


	//   ....[11]....
        /*00b4*/ 	.word	0x00004950


	//   ....[12]....
        /*00b8*/ 	.word	0x00008de0


	//   ....[13]....
        /*00bc*/ 	.word	0x00008e50


	//   ....[14]....
        /*00c0*/ 	.word	0x00008ed0


	//   ....[15]....
        /*00c4*/ 	.word	0x00008f40


	//   ....[16]....
        /*00c8*/ 	.word	0x00008fb0


	//   ....[17]....
        /*00cc*/ 	.word	0x00009010


	//   ....[18]....
        /*00d0*/ 	.word	0x00009070


	//----- nvinfo : EIATTR_VRC_CTA_INIT_COUNT
	.align		4
.L_1632:
        /*00d4*/ 	.byte	0x02, 0x4a
	.zero		1
	.zero		1


	//----- nvinfo : EIATTR_EXIT_INSTR_OFFSETS
	.align		4
        /*00d8*/ 	.byte	0x04, 0x1c
        /*00da*/ 	.short	(.L_1634 - .L_1633)


	//   ....[0]....
.L_1633:
        /*00dc*/ 	.word	0x00000130


	//   ....[1]....
        /*00e0*/ 	.word	0x000001c0


	//   ....[2]....
        /*00e4*/ 	.word	0x00008660


	//   ....[3]....
        /*00e8*/ 	.word	0x00008a10


	//   ....[4]....
        /*00ec*/ 	.word	0x00008d80


	//----- nvinfo : EIATTR_MAX_THREADS
	.align		4
.L_1634:
        /*00f0*/ 	.byte	0x04, 0x05
        /*00f2*/ 	.short	(.L_1636 - .L_1635)
.L_1635:
        /*00f4*/ 	.word	0x00000100
        /*00f8*/ 	.word	0x00000001
        /*00fc*/ 	.word	0x00000001


	//----- nvinfo : EIATTR_CRS_STACK_SIZE
	.align		4
.L_1636:
        /*0100*/ 	.byte	0x04, 0x1e
        /*0102*/ 	.short	(.L_1638 - .L_1637)
.L_1637:
        /*0104*/ 	.word	0x00000000


	//----- nvinfo : EIATTR_CBANK_PARAM_SIZE
	.align		4
.L_1638:
        /*0108*/ 	.byte	0x03, 0x19
        /*010a*/ 	.short	0x0060


	//----- nvinfo : EIATTR_PARAM_CBANK
	.align		4
        /*010c*/ 	.byte	0x04, 0x0a
        /*010e*/ 	.short	(.L_1640 - .L_1639)
	.align		4
.L_1639:
        /*0110*/ 	.word	index@(.nv.constant0._ZN17fastertransformer19segmented_topp_impl27segmented_top_p_single_passINS0_28Segmented_topk_kernel_paramsIfiLi256ELi2EEELi128EEEvNS0_20TopKPerSegmentParamsE)
        /*0114*/ 	.short	0x0380
        /*0116*/ 	.short	0x0060


	//----- nvinfo : EIATTR_SW_WAR
	.align		4
.L_1640:
        /*0118*/ 	.byte	0x04, 0x36
        /*011a*/ 	.short	(.L_1642 - .L_1641)
.L_1641:
        /*011c*/ 	.word	0x00000008
.L_1642:


//--------------------- .nv.info._ZN17fastertransformer19segmented_topp_impl27segmented_top_p_single_passINS0_28Segmented_topk_kernel_paramsIfiLi256ELi2EEELi96EEEvNS0_20TopKPerSegmentParamsE --------------------------
	.section	.nv.info._ZN17fastertransformer19segmented_topp_impl27segmented_top_p_single_passINS0_28Segmented_topk_kernel_paramsIfiLi256ELi2EEELi96EEEvNS0_20TopKPerSegmentParamsE,"",@"SHT_CUDA_INFO"
	.sectionflags	@""
	.align	4


	//----- nvinfo : EIATTR_CUDA_API_VERSION
	.align		4
        /*0000*/ 	.byte	0x04, 0x37
        /*0002*/ 	.short	(.L_1644 - .L_1643)
.L_1643:
        /*0004*/ 	.word	0x00000082


	//----- nvinfo : EIATTR_KPARAM_INFO
	.align		4
.L_1644:
        /*0008*/ 	.byte	0x04, 0x17
        /*000a*/ 	.short	(.L_1646 - .L_1645)
.L_1645:
        /*000c*/ 	.word	0x00000000
        /*0010*/ 	.short	0x0000
        /*0012*/ 	.short	0x0000
        /*0014*/ 	.byte	0x00, 0xf0, 0x81, 0x01


	//----- nvinfo : EIATTR_SPARSE_MMA_MASK
	.align		4
.L_1646:
        /*0018*/ 	.byte	0x03, 0x50
        /*001a*/ 	.short	0x0000


	//----- nvinfo : EIATTR_MAXREG_COUNT
	.align		4
        /*001c*/ 	.byte	0x03, 0x1b
        /*001e*/ 	.short	0x00ff


	//----- nvinfo : EIATTR_NUM_BARRIERS
	.align		4
        /*0020*/ 	.byte	0x02, 0x4c
        /*0022*/ 	.byte	0x01
	.zero		1


	//----- nvinfo : EIATTR_MERCURY_ISA_VERSION
	.align		4
        /*0024*/ 	.byte	0x03, 0x5f
        /*0026*/ 	.short	0x0101


	//----- nvinfo : EIATTR_INT_WARP_WIDE_INSTR_OFFSETS
	.align		4
        /*0028*/ 	.byte	0x04, 0x31
        /*002a*/ 	.short	(.L_1648 - .L_1647)


	//   ....[0]....
.L_1647:
        /*002c*/ 	.word	0x00006b20


	//   ....[1]....
        /*0030*/ 	.word	0x00006b30


	//----- nvinfo : EIATTR_COOP_GROUP_MASK_REGIDS
	.align		4
.L_1648:
        /*0034*/ 	.byte	0x04, 0x29
        /*0036*/ 	.short	(.L_1650 - .L_1649)


	//   ....[0]....
.L_1649:
        /*0038*/ 	.word	0xffffffff


	//   ....[1]....
        /*003c*/ 	.word	0xffffffff


	//   ....[2]....
        /*0040*/ 	.word	0xffffffff


	//   ....[3]....
        /*0044*/ 	.word	0xffffffff


	//   ....[4]....
        /*0048*/ 	.word	0xffffffff


	//   ....[5]....
        /*004c*/ 	.word	0xffffffff


	//   ....[6]....
        /*0050*/ 	.word	0xffffffff


	//   ....[7]....
        /*0054*/ 	.word	0xffffffff


	//   ....[8]....
        /*0058*/ 	.word	0xffffffff


	//   ....[9]....
        /*005c*/ 	.word	0xffffffff


	//   ....[10]....
        /*0060*/ 	.word	0xffffffff


	//   ....[11]....
        /*0064*/ 	.word	0xffffffff


	//   ....[12]....
        /*0068*/ 	.word	0x050000da


	//   ....[13]....
        /*006c*/ 	.word	0x050000da


	//   ....[14]....
        /*0070*/ 	.word	0x050000da


	//   ....[15]....
        /*0074*/ 	.word	0x050000da


	//   ....[16]....
        /*0078*/ 	.word	0x050000da


	//   ....[17]....
        /*007c*/ 	.word	0x050000da


	//   ....[18]....
        /*0080*/ 	.word	0x050000da


	//----- nvinfo : EIATTR_COOP_GROUP_INSTR_OFFSETS
	.align		4
.L_1650:
        /*0084*/ 	.byte	0x04, 0x28
        /*0086*/ 	.short	(.L_1652 - .L_1651)


	//   ....[0]....
.L_1651:
        /*0088*/ 	.word	0x00003980


	//   ....[1]....
        /*008c*/ 	.word	0x00003a30


	//   ....[2]....
        /*0090*/ 	.word	0x00003a60


	//   ....[3]....
        /*0094*/ 	.word	0x00003a80


	//   ....[4]....
        /*0098*/ 	.word	0x00003ab0


	//   ....[5]....
        /*009c*/ 	.word	0x00003ef0


	//   ....[6]....
        /*00a0*/ 	.word	0x00003f00


	//   ....[7]....
        /*00a4*/ 	.word	0x00003f20


	//   ....[8]....
        /*00a8*/ 	.word	0x00003f40


	//   ....[9]....
        /*00ac*/ 	.word	0x00003f60


	//   ....[10]....
        /*00b0*/ 	.word	0x00003f80


	//   ....[11]....
        /*00b4*/ 	.word	0x00003fb0


	//   ....[12]....
        /*00b8*/ 	.word	0x00007340


	//   ....[13]....
        /*00bc*/ 	.word	0x000073b0


	//   ....[14]....
        /*00c0*/ 	.word	0x00007430


	//   ....[15]....
        /*00c4*/ 	.word	0x000074a0


	//   ....[16]....
        /*00c8*/ 	.word	0x00007510


	//   ....[17]....
        /*00cc*/ 	.word	0x00007570


	//   ....[18]....
        /*00d0*/ 	.word	0x000075d0


	//----- nvinfo : EIATTR_VRC_CTA_INIT_COUNT
	.align		4
.L_1652:
        /*00d4*/ 	.byte	0x02, 0x4a
	.zero		1
	.zero		1


	//----- nvinfo : EIATTR_EXIT_INSTR_OFFSETS
	.align		4
        /*00d8*/ 	.byte	0x04, 0x1c
        /*00da*/ 	.short	(.L_1654 - .L_1653)


	//   ....[0]....
.L_1653:
        /*00dc*/ 	.word	0x00000100


	//   ....[1]....
        /*00e0*/ 	.word	0x00000170


	//   ....[2]....
        /*00e4*/ 	.word	0x00006bc0


	//   ....[3]....
        /*00e8*/ 	.word	0x00006f70


	//   ....[4]....
        /*00ec*/ 	.word	0x000072e0


	//----- nvinfo : EIATTR_MAX_THREADS
	.align		4
.L_1654:
        /*00f0*/ 	.byte	0x04, 0x05
        /*00f2*/ 	.short	(.L_1656 - .L_1655)
.L_1655:
        /*00f4*/ 	.word	0x00000100
        /*00f8*/ 	.word	0x00000001
        /*00fc*/ 	.word	0x00000001


	//----- nvinfo : EIATTR_CRS_STACK_SIZE
	.align		4
.L_1656:
        /*0100*/ 	.byte	0x04, 0x1e
        /*0102*/ 	.short	(.L_1658 - .L_1657)
.L_1657:
        /*0104*/ 	.word	0x00000000


	//----- nvinfo : EIATTR_CBANK_PARAM_SIZE
	.align		4
.L_1658:
        /*0108*/ 	.byte	0x03, 0x19
        /*010a*/ 	.short	0x0060


	//----- nvinfo : EIATTR_PARAM_CBANK
	.align		4
        /*010c*/ 	.byte	0x04, 0x0a
        /*010e*/ 	.short	(.L_1660 - .L_1659)
	.align		4
.L_1659:
        /*0110*/ 	.word	index@(.nv.constant0._ZN17fastertransformer19segmented_topp_impl27segmented_top_p_single_passINS0_28Segmented_topk_kernel_paramsIfiLi256ELi2EEELi96EEEvNS0_20TopKPerSegmentParamsE)
        /*0114*/ 	.short	0x0380
        /*0116*/ 	.short	0x0060


	//----- nvinfo : EIATTR_SW_WAR
	.align		4
.L_1660:
        /*0118*/ 	.byte	0x04, 0x36
        /*011a*/ 	.short	(.L_1662 - .L_1661)
.L_1661:
        /*011c*/ 	.word	0x00000008
.L_1662:


//--------------------- .nv.info._ZN17fastertransformer19segmented_topp_impl27segmented_top_p_single_passINS0_28Segmented_topk_kernel_paramsIfiLi256ELi2EEELi64EEEvNS0_20TopKPerSegmentParamsE --------------------------
	.section	.nv.info._ZN17fastertransformer19segmented_topp_impl27segmented_top_p_single_passINS0_28Segmented_topk_kernel_paramsIfiLi256ELi2EEELi64EEEvNS0_20TopKPerSegmentParamsE,"",@"SHT_CUDA_INFO"
	.sectionflags	@""
	.align	4


	//----- nvinfo : EIATTR_CUDA_API_VERSION
	.align		4
        /*0000*/ 	.byte	0x04, 0x37
        /*0002*/ 	.short	(.L_1664 - .L_1663)
.L_1663:
        /*0004*/ 	.word	0x00000082


	//----- nvinfo : EIATTR_KPARAM_INFO
	.align		4
.L_1664:
        /*0008*/ 	.byte	0x04, 0x17
        /*000a*/ 	.short	(.L_1666 - .L_1665)
.L_1665:
        /*000c*/ 	.word	0x00000000
        /*0010*/ 	.short	0x0000
        /*0012*/ 	.short	0x0000
        /*0014*/ 	.byte	0x00, 0xf0, 0x81, 0x01


	//----- nvinfo : EIATTR_SPARSE_MMA_MASK
	.align		4
.L_1666:
        /*0018*/ 	.byte	0x03, 0x50
        /*001a*/ 	.short	0x0000


	//----- nvinfo : EIATTR_MAXREG_COUNT
	.align		4
        /*001c*/ 	.byte	0x03, 0x1b
        /*001e*/ 	.short	0x00ff


	//----- nvinfo : EIATTR_NUM_BARRIERS
	.align		4
        /*0020*/ 	.byte	0x02, 0x4c
        /*0022*/ 	.byte	0x01
	.zero		1


	//----- nvinfo : EIATTR_MERCURY_ISA_VERSION
	.align		4
        /*0024*/ 	.byte	0x03, 0x5f
        /*0026*/ 	.short	0x0101


	//----- nvinfo : EIATTR_INT_WARP_WIDE_INSTR_OFFSETS
	.align		4
        /*0028*/ 	.byte	0x04, 0x31
        /*002a*/ 	.short	(.L_1668 - .L_1667)


	//   ....[0]....
.L_1667:
        /*002c*/ 	.word	0x00004e60


	//   ....[1]....
        /*0030*/ 	.word	0x00004e70


	//----- nvinfo : EIATTR_COOP_GROUP_MASK_REGIDS
	.align		4
.L_1668:
        /*0034*/ 	.byte	0x04, 0x29
        /*0036*/ 	.short	(.L_1670 - .L_1669)


	//   ....[0]....
.L_1669:
        /*0038*/ 	.word	0xffffffff


	//   ....[1]....
        /*003c*/ 	.word	0xffffffff


	//   ....[2]....
        /*0040*/ 	.word	0xffffffff


	//   ....[3]....
        /*0044*/ 	.word	0xffffffff


	//   ....[4]....
        /*0048*/ 	.word	0xffffffff


	//   ....[5]....
        /*004c*/ 	.word	0xffffffff


	//   ....[6]....
        /*0050*/ 	.word	0xffffffff


	//   ....[7]....
        /*0054*/ 	.word	0xffffffff


	//   ....[8]....
        /*0058*/ 	.word	0xffffffff


	//   ....[9]....
        /*005c*/ 	.word	0xffffffff


	//   ....[10]....
        /*0060*/ 	.word	0xffffffff


	//   ....[11]....
        /*0064*/ 	.word	0xffffffff


	//   ....[12]....
        /*0068*/ 	.word	0x0500009e


	//   ....[13]....
        /*006c*/ 	.word	0x0500009e


	//   ....[14]....
        /*0070*/ 	.word	0x0500009e


	//   ....[15]....
        /*0074*/ 	.word	0x0500009e


	//   ....[16]....
        /*0078*/ 	.word	0x0500009e


	//   ....[17]....
        /*007c*/ 	.word	0x0500009e


	//   ....[18]....
        /*0080*/ 	.word	0x0500009e


	//----- nvinfo : EIATTR_COOP_GROUP_INSTR_OFFSETS
	.align		4
.L_1670:
        /*0084*/ 	.byte	0x04, 0x28
        /*0086*/ 	.short	(.L_1672 - .L_1671)


	//   ....[0]....
.L_1671:
        /*0088*/ 	.word	0x000029d0


	//   ....[1]....
        /*008c*/ 	.word	0x00002ac0


	//   ....[2]....
        /*0090*/ 	.word	0x00002ae0


	//   ....[3]....
        /*0094*/ 	.word	0x00002b00


	//   ....[4]....
        /*0098*/ 	.word	0x00002b20


	//   ....[5]....
        /*009c*/ 	.word	0x00002f20


	//   ....[6]....
        /*00a0*/ 	.word	0x00002f30


	//   ....[7]....
        /*00a4*/ 	.word	0x00002f50


	//   ....[8]....
        /*00a8*/ 	.word	0x00002f70


	//   ....[9]....
        /*00ac*/ 	.word	0x00002f90


	//   ....[10]....
        /*00b0*/ 	.word	0x00002fb0


	//   ....[11]....
        /*00b4*/ 	.word	0x00002fe0


	//   ....[12]....
        /*00b8*/ 	.word	0x00005680


	//   ....[13]....
        /*00bc*/ 	.word	0x000056f0


	//   ....[14]....
        /*00c0*/ 	.word	0x00005760


	//   ....[15]....
        /*00c4*/ 	.word	0x000057d0


	//   ....[16]....
        /*00c8*/ 	.word	0x00005850


	//   ....[17]....
        /*00cc*/ 	.word	0x000058c0


	//   ....[18]....
        /*00d0*/ 	.word	0x00005920


	//----- nvinfo : EIATTR_VRC_CTA_INIT_COUNT
	.align		4
.L_1672:
        /*00d4*/ 	.byte	0x02, 0x4a
	.zero		1
	.zero		1


	//----- nvinfo : EIATTR_EXIT_INSTR_OFFSETS
	.align		4
        /*00d8*/ 	.byte	0x04, 0x1c
        /*00da*/ 	.short	(.L_1674 - .L_1673)


	//   ....[0]....
.L_1673:
        /*00dc*/ 	.word	0x00000100


	//   ....[1]....
        /*00e0*/ 	.word	0x00000170


	//   ....[2]....
        /*00e4*/ 	.word	0x00004f00


	//   ....[3]....
        /*00e8*/ 	.word	0x000052b0


	//   ....[4]....
        /*00ec*/ 	.word	0x00005620


	//----- nvinfo : EIATTR_MAX_THREADS
	.align		4
.L_1674:
        /*00f0*/ 	.byte	0x04, 0x05
        /*00f2*/ 	.short	(.L_1676 - .L_1675)
.L_1675:
        /*00f4*/ 	.word	0x00000100
        /*00f8*/ 	.word	0x00000001
        /*00fc*/ 	.word	0x00000001


	//----- nvinfo : EIATTR_CRS_STACK_SIZE
	.align		4
.L_1676:
        /*0100*/ 	.byte	0x04, 0x1e
        /*0102*/ 	.short	(.L_1678 - .L_1677)
.L_1677:
        /*0104*/ 	.word	0x00000000


	//----- nvinfo : EIATTR_CBANK_PARAM_SIZE
	.align		4
.L_1678:
        /*0108*/ 	.byte	0x03, 0x19
        /*010a*/ 	.short	0x0060


	//----- nvinfo : EIATTR_PARAM_CBANK
	.align		4
        /*010c*/ 	.byte	0x04, 0x0a
        /*010e*/ 	.short	(.L_1680 - .L_1679)
	.align		4
.L_1679:
        /*0110*/ 	.word	index@(.nv.constant0._ZN17fastertransformer19segmented_topp_impl27segmented_top_p_single_passINS0_28Segmented_topk_kernel_paramsIfiLi256ELi2EEELi64EEEvNS0_20TopKPerSegmentParamsE)
        /*0114*/ 	.short	0x0380
        /*0116*/ 	.short	0x0060


	//----- nvinfo : EIATTR_SW_WAR
	.align		4
.L_1680:
        /*0118*/ 	.byte	0x04, 0x36
        /*011a*/ 	.short	(.L_1682 - .L_1681)
.L_1681:
        /*011c*/ 	.word	0x00000008
.L_1682:


//--------------------- .nv.info._ZN17fastertransformer19segmented_topp_impl27segmented_top_p_single_passINS0_28Segmented_topk_kernel_paramsIfiLi256ELi2EEELi32EEEvNS0_20TopKPerSegmentParamsE --------------------------
	.section	.nv.info._ZN17fastertransformer19segmented_topp_impl27segmented_top_p_single_passINS0_28Segmented_topk_kernel_paramsIfiLi256ELi2EEELi32EEEvNS0_20TopKPerSegmentParamsE,"",@"SHT_CUDA_INFO"
	.sectionflags	@""
	.align	4


	//----- nvinfo : EIATTR_CUDA_API_VERSION
	.align		4
        /*0000*/ 	.byte	0x04, 0x37
        /*0002*/ 	.short	(.L_1684 - .L_1683)
.L_1683:
        /*0004*/ 	.word	0x00000082


	//----- nvinfo : EIATTR_KPARAM_INFO
	.align		4
.L_1684:
        /*0008*/ 	.byte	0x04, 0x17
        /*000a*/ 	.short	(.L_1686 - .L_1685)
.L_1685:
        /*000c*/ 	.word	0x00000000
        /*0010*/ 	.short	0x0000
        /*0012*/ 	.short	0x0000
        /*0014*/ 	.byte	0x00, 0xf0, 0x81, 0x01


	//----- nvinfo : EIATTR_SPARSE_MMA_MASK
	.align		4
.L_1686:
        /*0018*/ 	.byte	0x03, 0x50
        /*001a*/ 	.short	0x0000


	//----- nvinfo : EIATTR_MAXREG_COUNT
	.align		4
        /*001c*/ 	.byte	0x03, 0x1b
        /*001e*/ 	.short	0x00ff


	//----- nvinfo : EIATTR_NUM_BARRIERS
	.align		4
        /*0020*/ 	.byte	0x02, 0x4c
        /*0022*/ 	.byte	0x01
	.zero		1


	//----- nvinfo : EIATTR_MERCURY_ISA_VERSION
	.align		4
        /*0024*/ 	.byte	0x03, 0x5f
        /*0026*/ 	.short	0x0101


	//----- nvinfo : EIATTR_INT_WARP_WIDE_INSTR_OFFSETS
	.align		4
        /*0028*/ 	.byte	0x04, 0x31
        /*002a*/ 	.short	(.L_1688 - .L_1687)


	//   ....[0]....
.L_1687:
        /*002c*/ 	.word	0x000031d0


	//   ....[1]....
        /*0030*/ 	.word	0x000031e0


	//----- nvinfo : EIATTR_COOP_GROUP_MASK_REGIDS
	.align		4
.L_1688:
        /*0034*/ 	.byte	0x04, 0x29
        /*0036*/ 	.short	(.L_1690 - .L_1689)


	//   ....[0]....
.L_1689:
        /*0038*/ 	.word	0xffffffff


	//   ....[1]....
        /*003c*/ 	.word	0xffffffff


	//   ....[2]....
        /*0040*/ 	.word	0xffffffff


	//   ....[3]....
        /*0044*/ 	.word	0xffffffff


	//   ....[4]....
        /*0048*/ 	.word	0xffffffff


	//   ....[5]....
        /*004c*/ 	.word	0xffffffff


	//   ....[6]....
        /*0050*/ 	.word	0xffffffff


	//   ....[7]....
        /*0054*/ 	.word	0xffffffff


	//   ....[8]....
        /*0058*/ 	.word	0xffffffff


	//   ....[9]....
        /*005c*/ 	.word	0xffffffff


	//   ....[10]....
        /*0060*/ 	.word	0xffffffff


	//   ....[11]....
        /*0064*/ 	.word	0xffffffff


	//   ....[12]....
        /*0068*/ 	.word	0x0500005f


	//   ....[13]....
        /*006c*/ 	.word	0x0500005f


	//   ....[14]....
        /*0070*/ 	.word	0x0500005f


	//   ....[15]....
        /*0074*/ 	.word	0x0500005f


	//   ....[16]....
        /*0078*/ 	.word	0x0500005f


	//   ....[17]....
        /*007c*/ 	.word	0x0500005f


	//   ....[18]....
        /*0080*/ 	.word	0x0500005f


	//----- nvinfo : EIATTR_COOP_GROUP_INSTR_OFFSETS
	.align		4
.L_1690:
        /*0084*/ 	.byte	0x04, 0x28
        /*0086*/ 	.short	(.L_1692 - .L_1691)


	//   ....[0]....
.L_1691:
        /*0088*/ 	.word	0x00001b20


	//   ....[1]....
        /*008c*/ 	.word	0x00001b80


	//   ....[2]....
        /*0090*/ 	.word	0x00001ba0


	//   ....[3]....
        /*0094*/ 	.word	0x00001bc0


	//   ....[4]....
        /*0098*/ 	.word	0x00001be0


	//   ....[5]....
        /*009c*/ 	.word	0x00001f90


	//   ....[6]....
        /*00a0*/ 	.word	0x00001fa0


	//   ....[7]....
        /*00a4*/ 	.word	0x00001fc0


	//   ....[8]....
        /*00a8*/ 	.word	0x00001fe0


	//   ....[9]....
        /*00ac*/ 	.word	0x00002000


	//   ....[10]....
        /*00b0*/ 	.word	0x00002020


	//   ....[11]....
        /*00b4*/ 	.word	0x00002050


	//   ....[12]....
        /*00b8*/ 	.word	0x000039f0


	//   ....[13]....
        /*00bc*/ 	.word	0x00003a60


	//   ....[14]....
        /*00c0*/ 	.word	0x00003ad0


	//   ....[15]....
        /*00c4*/ 	.word	0x00003b40


	//   ....[16]....
        /*00c8*/ 	.word	0x00003bc0


	//   ....[17]....
        /*00cc*/ 	.word	0x00003c30


	//   ....[18]....
        /*00d0*/ 	.word	0x00003c90


	//----- nvinfo : EIATTR_VRC_CTA_INIT_COUNT
	.align		4
.L_1692:
        /*00d4*/ 	.byte	0x02, 0x4a
	.zero		1
	.zero		1


	//----- nvinfo : EIATTR_EXIT_INSTR_OFFSETS
	.align		4
        /*00d8*/ 	.byte	0x04, 0x1c
        /*00da*/ 	.short	(.L_1694 - .L_1693)


	//   ....[0]....
.L_1693:
        /*00dc*/ 	.word	0x00000100


	//   ....[1]....
        /*00e0*/ 	.word	0x00000170


	//   ....[2]....
        /*00e4*/ 	.word	0x00003270


	//   ....[3]....
        /*00e8*/ 	.word	0x00003620


	//   ....[4]....
        /*00ec*/ 	.word	0x00003990


	//----- nvinfo : EIATTR_MAX_THREADS
	.align		4
.L_1694:
        /*00f0*/ 	.byte	0x04, 0x05
        /*00f2*/ 	.short	(.L_1696 - .L_1695)
.L_1695:
        /*00f4*/ 	.word	0x00000100
        /*00f8*/ 	.word	0x00000001
        /*00fc*/ 	.word	0x00000001


	//----- nvinfo : EIATTR_CRS_STACK_SIZE
	.align		4
.L_1696:
        /*0100*/ 	.byte	0x04, 0x1e
        /*0102*/ 	.short	(.L_1698 - .L_1697)
.L_1697:
        /*0104*/ 	.word	0x00000000


	//----- nvinfo : EIATTR_CBANK_PARAM_SIZE
	.align		4
.L_1698:
        /*0108*/ 	.byte	0x03, 0x19
        /*010a*/ 	.short	0x0060


	//----- nvinfo : EIATTR_PARAM_CBANK
	.align		4
        /*010c*/ 	.byte	0x04, 0x0a
        /*010e*/ 	.short	(.L_1700 - .L_1699)
	.align		4
.L_1699:
        /*0110*/ 	.word	index@(.nv.constant0._ZN17fastertransformer19segmented_topp_impl27segmented_top_p_single_passINS0_28Segmented_topk_kernel_paramsIfiLi256ELi2EEELi32EEEvNS0_20TopKPerSegmentParamsE)
        /*0114*/ 	.short	0x0380
        /*0116*/ 	.short	0x0060


	//----- nvinfo : EIATTR_SW_WAR
	.align		4
.L_1700:
        /*0118*/ 	.byte	0x04, 0x36
        /*011a*/ 	.short	(.L_1702 - .L_1701)
.L_1701:
        /*011c*/ 	.word	0x00000008
.L_1702:


//--------------------- .nv.info._ZN17fastertransformer14addBiasSoftMaxI6__halfEEvPT_PKS2_PKiPKbii --------------------------
	.section	.nv.info._ZN17fastertransformer14addBiasSoftMaxI6__halfEEvPT_PKS2_PKiPKbii,"",@"SHT_CUDA_INFO"
	.sectionflags	@""
	.align	4


	//----- nvinfo : EIATTR_CUDA_API_VERSION
	.align		4
        /*0000*/ 	.byte	0x04, 0x37
        /*0002*/ 	.short	(.L_1704 - .L_1703)
.L_1703:
        /*0004*/ 	.word	0x00000082


	//----- nvinfo : EIATTR_KPARAM_INFO
	.align		4
.L_1704:
        /*0008*/ 	.byte	0x04, 0x17
        /*000a*/ 	.short	(.L_1706 - .L_1705)
.L_1705:
        /*000c*/ 	.word	0x00000000
        /*0010*/ 	.short	0x0005
        /*0012*/ 	.short	0x0024
        /*0014*/ 	.byte	0x00, 0xf0, 0x11, 0x00


	//----- nvinfo : EIATTR_KPARAM_INFO
	.align		4
.L_1706:
        /*0018*/ 	.byte	0x04, 0x17
        /*001a*/ 	.short	(.L_1708 - .L_1707)
.L_1707:
        /*001c*/ 	.word	0x00000000
        /*0020*/ 	.short	0x0004
        /*0022*/ 	.short	0x0020
        /*0024*/ 	.byte	0x00, 0xf0, 0x11, 0x00


	//----- nvinfo : EIATTR_KPARAM_INFO
	.align		4
.L_1708:
        /*0028*/ 	.byte	0x04, 0x17
        /*002a*/ 	.short	(.L_1710 - .L_1709)
.L_1709:
        /*002c*/ 	.word	0x00000000
        /*0030*/ 	.short	0x0003
        /*0032*/ 	.short	0x0018
        /*0034*/ 	.byte	0x00, 0xf5, 0x21, 0x00


	//----- nvinfo : EIATTR_KPARAM_INFO
	.align		4
.L_1710:
        /*0038*/ 	.byte	0x04, 0x17
        /*003a*/ 	.short	(.L_1712 - .L_1711)
.L_1711:
        /*003c*/ 	.word	0x00000000
        /*0040*/ 	.short	0x0002
        /*0042*/ 	.short	0x0010
        /*0044*/ 	.byte	0x00, 0xf5, 0x21, 0x00


	//----- nvinfo : EIATTR_KPARAM_INFO
	.align		4
.L_1712:
        /*0048*/ 	.byte	0x04, 0x17
        /*004a*/ 	.short	(.L_1714 - .L_1713)
.L_1713:
        /*004c*/ 	.word	0x00000000
        /*0050*/ 	.short	0x0001
        /*0052*/ 	.short	0x0008
        /*0054*/ 	.byte	0x00, 0xf5, 0x21, 0x00


	//----- nvinfo : EIATTR_KPARAM_INFO
	.align		4
.L_1714:
        /*0058*/ 	.byte	0x04, 0x17
        /*005a*/ 	.short	(.L_1716 - .L_1715)
.L_1715:
        /*005c*/ 	.word	0x00000000
        /*0060*/ 	.short	0x0000
        /*0062*/ 	.short	0x0000
        /*0064*/ 	.byte	0x00, 0xf5, 0x21, 0x00


	//----- nvinfo : EIATTR_SPARSE_MMA_MASK
	.align		4
.L_1716:
        /*0068*/ 	.byte	0x03, 0x50
        /*006a*/ 	.short	0x0000


	//----- nvinfo : EIATTR_MAXREG_COUNT
	.align		4
        /*006c*/ 	.byte	0x03, 0x1b
        /*006e*/ 	.short	0x00ff


	//----- nvinfo : EIATTR_NUM_BARRIERS
	.align		4
        /*0070*/ 	.byte	0x02, 0x4c
        /*0072*/ 	.byte	0x01
	.zero		1


	//----- nvinfo : EIATTR_MERCURY_ISA_VERSION
	.align		4
        /*0074*/ 	.byte	0x03, 0x5f
        /*0076*/ 	.short	0x0101


	//----- nvinfo : EIATTR_COOP_GROUP_MASK_REGIDS
	.align		4
        /*0078*/ 	.byte	0x04, 0x29
        /*007a*/ 	.short	(.L_1718 - .L_1717)


	//   ....[0]....
.L_1717:
        /*007c*/ 	.word	0xffffffff


	//   ....[1]....
        /*0080*/ 	.word	0xffffffff


	//   ....[2]....
        /*0084*/ 	.word	0xffffffff


	//   ....[3]....
        /*0088*/ 	.word	0xffffffff


	//   ....[4]....
        /*008c*/ 	.word	0xffffffff


	//   ....[5]....
        /*0090*/ 	.word	0xffffffff


	//   ....[6]....
        /*0094*/ 	.word	0xffffffff


	//   ....[7]....
        /*0098*/ 	.word	0xffffffff


	//   ....[8]....
        /*009c*/ 	.word	0xffffffff


	//   ....[9]....
        /*00a0*/ 	.word	0xffffffff


	//   ....[10]....
        /*00a4*/ 	.word	0xffffffff


	//   ....[11]....
        /*00a8*/ 	.word	0xffffffff


	//   ....[12]....
        /*00ac*/ 	.word	0xffffffff


	//   ....[13]....
        /*00b0*/ 	.word	0xffffffff


	//   ....[14]....
        /*00b4*/ 	.word	0xffffffff


	//   ....[15]....
        /*00b8*/ 	.word	0xffffffff


	//   ....[16]....
        /*00bc*/ 	.word	0xffffffff


	//   ....[17]....
        /*00c0*/ 	.word	0xffffffff


	//   ....[18]....
        /*00c4*/ 	.word	0xffffffff


	//   ....[19]....
        /*00c8*/ 	.word	0xffffffff


	//----- nvinfo : EIATTR_COOP_GROUP_INSTR_OFFSETS
	.align		4
.L_1718:
        /*00cc*/ 	.byte	0x04, 0x28
        /*00ce*/ 	.short	(.L_1720 - .L_1719)


	//   ....[0]....
.L_1719:
        /*00d0*/ 	.word	0x000005c0


	//   ....[1]....
        /*00d4*/ 	.word	0x00000630


	//   ....[2]....
        /*00d8*/ 	.word	0x00000670


	//   ....[3]....
        /*00dc*/ 	.word	0x000006a0


	//   ....[4]....
        /*00e0*/ 	.word	0x00000730


	//   ....[5]....
        /*00e4*/ 	.word	0x000007e0


	//   ....[6]....
        /*00e8*/ 	.word	0x00000810


	//   ....[7]....
        /*00ec*/ 	.word	0x00000850


	//   ....[8]....
        /*00f0*/ 	.word	0x00000870


	//   ....[9]....
        /*00f4*/ 	.word	0x00000890


	//   ....[10]....
        /*00f8*/ 	.word	0x00000a50


	//   ....[11]....
        /*00fc*/ 	.word	0x00000ad0


	//   ....[12]....
        /*0100*/ 	.word	0x00000b20


	//   ....[13]....
        /*0104*/ 	.word	0x00000b70


	//   ....[14]....
        /*0108*/ 	.word	0x00000b90


	//   ....[15]....
        /*010c*/ 	.word	0x00000c20


	//   ....[16]....
        /*0110*/ 	.word	0x00000c50


	//   ....[17]....
        /*0114*/ 	.word	0x00000c80


	//   ....[18]....
        /*0118*/ 	.word	0x00000ca0


	//   ....[19]....
        /*011c*/ 	.word	0x00000cc0


	//----- nvinfo : EIATTR_VRC_CTA_INIT_COUNT
	.align		4
.L_1720:
        /*0120*/ 	.byte	0x02, 0x4a
	.zero		1
	.zero		1


	//----- nvinfo : EIATTR_EXIT_INSTR_OFFSETS
	.align		4
        /*0124*/ 	.byte	0x04, 0x1c
        /*0126*/ 	.short	(.L_1722 - .L_1721)


	//   ....[0]....
.L_1721:
        /*0128*/ 	.word	0x00000d00


	//   ....[1]....
        /*012c*/ 	.word	0x00000e20


	//----- nvinfo : EIATTR_CRS_STACK_SIZE
	.align		4
.L_1722:
        /*0130*/ 	.byte	0x04, 0x1e
        /*0132*/ 	.short	(.L_1724 - .L_1723)
.L_1723:
        /*0134*/ 	.word	0x00000000


	//----- nvinfo : EIATTR_CBANK_PARAM_SIZE
	.align		4
.L_1724:
        /*0138*/ 	.byte	0x03, 0x19
        /*013a*/ 	.short	0x0028


	//----- nvinfo : EIATTR_PARAM_CBANK
	.align		4
        /*013c*/ 	.byte	0x04, 0x0a
        /*013e*/ 	.short	(.L_1726 - .L_1725)
	.align		4
.L_1725:
        /*0140*/ 	.word	index@(.nv.constant0._ZN17fastertransformer14addBiasSoftMaxI6__halfEEvPT_PKS2_PKiPKbii)
        /*0144*/ 	.short	0x0380
        /*0146*/ 	.short	0x0028


	//----- nvinfo : EIATTR_SW_WAR
	.align		4
.L_1726:
        /*0148*/ 	.byte	0x04, 0x36
        /*014a*/ 	.short	(.L_1728 - .L_1727)
.L_1727:
        /*014c*/ 	.word	0x00000008
.L_1728:


//--------------------- .nv.info._ZN17fastertransformer14addBiasSoftMaxIfEEvPT_PKS1_PKiPKbii --------------------------
	.section	.nv.info._ZN17fastertransformer14addBiasSoftMaxIfEEvPT_PKS1_PKiPKbii,"",@"SHT_CUDA_INFO"
	.sectionflags	@""
	.align	4


	//----- nvinfo : EIATTR_CUDA_API_VERSION
	.align		4
        /*0000*/ 	.byte	0x04, 0x37
        /*0002*/ 	.short	(.L_1730 - .L_1729)
.L_1729:
        /*0004*/ 	.word	0x00000082


	//----- nvinfo : EIATTR_KPARAM_INFO
	.align		4
.L_1730:
        /*0008*/ 	.byte	0x04, 0x17
        /*000a*/ 	.short	(.L_1732 - .L_1731)
.L_1731:
        /*000c*/ 	.word	0x00000000
        /*0010*/ 	.short	0x0005
        /*0012*/ 	.short	0x0024
        /*0014*/ 	.byte	0x00, 0xf0, 0x11, 0x00


	//----- nvinfo : EIATTR_KPARAM_INFO
	.align		4
.L_1732:
        /*0018*/ 	.byte	0x04, 0x17
        /*001a*/ 	.short	(.L_1734 - .L_1733)
.L_1733:
        /*001c*/ 	.word	0x00000000
        /*0020*/ 	.short	0x0004
        /*0022*/ 	.short	0x0020
        /*0024*/ 	.byte	0x00, 0xf0, 0x11, 0x00


	//----- nvinfo : EIATTR_KPARAM_INFO
	.align		4
.L_1734:
        /*0028*/ 	.byte	0x04, 0x17
        /*002a*/ 	.short	(.L_1736 - .L_1735)
.L_1735:
        /*002c*/ 	.word	0x00000000
        /*0030*/ 	.short	0x0003
        /*0032*/ 	.short	0x0018
        /*0034*/ 	.byte	0x00, 0xf5, 0x21, 0x00


	//----- nvinfo : EIATTR_KPARAM_INFO
	.align		4
.L_1736:
        /*0038*/ 	.byte	0x04, 0x17
        /*003a*/ 	.short	(.L_1738 - .L_1737)
.L_1737:
        /*003c*/ 	.word	0x00000000
        /*0040*/ 	.short	0x0002
        /*0042*/ 	.short	0x0010
        /*0044*/ 	.byte	0x00, 0xf5, 0x21, 0x00


	//----- nvinfo : EIATTR_KPARAM_INFO
	.align		4
.L_1738:
        /*0048*/ 	.byte	0x04, 0x17
        /*004a*/ 	.short	(.L_1740 - .L_1739)
.L_1739:
        /*004c*/ 	.word	0x00000000
        /*0050*/ 	.short	0x0001
        /*0052*/ 	.short	0x0008
        /*0054*/ 	.byte	0x00, 0xf5, 0x21, 0x00


	//----- nvinfo : EIATTR_KPARAM_INFO
	.align		4
.L_1740:
        /*0058*/ 	.byte	0x04, 0x17
        /*005a*/ 	.short	(.L_1742 - .L_1741)
.L_1741:
        /*005c*/ 	.word	0x00000000
        /*0060*/ 	.short	0x0000
        /*0062*/ 	.short	0x0000
        /*0064*/ 	.byte	0x00, 0xf5, 0x21, 0x00


	//----- nvinfo : EIATTR_SPARSE_MMA_MASK
	.align		4
.L_1742:
        /*0068*/ 	.byte	0x03, 0x50
        /*006a*/ 	.short	0x0000


	//----- nvinfo : EIATTR_MAXREG_COUNT
	.align		4
        /*006c*/ 	.byte	0x03, 0x1b
        /*006e*/ 	.short	0x00ff


	//----- nvinfo : EIATTR_NUM_BARRIERS
	.align		4
        /*0070*/ 	.byte	0x02, 0x4c
        /*0072*/ 	.byte	0x01
	.zero		1


	//----- nvinfo : EIATTR_MERCURY_ISA_VERSION
	.align		4
        /*0074*/ 	.byte	0x03, 0x5f
        /*0076*/ 	.short	0x0101


	//----- nvinfo : EIATTR_COOP_GROUP_MASK_REGIDS
	.align		4
        /*0078*/ 	.byte	0x04, 0x29
        /*007a*/ 	.short	(.L_1744 - .L_1743)


	//   ....[0]....
.L_1743:
        /*007c*/ 	.word	0xffffffff


	//   ....[1]....
        /*0080*/ 	.word	0xffffffff


	//   ....[2]....
        /*0084*/ 	.word	0xffffffff


	//   ....[3]....
        /*0088*/ 	.word	0xffffffff


	//   ....[4]....
        /*008c*/ 	.word	0xffffffff


	//   ....[5]....
        /*0090*/ 	.word	0xffffffff


	//   ....[6]....
        /*0094*/ 	.word	0xffffffff


	//   ....[7]....
        /*0098*/ 	.word	0xffffffff


	//   ....[8]....
        /*009c*/ 	.word	0xffffffff


	//   ....[9]....
        /*00a0*/ 	.word	0xffffffff


	//   ....[10]....
        /*00a4*/ 	.word	0xffffffff


	//   ....[11]....
        /*00a8*/ 	.word	0xffffffff


	//   ....[12]....
        /*00ac*/ 	.word	0xffffffff


	//   ....[13]....
        /*00b0*/ 	.word	0xffffffff


	//   ....[14]....
        /*00b4*/ 	.word	0xffffffff


	//   ....[15]....
        /*00b8*/ 	.word	0xffffffff


	//   ....[16]....
        /*00bc*/ 	.word	0xffffffff


	//   ....[17]....
        /*00c0*/ 	.word	0xffffffff


	//   ....[18]....
        /*00c4*/ 	.word	0xffffffff


	//   ....[19]....
        /*00c8*/ 	.word	0xffffffff


	//----- nvinfo : EIATTR_COOP_GROUP_INSTR_OFFSETS
	.align		4
.L_1744:
        /*00cc*/ 	.byte	0x04, 0x28
        /*00ce*/ 	.short	(.L_1746 - .L_1745)


	//   ....[0]....
.L_1745:
        /*00d0*/ 	.word	0x00000540


	//   ....[1]....
        /*00d4*/ 	.word	0x000005b0


	//   ....[2]....
        /*00d8*/ 	.word	0x000005f0


	//   ....[3]....
        /*00dc*/ 	.word	0x00000620


	//   ....[4]....
        /*00e0*/ 	.word	0x000006a0


	//   ....[5]....
        /*00e4*/ 	.word	0x00000760


	//   ....[6]....
        /*00e8*/ 	.word	0x00000790


	//   ....[7]....
        /*00ec*/ 	.word	0x000007d0


	//   ....[8]....
        /*00f0*/ 	.word	0x000007f0


	//   ....[9]....
        /*00f4*/ 	.word	0x00000810


	//   ....[10]....
        /*00f8*/ 	.word	0x00000990


	//   ....[11]....
        /*00fc*/ 	.word	0x00000a10


	//   ....[12]....
        /*0100*/ 	.word	0x00000a60


	//   ....[13]....
        /*0104*/ 	.word	0x00000ab0


	//   ....[14]....
        /*0108*/ 	.word	0x00000ad0


	//   ....[15]....
        /*010c*/ 	.word	0x00000b60


	//   ....[16]....
        /*0110*/ 	.word	0x00000b90


	//   ....[17]....
        /*0114*/ 	.word	0x00000bc0


	//   ....[18]....
        /*0118*/ 	.word	0x00000be0


	//   ....[19]....
        /*011c*/ 	.word	0x00000c00


	//----- nvinfo : EIATTR_VRC_CTA_INIT_COUNT
	.align		4
.L_1746:
        /*0120*/ 	.byte	0x02, 0x4a
	.zero		1
	.zero		1


	//----- nvinfo : EIATTR_EXIT_INSTR_OFFSETS
	.align		4
        /*0124*/ 	.byte	0x04, 0x1c
        /*0126*/ 	.short	(.L_1748 - .L_1747)


	//   ....[0]....
.L_1747:
        /*0128*/ 	.word	0x00000c40


	//   ....[1]....
        /*012c*/ 	.word	0x00000d40


	//----- nvinfo : EIATTR_CRS_STACK_SIZE
	.align		4
.L_1748:
        /*0130*/ 	.byte	0x04, 0x1e
        /*0132*/ 	.short	(.L_1750 - .L_1749)
.L_1749:
        /*0134*/ 	.word	0x00000000


	//----- nvinfo : EIATTR_CBANK_PARAM_SIZE
	.align		4
.L_1750:
        /*0138*/ 	.byte	0x03, 0x19
        /*013a*/ 	.short	0x0028


	//----- nvinfo : EIATTR_PARAM_CBANK
	.align		4
        /*013c*/ 	.byte	0x04, 0x0a
        /*013e*/ 	.short	(.L_1752 - .L_1751)
	.align		4
.L_1751:
        /*0140*/ 	.word	index@(.nv.constant0._ZN17fastertransformer14addBiasSoftMaxIfEEvPT_PKS1_PKiPKbii)
        /*0144*/ 	.short	0x0380
        /*0146*/ 	.short	0x0028


	//----- nvinfo : EIATTR_SW_WAR
	.align		4
.L_1752:
        /*0148*/ 	.byte	0x04, 0x36
        /*014a*/ 	.short	(.L_1754 - .L_1753)
.L_1753:
        /*014c*/ 	.word	0x00000008
.L_1754:


//--------------------- .nv.info._ZN17fastertransformer13topp_samplingI6__halfLi256EEEvPT_PiS4_S4_PbPfS6_PKiS8_iP17curandStateXORWOWfPKfS8_iPKb --------------------------
	.section	.nv.info._ZN17fastertransformer13topp_samplingI6__halfLi256EEEvPT_PiS4_S4_PbPfS6_PKiS8_iP17curandStateXORWOWfPKfS8_iPKb,"",@"SHT_CUDA_INFO"
	.sectionflags	@""
	.align	4


	//----- nvinfo : EIATTR_CUDA_API_VERSION
	.align		4
        /*0000*/ 	.byte	0x04, 0x37
        /*0002*/ 	.short	(.L_1756 - .L_1755)
.L_1755:
        /*0004*/ 	.word	0x00000082


	//----- nvinfo : EIATTR_KPARAM_INFO
	.align		4
.L_1756:
        /*0008*/ 	.byte	0x04, 0x17
        /*000a*/ 	.short	(.L_1758 - .L_1757)
.L_1757:
        /*000c*/ 	.word	0x00000000
        /*0010*/ 	.short	0x000f
        /*0012*/ 	.short	0x0078
        /*0014*/ 	.byte	0x00, 0xf5, 0x21, 0x00


	//----- nvinfo : EIATTR_KPARAM_INFO
	.align		4
.L_1758:
        /*0018*/ 	.byte	0x04, 0x17
        /*001a*/ 	.short	(.L_1760 - .L_1759)
.L_1759:
        /*001c*/ 	.word	0x00000000
        /*0020*/ 	.short	0x000e
        /*0022*/ 	.short	0x0070
        /*0024*/ 	.byte	0x00, 0xf0, 0x11, 0x00


	//----- nvinfo : EIATTR_KPARAM_INFO
	.align		4
.L_1760:
        /*0028*/ 	.byte	0x04, 0x17
        /*002a*/ 	.short	(.L_1762 - .L_1761)
.L_1761:
        /*002c*/ 	.word	0x00000000
        /*0030*/ 	.short	0x000d
        /*0032*/ 	.short	0x0068
        /*0034*/ 	.byte	0x00, 0xf5, 0x21, 0x00


	//----- nvinfo : EIATTR_KPARAM_INFO
	.align		4
.L_1762:
        /*0038*/ 	.byte	0x04, 0x17
        /*003a*/ 	.short	(.L_1764 - .L_1763)
.L_1763:
        /*003c*/ 	.word	0x00000000
        /*0040*/ 	.short	0x000c
        /*0042*/ 	.short	0x0060
        /*0044*/ 	.byte	0x00, 0xf5, 0x21, 0x00


	//----- nvinfo : EIATTR_KPARAM_INFO
	.align		4
.L_1764:
        /*0048*/ 	.byte	0x04, 0x17
        /*004a*/ 	.short	(.L_1766 - .L_1765)
.L_1765:
        /*004c*/ 	.word	0x00000000
        /*0050*/ 	.short	0x000b
        /*0052*/ 	.short	0x0058
        /*0054*/ 	.byte	0x00, 0xf0, 0x11, 0x00


	//----- nvinfo : EIATTR_KPARAM_INFO
	.align		4
.L_1766:
        /*0058*/ 	.byte	0x04, 0x17
        /*005a*/ 	.short	(.L_1768 - .L_1767)
.L_1767:
        /*005c*/ 	.word	0x00000000
        /*0060*/ 	.short	0x000a
        /*0062*/ 	.short	0x0050
        /*0064*/ 	.byte	0x00, 0xf5, 0x21, 0x00


	//----- nvinfo : EIATTR_KPARAM_INFO
	.align		4
.L_1768:
        /*0068*/ 	.byte	0x04, 0x17
        /*006a*/ 	.short	(.L_1770 - .L_1769)
.L_1769:
        /*006c*/ 	.word	0x00000000
        /*0070*/ 	.short	0x0009
        /*0072*/ 	.short	0x0048
        /*0074*/ 	.byte	0x00, 0xf0, 0x11, 0x00


	//----- nvinfo : EIATTR_KPARAM_INFO
	.align		4
.L_1770:
        /*0078*/ 	.byte	0x04, 0x17
        /*007a*/ 	.short	(.L_1772 - .L_1771)
.L_1771:
        /*007c*/ 	.word	0x00000000
        /*0080*/ 	.short	0x0008
        /*0082*/ 	.short	0x0040
        /*0084*/ 	.byte	0x00, 0xf5, 0x21, 0x00


	//----- nvinfo : EIATTR_KPARAM_INFO
	.align		4
.L_1772:
        /*0088*/ 	.byte	0x04, 0x17
        /*008a*/ 	.short	(.L_1774 - .L_1773)
.L_1773:
        /*008c*/ 	.word	0x00000000
        /*0090*/ 	.short	0x0007
        /*0092*/ 	.short	0x0038
        /*0094*/ 	.byte	0x00, 0xf5, 0x21, 0x00


	//----- nvinfo : EIATTR_KPARAM_INFO
	.align		4
.L_1774:
        /*0098*/ 	.byte	0x04, 0x17
        /*009a*/ 	.short	(.L_1776 - .L_1775)
.L_1775:
        /*009c*/ 	.word	0x00000000
        /*00a0*/ 	.short	0x0006
        /*00a2*/ 	.short	0x0030
        /*00a4*/ 	.byte	0x00, 0xf5, 0x21, 0x00


	//----- nvinfo : EIATTR_KPARAM_INFO
	.align		4
.L_1776:
        /*00a8*/ 	.byte	0x04, 0x17
        /*00aa*/ 	.short	(.L_1778 - .L_1777)
.L_1777:
        /*00ac*/ 	.word	0x00000000
        /*00b0*/ 	.short	0x0005
        /*00b2*/ 	.short	0x0028
        /*00b4*/ 	.byte	0x00, 0xf5, 0x21, 0x00


	//----- nvinfo : EIATTR_KPARAM_INFO
	.align		4
.L_1778:
        /*00b8*/ 	.byte	0x04, 0x17
        /*00ba*/ 	.short	(.L_1780 - .L_1779)
.L_1779:
        /*00bc*/ 	.word	0x00000000
        /*00c0*/ 	.short	0x0004
        /*00c2*/ 	.short	0x0020
        /*00c4*/ 	.byte	0x00, 0xf5, 0x21, 0x00


	//----- nvinfo : EIATTR_KPARAM_INFO
	.align		4
.L_1780:
        /*00c8*/ 	.byte	0x04, 0x17
        /*00ca*/ 	.short	(.L_1782 - .L_1781)
.L_1781:
        /*00cc*/ 	.word	0x00000000
        /*00d0*/ 	.short	0x0003
        /*00d2*/ 	.short	0x0018
        /*00d4*/ 	.byte	0x00, 0xf5, 0x21, 0x00


	//----- nvinfo : EIATTR_KPARAM_INFO
	.align		4
.L_1782:
        /*00d8*/ 	.byte	0x04, 0x17
        /*00da*/ 	.short	(.L_1784 - .L_1783)
.L_1783:
        /*00dc*/ 	.word	0x00000000
        /*00e0*/ 	.short	0x0002
        /*00e2*/ 	.short	0x0010
        /*00e4*/ 	.byte	0x00, 0xf5, 0x21, 0x00


	//----- nvinfo : EIATTR_KPARAM_INFO
	.align		4
.L_1784:
        /*00e8*/ 	.byte	0x04, 0x17
        /*00ea*/ 	.short	(.L_1786 - .L_1785)
.L_1785:
        /*00ec*/ 	.word	0x00000000
        /*00f0*/ 	.short	0x0001
        /*00f2*/ 	.short	0x0008
        /*00f4*/ 	.byte	0x00, 0xf5, 0x21, 0x00


	//----- nvinfo : EIATTR_KPARAM_INFO
	.align		4
.L_1786:
        /*00f8*/ 	.byte	0x04, 0x17
        /*00fa*/ 	.short	(.L_1788 - .L_1787)
.L_1787:
        /*00fc*/ 	.word	0x00000000
        /*0100*/ 	.short	0x0000
        /*0102*/ 	.short	0x0000
        /*0104*/ 	.byte	0x00, 0xf5, 0x21, 0x00


	//----- nvinfo : EIATTR_SPARSE_MMA_MASK
	.align		4
.L_1788:
        /*0108*/ 	.byte	0x03, 0x50
        /*010a*/ 	.short	0x0000


	//----- nvinfo : EIATTR_MAXREG_COUNT
	.align		4
        /*010c*/ 	.byte	0x03, 0x1b
        /*010e*/ 	.short	0x00ff


	//----- nvinfo : EIATTR_NUM_BARRIERS
	.align		4
        /*0110*/ 	.byte	0x02, 0x4c
        /*0112*/ 	.byte	0x01
	.zero		1


	//----- nvinfo : EIATTR_MERCURY_ISA_VERSION
	.align		4
        /*0114*/ 	.byte	0x03, 0x5f
        /*0116*/ 	.short	0x0101


	//----- nvinfo : EIATTR_COOP_GROUP_MASK_REGIDS
	.align		4
        /*0118*/ 	.byte	0x04, 0x29
        /*011a*/ 	.short	(.L_1790 - .L_1789)


	//   ....[0]....
.L_1789:
        /*011c*/ 	.word	0xffffffff


	//   ....[1]....
        /*0120*/ 	.word	0xffffffff


	//   ....[2]....
        /*0124*/ 	.word	0xffffffff


	//   ....[3]....
        /*0128*/ 	.word	0xffffffff


	//   ....[4]....
        /*012c*/ 	.word	0xffffffff


	//   ....[5]....
        /*0130*/ 	.word	0xffffffff


	//   ....[6]....
        /*0134*/ 	.word	0xffffffff


	//   ....[7]....
        /*0138*/ 	.word	0xffffffff


	//   ....[8]....
        /*013c*/ 	.word	0xffffffff


	//   ....[9]....
        /*0140*/ 	.word	0x05000011


	//   ....[10]....
        /*0144*/ 	.word	0x05000011


	//   ....[11]....
        /*0148*/ 	.word	0x05000011


	//   ....[12]....
        /*014c*/ 	.word	0x05000011


	//   ....[13]....
        /*0150*/ 	.word	0x05000011


	//   ....[14]....
        /*0154*/ 	.word	0x05000011


	//   ....[15]....
        /*0158*/ 	.word	0x05000011


	//   ....[16]....
        /*015c*/ 	.word	0x05000011


	//----- nvinfo : EIATTR_COOP_GROUP_INSTR_OFFSETS
	.align		4
.L_1790:
        /*0160*/ 	.byte	0x04, 0x28
        /*0162*/ 	.short	(.L_1792 - .L_1791)


	//   ....[0]....
.L_1791:
        /*0164*/ 	.word	0x00000bc0


	//   ....[1]....
        /*0168*/ 	.word	0x00000bd0


	//   ....[2]....
        /*016c*/ 	.word	0x00000bf0


	//   ....[3]....
        /*0170*/ 	.word	0x00000c10


	//   ....[4]....
        /*0174*/ 	.word	0x00000c30


	//   ....[5]....
        /*0178*/ 	.word	0x00000c50


	//   ....[6]....
        /*017c*/ 	.word	0x00000c70


	//   ....[7]....
        /*0180*/ 	.word	0x00000c80


	//   ....[8]....
        /*0184*/ 	.word	0x00000e40


	//   ....[9]....
        /*0188*/ 	.word	0x000017e0


	//   ....[10]....
        /*018c*/ 	.word	0x00001860


	//   ....[11]....
        /*0190*/ 	.word	0x000018e0


	//   ....[12]....
        /*0194*/ 	.word	0x00001960


	//   ....[13]....
        /*0198*/ 	.word	0x000019e0


	//   ....[14]....
        /*019c*/ 	.word	0x00001a70


	//   ....[15]....
        /*01a0*/ 	.word	0x00001ac0


	//   ....[16]....
        /*01a4*/ 	.word	0x00001b30


	//----- nvinfo : EIATTR_VRC_CTA_INIT_COUNT
	.align		4
.L_1792:
        /*01a8*/ 	.byte	0x02, 0x4a
	.zero		1
	.zero		1


	//----- nvinfo : EIATTR_EXIT_INSTR_OFFSETS
	.align		4
        /*01ac*/ 	.byte	0x04, 0x1c
        /*01ae*/ 	.short	(.L_1794 - .L_1793)


	//   ....[0]....
.L_1793:
        /*01b0*/ 	.word	0x000000e0


	//   ....[1]....
        /*01b4*/ 	.word	0x00000400


	//   ....[2]....
        /*01b8*/ 	.word	0x00000660


	//   ....[3]....
        /*01bc*/ 	.word	0x00000770


	//   ....[4]....
        /*01c0*/ 	.word	0x00001400


	//   ....[5]....
        /*01c4*/ 	.word	0x00001460


	//   ....[6]....
        /*01c8*/ 	.word	0x00001680


	//   ....[7]....
        /*01cc*/ 	.word	0x00001790


	//----- nvinfo : EIATTR_CRS_STACK_SIZE
	.align		4
.L_1794:
        /*01d0*/ 	.byte	0x04, 0x1e
        /*01d2*/ 	.short	(.L_1796 - .L_1795)
.L_1795:
        /*01d4*/ 	.word	0x00000000


	//----- nvinfo : EIATTR_CBANK_PARAM_SIZE
	.align		4
.L_1796:
        /*01d8*/ 	.byte	0x03, 0x19
        /*01da*/ 	.short	0x0080


	//----- nvinfo : EIATTR_PARAM_CBANK
	.align		4
        /*01dc*/ 	.byte	0x04, 0x0a
        /*01de*/ 	.short	(.L_1798 - .L_1797)
	.align		4
.L_1797:
        /*01e0*/ 	.word	index@(.nv.constant0._ZN17fastertransformer13topp_samplingI6__halfLi256EEEvPT_PiS4_S4_PbPfS6_PKiS8_iP17curandStateXORWOWfPKfS8_iPKb)
        /*01e4*/ 	.short	0x0380
        /*01e6*/ 	.short	0x0080


	//----- nvinfo : EIATTR_SW_WAR
	.align		4
.L_1798:
        /*01e8*/ 	.byte	0x04, 0x36
        /*01ea*/ 	.short	(.L_1800 - .L_1799)
.L_1799:
        /*01ec*/ 	.word	0x00000008
.L_1800:


//--------------------- .nv.info._ZN17fastertransformer21topp_beam_topk_kernelI6__halfLi1ELi256EEEvPKT_PiPS2_iS5_S5_fPKfPKb --------------------------
	.section	.nv.info._ZN17fastertransformer21topp_beam_topk_kernelI6__halfLi1ELi256EEEvPKT_PiPS2_iS5_S5_fPKfPKb,"",@"SHT_CUDA_INFO"
	.sectionflags	@""
	.align	4


	//----- nvinfo : EIATTR_CUDA_API_VERSION
	.align		4
        /*0000*/ 	.byte	0x04, 0x37
        /*0002*/ 	.short	(.L_1802 - .L_1801)
.L_1801:
        /*0004*/ 	.word	0x00000082


	//----- nvinfo : EIATTR_KPARAM_INFO
	.align		4
.L_1802:
        /*0008*/ 	.byte	0x04, 0x17
        /*000a*/ 	.short	(.L_1804 - .L_1803)
.L_1803:
        /*000c*/ 	.word	0x00000000
        /*0010*/ 	.short	0x0008
        /*0012*/ 	.short	0x0040
        /*0014*/ 	.byte	0x00, 0xf5, 0x21, 0x00


	//----- nvinfo : EIATTR_KPARAM_INFO
	.align		4
.L_1804:
        /*0018*/ 	.byte	0x04, 0x17
        /*001a*/ 	.short	(.L_1806 - .L_1805)
.L_1805:
        /*001c*/ 	.word	0x00000000
        /*0020*/ 	.short	0x0007
        /*0022*/ 	.short	0x0038
        /*0024*/ 	.byte	0x00, 0xf5, 0x21, 0x00


	//----- nvinfo : EIATTR_KPARAM_INFO
	.align		4
.L_1806:
        /*0028*/ 	.byte	0x04, 0x17
        /*002a*/ 	.short	(.L_1808 - .L_1807)
.L_1807:
        /*002c*/ 	.word	0x00000000
        /*0030*/ 	.short	0x0006
        /*0032*/ 	.short	0x0030
        /*0034*/ 	.byte	0x00, 0xf0, 0x11, 0x00


	//----- nvinfo : EIATTR_KPARAM_INFO
	.align		4
.L_1808:
        /*0038*/ 	.byte	0x04, 0x17
        /*003a*/ 	.short	(.L_1810 - .L_1809)
.L_1809:
        /*003c*/ 	.word	0x00000000
        /*0040*/ 	.short	0x0005
        /*0042*/ 	.short	0x0028
        /*0044*/ 	.byte	0x00, 0xf5, 0x21, 0x00


	//----- nvinfo : EIATTR_KPARAM_INFO
	.align		4
.L_1810:
        /*0048*/ 	.byte	0x04, 0x17
        /*004a*/ 	.short	(.L_1812 - .L_1811)
.L_1811:
        /*004c*/ 	.word	0x00000000
        /*0050*/ 	.short	0x0004
        /*0052*/ 	.short	0x0020
        /*0054*/ 	.byte	0x00, 0xf5, 0x21, 0x00


	//----- nvinfo : EIATTR_KPARAM_INFO
	.align		4
.L_1812:
        /*0058*/ 	.byte	0x04, 0x17
        /*005a*/ 	.short	(.L_1814 - .L_1813)
.L_1813:
        /*005c*/ 	.word	0x00000000
        /*0060*/ 	.short	0x0003
        /*0062*/ 	.short	0x0018
        /*0064*/ 	.byte	0x00, 0xf0, 0x11, 0x00


	//----- nvinfo : EIATTR_KPARAM_INFO
	.align		4
.L_1814:
        /*0068*/ 	.byte	0x04, 0x17
        /*006a*/ 	.short	(.L_1816 - .L_1815)
.L_1815:
        /*006c*/ 	.word	0x00000000
        /*0070*/ 	.short	0x0002
        /*0072*/ 	.short	0x0010
        /*0074*/ 	.byte	0x00, 0xf5, 0x21, 0x00


	//----- nvinfo : EIATTR_KPARAM_INFO
	.align		4
.L_1816:
        /*0078*/ 	.byte	0x04, 0x17
        /*007a*/ 	.short	(.L_1818 - .L_1817)
.L_1817:
        /*007c*/ 	.word	0x00000000
        /*0080*/ 	.short	0x0001
        /*0082*/ 	.short	0x0008
        /*0084*/ 	.byte	0x00, 0xf5, 0x21, 0x00


	//----- nvinfo : EIATTR_KPARAM_INFO
	.align		4
.L_1818:
        /*0088*/ 	.byte	0x04, 0x17
        /*008a*/ 	.short	(.L_1820 - .L_1819)
.L_1819:
        /*008c*/ 	.word	0x00000000
        /*0090*/ 	.short	0x0000
        /*0092*/ 	.short	0x0000
        /*0094*/ 	.byte	0x00, 0xf5, 0x21, 0x00


	//----- nvinfo : EIATTR_SPARSE_MMA_MASK
	.align		4
.L_1820:
        /*0098*/ 	.byte	0x03, 0x50
        /*009a*/ 	.short	0x0000


	//----- nvinfo : EIATTR_MAXREG_COUNT
	.align		4
        /*009c*/ 	.byte	0x03, 0x1b
        /*009e*/ 	.short	0x00ff


	//----- nvinfo : EIATTR_NUM_BARRIERS
	.align		4
        /*00a0*/ 	.byte	0x02, 0x4c
        /*00a2*/ 	.byte	0x01
	.zero		1


	//----- nvinfo : EIATTR_MERCURY_ISA_VERSION
	.align		4
        /*00a4*/ 	.byte	0x03, 0x5f
        /*00a6*/ 	.short	0x0101


	//----- nvinfo : EIATTR_COOP_GROUP_MASK_REGIDS
	.align		4
        /*00a8*/ 	.byte	0x04, 0x29
        /*00aa*/ 	.short	(.L_1822 - .L_1821)


	//   ....[0]....
.L_1821:
        /*00ac*/ 	.word	0xffffffff


	//   ....[1]....
        /*00b0*/ 	.word	0xffffffff


	//   ....[2]....
        /*00b4*/ 	.word	0xffffffff


	//   ....[3]....
        /*00b8*/ 	.word	0xffffffff


	//   ....[4]....
        /*00bc*/ 	.word	0xffffffff


	//   ....[5]....
        /*00c0*/ 	.word	0xffffffff


	//   ....[6]....
        /*00c4*/ 	.word	0xffffffff


	//   ....[7]....
        /*00c8*/ 	.word	0xffffffff


	//   ....[8]....
        /*00cc*/ 	.word	0xffffffff


	//   ....[9]....
        /*00d0*/ 	.word	0xffffffff


	//----- nvinfo : EIATTR_COOP_GROUP_INSTR_OFFSETS
	.align		4
.L_1822:
        /*00d4*/ 	.byte	0x04, 0x28
        /*00d6*/ 	.short	(.L_1824 - .L_1823)


	//   ....[0]....
.L_1823:
        /*00d8*/ 	.word	0x00000710


	//   ....[1]....
        /*00dc*/ 	.word	0x00000720


	//   ....[2]....
        /*00e0*/ 	.word	0x000007f0


	//   ....[3]....
        /*00e4*/ 	.word	0x00000820


	//   ....[4]....
        /*00e8*/ 	.word	0x000008d0


	//   ....[5]....
        /*00ec*/ 	.word	0x00000900


	//   ....[6]....
        /*00f0*/ 	.word	0x000009b0


	//   ....[7]....
        /*00f4*/ 	.word	0x000009e0


	//   ....[8]....
        /*00f8*/ 	.word	0x00000a90


	//   ....[9]....
        /*00fc*/ 	.word	0x00000ab0


	//----- nvinfo : EIATTR_VRC_CTA_INIT_COUNT
	.align		4
.L_1824:
        /*0100*/ 	.byte	0x02, 0x4a
	.zero		1
	.zero		1


	//----- nvinfo : EIATTR_EXIT_INSTR_OFFSETS
	.align		4
        /*0104*/ 	.byte	0x04, 0x1c
        /*0106*/ 	.short	(.L_1826 - .L_1825)


	//   ....[0]....
.L_1825:
        /*0108*/ 	.word	0x000000b0


	//   ....[1]....
        /*010c*/ 	.word	0x00001040


	//   ....[2]....
        /*0110*/ 	.word	0x000010e0


	//   ....[3]....
        /*0114*/ 	.word	0x000012e0


	//----- nvinfo : EIATTR_MAX_THREADS
	.align		4
.L_1826:
        /*0118*/ 	.byte	0x04, 0x05
        /*011a*/ 	.short	(.L_1828 - .L_1827)
.L_1827:
        /*011c*/ 	.word	0x00000100
        /*0120*/ 	.word	0x00000001
        /*0124*/ 	.word	0x00000001


	//----- nvinfo : EIATTR_CRS_STACK_SIZE
	.align		4
.L_1828:
        /*0128*/ 	.byte	0x04, 0x1e
        /*012a*/ 	.short	(.L_1830 - .L_1829)
.L_1829:
        /*012c*/ 	.word	0x00000000


	//----- nvinfo : EIATTR_CBANK_PARAM_SIZE
	.align		4
.L_1830:
        /*0130*/ 	.byte	0x03, 0x19
        /*0132*/ 	.short	0x0048


	//----- nvinfo : EIATTR_PARAM_CBANK
	.align		4
        /*0134*/ 	.byte	0x04, 0x0a
        /*0136*/ 	.short	(.L_1832 - .L_1831)
	.align		4
.L_1831:
        /*0138*/ 	.word	index@(.nv.constant0._ZN17fastertransformer21topp_beam_topk_kernelI6__halfLi1ELi256EEEvPKT_PiPS2_iS5_S5_fPKfPKb)
        /*013c*/ 	.short	0x0380
        /*013e*/ 	.short	0x0048


	//----- nvinfo : EIATTR_SW_WAR
	.align		4
.L_1832:
        /*0140*/ 	.byte	0x04, 0x36
        /*0142*/ 	.short	(.L_1834 - .L_1833)
.L_1833:
        /*0144*/ 	.word	0x00000008
.L_1834:


//--------------------- .nv.info._ZN17fastertransformer13topp_samplingIfLi256EEEvPT_PiS3_S3_PbPfS5_PKiS7_iP17curandStateXORWOWfPKfS7_iPKb --------------------------
	.section	.nv.info._ZN17fastertransformer13topp_samplingIfLi256EEEvPT_PiS3_S3_PbPfS5_PKiS7_iP17curandStateXORWOWfPKfS7_iPKb,"",@"SHT_CUDA_INFO"
	.sectionflags	@""
	.align	4


	//----- nvinfo : EIATTR_CUDA_API_VERSION
	.align		4
        /*0000*/ 	.byte	0x04, 0x37
        /*0002*/ 	.short	(.L_1836 - .L_1835)
.L_1835:
        /*0004*/ 	.word	0x00000082


	//----- nvinfo : EIATTR_KPARAM_INFO
	.align		4
.L_1836:
        /*0008*/ 	.byte	0x04, 0x17
        /*000a*/ 	.short	(.L_1838 - .L_1837)
.L_1837:
        /*000c*/ 	.word	0x00000000
        /*0010*/ 	.short	0x000f
        /*0012*/ 	.short	0x0078
        /*0014*/ 	.byte	0x00, 0xf5, 0x21, 0x00


	//----- nvinfo : EIATTR_KPARAM_INFO
	.align		4
.L_1838:
        /*0018*/ 	.byte	0x04, 0x17
        /*001a*/ 	.short	(.L_1840 - .L_1839)
.L_1839:
        /*001c*/ 	.word	0x00000000
        /*0020*/ 	.short	0x000e
        /*0022*/ 	.short	0x0070
        /*0024*/ 	.byte	0x00, 0xf0, 0x11, 0x00


	//----- nvinfo : EIATTR_KPARAM_INFO
	.align		4
.L_1840:
        /*0028*/ 	.byte	0x04, 0x17
        /*002a*/ 	.short	(.L_1842 - .L_1841)
.L_1841:
        /*002c*/ 	.word	0x00000000
        /*0030*/ 	.short	0x000d
        /*0032*/ 	.short	0x0068
        /*0034*/ 	.byte	0x00, 0xf5, 0x21, 0x00


	//----- nvinfo : EIATTR_KPARAM_INFO
	.align		4
.L_1842:
        /*0038*/ 	.byte	0x04, 0x17
        /*003a*/ 	.short	(.L_1844 - .L_1843)
.L_1843:
        /*003c*/ 	.word	0x00000000
        /*0040*/ 	.short	0x000c
        /*0042*/ 	.short	0x0060
        /*0044*/ 	.byte	0x00, 0xf5, 0x21, 0x00


	//----- nvinfo : EIATTR_KPARAM_INFO
	.align		4
.L_1844:
        /*0048*/ 	.byte	0x04, 0x17
        /*004a*/ 	.short	(.L_1846 - .L_1845)
.L_1845:
        /*004c*/ 	.word	0x00000000
        /*0050*/ 	.short	0x000b
        /*0052*/ 	.short	0x0058
        /*0054*/ 	.byte	0x00, 0xf0, 0x11, 0x00


	//----- nvinfo : EIATTR_KPARAM_INFO
	.align		4
.L_1846:
        /*0058*/ 	.byte	0x04, 0x17
        /*005a*/ 	.short	(.L_1848 - .L_1847)
.L_1847:
        /*005c*/ 	.word	0x00000000
        /*0060*/ 	.short	0x000a
        /*0062*/ 	.short	0x0050
        /*0064*/ 	.byte	0x00, 0xf5, 0x21, 0x00


	//----- nvinfo : EIATTR_KPARAM_INFO
	.align		4
.L_1848:
        /*0068*/ 	.byte	0x04, 0x17
        /*006a*/ 	.short	(.L_1850 - .L_1849)
.L_1849:
        /*006c*/ 	.word	0x00000000
        /*0070*/ 	.short	0x0009
        /*0072*/ 	.short	0x0048
        /*0074*/ 	.byte	0x00, 0xf0, 0x11, 0x00


	//----- nvinfo : EIATTR_KPARAM_INFO
	.align		4
.L_1850:
        /*0078*/ 	.byte	0x04, 0x17
        /*007a*/ 	.short	(.L_1852 - .L_1851)
.L_1851:
        /*007c*/ 	.word	0x00000000
        /*0080*/ 	.short	0x0008
        /*0082*/ 	.short	0x0040
        /*0084*/ 	.byte	0x00, 0xf5, 0x21, 0x00


	//----- nvinfo : EIATTR_KPARAM_INFO
	.align		4
.L_1852:
        /*0088*/ 	.byte	0x04, 0x17
        /*008a*/ 	.short	(.L_1854 - .L_1853)
.L_1853:
        /*008c*/ 	.word	0x00000000
        /*0090*/ 	.short	0x0007
        /*0092*/ 	.short	0x0038
        /*0094*/ 	.byte	0x00, 0xf5, 0x21, 0x00


	//----- nvinfo : EIATTR_KPARAM_INFO
	.align		4
.L_1854:
        /*0098*/ 	.byte	0x04, 0x17
        /*009a*/ 	.short	(.L_1856 - .L_1855)
.L_1855:
        /*009c*/ 	.word	0x00000000
        /*00a0*/ 	.short	0x0006
        /*00a2*/ 	.short	0x0030
        /*00a4*/ 	.byte	0x00, 0xf5, 0x21, 0x00


	//----- nvinfo : EIATTR_KPARAM_INFO
	.align		4
.L_1856:
        /*00a8*/ 	.byte	0x04, 0x17
        /*00aa*/ 	.short	(.L_1858 - .L_1857)
.L_1857:
        /*00ac*/ 	.word	0x00000000
        /*00b0*/ 	.short	0x0005
        /*00b2*/ 	.short	0x0028
        /*00b4*/ 	.byte	0x00, 0xf5, 0x21, 0x00


	//----- nvinfo : EIATTR_KPARAM_INFO
	.align		4
.L_1858:
        /*00b8*/ 	.byte	0x04, 0x17
        /*00ba*/ 	.short	(.L_1860 - .L_1859)
.L_1859:
        /*00bc*/ 	.word	0x00000000
        /*00c0*/ 	.short	0x0004
        /*00c2*/ 	.short	0x0020
        /*00c4*/ 	.byte	0x00, 0xf5, 0x21, 0x00


	//----- nvinfo : EIATTR_KPARAM_INFO
	.align		4
.L_1860:
        /*00c8*/ 	.byte	0x04, 0x17
        /*00ca*/ 	.short	(.L_1862 - .L_1861)
.L_1861:
        /*00cc*/ 	.word	0x00000000
        /*00d0*/ 	.short	0x0003
        /*00d2*/ 	.short	0x0018
        /*00d4*/ 	.byte	0x00, 0xf5, 0x21, 0x00


	//----- nvinfo : EIATTR_KPARAM_INFO
	.align		4
.L_1862:
        /*00d8*/ 	.byte	0x04, 0x17
        /*00da*/ 	.short	(.L_1864 - .L_1863)
.L_1863:
        /*00dc*/ 	.word	0x00000000
        /*00e0*/ 	.short	0x0002
        /*00e2*/ 	.short	0x0010
        /*00e4*/ 	.byte	0x00, 0xf5, 0x21, 0x00


	//----- nvinfo : EIATTR_KPARAM_INFO
	.align		4
.L_1864:
        /*00e8*/ 	.byte	0x04, 0x17
        /*00ea*/ 	.short	(.L_1866 - .L_1865)
.L_1865:
        /*00ec*/ 	.word	0x00000000
        /*00f0*/ 	.short	0x0001
        /*00f2*/ 	.short	0x0008
        /*00f4*/ 	.byte	0x00, 0xf5, 0x21, 0x00


	//----- nvinfo : EIATTR_KPARAM_INFO
	.align		4
.L_1866:
        /*00f8*/ 	.byte	0x04, 0x17
        /*00fa*/ 	.short	(.L_1868 - .L_1867)
.L_1867:
        /*00fc*/ 	.word	0x00000000
        /*0100*/ 	.short	0x0000
        /*0102*/ 	.short	0x0000
        /*0104*/ 	.byte	0x00, 0xf5, 0x21, 0x00


	//----- nvinfo : EIATTR_SPARSE_MMA_MASK
	.align		4
.L_1868:
        /*0108*/ 	.byte	0x03, 0x50
        /*010a*/ 	.short	0x0000


	//----- nvinfo : EIATTR_MAXREG_COUNT
	.align		4
        /*010c*/ 	.byte	0x03, 0x1b
        /*010e*/ 	.short	0x00ff


	//----- nvinfo : EIATTR_NUM_BARRIERS
	.align		4
        /*0110*/ 	.byte	0x02, 0x4c
        /*0112*/ 	.byte	0x01
	.zero		1


	//----- nvinfo : EIATTR_MERCURY_ISA_VERSION
	.align		4
        /*0114*/ 	.byte	0x03, 0x5f
        /*0116*/ 	.short	0x0101


	//----- nvinfo : EIATTR_COOP_GROUP_MASK_REGIDS
	.align		4
        /*0118*/ 	.byte	0x04, 0x29
        /*011a*/ 	.short	(.L_1870 - .L_1869)


	//   ....[0]....
.L_1869:
        /*011c*/ 	.word	0xffffffff


	//   ....[1]....
        /*0120*/ 	.word	0xffffffff


	//   ....[2]....
        /*0124*/ 	.word	0xffffffff


	//   ....[3]....
        /*0128*/ 	.word	0xffffffff


	//   ....[4]....
        /*012c*/ 	.word	0xffffffff


	//   ....[5]....
        /*0130*/ 	.word	0xffffffff


	//   ....[6]....
        /*0134*/ 	.word	0xffffffff


	//   ....[7]....
        /*0138*/ 	.word	0xffffffff


	//   ....[8]....
        /*013c*/ 	.word	0xffffffff


	//   ....[9]....
        /*0140*/ 	.word	0x05000011


	//   ....[10]....
        /*0144*/ 	.word	0x05000011


	//   ....[11]....
        /*0148*/ 	.word	0x05000011


	//   ....[12]....
        /*014c*/ 	.word	0x05000011


	//   ....[13]....
        /*0150*/ 	.word	0x05000011


	//   ....[14]....
        /*0154*/ 	.word	0x05000011


	//   ....[15]....
        /*0158*/ 	.word	0x05000011


	//   ....[16]....
        /*015c*/ 	.word	0x05000011


	//----- nvinfo : EIATTR_COOP_GROUP_INSTR_OFFSETS
	.align		4
.L_1870:
        /*0160*/ 	.byte	0x04, 0x28
        /*0162*/ 	.short	(.L_1872 - .L_1871)


	//   ....[0]....
.L_1871:
        /*0164*/ 	.word	0x00000ba0


	//   ....[1]....
        /*0168*/ 	.word	0x00000bb0


	//   ....[2]....
        /*016c*/ 	.word	0x00000bd0


	//   ....[3]....
        /*0170*/ 	.word	0x00000bf0


	//   ....[4]....
        /*0174*/ 	.word	0x00000c10


	//   ....[5]....
        /*0178*/ 	.word	0x00000c30


	//   ....[6]....
        /*017c*/ 	.word	0x00000c50


	//   ....[7]....
        /*0180*/ 	.word	0x00000c60


	//   ....[8]....
        /*0184*/ 	.word	0x00000e20


	//   ....[9]....
        /*0188*/ 	.word	0x000017b0


	//   ....[10]....
        /*018c*/ 	.word	0x00001830


	//   ....[11]....
        /*0190*/ 	.word	0x000018b0


	//   ....[12]....
        /*0194*/ 	.word	0x00001930


	//   ....[13]....
        /*0198*/ 	.word	0x000019b0


	//   ....[14]....
        /*019c*/ 	.word	0x00001a40


	//   ....[15]....
        /*01a0*/ 	.word	0x00001a90


	//   ....[16]....
        /*01a4*/ 	.word	0x00001b00


	//----- nvinfo : EIATTR_VRC_CTA_INIT_COUNT
	.align		4
.L_1872:
        /*01a8*/ 	.byte	0x02, 0x4a
	.zero		1
	.zero		1


	//----- nvinfo : EIATTR_EXIT_INSTR_OFFSETS
	.align		4
        /*01ac*/ 	.byte	0x04, 0x1c
        /*01ae*/ 	.short	(.L_1874 - .L_1873)


	//   ....[0]....
.L_1873:
        /*01b0*/ 	.word	0x000000e0


	//   ....[1]....
        /*01b4*/ 	.word	0x00000400


	//   ....[2]....
        /*01b8*/ 	.word	0x00000650


	//   ....[3]....
        /*01bc*/ 	.word	0x00000760


	//   ....[4]....
        /*01c0*/ 	.word	0x000013e0


	//   ....[5]....
        /*01c4*/ 	.word	0x00001440


	//   ....[6]....
        /*01c8*/ 	.word	0x00001650


	//   ....[7]....
        /*01cc*/ 	.word	0x00001760


	//----- nvinfo : EIATTR_CRS_STACK_SIZE
	.align		4
.L_1874:
        /*01d0*/ 	.byte	0x04, 0x1e
        /*01d2*/ 	.short	(.L_1876 - .L_1875)
.L_1875:
        /*01d4*/ 	.word	0x00000000


	//----- nvinfo : EIATTR_CBANK_PARAM_SIZE
	.align		4
.L_1876:
        /*01d8*/ 	.byte	0x03, 0x19
        /*01da*/ 	.short	0x0080


	//----- nvinfo : EIATTR_PARAM_CBANK
	.align		4
        /*01dc*/ 	.byte	0x04, 0x0a
        /*01de*/ 	.short	(.L_1878 - .L_1877)
	.align		4
.L_1877:
        /*01e0*/ 	.word	index@(.nv.constant0._ZN17fastertransformer13topp_samplingIfLi256EEEvPT_PiS3_S3_PbPfS5_PKiS7_iP17curandStateXORWOWfPKfS7_iPKb)
        /*01e4*/ 	.short	0x0380
        /*01e6*/ 	.short	0x0080


	//----- nvinfo : EIATTR_SW_WAR
	.align		4
.L_1878:
        /*01e8*/ 	.byte	0x04, 0x36
        /*01ea*/ 	.short	(.L_1880 - .L_1879)
.L_1879:
        /*01ec*/ 	.word	0x00000008
.L_1880:


//--------------------- .nv.info._ZN17fastertransformer21topp_beam_topk_kernelIfLi1ELi256EEEvPKT_PiPS1_iS4_S4_fPKfPKb --------------------------
	.section	.nv.info._ZN17fastertransformer21topp_beam_topk_kernelIfLi1ELi256EEEvPKT_PiPS1_iS4_S4_fPKfPKb,"",@"SHT_CUDA_INFO"
	.sectionflags	@""
	.align	4


	//----- nvinfo : EIATTR_CUDA_API_VERSION
	.align		4
        /*0000*/ 	.byte	0x04, 0x37
        /*0002*/ 	.short	(.L_1882 - .L_1881)
.L_1881:
        /*0004*/ 	.word	0x00000082


	//----- nvinfo : EIATTR_KPARAM_INFO
	.align		4
.L_1882:
        /*0008*/ 	.byte	0x04, 0x17
        /*000a*/ 	.short	(.L_1884 - .L_1883)
.L_1883:
        /*000c*/ 	.word	0x00000000
        /*0010*/ 	.short	0x0008
        /*0012*/ 	.short	0x0040
        /*0014*/ 	.byte	0x00, 0xf5, 0x21, 0x00


	//----- nvinfo : EIATTR_KPARAM_INFO
	.align		4
.L_1884:
        /*0018*/ 	.byte	0x04, 0x17
        /*001a*/ 	.short	(.L_1886 - .L_1885)
.L_1885:
        /*001c*/ 	.word	0x00000000
        /*0020*/ 	.short	0x0007
        /*0022*/ 	.short	0x0038
        /*0024*/ 	.byte	0x00, 0xf5, 0x21, 0x00


	//----- nvinfo : EIATTR_KPARAM_INFO
	.align		4
.L_1886:
        /*0028*/ 	.byte	0x04, 0x17
        /*002a*/ 	.short	(.L_1888 - .L_1887)
.L_1887:
        /*002c*/ 	.word	0x00000000
        /*0030*/ 	.short	0x0006
        /*0032*/ 	.short	0x0030
        /*0034*/ 	.byte	0x00, 0xf0, 0x11, 0x00


	//----- nvinfo : EIATTR_KPARAM_INFO
	.align		4
.L_1888:
        /*0038*/ 	.byte	0x04, 0x17
        /*003a*/ 	.short	(.L_1890 - .L_1889)
.L_1889:
        /*003c*/ 	.word	0x00000000
        /*0040*/ 	.short	0x0005
        /*0042*/ 	.short	0x0028
        /*0044*/ 	.byte	0x00, 0xf5, 0x21, 0x00


	//----- nvinfo : EIATTR_KPARAM_INFO
	.align		4
.L_1890:
        /*0048*/ 	.byte	0x04, 0x17
        /*004a*/ 	.short	(.L_1892 - .L_1891)
.L_1891:
        /*004c*/ 	.word	0x00000000
        /*0050*/ 	.short	0x0004
        /*0052*/ 	.short	0x0020
        /*0054*/ 	.byte	0x00, 0xf5, 0x21, 0x00


	//----- nvinfo : EIATTR_KPARAM_INFO
	.align		4
.L_1892:
        /*0058*/ 	.byte	0x04, 0x17
        /*005a*/ 	.short	(.L_1894 - .L_1893)
.L_1893:
        /*005c*/ 	.word	0x00000000
        /*0060*/ 	.short	0x0003
        /*0062*/ 	.short	0x0018
        /*0064*/ 	.byte	0x00, 0xf0, 0x11, 0x00


	//----- nvinfo : EIATTR_KPARAM_INFO
	.align		4
.L_1894:
        /*0068*/ 	.byte	0x04, 0x17
        /*006a*/ 	.short	(.L_1896 - .L_1895)
.L_1895:
        /*006c*/ 	.word	0x00000000
        /*0070*/ 	.short	0x0002
        /*0072*/ 	.short	0x0010
        /*0074*/ 	.byte	0x00, 0xf5, 0x21, 0x00


	//----- nvinfo : EIATTR_KPARAM_INFO
	.align		4
.L_1896:
        /*0078*/ 	.byte	0x04, 0x17
        /*007a*/ 	.short	(.L_1898 - .L_1897)
.L_1897:
        /*007c*/ 	.word	0x00000000
        /*0080*/ 	.short	0x0001
        /*0082*/ 	.short	0x0008
        /*0084*/ 	.byte	0x00, 0xf5, 0x21, 0x00


	//----- nvinfo : EIATTR_KPARAM_INFO
	.align		4
.L_1898:
        /*0088*/ 	.byte	0x04, 0x17
        /*008a*/ 	.short	(.L_1900 - .L_1899)
.L_1899:
        /*008c*/ 	.word	0x00000000
        /*0090*/ 	.short	0x0000
        /*0092*/ 	.short	0x0000
        /*0094*/ 	.byte	0x00, 0xf5, 0x21, 0x00


	//----- nvinfo : EIATTR_SPARSE_MMA_MASK
	.align		4
.L_1900:
        /*0098*/ 	.byte	0x03, 0x50
        /*009a*/ 	.short	0x0000


	//----- nvinfo : EIATTR_MAXREG_COUNT
	.align		4
        /*009c*/ 	.byte	0x03, 0x1b
        /*009e*/ 	.short	0x00ff


	//----- nvinfo : EIATTR_NUM_BARRIERS
	.align		4
        /*00a0*/ 	.byte	0x02, 0x4c
        /*00a2*/ 	.byte	0x01
	.zero		1


	//----- nvinfo : EIATTR_MERCURY_ISA_VERSION
	.align		4
        /*00a4*/ 	.byte	0x03, 0x5f
        /*00a6*/ 	.short	0x0101


	//----- nvinfo : EIATTR_COOP_GROUP_MASK_REGIDS
	.align		4
        /*00a8*/ 	.byte	0x04, 0x29
        /*00aa*/ 	.short	(.L_1902 - .L_1901)


	//   ....[0]....
.L_1901:
        /*00ac*/ 	.word	0xffffffff


	//   ....[1]....
        /*00b0*/ 	.word	0xffffffff


	//   ....[2]....
        /*00b4*/ 	.word	0xffffffff


	//   ....[3]....
        /*00b8*/ 	.word	0xffffffff


	//   ....[4]....
        /*00bc*/ 	.word	0xffffffff


	//   ....[5]....
        /*00c0*/ 	.word	0xffffffff


	//   ....[6]....
        /*00c4*/ 	.word	0xffffffff


	//   ....[7]....
        /*00c8*/ 	.word	0xffffffff


	//   ....[8]....
        /*00cc*/ 	.word	0xffffffff


	//   ....[9]....
        /*00d0*/ 	.word	0xffffffff


	//----- nvinfo : EIATTR_COOP_GROUP_INSTR_OFFSETS
	.align		4
.L_1902:
        /*00d4*/ 	.byte	0x04, 0x28
        /*00d6*/ 	.short	(.L_1904 - .L_1903)


	//   ....[0]....
.L_1903:
        /*00d8*/ 	.word	0x00000720


	//   ....[1]....
        /*00dc*/ 	.word	0x00000730


	//   ....[2]....
        /*00e0*/ 	.word	0x00000820


	//   ....[3]....
        /*00e4*/ 	.word	0x00000840


	//   ....[4]....
        /*00e8*/ 	.word	0x000008e0


	//   ....[5]....
        /*00ec*/ 	.word	0x00000900


	//   ....[6]....
        /*00f0*/ 	.word	0x000009a0


	//   ....[7]....
        /*00f4*/ 	.word	0x000009c0


	//   ....[8]....
        /*00f8*/ 	.word	0x00000a60


	//   ....[9]....
        /*00fc*/ 	.word	0x00000a80


	//----- nvinfo : EIATTR_VRC_CTA_INIT_COUNT
	.align		4
.L_1904:
        /*0100*/ 	.byte	0x02, 0x4a
	.zero		1
	.zero		1


	//----- nvinfo : EIATTR_EXIT_INSTR_OFFSETS
	.align		4
        /*0104*/ 	.byte	0x04, 0x1c
        /*0106*/ 	.short	(.L_1906 - .L_1905)


	//   ....[0]....
.L_1905:
        /*0108*/ 	.word	0x000000b0


	//   ....[1]....
        /*010c*/ 	.word	0x00000f60


	//   ....[2]....
        /*0110*/ 	.word	0x00000fe0


	//   ....[3]....
        /*0114*/ 	.word	0x000011e0


	//----- nvinfo : EIATTR_MAX_THREADS
	.align		4
.L_1906:
        /*0118*/ 	.byte	0x04, 0x05
        /*011a*/ 	.short	(.L_1908 - .L_1907)
.L_1907:
        /*011c*/ 	.word	0x00000100
        /*0120*/ 	.word	0x00000001
        /*0124*/ 	.word	0x00000001


	//----- nvinfo : EIATTR_CRS_STACK_SIZE
	.align		4
.L_1908:
        /*0128*/ 	.byte	0x04, 0x1e
        /*012a*/ 	.short	(.L_1910 - .L_1909)
.L_1909:
        /*012c*/ 	.word	0x00000000


	//----- nvinfo : EIATTR_CBANK_PARAM_SIZE
	.align		4
.L_1910:
        /*0130*/ 	.byte	0x03, 0x19
        /*0132*/ 	.short	0x0048


	//----- nvinfo : EIATTR_PARAM_CBANK
	.align		4
        /*0134*/ 	.byte	0x04, 0x0a
        /*0136*/ 	.short	(.L_1912 - .L_1911)
	.align		4
.L_1911:
        /*0138*/ 	.word	index@(.nv.constant0._ZN17fastertransformer21topp_beam_topk_kernelIfLi1ELi256EEEvPKT_PiPS1_iS4_S4_fPKfPKb)
        /*013c*/ 	.short	0x0380
        /*013e*/ 	.short	0x0048


	//----- nvinfo : EIATTR_SW_WAR
	.align		4
.L_1912:
        /*0140*/ 	.byte	0x04, 0x36
        /*0142*/ 	.short	(.L_1914 - .L_1913)
.L_1913:
        /*0144*/ 	.word	0x00000008
.L_1914:


//--------------------- .nv.info._ZN17fastertransformer16computeToppDecayEPfPKfPKiS2_S2_S4_i --------------------------
	.section	.nv.info._ZN17fastertransformer16computeToppDecayEPfPKfPKiS2_S2_S4_i,"",@"SHT_CUDA_INFO"
	.sectionflags	@""
	.align	4


	//----- nvinfo : EIATTR_CUDA_API_VERSION
	.align		4
        /*0000*/ 	.byte	0x04, 0x37
        /*0002*/ 	.short	(.L_1916 - .L_1915)
.L_1915:
        /*0004*/ 	.word	0x00000082


	//----- nvinfo : EIATTR_KPARAM_INFO
	.align		4
.L_1916:
        /*0008*/ 	.byte	0x04, 0x17
        /*000a*/ 	.short	(.L_1918 - .L_1917)
.L_1917:
        /*000c*/ 	.word	0x00000000
        /*0010*/ 	.short	0x0006
        /*0012*/ 	.short	0x0030
        /*0014*/ 	.byte	0x00, 0xf0, 0x11, 0x00


	//----- nvinfo : EIATTR_KPARAM_INFO
	.align		4
.L_1918:
        /*0018*/ 	.byte	0x04, 0x17
        /*001a*/ 	.short	(.L_1920 - .L_1919)
.L_1919:
        /*001c*/ 	.word	0x00000000
        /*0020*/ 	.short	0x0005
        /*0022*/ 	.short	0x0028
        /*0024*/ 	.byte	0x00, 0xf5, 0x21, 0x00


	//----- nvinfo : EIATTR_KPARAM_INFO
	.align		4
.L_1920:
        /*0028*/ 	.byte	0x04, 0x17
        /*002a*/ 	.short	(.L_1922 - .L_1921)
.L_1921:
        /*002c*/ 	.word	0x00000000
        /*0030*/ 	.short	0x0004
        /*0032*/ 	.short	0x0020
        /*0034*/ 	.byte	0x00, 0xf5, 0x21, 0x00


	//----- nvinfo : EIATTR_KPARAM_INFO
	.align		4
.L_1922:
        /*0038*/ 	.byte	0x04, 0x17
        /*003a*/ 	.short	(.L_1924 - .L_1923)
.L_1923:
        /*003c*/ 	.word	0x00000000
        /*0040*/ 	.short	0x0003
        /*0042*/ 	.short	0x0018
        /*0044*/ 	.byte	0x00, 0xf5, 0x21, 0x00


	//----- nvinfo : EIATTR_KPARAM_INFO
	.align		4
.L_1924:
        /*0048*/ 	.byte	0x04, 0x17
        /*004a*/ 	.short	(.L_1926 - .L_1925)
.L_1925:
        /*004c*/ 	.word	0x00000000
        /*0050*/ 	.short	0x0002
        /*0052*/ 	.short	0x0010
        /*0054*/ 	.byte	0x00, 0xf5, 0x21, 0x00


	//----- nvinfo : EIATTR_KPARAM_INFO
	.align		4
.L_1926:
        /*0058*/ 	.byte	0x04, 0x17
        /*005a*/ 	.short	(.L_1928 - .L_1927)
.L_1927:
        /*005c*/ 	.word	0x00000000
        /*0060*/ 	.short	0x0001
        /*0062*/ 	.short	0x0008
        /*0064*/ 	.byte	0x00, 0xf5, 0x21, 0x00


	//----- nvinfo : EIATTR_KPARAM_INFO
	.align		4
.L_1928:
        /*0068*/ 	.byte	0x04, 0x17
        /*006a*/ 	.short	(.L_1930 - .L_1929)
.L_1929:
        /*006c*/ 	.word	0x00000000
        /*0070*/ 	.short	0x0000
        /*0072*/ 	.short	0x0000
        /*0074*/ 	.byte	0x00, 0xf5, 0x21, 0x00


	//----- nvinfo : EIATTR_SPARSE_MMA_MASK
	.align		4
.L_1930:
        /*0078*/ 	.byte	0x03, 0x50
        /*007a*/ 	.short	0x0000


	//----- nvinfo : EIATTR_MAXREG_COUNT
	.align		4
        /*007c*/ 	.byte	0x03, 0x1b
        /*007e*/ 	.short	0x00ff


	//----- nvinfo : EIATTR_MERCURY_ISA_VERSION
	.align		4
        /*0080*/ 	.byte	0x03, 0x5f
        /*0082*/ 	.short	0x0101


	//----- nvinfo : EIATTR_VRC_CTA_INIT_COUNT
	.align		4
        /*0084*/ 	.byte	0x02, 0x4a
	.zero		1
	.zero		1


	//----- nvinfo : EIATTR_EXIT_INSTR_OFFSETS
	.align		4
        /*0088*/ 	.byte	0x04, 0x1c
        /*008a*/ 	.short	(.L_1932 - .L_1931)


	//   ....[0]....
.L_1931:
        /*008c*/ 	.word	0x00000140


	//   ....[1]....
        /*0090*/ 	.word	0x00000210


	//----- nvinfo : EIATTR_CRS_STACK_SIZE
	.align		4
.L_1932:
        /*0094*/ 	.byte	0x04, 0x1e
        /*0096*/ 	.short	(.L_1934 - .L_1933)
.L_1933:
        /*0098*/ 	.word	0x00000000


	//----- nvinfo : EIATTR_CBANK_PARAM_SIZE
	.align		4
.L_1934:
        /*009c*/ 	.byte	0x03, 0x19
        /*009e*/ 	.short	0x0034


	//----- nvinfo : EIATTR_PARAM_CBANK
	.align		4
        /*00a0*/ 	.byte	0x04, 0x0a
        /*00a2*/ 	.short	(.L_1936 - .L_1935)
	.align		4
.L_1935:
        /*00a4*/ 	.word	index@(.nv.constant0._ZN17fastertransformer16computeToppDecayEPfPKfPKiS2_S2_S4_i)
        /*00a8*/ 	.short	0x0380
        /*00aa*/ 	.short	0x0034


	//----- nvinfo : EIATTR_SW_WAR
	.align		4
.L_1936:
        /*00ac*/ 	.byte	0x04, 0x36
        /*00ae*/ 	.short	(.L_1938 - .L_1937)
.L_1937:
        /*00b0*/ 	.word	0x00000008
.L_1938:


//--------------------- .nv.info._ZN17fastertransformer14topPInitializeEPiS0_S0_ii --------------------------
	.section	.nv.info._ZN17fastertransformer14topPInitializeEPiS0_S0_ii,"",@"SHT_CUDA_INFO"
	.sectionflags	@""
	.align	4


	//----- nvinfo : EIATTR_CUDA_API_VERSION
	.align		4
        /*0000*/ 	.byte	0x04, 0x37
        /*0002*/ 	.short	(.L_1940 - .L_1939)
.L_1939:
        /*0004*/ 	.word	0x00000082


	//----- nvinfo : EIATTR_KPARAM_INFO
	.align		4
.L_1940:
        /*0008*/ 	.byte	0x04, 0x17
        /*000a*/ 	.short	(.L_1942 - .L_1941)
.L_1941:
        /*000c*/ 	.word	0x00000000
        /*0010*/ 	.short	0x0004
        /*0012*/ 	.short	0x001c
        /*0014*/ 	.byte	0x00, 0xf0, 0x11, 0x00


	//----- nvinfo : EIATTR_KPARAM_INFO
	.align		4
.L_1942:
        /*0018*/ 	.byte	0x04, 0x17
        /*001a*/ 	.short	(.L_1944 - .L_1943)
.L_1943:
        /*001c*/ 	.word	0x00000000
        /*0020*/ 	.short	0x0003
        /*0022*/ 	.short	0x0018
        /*0024*/ 	.byte	0x00, 0xf0, 0x11, 0x00


	//----- nvinfo : EIATTR_KPARAM_INFO
	.align		4
.L_1944:
        /*0028*/ 	.byte	0x04, 0x17
        /*002a*/ 	.short	(.L_1946 - .L_1945)
.L_1945:
        /*002c*/ 	.word	0x00000000
        /*0030*/ 	.short	0x0002
        /*0032*/ 	.short	0x0010
        /*0034*/ 	.byte	0x00, 0xf5, 0x21, 0x00


	//----- nvinfo : EIATTR_KPARAM_INFO
	.align		4
.L_1946:
        /*0038*/ 	.byte	0x04, 0x17
        /*003a*/ 	.short	(.L_1948 - .L_1947)
.L_1947:
        /*003c*/ 	.word	0x00000000
        /*0040*/ 	.short	0x0001
        /*0042*/ 	.short	0x0008
        /*0044*/ 	.byte	0x00, 0xf5, 0x21, 0x00


	//----- nvinfo : EIATTR_KPARAM_INFO
	.align		4
.L_1948:
        /*0048*/ 	.byte	0x04, 0x17
        /*004a*/ 	.short	(.L_1950 - .L_1949)
.L_1949:
        /*004c*/ 	.word	0x00000000
        /*0050*/ 	.short	0x0000
        /*0052*/ 	.short	0x0000
        /*0054*/ 	.byte	0x00, 0xf5, 0x21, 0x00


	//----- nvinfo : EIATTR_SPARSE_MMA_MASK
	.align		4
.L_1950:
        /*0058*/ 	.byte	0x03, 0x50
        /*005a*/ 	.short	0x0000


	//----- nvinfo : EIATTR_MAXREG_COUNT
	.align		4
        /*005c*/ 	.byte	0x03, 0x1b
        /*005e*/ 	.short	0x00ff


	//----- nvinfo : EIATTR_MERCURY_ISA_VERSION
	.align		4
        /*0060*/ 	.byte	0x03, 0x5f
        /*0062*/ 	.short	0x0101


	//----- nvinfo : EIATTR_VRC_CTA_INIT_COUNT
	.align		4
        /*0064*/ 	.byte	0x02, 0x4a
	.zero		1
	.zero		1


	//----- nvinfo : EIATTR_EXIT_INSTR_OFFSETS
	.align		4
        /*0068*/ 	.byte	0x04, 0x1c
        /*006a*/ 	.short	(.L_1952 - .L_1951)


	//   ....[0]....
.L_1951:
        /*006c*/ 	.word	0x000001c0


	//   ....[1]....
        /*0070*/ 	.word	0x000003e0


	//----- nvinfo : EIATTR_CRS_STACK_SIZE
	.align		4
.L_1952:
        /*0074*/ 	.byte	0x04, 0x1e
        /*0076*/ 	.short	(.L_1954 - .L_1953)
.L_1953:
        /*0078*/ 	.word	0x00000000


	//----- nvinfo : EIATTR_CBANK_PARAM_SIZE
	.align		4
.L_1954:
        /*007c*/ 	.byte	0x03, 0x19
        /*007e*/ 	.short	0x0020


	//----- nvinfo : EIATTR_PARAM_CBANK
	.align		4
        /*0080*/ 	.byte	0x04, 0x0a
        /*0082*/ 	.short	(.L_1956 - .L_1955)
	.align		4
.L_1955:
        /*0084*/ 	.word	index@(.nv.constant0._ZN17fastertransformer14topPInitializeEPiS0_S0_ii)
        /*0088*/ 	.short	0x0380
        /*008a*/ 	.short	0x0020


	//----- nvinfo : EIATTR_SW_WAR
	.align		4
.L_1956:
        /*008c*/ 	.byte	0x04, 0x36
        /*008e*/ 	.short	(.L_1958 - .L_1957)
.L_1957:
        /*0090*/ 	.word	0x00000008
.L_1958:


//--------------------- .nv.info._ZN3cub18CUB_300001_SM_10306detail10radix_sort29DeviceRadixSortOnesweepKernelINS1_5radix10policy_hubI6__halfijE10Policy1000ELNS0_9SortOrderE1ES6_ijiiNS1_21identity_decomposer_tEEEvPT5_SC_PT3_PKSD_PT1_PKSH_PT2_PKSL_T4_iiT6_ --------------------------
	.section	.nv.info._ZN3cub18CUB_300001_SM_10306detail10radix_sort29DeviceRadixSortOnesweepKernelINS1_5radix10policy_hubI6__halfijE10Policy1000ELNS0_9SortOrderE1ES6_ijiiNS1_21identity_decomposer_tEEEvPT5_SC_PT3_PKSD_PT1_PKSH_PT2_PKSL_T4_iiT6_,"",@"SHT_CUDA_INFO"
	.sectionflags	@""
	.align	4


	//----- nvinfo : EIATTR_CUDA_API_VERSION
	.align		4
        /*0000*/ 	.byte	0x04, 0x37
        /*0002*/ 	.short	(.L_1960 - .L_1959)
.L_1959:
        /*0004*/ 	.word	0x00000082


	//----- nvinfo : EIATTR_KPARAM_INFO
	.align		4
.L_1960:
        /*0008*/ 	.byte	0x04, 0x17
        /*000a*/ 	.short	(.L_1962 - .L_1961)
.L_1961:
        /*000c*/ 	.word	0x00000000
        /*0010*/ 	.short	0x000b
        /*0012*/ 	.short	0x004c
        /*0014*/ 	.byte	0x00, 0xf0, 0x05, 0x00


	//----- nvinfo : EIATTR_KPARAM_INFO
	.align		4
.L_1962:
        /*0018*/ 	.byte	0x04, 0x17
        /*001a*/ 	.short	(.L_1964 - .L_1963)
.L_1963:
        /*001c*/ 	.word	0x00000000
        /*0020*/ 	.short	0x000a
        /*0022*/ 	.short	0x0048
        /*0024*/ 	.byte	0x00, 0xf0, 0x11, 0x00


	//----- nvinfo : EIATTR_KPARAM_INFO
	.align		4
.L_1964:
        /*0028*/ 	.byte	0x04, 0x17
        /*002a*/ 	.short	(.L_1966 - .L_1965)
.L_1965:
        /*002c*/ 	.word	0x00000000
        /*0030*/ 	.short	0x0009
        /*0032*/ 	.short	0x0044
        /*0034*/ 	.byte	0x00, 0xf0, 0x11, 0x00


	//----- nvinfo : EIATTR_KPARAM_INFO
	.align		4
.L_1966:
        /*0038*/ 	.byte	0x04, 0x17
        /*003a*/ 	.short	(.L_1968 - .L_1967)
.L_1967:
        /*003c*/ 	.word	0x00000000
        /*0040*/ 	.short	0x0008
        /*0042*/ 	.short	0x0040
        /*0044*/ 	.byte	0x00, 0xf0, 0x11, 0x00


	//----- nvinfo : EIATTR_KPARAM_INFO
	.align		4
.L_1968:
        /*0048*/ 	.byte	0x04, 0x17
        /*004a*/ 	.short	(.L_1970 - .L_1969)
.L_1969:
        /*004c*/ 	.word	0x00000000
        /*0050*/ 	.short	0x0007
        /*0052*/ 	.short	0x0038
        /*0054*/ 	.byte	0x00, 0xf5, 0x21, 0x00


	//----- nvinfo : EIATTR_KPARAM_INFO
	.align		4
.L_1970:
        /*0058*/ 	.byte	0x04, 0x17
        /*005a*/ 	.short	(.L_1972 - .L_1971)
.L_1971:
        /*005c*/ 	.word	0x00000000
        /*0060*/ 	.short	0x0006
        /*0062*/ 	.short	0x0030
        /*0064*/ 	.byte	0x00, 0xf5, 0x21, 0x00


	//----- nvinfo : EIATTR_KPARAM_INFO
	.align		4
.L_1972:
        /*0068*/ 	.byte	0x04, 0x17
        /*006a*/ 	.short	(.L_1974 - .L_1973)
.L_1973:
        /*006c*/ 	.word	0x00000000
        /*0070*/ 	.short	0x0005
        /*0072*/ 	.short	0x0028
        /*0074*/ 	.byte	0x00, 0xf5, 0x21, 0x00


	//----- nvinfo : EIATTR_KPARAM_INFO
	.align		4
.L_1974:
        /*0078*/ 	.byte	0x04, 0x17
        /*007a*/ 	.short	(.L_1976 - .L_1975)
.L_1975:
        /*007c*/ 	.word	0x00000000
        /*0080*/ 	.short	0x0004
        /*0082*/ 	.short	0x0020
        /*0084*/ 	.byte	0x00, 0xf5, 0x21, 0x00


	//----- nvinfo : EIATTR_KPARAM_INFO
	.align		4
.L_1976:
        /*0088*/ 	.byte	0x04, 0x17
        /*008a*/ 	.short	(.L_1978 - .L_1977)
.L_1977:
        /*008c*/ 	.word	0x00000000
        /*0090*/ 	.short	0x0003
        /*0092*/ 	.short	0x0018
        /*0094*/ 	.byte	0x00, 0xf5, 0x21, 0x00


	//----- nvinfo : EIATTR_KPARAM_INFO
	.align		4
.L_1978:
        /*0098*/ 	.byte	0x04, 0x17
        /*009a*/ 	.short	(.L_1980 - .L_1979)
.L_1979:
        /*009c*/ 	.word	0x00000000
        /*00a0*/ 	.short	0x0002
        /*00a2*/ 	.short	0x0010
        /*00a4*/ 	.byte	0x00, 0xf5, 0x21, 0x00


	//----- nvinfo : EIATTR_KPARAM_INFO
	.align		4
.L_1980:
        /*00a8*/ 	.byte	0x04, 0x17
        /*00aa*/ 	.short	(.L_1982 - .L_1981)
.L_1981:
        /*00ac*/ 	.word	0x00000000
        /*00b0*/ 	.short	0x0001
        /*00b2*/ 	.short	0x0008
        /*00b4*/ 	.byte	0x00, 0xf5, 0x21, 0x00


	//----- nvinfo : EIATTR_KPARAM_INFO
	.align		4
.L_1982:
        /*00b8*/ 	.byte	0x04, 0x17
        /*00ba*/ 	.short	(.L_1984 - .L_1983)
.L_1983:
        /*00bc*/ 	.word	0x00000000
        /*00c0*/ 	.short	0x0000
        /*00c2*/ 	.short	0x0000
        /*00c4*/ 	.byte	0x00, 0xf5, 0x21, 0x00


	//----- nvinfo : EIATTR_SPARSE_MMA_MASK
	.align		4
.L_1984:
        /*00c8*/ 	.byte	0x03, 0x50
        /*00ca*/ 	.short	0x0000


	//----- nvinfo : EIATTR_MAXREG_COUNT
	.align		4
        /*00cc*/ 	.byte	0x03, 0x1b
        /*00ce*/ 	.short	0x0080


	//----- nvinfo : EIATTR_NUM_BARRIERS
	.align		4
        /*00d0*/ 	.byte	0x02, 0x4c
        /*00d2*/ 	.byte	0x01
	.zero		1


	//----- nvinfo : EIATTR_MERCURY_ISA_VERSION
	.align		4
        /*00d4*/ 	.byte	0x03, 0x5f
        /*00d6*/ 	.short	0x0101


	//----- nvinfo : EIATTR_COOP_GROUP_MASK_REGIDS
	.align		4
        /*00d8*/ 	.byte	0x04, 0x29
        /*00da*/ 	.short	(.L_1986 - .L_1985)


	//   ....[0]....
.L_1985:
        /*00dc*/ 	.word	0xffffffff


	//   ....[1]....
        /*00e0*/ 	.word	0x0500000d


	//   ....[2]....
        /*00e4*/ 	.word	0xffffffff


	//   ....[3]....
        /*00e8*/ 	.word	0xffffffff


	//   ....[4]....
        /*00ec*/ 	.word	0xffffffff


	//   ....[5]....
        /*00f0*/ 	.word	0xffffffff


	//   ....[6]....
        /*00f4*/ 	.word	0xffffffff


	//   ....[7]....
        /*00f8*/ 	.word	0xffffffff


	//   ....[8]....
        /*00fc*/ 	.word	0xffffffff


	//   ....[9]....
        /*0100*/ 	.word	0xffffffff


	//   ....[10]....
        /*0104*/ 	.word	0xffffffff


	//   ....[11]....
        /*0108*/ 	.word	0xffffffff


	//   ....[12]....
        /*010c*/ 	.word	0xffffffff


	//   ....[13]....
        /*0110*/ 	.word	0xffffffff


	//   ....[14]....
        /*0114*/ 	.word	0xffffffff


	//   ....[15]....
        /*0118*/ 	.word	0xffffffff


	//   ....[16]....
        /*011c*/ 	.word	0xffffffff


	//   ....[17]....
        /*0120*/ 	.word	0xffffffff


	//   ....[18]....
        /*0124*/ 	.word	0xffffffff


	//   ....[19]....
        /*0128*/ 	.word	0xffffffff


	//   ....[20]....
        /*012c*/ 	.word	0xffffffff


	//   ....[21]....
        /*0130*/ 	.word	0xffffffff


	//   ....[22]....
        /*0134*/ 	.word	0xffffffff


	//   ....[23]....
        /*0138*/ 	.word	0xffffffff


	//   ....[24]....
        /*013c*/ 	.word	0xffffffff


	//   ....[25]....
        /*0140*/ 	.word	0xffffffff


	//   ....[26]....
        /*0144*/ 	.word	0xffffffff


	//   ....[27]....
        /*0148*/ 	.word	0xffffffff


	//   ....[28]....
        /*014c*/ 	.word	0xffffffff


	//   ....[29]....
        /*0150*/ 	.word	0xffffffff


	//   ....[30]....
        /*0154*/ 	.word	0xffffffff


	//   ....[31]....
        /*0158*/ 	.word	0xffffffff


	//   ....[32]....
        /*015c*/ 	.word	0xffffffff


	//   ....[33]....
        /*0160*/ 	.word	0xffffffff


	//   ....[34]....
        /*0164*/ 	.word	0xffffffff


	//   ....[35]....
        /*0168*/ 	.word	0xffffffff


	//   ....[36]....
        /*016c*/ 	.word	0xffffffff


	//   ....[37]....
        /*0170*/ 	.word	0xffffffff


	//   ....[38]....
        /*0174*/ 	.word	0xffffffff


	//   ....[39]....
        /*0178*/ 	.word	0xffffffff


	//   ....[40]....
        /*017c*/ 	.word	0xffffffff


	//   ....[41]....
        /*0180*/ 	.word	0xffffffff


	//   ....[42]....
        /*0184*/ 	.word	0xffffffff


	//   ....[43]....
        /*0188*/ 	.word	0xffffffff


	//   ....[44]....
        /*018c*/ 	.word	0xffffffff


	//   ....[45]....
        /*0190*/ 	.word	0xffffffff


	//   ....[46]....
        /*0194*/ 	.word	0xffffffff


	//   ....[47]....
        /*0198*/ 	.word	0xffffffff


	//   ....[48]....
        /*019c*/ 	.word	0xffffffff


	//   ....[49]....
        /*01a0*/ 	.word	0xffffffff


	//   ....[50]....
        /*01a4*/ 	.word	0xffffffff


	//   ....[51]....
        /*01a8*/ 	.word	0xffffffff


	//   ....[52]....
        /*01ac*/ 	.word	0xffffffff


	//   ....[53]....
        /*01b0*/ 	.word	0xffffffff


	//   ....[54]....
        /*01b4*/ 	.word	0xffffffff


	//   ....[55]....
        /*01b8*/ 	.word	0xffffffff


	//   ....[56]....
        /*01bc*/ 	.word	0xffffffff


	//   ....[57]....
        /*01c0*/ 	.word	0xffffffff


	//   ....[58]....
        /*01c4*/ 	.word	0xffffffff


	//   ....[59]....
        /*01c8*/ 	.word	0xffffffff


	//   ....[60]....
        /*01cc*/ 	.word	0xffffffff


	//   ....[61]....
        /*01d0*/ 	.word	0xffffffff


	//   ....[62]....
        /*01d4*/ 	.word	0xffffffff


	//   ....[63]....
        /*01d8*/ 	.word	0xffffffff


	//   ....[64]....
        /*01dc*/ 	.word	0xffffffff


	//   ....[65]....
        /*01e0*/ 	.word	0xffffffff


	//   ....[66]....
        /*01e4*/ 	.word	0xffffffff


	//   ....[67]....
        /*01e8*/ 	.word	0xffffffff


	//   ....[68]....
        /*01ec*/ 	.word	0xffffffff


	//   ....[69]....
        /*01f0*/ 	.word	0xffffffff


	//   ....[70]....
        /*01f4*/ 	.word	0xffffffff


	//   ....[71]....
        /*01f8*/ 	.word	0xffffffff


	//   ....[72]....
        /*01fc*/ 	.word	0xffffffff


	//   ....[73]....
        /*0200*/ 	.word	0xffffffff


	//   ....[74]....
        /*0204*/ 	.word	0xffffffff


	//   ....[75]....
        /*0208*/ 	.word	0xffffffff


	//   ....[76]....
        /*020c*/ 	.word	0xffffffff


	//   ....[77]....
        /*0210*/ 	.word	0xffffffff


	//   ....[78]....
        /*0214*/ 	.word	0xffffffff


	//   ....[79]....
        /*0218*/ 	.word	0xffffffff


	//   ....[80]....
        /*021c*/ 	.word	0xffffffff


	//   ....[81]....
        /*0220*/ 	.word	0xffffffff


	//   ....[82]....
        /*0224*/ 	.word	0xffffffff


	//   ....[83]....
        /*0228*/ 	.word	0xffffffff


	//   ....[84]....
        /*022c*/ 	.word	0xffffffff


	//   ....[85]....
        /*0230*/ 	.word	0xffffffff


	//   ....[86]....
        /*0234*/ 	.word	0xffffffff


	//   ....[87]....
        /*0238*/ 	.word	0xffffffff


	//   ....[88]....
        /*023c*/ 	.word	0xffffffff


	//   ....[89]....
        /*0240*/ 	.word	0xffffffff


	//   ....[90]....
        /*0244*/ 	.word	0xffffffff


	//   ....[91]....
        /*0248*/ 	.word	0xffffffff


	//   ....[92]....
        /*024c*/ 	.word	0xffffffff


	//   ....[93]....
        /*0250*/ 	.word	0xffffffff


	//   ....[94]....
        /*0254*/ 	.word	0xffffffff


	//   ....[95]....
        /*0258*/ 	.word	0xffffffff


	//   ....[96]....
        /*025c*/ 	.word	0xffffffff


	//   ....[97]....
        /*0260*/ 	.word	0xffffffff


	//   ....[98]....
        /*0264*/ 	.word	0xffffffff


	//   ....[99]....
        /*0268*/ 	.word	0xffffffff


	//   ....[100]....
        /*026c*/ 	.word	0xffffffff


	//   ....[101]....
        /*0270*/ 	.word	0xffffffff


	//   ....[102]....
        /*0274*/ 	.word	0xffffffff


	//   ....[103]....
        /*0278*/ 	.word	0xffffffff


	//   ....[104]....
        /*027c*/ 	.word	0xffffffff


	//   ....[105]....
        /*0280*/ 	.word	0xffffffff


	//   ....[106]....
        /*0284*/ 	.word	0xffffffff


	//   ....[107]....
        /*0288*/ 	.word	0xffffffff


	//   ....[108]....
        /*028c*/ 	.word	0xffffffff


	//   ....[109]....
        /*0290*/ 	.word	0xffffffff


	//   ....[110]....
        /*0294*/ 	.word	0xffffffff


	//   ....[111]....
        /*0298*/ 	.word	0xffffffff


	//   ....[112]....
        /*029c*/ 	.word	0xffffffff


	//   ....[113]....
        /*02a0*/ 	.word	0xffffffff


	//   ....[114]....
        /*02a4*/ 	.word	0xffffffff


	//   ....[115]....
        /*02a8*/ 	.word	0xffffffff


	//   ....[116]....
        /*02ac*/ 	.word	0xffffffff


	//   ....[117]....
        /*02b0*/ 	.word	0xffffffff


	//   ....[118]....
        /*02b4*/ 	.word	0xffffffff


	//   ....[119]....
        /*02b8*/ 	.word	0xffffffff


	//   ....[120]....
        /*02bc*/ 	.word	0xffffffff


	//   ....[121]....
        /*02c0*/ 	.word	0xffffffff


	//   ....[122]....
        /*02c4*/ 	.word	0xffffffff


	//   ....[123]....
        /*02c8*/ 	.word	0xffffffff


	//   ....[124]....
        /*02cc*/ 	.word	0xffffffff


	//   ....[125]....
        /*02d0*/ 	.word	0xffffffff


	//   ....[126]....
        /*02d4*/ 	.word	0xffffffff


	//   ....[127]....
        /*02d8*/ 	.word	0xffffffff


	//   ....[128]....
        /*02dc*/ 	.word	0xffffffff


	//   ....[129]....
        /*02e0*/ 	.word	0xffffffff


	//   ....[130]....
        /*02e4*/ 	.word	0xffffffff


	//   ....[131]....
        /*02e8*/ 	.word	0xffffffff


	//   ....[132]....
        /*02ec*/ 	.word	0xffffffff


	//   ....[133]....
        /*02f0*/ 	.word	0xffffffff


	//   ....[134]....
        /*02f4*/ 	.word	0xffffffff


	//   ....[135]....
        /*02f8*/ 	.word	0xffffffff


	//   ....[136]....
        /*02fc*/ 	.word	0xffffffff


	//   ....[137]....
        /*0300*/ 	.word	0xffffffff


	//   ....[138]....
        /*0304*/ 	.word	0xffffffff


	//   ....[139]....
        /*0308*/ 	.word	0xffffffff


	//   ....[140]....
        /*030c*/ 	.word	0xffffffff


	//   ....[141]....
        /*0310*/ 	.word	0xffffffff


	//   ....[142]....
        /*0314*/ 	.word	0xffffffff


	//   ....[143]....
        /*0318*/ 	.word	0xffffffff


	//   ....[144]....
        /*031c*/ 	.word	0xffffffff


	//   ....[145]....
        /*0320*/ 	.word	0xffffffff


	//   ....[146]....
        /*0324*/ 	.word	0xffffffff


	//   ....[147]....
        /*0328*/ 	.word	0xffffffff


	//   ....[148]....
        /*032c*/ 	.word	0xffffffff


	//   ....[149]....
        /*0330*/ 	.word	0xffffffff


	//   ....[150]....
        /*0334*/ 	.word	0xffffffff


	//   ....[151]....
        /*0338*/ 	.word	0xffffffff


	//   ....[152]....
        /*033c*/ 	.word	0xffffffff


	//   ....[153]....
        /*0340*/ 	.word	0xffffffff


	//   ....[154]....
        /*0344*/ 	.word	0xffffffff


	//   ....[155]....
        /*0348*/ 	.word	0xffffffff


	//   ....[156]....
        /*034c*/ 	.word	0xffffffff


	//   ....[157]....
        /*0350*/ 	.word	0xffffffff


	//   ....[158]....
        /*0354*/ 	.word	0xffffffff


	//   ....[159]....
        /*0358*/ 	.word	0xffffffff


	//   ....[160]....
        /*035c*/ 	.word	0x0500001c


	//   ....[161]....
        /*0360*/ 	.word	0xffffffff


	//   ....[162]....
        /*0364*/ 	.word	0xffffffff


	//   ....[163]....
        /*0368*/ 	.word	0xffffffff


	//   ....[164]....
        /*036c*/ 	.word	0xffffffff


	//   ....[165]....
        /*0370*/ 	.word	0xffffffff


	//   ....[166]....
        /*0374*/ 	.word	0xffffffff


	//   ....[167]....
        /*0378*/ 	.word	0xffffffff


	//   ....[168]....
        /*037c*/ 	.word	0xffffffff


	//   ....[169]....
        /*0380*/ 	.word	0xffffffff


	//   ....[170]....
        /*0384*/ 	.word	0xffffffff


	//   ....[171]....
        /*0388*/ 	.word	0xffffffff


	//   ....[172]....
        /*038c*/ 	.word	0xffffffff


	//   ....[173]....
        /*0390*/ 	.word	0xffffffff


	//   ....[174]....
        /*0394*/ 	.word	0xffffffff


	//   ....[175]....
        /*0398*/ 	.word	0xffffffff


	//   ....[176]....
        /*039c*/ 	.word	0xffffffff


	//   ....[177]....
        /*03a0*/ 	.word	0xffffffff


	//   ....[178]....
        /*03a4*/ 	.word	0xffffffff


	//   ....[179]....
        /*03a8*/ 	.word	0xffffffff


	//   ....[180]....
        /*03ac*/ 	.word	0xffffffff


	//   ....[181]....
        /*03b0*/ 	.word	0xffffffff


	//   ....[182]....
        /*03b4*/ 	.word	0xffffffff


	//   ....[183]....
        /*03b8*/ 	.word	0xffffffff


	//   ....[184]....
        /*03bc*/ 	.word	0xffffffff


	//   ....[185]....
        /*03c0*/ 	.word	0xffffffff


	//   ....[186]....
        /*03c4*/ 	.word	0xffffffff


	//   ....[187]....
        /*03c8*/ 	.word	0xffffffff


	//   ....[188]....
        /*03cc*/ 	.word	0xffffffff


	//   ....[189]....
        /*03d0*/ 	.word	0xffffffff


	//   ....[190]....
        /*03d4*/ 	.word	0xffffffff


	//   ....[191]....
        /*03d8*/ 	.word	0xffffffff


	//   ....[192]....
        /*03dc*/ 	.word	0xffffffff


	//   ....[193]....
        /*03e0*/ 	.word	0xffffffff


	//   ....[194]....
        /*03e4*/ 	.word	0xffffffff


	//   ....[195]....
        /*03e8*/ 	.word	0xffffffff


	//   ....[196]....
        /*03ec*/ 	.word	0xffffffff


	//   ....[197]....
        /*03f0*/ 	.word	0xffffffff


	//   ....[198]....
        /*03f4*/ 	.word	0xffffffff


	//   ....[199]....
        /*03f8*/ 	.word	0xffffffff


	//   ....[200]....
        /*03fc*/ 	.word	0xffffffff


	//   ....[201]....
        /*0400*/ 	.word	0xffffffff


	//   ....[202]....
        /*0404*/ 	.word	0xffffffff


	//   ....[203]....
        /*0408*/ 	.word	0xffffffff


	//   ....[204]....
        /*040c*/ 	.word	0xffffffff


	//   ....[205]....
        /*0410*/ 	.word	0xffffffff


	//   ....[206]....
        /*0414*/ 	.word	0xffffffff


	//   ....[207]....
        /*0418*/ 	.word	0xffffffff


	//   ....[208]....
        /*041c*/ 	.word	0xffffffff


	//   ....[209]....
        /*0420*/ 	.word	0xffffffff


	//   ....[210]....
        /*0424*/ 	.word	0xffffffff


	//   ....[211]....
        /*0428*/ 	.word	0xffffffff


	//   ....[212]....
        /*042c*/ 	.word	0xffffffff


	//   ....[213]....
        /*0430*/ 	.word	0xffffffff


	//   ....[214]....
        /*0434*/ 	.word	0xffffffff


	//   ....[215]....
        /*0438*/ 	.word	0xffffffff


	//   ....[216]....
        /*043c*/ 	.word	0xffffffff


	//   ....[217]....
        /*0440*/ 	.word	0xffffffff


	//   ....[218]....
        /*0444*/ 	.word	0xffffffff


	//   ....[219]....
        /*0448*/ 	.word	0xffffffff


	//   ....[220]....
        /*044c*/ 	.word	0xffffffff


	//   ....[221]....
        /*0450*/ 	.word	0xffffffff


	//   ....[222]....
        /*0454*/ 	.word	0xffffffff


	//   ....[223]....
        /*0458*/ 	.word	0xffffffff


	//   ....[224]....
        /*045c*/ 	.word	0xffffffff


	//   ....[225]....
        /*0460*/ 	.word	0xffffffff


	//   ....[226]....
        /*0464*/ 	.word	0xffffffff


	//   ....[227]....
        /*0468*/ 	.word	0xffffffff


	//   ....[228]....
        /*046c*/ 	.word	0xffffffff


	//   ....[229]....
        /*0470*/ 	.word	0x05000038


	//   ....[230]....
        /*0474*/ 	.word	0x05000038


	//   ....[231]....
        /*0478*/ 	.word	0x05000038


	//   ....[232]....
        /*047c*/ 	.word	0x05000038


	//   ....[233]....
        /*0480*/ 	.word	0x05000038


	//----- nvinfo : EIATTR_COOP_GROUP_INSTR_OFFSETS
	.align		4
.L_1986:
        /*0484*/ 	.byte	0x04, 0x28
        /*0486*/ 	.short	(.L_1988 - .L_1987)


	//   ....[0]....
.L_1987:
        /*0488*/ 	.word	0x00001690


	//   ....[1]....
        /*048c*/ 	.word	0x00002240


	//   ....[2]....
        /*0490*/ 	.word	0x00003470


	//   ....[3]....
        /*0494*/ 	.word	0x00003490


	//   ....[4]....
        /*0498*/ 	.word	0x000034b0


	//   ....[5]....
        /*049c*/ 	.word	0x000034d0


	//   ....[6]....
        /*04a0*/ 	.word	0x000034f0


	//   ....[7]....
        /*04a4*/ 	.word	0x00003ad0


	//   ....[8]....
        /*04a8*/ 	.word	0x00003ae0


	//   ....[9]....
        /*04ac*/ 	.word	0x00003b00


	//   ....[10]....
        /*04b0*/ 	.word	0x00003b20


	//   ....[11]....
        /*04b4*/ 	.word	0x00003b70


	//   ....[12]....
        /*04b8*/ 	.word	0x00003ba0


	//   ....[13]....
        /*04bc*/ 	.word	0x00003be0


	//   ....[14]....
        /*04c0*/ 	.word	0x00003c00


	//   ....[15]....
        /*04c4*/ 	.word	0x00003d70


	//   ....[16]....
        /*04c8*/ 	.word	0x00003da0


	//   ....[17]....
        /*04cc*/ 	.word	0x00003db0


	//   ....[18]....
        /*04d0*/ 	.word	0x00003dd0


	//   ....[19]....
        /*04d4*/ 	.word	0x00003e10


	//   ....[20]....
        /*04d8*/ 	.word	0x00003e40


	//   ....[21]....
        /*04dc*/ 	.word	0x00003e80


	//   ....[22]....
        /*04e0*/ 	.word	0x00003ea0


	//   ....[23]....
        /*04e4*/ 	.word	0x00003ec0


	//   ....[24]....
        /*04e8*/ 	.word	0x00004010


	//   ....[25]....
        /*04ec*/ 	.word	0x00004040


	//   ....[26]....
        /*04f0*/ 	.word	0x00004050


	//   ....[27]....
        /*04f4*/ 	.word	0x00004070


	//   ....[28]....
        /*04f8*/ 	.word	0x000040b0


	//   ....[29]....
        /*04fc*/ 	.word	0x000040e0


	//   ....[30]....
        /*0500*/ 	.word	0x00004120


	//   ....[31]....
        /*0504*/ 	.word	0x00004140


	//   ....[32]....
        /*0508*/ 	.word	0x00004160


	//   ....[33]....
        /*050c*/ 	.word	0x000042b0


	//   ....[34]....
        /*0510*/ 	.word	0x000042f0


	//   ....[35]....
        /*0514*/ 	.word	0x00004300


	//   ....[36]....
        /*0518*/ 	.word	0x00004320


	//   ....[37]....
        /*051c*/ 	.word	0x00004360


	//   ....[38]....
        /*0520*/ 	.word	0x00004390


	//   ....[39]....
        /*0524*/ 	.word	0x000043d0


	//   ....[40]....
        /*0528*/ 	.word	0x000043f0


	//   ....[41]....
        /*052c*/ 	.word	0x00004410


	//   ....[42]....
        /*0530*/ 	.word	0x00004550


	//   ....[43]....
        /*0534*/ 	.word	0x00004570


	//   ....[44]....
        /*0538*/ 	.word	0x00004580


	//   ....[45]....
        /*053c*/ 	.word	0x000045a0


	//   ....[46]....
        /*0540*/ 	.word	0x000045e0


	//   ....[47]....
        /*0544*/ 	.word	0x00004610


	//   ....[48]....
        /*0548*/ 	.word	0x00004650


	//   ....[49]....
        /*054c*/ 	.word	0x00004670


	//   ....[50]....
        /*0550*/ 	.word	0x00004690


	//   ....[51]....
        /*0554*/ 	.word	0x000047f0


	//   ....[52]....
        /*0558*/ 	.word	0x00004810


	//   ....[53]....
        /*055c*/ 	.word	0x00004820


	//   ....[54]....
        /*0560*/ 	.word	0x00004840


	//   ....[55]....
        /*0564*/ 	.word	0x00004880


	//   ....[56]....
        /*0568*/ 	.word	0x000048b0


	//   ....[57]....
        /*056c*/ 	.word	0x000048f0


	//   ....[58]....
        /*0570*/ 	.word	0x00004910


	//   ....[59]....
        /*0574*/ 	.word	0x00004930


	//   ....[60]....
        /*0578*/ 	.word	0x00004a30


	//   ....[61]....
        /*057c*/ 	.word	0x00004a50


	//   ....[62]....
        /*0580*/ 	.word	0x00004a60


	//   ....[63]....
        /*0584*/ 	.word	0x00004a80


	//   ....[64]....
        /*0588*/ 	.word	0x00004ac0


	//   ....[65]....
        /*058c*/ 	.word	0x00004af0


	//   ....[66]....
        /*0590*/ 	.word	0x00004b30


	//   ....[67]....
        /*0594*/ 	.word	0x00004b50


	//   ....[68]....
        /*0598*/ 	.word	0x00004b70


	//   ....[69]....
        /*059c*/ 	.word	0x00004c70


	//   ....[70]....
        /*05a0*/ 	.word	0x00004ca0


	//   ....[71]....
        /*05a4*/ 	.word	0x00004cb0


	//   ....[72]....
        /*05a8*/ 	.word	0x00004ce0


	//   ....[73]....
        /*05ac*/ 	.word	0x00004d00


	//   ....[74]....
        /*05b0*/ 	.word	0x00004d50


	//   ....[75]....
        /*05b4*/ 	.word	0x00004d70


	//   ....[76]....
        /*05b8*/ 	.word	0x00004db0


	//   ....[77]....
        /*05bc*/ 	.word	0x00004dd0


	//   ....[78]....
        /*05c0*/ 	.word	0x00004eb0


	//   ....[79]....
        /*05c4*/ 	.word	0x00004ed0


	//   ....[80]....
        /*05c8*/ 	.word	0x00004ee0


	//   ....[81]....
        /*05cc*/ 	.word	0x00004f10


	//   ....[82]....
        /*05d0*/ 	.word	0x00004f40


	//   ....[83]....
        /*05d4*/ 	.word	0x00004f90


	//   ....[84]....
        /*05d8*/ 	.word	0x00004fa0


	//   ....[85]....
        /*05dc*/ 	.word	0x00004fe0


	//   ....[86]....
        /*05e0*/ 	.word	0x00005010


	//   ....[87]....
        /*05e4*/ 	.word	0x000050f0


	//   ....[88]....
        /*05e8*/ 	.word	0x00005110


	//   ....[89]....
        /*05ec*/ 	.word	0x00005120


	//   ....[90]....
        /*05f0*/ 	.word	0x00005170


	//   ....[91]....
        /*05f4*/ 	.word	0x000051a0


	//   ....[92]....
        /*05f8*/ 	.word	0x000051d0


	//   ....[93]....
        /*05fc*/ 	.word	0x00005200


	//   ....[94]....
        /*0600*/ 	.word	0x00005230


	//   ....[95]....
        /*0604*/ 	.word	0x00005260


	//   ....[96]....
        /*0608*/ 	.word	0x00005390


	//   ....[97]....
        /*060c*/ 	.word	0x000053c0


	//   ....[98]....
        /*0610*/ 	.word	0x000053d0


	//   ....[99]....
        /*0614*/ 	.word	0x00005420


	//   ....[100]....
        /*0618*/ 	.word	0x00005450


	//   ....[101]....
        /*061c*/ 	.word	0x00005480


	//   ....[102]....
        /*0620*/ 	.word	0x000054b0


	//   ....[103]....
        /*0624*/ 	.word	0x000054e0


	//   ....[104]....
        /*0628*/ 	.word	0x00005510


	//   ....[105]....
        /*062c*/ 	.word	0x000055d0


	//   ....[106]....
        /*0630*/ 	.word	0x00005610


	//   ....[107]....
        /*0634*/ 	.word	0x00005620


	//   ....[108]....
        /*0638*/ 	.word	0x00005670


	//   ....[109]....
        /*063c*/ 	.word	0x000056a0


	//   ....[110]....
        /*0640*/ 	.word	0x000056b0


	//   ....[111]....
        /*0644*/ 	.word	0x000056f0


	//   ....[112]....
        /*0648*/ 	.word	0x00005720


	//   ....[113]....
        /*064c*/ 	.word	0x00005750


	//   ....[114]....
        /*0650*/ 	.word	0x000058b0


	//   ....[115]....
        /*0654*/ 	.word	0x000058c0


	//   ....[116]....
        /*0658*/ 	.word	0x00005910


	//   ....[117]....
        /*065c*/ 	.word	0x00005940


	//   ....[118]....
        /*0660*/ 	.word	0x00005970


	//   ....[119]....
        /*0664*/ 	.word	0x000059a0


	//   ....[120]....
        /*0668*/ 	.word	0x000059d0


	//   ....[121]....
        /*066c*/ 	.word	0x00005a00


	//   ....[122]....
        /*0670*/ 	.word	0x00005a60


	//   ....[123]....
        /*0674*/ 	.word	0x00005b70


	//   ....[124]....
        /*0678*/ 	.word	0x00005b80


	//   ....[125]....
        /*067c*/ 	.word	0x00005bd0


	//   ....[126]....
        /*0680*/ 	.word	0x00005c00


	//   ....[127]....
        /*0684*/ 	.word	0x00005c30


	//   ....[128]....
        /*0688*/ 	.word	0x00005c60


	//   ....[129]....
        /*068c*/ 	.word	0x00005c90


	//   ....[130]....
        /*0690*/ 	.word	0x00005cc0


	//   ....[131]....
        /*0694*/ 	.word	0x00005d20


	//   ....[132]....
        /*0698*/ 	.word	0x00005e10


	//   ....[133]....
        /*069c*/ 	.word	0x00005e40


	//   ....[134]....
        /*06a0*/ 	.word	0x00005e50


	//   ....[135]....
        /*06a4*/ 	.word	0x00005ea0


	//   ....[136]....
        /*06a8*/ 	.word	0x00005ed0


	//   ....[137]....
        /*06ac*/ 	.word	0x00005ee0


	//   ....[138]....
        /*06b0*/ 	.word	0x00005f20


	//   ....[139]....
        /*06b4*/ 	.word	0x00005f50


	//   ....[140]....
        /*06b8*/ 	.word	0x00005f80


	//   ....[141]....
        /*06bc*/ 	.word	0x000060d0


	//   ....[142]....
        /*06c0*/ 	.word	0x00006100


	//   ....[143]....
        /*06c4*/ 	.word	0x00006110


	//   ....[144]....
        /*06c8*/ 	.word	0x00006160


	//   ....[145]....
        /*06cc*/ 	.word	0x00006190


	//   ....[146]....
        /*06d0*/ 	.word	0x000061a0


	//   ....[147]....
        /*06d4*/ 	.word	0x000061e0


	//   ....[148]....
        /*06d8*/ 	.word	0x00006210


	//   ....[149]....
        /*06dc*/ 	.word	0x00006240


	//   ....[150]....
        /*06e0*/ 	.word	0x00006380


	//   ....[151]....
        /*06e4*/ 	.word	0x000063b0


	//   ....[152]....
        /*06e8*/ 	.word	0x000063c0


	//   ....[153]....
        /*06ec*/ 	.word	0x00006410


	//   ....[154]....
        /*06f0*/ 	.word	0x00006440


	//   ....[155]....
        /*06f4*/ 	.word	0x00006470


	//   ....[156]....
        /*06f8*/ 	.word	0x000064a0


	//   ....[157]....
        /*06fc*/ 	.word	0x000064d0


	//   ....[158]....
        /*0700*/ 	.word	0x00006500


	//   ....[159]....
        /*0704*/ 	.word	0x000065b0


	//   ....[160]....
        /*0708*/ 	.word	0x00006a40


	//   ....[161]....
        /*070c*/ 	.word	0x00006d30


	//   ....[162]....
        /*0710*/ 	.word	0x00006e20


	//   ....[163]....
        /*0714*/ 	.word	0x00006f10


	//   ....[164]....
        /*0718*/ 	.word	0x00007000


	//   ....[165]....
        /*071c*/ 	.word	0x000070f0


	//   ....[166]....
        /*0720*/ 	.word	0x000071e0


	//   ....[167]....
        /*0724*/ 	.word	0x000072d0


	//   ....[168]....
        /*0728*/ 	.word	0x000073c0


	//   ....[169]....
        /*072c*/ 	.word	0x000074b0


	//   ....[170]....
        /*0730*/ 	.word	0x000075a0


	//   ....[171]....
        /*0734*/ 	.word	0x00007690


	//   ....[172]....
        /*0738*/ 	.word	0x00007780


	//   ....[173]....
        /*073c*/ 	.word	0x00007870


	//   ....[174]....
        /*0740*/ 	.word	0x00007960


	//   ....[175]....
        /*0744*/ 	.word	0x00007a50


	//   ....[176]....
        /*0748*/ 	.word	0x00007b40


	//   ....[177]....
        /*074c*/ 	.word	0x00007c30


	//   ....[178]....
        /*0750*/ 	.word	0x00007dd0


	//   ....[179]....
        /*0754*/ 	.word	0x00007f30


	//   ....[180]....
        /*0758*/ 	.word	0x000080b0


	//   ....[181]....
        /*075c*/ 	.word	0x000081e0


	//   ....[182]....
        /*0760*/ 	.word	0x00008310


	//   ....[183]....
        /*0764*/ 	.word	0x00008450


	//   ....[184]....
        /*0768*/ 	.word	0x000085d0


	//   ....[185]....
        /*076c*/ 	.word	0x00008740


	//   ....[186]....
        /*0770*/ 	.word	0x00008870


	//   ....[187]....
        /*0774*/ 	.word	0x000089a0


	//   ....[188]....
        /*0778*/ 	.word	0x00008ae0


	//   ....[189]....
        /*077c*/ 	.word	0x00008c50


	//   ....[190]....
        /*0780*/ 	.word	0x00008dd0


	//   ....[191]....
        /*0784*/ 	.word	0x00008f00


	//   ....[192]....
        /*0788*/ 	.word	0x00009030


	//   ....[193]....
        /*078c*/ 	.word	0x00009160


	//   ....[194]....
        /*0790*/ 	.word	0x00009290


	//   ....[195]....
        /*0794*/ 	.word	0x0000a340


	//   ....[196]....
        /*0798*/ 	.word	0x0000a3a0


	//   ....[197]....
        /*079c*/ 	.word	0x0000a400


	//   ....[198]....
        /*07a0*/ 	.word	0x0000a470


	//   ....[199]....
        /*07a4*/ 	.word	0x0000a4d0


	//   ....[200]....
        /*07a8*/ 	.word	0x0000a540


	//   ....[201]....
        /*07ac*/ 	.word	0x0000a5a0


	//   ....[202]....
        /*07b0*/ 	.word	0x0000a600


	//   ....[203]....
        /*07b4*/ 	.word	0x0000a680


	//   ....[204]....
        /*07b8*/ 	.word	0x0000a6e0


	//   ....[205]....
        /*07bc*/ 	.word	0x0000a750


	//   ....[206]....
        /*07c0*/ 	.word	0x0000a7c0


	//   ....[207]....
        /*07c4*/ 	.word	0x0000a830


	//   ....[208]....
        /*07c8*/ 	.word	0x0000a8a0


	//   ....[209]....
        /*07cc*/ 	.word	0x0000a910


	//   ....[210]....
        /*07d0*/ 	.word	0x0000a970


	//   ....[211]....
        /*07d4*/ 	.word	0x0000a9d0


	//   ....[212]....
        /*07d8*/ 	.word	0x0000ab50


	//   ....[213]....
        /*07dc*/ 	.word	0x0000abf0


	//   ....[214]....
        /*07e0*/ 	.word	0x0000ac80


	//   ....[215]....
        /*07e4*/ 	.word	0x0000ad20


	//   ....[216]....
        /*07e8*/ 	.word	0x0000adb0


	//   ....[217]....
        /*07ec*/ 	.word	0x0000ae50


	//   ....[218]....
        /*07f0*/ 	.word	0x0000aee0


	//   ....[219]....
        /*07f4*/ 	.word	0x0000af70


	//   ....[220]....
        /*07f8*/ 	.word	0x0000b010


	//   ....[221]....
        /*07fc*/ 	.word	0x0000b0a0


	//   ....[222]....
        /*0800*/ 	.word	0x0000b140


	//   ....[223]....
        /*0804*/ 	.word	0x0000b1d0


	//   ....[224]....
        /*0808*/ 	.word	0x0000b270


	//   ....[225]....
        /*080c*/ 	.word	0x0000b300


	//   ....[226]....
        /*0810*/ 	.word	0x0000b3a0


	//   ....[227]....
        /*0814*/ 	.word	0x0000b430


	//   ....[228]....
        /*0818*/ 	.word	0x0000b490


	//   ....[229]....
        /*081c*/ 	.word	0x0000b500


	//   ....[230]....
        /*0820*/ 	.word	0x0000b580


	//   ....[231]....
        /*0824*/ 	.word	0x0000b600


	//   ....[232]....
        /*0828*/ 	.word	0x0000b680


	//   ....[233]....
        /*082c*/ 	.word	0x0000b700


	//----- nvinfo : EIATTR_VRC_CTA_INIT_COUNT
	.align		4
.L_1988:
        /*0830*/ 	.byte	0x02, 0x4a
	.zero		1
	.zero		1


	//----- nvinfo : EIATTR_EXIT_INSTR_OFFSETS
	.align		4
        /*0834*/ 	.byte	0x04, 0x1c
        /*0836*/ 	.short	(.L_1990 - .L_1989)


	//   ....[0]....
.L_1989:
        /*0838*/ 	.word	0x00002ec0


	//   ....[1]....
        /*083c*/ 	.word	0x00003220


	//   ....[2]....
        /*0840*/ 	.word	0x00003240


	//   ....[3]....
        /*0844*/ 	.word	0x0000a9e0


	//   ....[4]....
        /*0848*/ 	.word	0x0000b4a0


	//----- nvinfo : EIATTR_MAX_THREADS
	.align		4
.L_1990:
        /*084c*/ 	.byte	0x04, 0x05
        /*084e*/ 	.short	(.L_1992 - .L_1991)
.L_1991:
        /*0850*/ 	.word	0x00000200
        /*0854*/ 	.word	0x00000001
        /*0858*/ 	.word	0x00000001


	//----- nvinfo : EIATTR_CRS_STACK_SIZE
	.align		4
.L_1992:
        /*085c*/ 	.byte	0x04, 0x1e
        /*085e*/ 	.short	(.L_1994 - .L_1993)
.L_1993:
        /*0860*/ 	.word	0x00000000


	//----- nvinfo : EIATTR_CBANK_PARAM_SIZE
	.align		4
.L_1994:
        /*0864*/ 	.byte	0x03, 0x19
        /*0866*/ 	.short	0x004d


	//----- nvinfo : EIATTR_PARAM_CBANK
	.align		4
        /*0868*/ 	.byte	0x04, 0x0a
        /*086a*/ 	.short	(.L_1996 - .L_1995)
	.align		4
.L_1995:
        /*086c*/ 	.word	index@(.nv.constant0._ZN3cub18CUB_300001_SM_10306detail10radix_sort29DeviceRadixSortOnesweepKernelINS1_5radix10policy_hubI6__halfijE10Policy1000ELNS0_9SortOrderE1ES6_ijiiNS1_21identity_decomposer_tEEEvPT5_SC_PT3_PKSD_PT1_PKSH_PT2_PKSL_T4_iiT6_)
        /*0870*/ 	.short	0x0380
        /*0872*/ 	.short	0x004d


	//----- nvinfo : EIATTR_SW_WAR
	.align		4
.L_1996:
        /*0874*/ 	.byte	0x04, 0x36
        /*0876*/ 	.short	(.L_1998 - .L_1997)
.L_1997:
        /*0878*/ 	.word	0x00000008
.L_1998:


//--------------------- .nv.info._ZN3cub18CUB_300001_SM_10306detail10radix_sort33DeviceRadixSortExclusiveSumKernelINS1_5radix10policy_hubI6__halfijE10Policy1000EjEEvPT0_ --------------------------
	.section	.nv.info._ZN3cub18CUB_300001_SM_10306detail10radix_sort33DeviceRadixSortExclusiveSumKernelINS1_5radix10policy_hubI6__halfijE10Policy1000EjEEvPT0_,"",@"SHT_CUDA_INFO"
	.sectionflags	@""
	.align	4


	//----- nvinfo : EIATTR_CUDA_API_VERSION
	.align		4
        /*0000*/ 	.byte	0x04, 0x37
        /*0002*/ 	.short	(.L_2000 - .L_1999)
.L_1999:
        /*0004*/ 	.word	0x00000082


	//----- nvinfo : EIATTR_KPARAM_INFO
	.align		4
.L_2000:
        /*0008*/ 	.byte	0x04, 0x17
        /*000a*/ 	.short	(.L_2002 - .L_2001)
.L_2001:
        /*000c*/ 	.word	0x00000000
        /*0010*/ 	.short	0x0000
        /*0012*/ 	.short	0x0000
        /*0014*/ 	.byte	0x00, 0xf5, 0x21, 0x00


	//----- nvinfo : EIATTR_SPARSE_MMA_MASK
	.align		4
.L_2002:
        /*0018*/ 	.byte	0x03, 0x50
        /*001a*/ 	.short	0x0000


	//----- nvinfo : EIATTR_MAXREG_COUNT
	.align		4
        /*001c*/ 	.byte	0x03, 0x1b
        /*001e*/ 	.short	0x00ff


	//----- nvinfo : EIATTR_NUM_BARRIERS
	.align		4
        /*0020*/ 	.byte	0x02, 0x4c
        /*0022*/ 	.byte	0x01
	.zero		1


	//----- nvinfo : EIATTR_MERCURY_ISA_VERSION
	.align		4
        /*0024*/ 	.byte	0x03, 0x5f
        /*0026*/ 	.short	0x0101


	//----- nvinfo : EIATTR_COOP_GROUP_MASK_REGIDS
	.align		4
        /*0028*/ 	.byte	0x04, 0x29
        /*002a*/ 	.short	(.L_2004 - .L_2003)


	//   ....[0]....
.L_2003:
        /*002c*/ 	.word	0xffffffff


	//   ....[1]....
        /*0030*/ 	.word	0xffffffff


	//   ....[2]....
        /*0034*/ 	.word	0xffffffff


	//   ....[3]....
        /*0038*/ 	.word	0xffffffff


	//   ....[4]....
        /*003c*/ 	.word	0xffffffff


	//   ....[5]....
        /*0040*/ 	.word	0x05000012


	//   ....[6]....
        /*0044*/ 	.word	0x05000012


	//   ....[7]....
        /*0048*/ 	.word	0x05000012


	//   ....[8]....
        /*004c*/ 	.word	0x05000012


	//   ....[9]....
        /*0050*/ 	.word	0x05000012


	//----- nvinfo : EIATTR_COOP_GROUP_INSTR_OFFSETS
	.align		4
.L_2004:
        /*0054*/ 	.byte	0x04, 0x28
        /*0056*/ 	.short	(.L_2006 - .L_2005)


	//   ....[0]....
.L_2005:
        /*0058*/ 	.word	0x00000210


	//   ....[1]....
        /*005c*/ 	.word	0x00000230


	//   ....[2]....
        /*0060*/ 	.word	0x00000250


	//   ....[3]....
        /*0064*/ 	.word	0x00000270


	//   ....[4]....
        /*0068*/ 	.word	0x00000290


	//   ....[5]....
        /*006c*/ 	.word	0x00000460


	//   ....[6]....
        /*0070*/ 	.word	0x000004d0


	//   ....[7]....
        /*0074*/ 	.word	0x00000540


	//   ....[8]....
        /*0078*/ 	.word	0x000005b0


	//   ....[9]....
        /*007c*/ 	.word	0x00000620


	//----- nvinfo : EIATTR_VRC_CTA_INIT_COUNT
	.align		4
.L_2006:
        /*0080*/ 	.byte	0x02, 0x4a
	.zero		1
	.zero		1


	//----- nvinfo : EIATTR_EXIT_INSTR_OFFSETS
	.align		4
        /*0084*/ 	.byte	0x04, 0x1c
        /*0086*/ 	.short	(.L_2008 - .L_2007)


	//   ....[0]....
.L_2007:
        /*0088*/ 	.word	0x000003d0


	//   ....[1]....
        /*008c*/ 	.word	0x00000400


	//----- nvinfo : EIATTR_CRS_STACK_SIZE
	.align		4
.L_2008:
        /*0090*/ 	.byte	0x04, 0x1e
        /*0092*/ 	.short	(.L_2010 - .L_2009)
.L_2009:
        /*0094*/ 	.word	0x00000000


	//----- nvinfo : EIATTR_CBANK_PARAM_SIZE
	.align		4
.L_2010:
        /*0098*/ 	.byte	0x03, 0x19
        /*009a*/ 	.short	0x0008


	//----- nvinfo : EIATTR_PARAM_CBANK
	.align		4
        /*009c*/ 	.byte	0x04, 0x0a
        /*009e*/ 	.short	(.L_2012 - .L_2011)
	.align		4
.L_2011:
        /*00a0*/ 	.word	index@(.nv.constant0._ZN3cub18CUB_300001_SM_10306detail10radix_sort33DeviceRadixSortExclusiveSumKernelINS1_5radix10policy_hubI6__halfijE10Policy1000EjEEvPT0_)
        /*00a4*/ 	.short	0x0380
        /*00a6*/ 	.short	0x0008


	//----- nvinfo : EIATTR_SW_WAR
	.align		4
.L_2012:
        /*00a8*/ 	.byte	0x04, 0x36
        /*00aa*/ 	.short	(.L_2014 - .L_2013)
.L_2013:
        /*00ac*/ 	.word	0x00000008
.L_2014:


//--------------------- .nv.info._ZN3cub18CUB_300001_SM_10306detail10radix_sort30DeviceRadixSortHistogramKernelINS1_5radix10policy_hubI6__halfijE10Policy1000ELNS0_9SortOrderE1ES6_jNS1_21identity_decomposer_tEEEvPT2_PKT1_SB_iiT3_ --------------------------
	.section	.nv.info._ZN3cub18CUB_300001_SM_10306detail10radix_sort30DeviceRadixSortHistogramKernelINS1_5radix10policy_hubI6__halfijE10Policy1000ELNS0_9SortOrderE1ES6_jNS1_21identity_decomposer_tEEEvPT2_PKT1_SB_iiT3_,"",@"SHT_CUDA_INFO"
	.sectionflags	@""
	.align	4


	//----- nvinfo : EIATTR_CUDA_API_VERSION
	.align		4
        /*0000*/ 	.byte	0x04, 0x37
        /*0002*/ 	.short	(.L_2016 - .L_2015)
.L_2015:
        /*0004*/ 	.word	0x00000082


	//----- nvinfo : EIATTR_KPARAM_INFO
	.align		4
.L_2016:
        /*0008*/ 	.byte	0x04, 0x17
        /*000a*/ 	.short	(.L_2018 - .L_2017)
.L_2017:
        /*000c*/ 	.word	0x00000000
        /*0010*/ 	.short	0x0005
        /*0012*/ 	.short	0x001c
        /*0014*/ 	.byte	0x00, 0xf0, 0x05, 0x00


	//----- nvinfo : EIATTR_KPARAM_INFO
	.align		4
.L_2018:
        /*0018*/ 	.byte	0x04, 0x17
        /*001a*/ 	.short	(.L_2020 - .L_2019)
.L_2019:
        /*001c*/ 	.word	0x00000000
        /*0020*/ 	.short	0x0004
        /*0022*/ 	.short	0x0018
        /*0024*/ 	.byte	0x00, 0xf0, 0x11, 0x00


	//----- nvinfo : EIATTR_KPARAM_INFO
	.align		4
.L_2020:
        /*0028*/ 	.byte	0x04, 0x17
        /*002a*/ 	.short	(.L_2022 - .L_2021)
.L_2021:
        /*002c*/ 	.word	0x00000000
        /*0030*/ 	.short	0x0003
        /*0032*/ 	.short	0x0014
        /*0034*/ 	.byte	0x00, 0xf0, 0x11, 0x00


	//----- nvinfo : EIATTR_KPARAM_INFO
	.align		4
.L_2022:
        /*0038*/ 	.byte	0x04, 0x17
        /*003a*/ 	.short	(.L_2024 - .L_2023)
.L_2023:
        /*003c*/ 	.word	0x00000000
        /*0040*/ 	.short	0x0002
        /*0042*/ 	.short	0x0010
        /*0044*/ 	.byte	0x00, 0xf0, 0x11, 0x00


	//----- nvinfo : EIATTR_KPARAM_INFO
	.align		4
.L_2024:
        /*0048*/ 	.byte	0x04, 0x17
        /*004a*/ 	.short	(.L_2026 - .L_2025)
.L_2025:
        /*004c*/ 	.word	0x00000000
        /*0050*/ 	.short	0x0001
        /*0052*/ 	.short	0x0008
        /*0054*/ 	.byte	0x00, 0xf5, 0x21, 0x00


	//----- nvinfo : EIATTR_KPARAM_INFO
	.align		4
.L_2026:
        /*0058*/ 	.byte	0x04, 0x17
        /*005a*/ 	.short	(.L_2028 - .L_2027)
.L_2027:
        /*005c*/ 	.word	0x00000000
        /*0060*/ 	.short	0x0000
        /*0062*/ 	.short	0x0000
        /*0064*/ 	.byte	0x00, 0xf5, 0x21, 0x00


	//----- nvinfo : EIATTR_SPARSE_MMA_MASK
	.align		4
.L_2028:
        /*0068*/ 	.byte	0x03, 0x50
        /*006a*/ 	.short	0x0000


	//----- nvinfo : EIATTR_MAXREG_COUNT
	.align		4
        /*006c*/ 	.byte	0x03, 0x1b
        /*006e*/ 	.short	0x00ff


	//----- nvinfo : EIATTR_NUM_BARRIERS
	.align		4
        /*0070*/ 	.byte	0x02, 0x4c
        /*0072*/ 	.byte	0x01
	.zero		1


	//----- nvinfo : EIATTR_MERCURY_ISA_VERSION
	.align		4
        /*0074*/ 	.byte	0x03, 0x5f
        /*0076*/ 	.short	0x0101


	//----- nvinfo : EIATTR_VRC_CTA_INIT_COUNT
	.align		4
        /*0078*/ 	.byte	0x02, 0x4a
	.zero		1
	.zero		1


	//----- nvinfo : EIATTR_EXIT_INSTR_OFFSETS
	.align		4
        /*007c*/ 	.byte	0x04, 0x1c
        /*007e*/ 	.short	(.L_2030 - .L_2029)


	//   ....[0]....
.L_2029:
        /*0080*/ 	.word	0x00000030


	//   ....[1]....
        /*0084*/ 	.word	0x00003230


	//----- nvinfo : EIATTR_MAX_THREADS
	.align		4
.L_2030:
        /*0088*/ 	.byte	0x04, 0x05
        /*008a*/ 	.short	(.L_2032 - .L_2031)
.L_2031:
        /*008c*/ 	.word	0x00000080
        /*0090*/ 	.word	0x00000001
        /*0094*/ 	.word	0x00000001


	//----- nvinfo : EIATTR_CRS_STACK_SIZE
	.align		4
.L_2032:
        /*0098*/ 	.byte	0x04, 0x1e
        /*009a*/ 	.short	(.L_2034 - .L_2033)
.L_2033:
        /*009c*/ 	.word	0x00000000


	//----- nvinfo : EIATTR_CBANK_PARAM_SIZE
	.align		4
.L_2034:
        /*00a0*/ 	.byte	0x03, 0x19
        /*00a2*/ 	.short	0x001d


	//----- nvinfo : EIATTR_PARAM_CBANK
	.align		4
        /*00a4*/ 	.byte	0x04, 0x0a
        /*00a6*/ 	.short	(.L_2036 - .L_2035)
	.align		4
.L_2035:
        /*00a8*/ 	.word	index@(.nv.constant0._ZN3cub18CUB_300001_SM_10306detail10radix_sort30DeviceRadixSortHistogramKernelINS1_5radix10policy_hubI6__halfijE10Policy1000ELNS0_9SortOrderE1ES6_jNS1_21identity_decomposer_tEEEvPT2_PKT1_SB_iiT3_)
        /*00ac*/ 	.short	0x0380
        /*00ae*/ 	.short	0x001d


	//----- nvinfo : EIATTR_SW_WAR
	.align		4
.L_2036:
        /*00b0*/ 	.byte	0x04, 0x36
        /*00b2*/ 	.short	(.L_2038 - .L_2037)
.L_2037:
        /*00b4*/ 	.word	0x00000008
.L_2038:


//--------------------- .nv.info._ZN3cub18CUB_300001_SM_10306detail10radix_sort31DeviceRadixSortSingleTileKernelINS1_5radix10policy_hubI6__halfijE10Policy1000ELNS0_9SortOrderE1ES6_ijNS1_21identity_decomposer_tEEEvPKT1_PSB_PKT2_PSF_T3_iiT4_ --------------------------
	.section	.nv.info._ZN3cub18CUB_300001_SM_10306detail10radix_sort31DeviceRadixSortSingleTileKernelINS1_5radix10policy_hubI6__halfijE10Policy1000ELNS0_9SortOrderE1ES6_ijNS1_21identity_decomposer_tEEEvPKT1_PSB_PKT2_PSF_T3_iiT4_,"",@"SHT_CUDA_INFO"
	.sectionflags	@""
	.align	4


	//----- nvinfo : EIATTR_CUDA_API_VERSION
	.align		4
        /*0000*/ 	.byte	0x04, 0x37
        /*0002*/ 	.short	(.L_2040 - .L_2039)
.L_2039:
        /*0004*/ 	.word	0x00000082


	//----- nvinfo : EIATTR_KPARAM_INFO
	.align		4
.L_2040:
        /*0008*/ 	.byte	0x04, 0x17
        /*000a*/ 	.short	(.L_2042 - .L_2041)
.L_2041:
        /*000c*/ 	.word	0x00000000
        /*0010*/ 	.short	0x0007
        /*0012*/ 	.short	0x002c
        /*0014*/ 	.byte	0x00, 0xf0, 0x05, 0x00


	//----- nvinfo : EIATTR_KPARAM_INFO
	.align		4
.L_2042:
        /*0018*/ 	.byte	0x04, 0x17
        /*001a*/ 	.short	(.L_2044 - .L_2043)
.L_2043:
        /*001c*/ 	.word	0x00000000
        /*0020*/ 	.short	0x0006
        /*0022*/ 	.short	0x0028
        /*0024*/ 	.byte	0x00, 0xf0, 0x11, 0x00


	//----- nvinfo : EIATTR_KPARAM_INFO
	.align		4
.L_2044:
        /*0028*/ 	.byte	0x04, 0x17
        /*002a*/ 	.short	(.L_2046 - .L_2045)
.L_2045:
        /*002c*/ 	.word	0x00000000
        /*0030*/ 	.short	0x0005
        /*0032*/ 	.short	0x0024
        /*0034*/ 	.byte	0x00, 0xf0, 0x11, 0x00


	//----- nvinfo : EIATTR_KPARAM_INFO
	.align		4
.L_2046:
        /*0038*/ 	.byte	0x04, 0x17
        /*003a*/ 	.short	(.L_2048 - .L_2047)
.L_2047:
        /*003c*/ 	.word	0x00000000
        /*0040*/ 	.short	0x0004
        /*0042*/ 	.short	0x0020
        /*0044*/ 	.byte	0x00, 0xf0, 0x11, 0x00


	//----- nvinfo : EIATTR_KPARAM_INFO
	.align		4
.L_2048:
        /*0048*/ 	.byte	0x04, 0x17
        /*004a*/ 	.short	(.L_2050 - .L_2049)
.L_2049:
        /*004c*/ 	.word	0x00000000
        /*0050*/ 	.short	0x0003
        /*0052*/ 	.short	0x0018
        /*0054*/ 	.byte	0x00, 0xf5, 0x21, 0x00


	//----- nvinfo : EIATTR_KPARAM_INFO
	.align		4
.L_2050:
        /*0058*/ 	.byte	0x04, 0x17
        /*005a*/ 	.short	(.L_2052 - .L_2051)
.L_2051:
        /*005c*/ 	.word	0x00000000
        /*0060*/ 	.short	0x0002
        /*0062*/ 	.short	0x0010
        /*0064*/ 	.byte	0x00, 0xf5, 0x21, 0x00


	//----- nvinfo : EIATTR_KPARAM_INFO
	.align		4
.L_2052:
        /*0068*/ 	.byte	0x04, 0x17
        /*006a*/ 	.short	(.L_2054 - .L_2053)
.L_2053:
        /*006c*/ 	.word	0x00000000
        /*0070*/ 	.short	0x0001
        /*0072*/ 	.short	0x0008
        /*0074*/ 	.byte	0x00, 0xf5, 0x21, 0x00


	//----- nvinfo : EIATTR_KPARAM_INFO
	.align		4
.L_2054:
        /*0078*/ 	.byte	0x04, 0x17
        /*007a*/ 	.short	(.L_2056 - .L_2055)
.L_2055:
        /*007c*/ 	.word	0x00000000
        /*0080*/ 	.short	0x0000
        /*0082*/ 	.short	0x0000
        /*0084*/ 	.byte	0x00, 0xf5, 0x21, 0x00


	//----- nvinfo : EIATTR_SPARSE_MMA_MASK
	.align		4
.L_2056:
        /*0088*/ 	.byte	0x03, 0x50
        /*008a*/ 	.short	0x0000


	//----- nvinfo : EIATTR_MAXREG_COUNT
	.align		4
        /*008c*/ 	.byte	0x03, 0x1b
        /*008e*/ 	.short	0x00ff


	//----- nvinfo : EIATTR_NUM_BARRIERS
	.align		4
        /*0090*/ 	.byte	0x02, 0x4c
        /*0092*/ 	.byte	0x01
	.zero		1


	//----- nvinfo : EIATTR_MERCURY_ISA_VERSION
	.align		4
        /*0094*/ 	.byte	0x03, 0x5f
        /*0096*/ 	.short	0x0101


	//----- nvinfo : EIATTR_COOP_GROUP_MASK_REGIDS
	.align		4
        /*0098*/ 	.byte	0x04, 0x29
        /*009a*/ 	.short	(.L_2058 - .L_2057)


	//   ....[0]....
.L_2057:
        /*009c*/ 	.word	0xffffffff


	//   ....[1]....
        /*00a0*/ 	.word	0xffffffff


	//   ....[2]....
        /*00a4*/ 	.word	0xffffffff


	//   ....[3]....
        /*00a8*/ 	.word	0xffffffff


	//   ....[4]....
        /*00ac*/ 	.word	0xffffffff


	//----- nvinfo : EIATTR_COOP_GROUP_INSTR_OFFSETS
	.align		4
.L_2058:
        /*00b0*/ 	.byte	0x04, 0x28
        /*00b2*/ 	.short	(.L_2060 - .L_2059)


	//   ....[0]....
.L_2059:
        /*00b4*/ 	.word	0x00002880


	//   ....[1]....
        /*00b8*/ 	.word	0x000028a0


	//   ....[2]....
        /*00bc*/ 	.word	0x000028c0


	//   ....[3]....
        /*00c0*/ 	.word	0x000028e0


	//   ....[4]....
        /*00c4*/ 	.word	0x00002900


	//----- nvinfo : EIATTR_VRC_CTA_INIT_COUNT
	.align		4
.L_2060:
        /*00c8*/ 	.byte	0x02, 0x4a
	.zero		1
	.zero		1


	//----- nvinfo : EIATTR_EXIT_INSTR_OFFSETS
	.align		4
        /*00cc*/ 	.byte	0x04, 0x1c
        /*00ce*/ 	.short	(.L_2062 - .L_2061)


	//   ....[0]....
.L_2061:
        /*00d0*/ 	.word	0x00004bb0


	//   ....[1]....
        /*00d4*/ 	.word	0x00004c40


	//----- nvinfo : EIATTR_MAX_THREADS
	.align		4
.L_2062:
        /*00d8*/ 	.byte	0x04, 0x05
        /*00da*/ 	.short	(.L_2064 - .L_2063)
.L_2063:
        /*00dc*/ 	.word	0x00000100
        /*00e0*/ 	.word	0x00000001
        /*00e4*/ 	.word	0x00000001


	//----- nvinfo : EIATTR_CBANK_PARAM_SIZE
	.align		4
.L_2064:
        /*00e8*/ 	.byte	0x03, 0x19
        /*00ea*/ 	.short	0x002d


	//----- nvinfo : EIATTR_PARAM_CBANK
	.align		4
        /*00ec*/ 	.byte	0x04, 0x0a
        /*00ee*/ 	.short	(.L_2066 - .L_2065)
	.align		4
.L_2065:
        /*00f0*/ 	.word	index@(.nv.constant0._ZN3cub18CUB_300001_SM_10306detail10radix_sort31DeviceRadixSortSingleTileKernelINS1_5radix10policy_hubI6__halfijE10Policy1000ELNS0_9SortOrderE1ES6_ijNS1_21identity_decomposer_tEEEvPKT1_PSB_PKT2_PSF_T3_iiT4_)
        /*00f4*/ 	.short	0x0380
        /*00f6*/ 	.short	0x002d


	//----- nvinfo : EIATTR_SW_WAR
	.align		4
.L_2066:
        /*00f8*/ 	.byte	0x04, 0x36
        /*00fa*/ 	.short	(.L_2068 - .L_2067)
.L_2067:
        /*00fc*/ 	.word	0x00000008
.L_2068:


//--------------------- .nv.info._ZN3cub18CUB_300001_SM_10306detail10radix_sort30DeviceSegmentedRadixSortKernelINS1_5radix10policy_hubI6__halfiiE10Policy1000ELb1ELNS0_9SortOrderE1ES6_iPiSA_iNS1_21identity_decomposer_tEEEvPKT2_PSC_PKT3_PSG_T4_T5_iiiT7_ --------------------------
	.section	.nv.info._ZN3cub18CUB_300001_SM_10306detail10radix_sort30DeviceSegmentedRadixSortKernelINS1_5radix10policy_hubI6__halfiiE10Policy1000ELb1ELNS0_9SortOrderE1ES6_iPiSA_iNS1_21identity_decomposer_tEEEvPKT2_PSC_PKT3_PSG_T4_T5_iiiT7_,"",@"SHT_CUDA_INFO"
	.sectionflags	@""
	.align	4


	//----- nvinfo : EIATTR_CUDA_API_VERSION
	.align		4
        /*0000*/ 	.byte	0x04, 0x37
        /*0002*/ 	.short	(.L_2070 - .L_2069)
.L_2069:
        /*0004*/ 	.word	0x00000082


	//----- nvinfo : EIATTR_KPARAM_INFO
	.align		4
.L_2070:
        /*0008*/ 	.byte	0x04, 0x17
        /*000a*/ 	.short	(.L_2072 - .L_2071)
.L_2071:
        /*000c*/ 	.word	0x00000000
        /*0010*/ 	.short	0x0009
        /*0012*/ 	.short	0x003c
        /*0014*/ 	.byte	0x00, 0xf0, 0x05, 0x00


	//----- nvinfo : EIATTR_KPARAM_INFO
	.align		4
.L_2072:
        /*0018*/ 	.byte	0x04, 0x17
        /*001a*/ 	.short	(.L_2074 - .L_2073)
.L_2073:
        /*001c*/ 	.word	0x00000000
        /*0020*/ 	.short	0x0008
        /*0022*/ 	.short	0x0038
        /*0024*/ 	.byte	0x00, 0xf0, 0x11, 0x00


	//----- nvinfo : EIATTR_KPARAM_INFO
	.align		4
.L_2074:
        /*0028*/ 	.byte	0x04, 0x17
        /*002a*/ 	.short	(.L_2076 - .L_2075)
.L_2075:
        /*002c*/ 	.word	0x00000000
        /*0030*/ 	.short	0x0007
        /*0032*/ 	.short	0x0034
        /*0034*/ 	.byte	0x00, 0xf0, 0x11, 0x00


	//----- nvinfo : EIATTR_KPARAM_INFO
	.align		4
.L_2076:
        /*0038*/ 	.byte	0x04, 0x17
        /*003a*/ 	.short	(.L_2078 - .L_2077)
.L_2077:
        /*003c*/ 	.word	0x00000000
        /*0040*/ 	.short	0x0006
        /*0042*/ 	.short	0x0030
        /*0044*/ 	.byte	0x00, 0xf0, 0x11, 0x00


	//----- nvinfo : EIATTR_KPARAM_INFO
	.align		4
.L_2078:
        /*0048*/ 	.byte	0x04, 0x17
        /*004a*/ 	.short	(.L_2080 - .L_2079)
.L_2079:
        /*004c*/ 	.word	0x00000000
        /*0050*/ 	.short	0x0005
        /*0052*/ 	.short	0x0028
        /*0054*/ 	.byte	0x00, 0xf5, 0x21, 0x00


	//----- nvinfo : EIATTR_KPARAM_INFO
	.align		4
.L_2080:
        /*0058*/ 	.byte	0x04, 0x17
        /*005a*/ 	.short	(.L_2082 - .L_2081)
.L_2081:
        /*005c*/ 	.word	0x00000000
        /*0060*/ 	.short	0x0004
        /*0062*/ 	.short	0x0020
        /*0064*/ 	.byte	0x00, 0xf5, 0x21, 0x00


	//----- nvinfo : EIATTR_KPARAM_INFO
	.align		4
.L_2082:
        /*0068*/ 	.byte	0x04, 0x17
        /*006a*/ 	.short	(.L_2084 - .L_2083)
.L_2083:
        /*006c*/ 	.word	0x00000000
        /*0070*/ 	.short	0x0003
        /*0072*/ 	.short	0x0018
        /*0074*/ 	.byte	0x00, 0xf5, 0x21, 0x00


	//----- nvinfo : EIATTR_KPARAM_INFO
	.align		4
.L_2084:
        /*0078*/ 	.byte	0x04, 0x17
        /*007a*/ 	.short	(.L_2086 - .L_2085)
.L_2085:
        /*007c*/ 	.word	0x00000000
        /*0080*/ 	.short	0x0002
        /*0082*/ 	.short	0x0010
        /*0084*/ 	.byte	0x00, 0xf5, 0x21, 0x00


	//----- nvinfo : EIATTR_KPARAM_INFO
	.align		4
.L_2086:
        /*0088*/ 	.byte	0x04, 0x17
        /*008a*/ 	.short	(.L_2088 - .L_2087)
.L_2087:
        /*008c*/ 	.word	0x00000000
        /*0090*/ 	.short	0x0001
        /*0092*/ 	.short	0x0008
        /*0094*/ 	.byte	0x00, 0xf5, 0x21, 0x00


	//----- nvinfo : EIATTR_KPARAM_INFO
	.align		4
.L_2088:
        /*0098*/ 	.byte	0x04, 0x17
        /*009a*/ 	.short	(.L_2090 - .L_2089)
.L_2089:
        /*009c*/ 	.word	0x00000000
        /*00a0*/ 	.short	0x0000
        /*00a2*/ 	.short	0x0000
        /*00a4*/ 	.byte	0x00, 0xf5, 0x21, 0x00


	//----- nvinfo : EIATTR_SPARSE_MMA_MASK
	.align		4
.L_2090:
        /*00a8*/ 	.byte	0x03, 0x50
        /*00aa*/ 	.short	0x0000


	//----- nvinfo : EIATTR_MAXREG_COUNT
	.align		4
        /*00ac*/ 	.byte	0x03, 0x1b
        /*00ae*/ 	.short	0x00a8


	//----- nvinfo : EIATTR_NUM_BARRIERS
	.align		4
        /*00b0*/ 	.byte	0x02, 0x4c
        /*00b2*/ 	.byte	0x01
	.zero		1


	//----- nvinfo : EIATTR_MERCURY_ISA_VERSION
	.align		4
        /*00b4*/ 	.byte	0x03, 0x5f
        /*00b6*/ 	.short	0x0101


	//----- nvinfo : EIATTR_COOP_GROUP_MASK_REGIDS
	.align		4
        /*00b8*/ 	.byte	0x04, 0x29
        /*00ba*/ 	.short	(.L_2092 - .L_2091)


	//   ....[0]....
.L_2091:
        /*00bc*/ 	.word	0xffffffff


	//   ....[1]....
        /*00c0*/ 	.word	0xffffffff


	//   ....[2]....
        /*00c4*/ 	.word	0xffffffff


	//   ....[3]....
        /*00c8*/ 	.word	0xffffffff


	//   ....[4]....
        /*00cc*/ 	.word	0xffffffff


	//   ....[5]....
        /*00d0*/ 	.word	0xffffffff


	//   ....[6]....
        /*00d4*/ 	.word	0xffffffff


	//   ....[7]....
        /*00d8*/ 	.word	0xffffffff


	//   ....[8]....
        /*00dc*/ 	.word	0xffffffff


	//   ....[9]....
        /*00e0*/ 	.word	0xffffffff


	//   ....[10]....
        /*00e4*/ 	.word	0xffffffff


	//   ....[11]....
        /*00e8*/ 	.word	0xffffffff


	//   ....[12]....
        /*00ec*/ 	.word	0xffffffff


	//   ....[13]....
        /*00f0*/ 	.word	0xffffffff


	//   ....[14]....
        /*00f4*/ 	.word	0xffffffff


	//   ....[15]....
        /*00f8*/ 	.word	0xffffffff


	//   ....[16]....
        /*00fc*/ 	.word	0xffffffff


	//   ....[17]....
        /*0100*/ 	.word	0x05000019


	//   ....[18]....
        /*0104*/ 	.word	0x05000019


	//   ....[19]....
        /*0108*/ 	.word	0x05000019


	//   ....[20]....
        /*010c*/ 	.word	0x05000019


	//   ....[21]....
        /*0110*/ 	.word	0x05000019


	//----- nvinfo : EIATTR_COOP_GROUP_INSTR_OFFSETS
	.align		4
.L_2092:
        /*0114*/ 	.byte	0x04, 0x28
        /*0116*/ 	.short	(.L_2094 - .L_2093)


	//   ....[0]....
.L_2093:
        /*0118*/ 	.word	0x000037b0


	//   ....[1]....
        /*011c*/ 	.word	0x000037d0


	//   ....[2]....
        /*0120*/ 	.word	0x000037f0


	//   ....[3]....
        /*0124*/ 	.word	0x00003810


	//   ....[4]....
        /*0128*/ 	.word	0x00003830


	//   ....[5]....
        /*012c*/ 	.word	0x00004d60


	//   ....[6]....
        /*0130*/ 	.word	0x00004d80


	//   ....[7]....
        /*0134*/ 	.word	0x00004db0


	//   ....[8]....
        /*0138*/ 	.word	0x00004de0


	//   ....[9]....
        /*013c*/ 	.word	0x00004e00


	//   ....[10]....
        /*0140*/ 	.word	0x00006940


	//   ....[11]....
        /*0144*/ 	.word	0x00007db0


	//   ....[12]....
        /*0148*/ 	.word	0x00007dd0


	//   ....[13]....
        /*014c*/ 	.word	0x00007df0


	//   ....[14]....
        /*0150*/ 	.word	0x00007e10


	//   ....[15]....
        /*0154*/ 	.word	0x00007e50


	//   ....[16]....
        /*0158*/ 	.word	0x00009660


	//   ....[17]....
        /*015c*/ 	.word	0x0000aea0


	//   ....[18]....
        /*0160*/ 	.word	0x0000af10


	//   ....[19]....
        /*0164*/ 	.word	0x0000af80


	//   ....[20]....
        /*0168*/ 	.word	0x0000aff0


	//   ....[21]....
        /*016c*/ 	.word	0x0000b060


	//----- nvinfo : EIATTR_VRC_CTA_INIT_COUNT
	.align		4
.L_2094:
        /*0170*/ 	.byte	0x02, 0x4a
	.zero		1
	.zero		1


	//----- nvinfo : EIATTR_EXIT_INSTR_OFFSETS
	.align		4
        /*0174*/ 	.byte	0x04, 0x1c
        /*0176*/ 	.short	(.L_2096 - .L_2095)


	//   ....[0]....
.L_2095:
        /*0178*/ 	.word	0x000000b0


	//   ....[1]....
        /*017c*/ 	.word	0x00006920


	//   ....[2]....
        /*0180*/ 	.word	0x00009f40


	//   ....[3]....
        /*0184*/ 	.word	0x00009fa0


	//   ....[4]....
        /*0188*/ 	.word	0x0000a9b0


	//   ....[5]....
        /*018c*/ 	.word	0x0000ae20


	//   ....[6]....
        /*0190*/ 	.word	0x0000ae40


	//----- nvinfo : EIATTR_MAX_THREADS
	.align		4
.L_2096:
        /*0194*/ 	.byte	0x04, 0x05
        /*0196*/ 	.short	(.L_2098 - .L_2097)
.L_2097:
        /*0198*/ 	.word	0x00000180
        /*019c*/ 	.word	0x00000001
        /*01a0*/ 	.word	0x00000001


	//----- nvinfo : EIATTR_CRS_STACK_SIZE
	.align		4
.L_2098:
        /*01a4*/ 	.byte	0x04, 0x1e
        /*01a6*/ 	.short	(.L_2100 - .L_2099)
.L_2099:
        /*01a8*/ 	.word	0x00000000


	//----- nvinfo : EIATTR_CBANK_PARAM_SIZE
	.align		4
.L_2100:
        /*01ac*/ 	.byte	0x03, 0x19
        /*01ae*/ 	.short	0x003d


	//----- nvinfo : EIATTR_PARAM_CBANK
	.align		4
        /*01b0*/ 	.byte	0x04, 0x0a
        /*01b2*/ 	.short	(.L_2102 - .L_2101)
	.align		4
.L_2101:
        /*01b4*/ 	.word	index@(.nv.constant0._ZN3cub18CUB_300001_SM_10306detail10radix_sort30DeviceSegmentedRadixSortKernelINS1_5radix10policy_hubI6__halfiiE10Policy1000ELb1ELNS0_9SortOrderE1ES6_iPiSA_iNS1_21identity_decomposer_tEEEvPKT2_PSC_PKT3_PSG_T4_T5_iiiT7_)
        /*01b8*/ 	.short	0x0380
        /*01ba*/ 	.short	0x003d


	//----- nvinfo : EIATTR_SW_WAR
	.align		4
.L_2102:
        /*01bc*/ 	.byte	0x04, 0x36
        /*01be*/ 	.short	(.L_2104 - .L_2103)
.L_2103:
        /*01c0*/ 	.word	0x00000008
.L_2104:


//--------------------- .nv.info._ZN3cub18CUB_300001_SM_10306detail10radix_sort30DeviceSegmentedRadixSortKernelINS1_5radix10policy_hubI6__halfiiE10Policy1000ELb0ELNS0_9SortOrderE1ES6_iPiSA_iNS1_21identity_decomposer_tEEEvPKT2_PSC_PKT3_PSG_T4_T5_iiiT7_ --------------------------
	.section	.nv.info._ZN3cub18CUB_300001_SM_10306detail10radix_sort30DeviceSegmentedRadixSortKernelINS1_5radix10policy_hubI6__halfiiE10Policy1000ELb0ELNS0_9SortOrderE1ES6_iPiSA_iNS1_21identity_decomposer_tEEEvPKT2_PSC_PKT3_PSG_T4_T5_iiiT7_,"",@"SHT_CUDA_INFO"
	.sectionflags	@""
	.align	4


	//----- nvinfo : EIATTR_CUDA_API_VERSION
	.align		4
        /*0000*/ 	.byte	0x04, 0x37
        /*0002*/ 	.short	(.L_2106 - .L_2105)
.L_2105:
        /*0004*/ 	.word	0x00000082


	//----- nvinfo : EIATTR_KPARAM_INFO
	.align		4
.L_2106:
        /*0008*/ 	.byte	0x04, 0x17
        /*000a*/ 	.short	(.L_2108 - .L_2107)
.L_2107:
        /*000c*/ 	.word	0x00000000
        /*0010*/ 	.short	0x0009
        /*0012*/ 	.short	0x003c
        /*0014*/ 	.byte	0x00, 0xf0, 0x05, 0x00


	//----- nvinfo : EIATTR_KPARAM_INFO
	.align		4
.L_2108:
        /*0018*/ 	.byte	0x04, 0x17
        /*001a*/ 	.short	(.L_2110 - .L_2109)
.L_2109:
        /*001c*/ 	.word	0x00000000
        /*0020*/ 	.short	0x0008
        /*0022*/ 	.short	0x0038
        /*0024*/ 	.byte	0x00, 0xf0, 0x11, 0x00


	//----- nvinfo : EIATTR_KPARAM_INFO
	.align		4
.L_2110:
        /*0028*/ 	.byte	0x04, 0x17
        /*002a*/ 	.short	(.L_2112 - .L_2111)
.L_2111:
        /*002c*/ 	.word	0x00000000
        /*0030*/ 	.short	0x0007
        /*0032*/ 	.short	0x0034
        /*0034*/ 	.byte	0x00, 0xf0, 0x11, 0x00


	//----- nvinfo : EIATTR_KPARAM_INFO
	.align		4
.L_2112:
        /*0038*/ 	.byte	0x04, 0x17
        /*003a*/ 	.short	(.L_2114 - .L_2113)
.L_2113:
        /*003c*/ 	.word	0x00000000
        /*0040*/ 	.short	0x0006
        /*0042*/ 	.short	0x0030
        /*0044*/ 	.byte	0x00, 0xf0, 0x11, 0x00


	//----- nvinfo : EIATTR_KPARAM_INFO
	.align		4
.L_2114:
        /*0048*/ 	.byte	0x04, 0x17
        /*004a*/ 	.short	(.L_2116 - .L_2115)
.L_2115:
        /*004c*/ 	.word	0x00000000
        /*0050*/ 	.short	0x0005
        /*0052*/ 	.short	0x0028
        /*0054*/ 	.byte	0x00, 0xf5, 0x21, 0x00


	//----- nvinfo : EIATTR_KPARAM_INFO
	.align		4
.L_2116:
        /*0058*/ 	.byte	0x04, 0x17
        /*005a*/ 	.short	(.L_2118 - .L_2117)
.L_2117:
        /*005c*/ 	.word	0x00000000
        /*0060*/ 	.short	0x0004
        /*0062*/ 	.short	0x0020
        /*0064*/ 	.byte	0x00, 0xf5, 0x21, 0x00


	//----- nvinfo : EIATTR_KPARAM_INFO
	.align		4
.L_2118:
        /*0068*/ 	.byte	0x04, 0x17
        /*006a*/ 	.short	(.L_2120 - .L_2119)
.L_2119:
        /*006c*/ 	.word	0x00000000
        /*0070*/ 	.short	0x0003
        /*0072*/ 	.short	0x0018
        /*0074*/ 	.byte	0x00, 0xf5, 0x21, 0x00


	//----- nvinfo : EIATTR_KPARAM_INFO
	.align		4
.L_2120:
        /*0078*/ 	.byte	0x04, 0x17
        /*007a*/ 	.short	(.L_2122 - .L_2121)
.L_2121:
        /*007c*/ 	.word	0x00000000
        /*0080*/ 	.short	0x0002
        /*0082*/ 	.short	0x0010
        /*0084*/ 	.byte	0x00, 0xf5, 0x21, 0x00


	//----- nvinfo : EIATTR_KPARAM_INFO
	.align		4
.L_2122:
        /*0088*/ 	.byte	0x04, 0x17
        /*008a*/ 	.short	(.L_2124 - .L_2123)
.L_2123:
        /*008c*/ 	.word	0x00000000
        /*0090*/ 	.short	0x0001
        /*0092*/ 	.short	0x0008
        /*0094*/ 	.byte	0x00, 0xf5, 0x21, 0x00


	//----- nvinfo : EIATTR_KPARAM_INFO
	.align		4
.L_2124:
        /*0098*/ 	.byte	0x04, 0x17
        /*009a*/ 	.short	(.L_2126 - .L_2125)
.L_2125:
        /*009c*/ 	.word	0x00000000
        /*00a0*/ 	.short	0x0000
        /*00a2*/ 	.short	0x0000
        /*00a4*/ 	.byte	0x00, 0xf5, 0x21, 0x00


	//----- nvinfo : EIATTR_SPARSE_MMA_MASK
	.align		4
.L_2126:
        /*00a8*/ 	.byte	0x03, 0x50
        /*00aa*/ 	.short	0x0000


	//----- nvinfo : EIATTR_MAXREG_COUNT
	.align		4
        /*00ac*/ 	.byte	0x03, 0x1b
        /*00ae*/ 	.short	0x00ff


	//----- nvinfo : EIATTR_NUM_BARRIERS
	.align		4
        /*00b0*/ 	.byte	0x02, 0x4c
        /*00b2*/ 	.byte	0x01
	.zero		1


	//----- nvinfo : EIATTR_MERCURY_ISA_VERSION
	.align		4
        /*00b4*/ 	.byte	0x03, 0x5f
        /*00b6*/ 	.short	0x0101


	//----- nvinfo : EIATTR_COOP_GROUP_MASK_REGIDS
	.align		4
        /*00b8*/ 	.byte	0x04, 0x29
        /*00ba*/ 	.short	(.L_2128 - .L_2127)


	//   ....[0]....
.L_2127:
        /*00bc*/ 	.word	0xffffffff


	//   ....[1]....
        /*00c0*/ 	.word	0xffffffff


	//   ....[2]....
        /*00c4*/ 	.word	0xffffffff


	//   ....[3]....
        /*00c8*/ 	.word	0xffffffff


	//   ....[4]....
        /*00cc*/ 	.word	0xffffffff


	//   ....[5]....
        /*00d0*/ 	.word	0xffffffff


	//   ....[6]....
        /*00d4*/ 	.word	0xffffffff


	//   ....[7]....
        /*00d8*/ 	.word	0xffffffff


	//   ....[8]....
        /*00dc*/ 	.word	0xffffffff


	//   ....[9]....
        /*00e0*/ 	.word	0xffffffff


	//   ....[10]....
        /*00e4*/ 	.word	0xffffffff


	//   ....[11]....
        /*00e8*/ 	.word	0xffffffff


	//   ....[12]....
        /*00ec*/ 	.word	0xffffffff


	//   ....[13]....
        /*00f0*/ 	.word	0xffffffff


	//   ....[14]....
        /*00f4*/ 	.word	0xffffffff


	//   ....[15]....
        /*00f8*/ 	.word	0xffffffff


	//   ....[16]....
        /*00fc*/ 	.word	0xffffffff


	//   ....[17]....
        /*0100*/ 	.word	0x05000010


	//   ....[18]....
        /*0104*/ 	.word	0x05000010


	//   ....[19]....
        /*0108*/ 	.word	0x05000010


	//   ....[20]....
        /*010c*/ 	.word	0x05000010


	//   ....[21]....
        /*0110*/ 	.word	0x05000010


	//----- nvinfo : EIATTR_COOP_GROUP_INSTR_OFFSETS
	.align		4
.L_2128:
        /*0114*/ 	.byte	0x04, 0x28
        /*0116*/ 	.short	(.L_2130 - .L_2129)


	//   ....[0]....
.L_2129:
        /*0118*/ 	.word	0x00007f00


	//   ....[1]....
        /*011c*/ 	.word	0x00007f20


	//   ....[2]....
        /*0120*/ 	.word	0x00007f40


	//   ....[3]....
        /*0124*/ 	.word	0x00007f60


	//   ....[4]....
        /*0128*/ 	.word	0x00007f80


	//   ....[5]....
        /*012c*/ 	.word	0x0000ba60


	//   ....[6]....
        /*0130*/ 	.word	0x0000baa0


	//   ....[7]....
        /*0134*/ 	.word	0x0000bac0


	//   ....[8]....
        /*0138*/ 	.word	0x0000bae0


	//   ....[9]....
        /*013c*/ 	.word	0x0000bb00


	//   ....[10]....
        /*0140*/ 	.word	0x00010370


	//   ....[11]....
        /*0144*/ 	.word	0x000143b0


	//   ....[12]....
        /*0148*/ 	.word	0x000143d0


	//   ....[13]....
        /*014c*/ 	.word	0x000143f0


	//   ....[14]....
        /*0150*/ 	.word	0x00014410


	//   ....[15]....
        /*0154*/ 	.word	0x00014450


	//   ....[16]....
        /*0158*/ 	.word	0x000182c0


	//   ....[17]....
        /*015c*/ 	.word	0x0001d3f0


	//   ....[18]....
        /*0160*/ 	.word	0x0001d460


	//   ....[19]....
        /*0164*/ 	.word	0x0001d4d0


	//   ....[20]....
        /*0168*/ 	.word	0x0001d540


	//   ....[21]....
        /*016c*/ 	.word	0x0001d5b0


	//----- nvinfo : EIATTR_VRC_CTA_INIT_COUNT
	.align		4
.L_2130:
        /*0170*/ 	.byte	0x02, 0x4a
	.zero		1
	.zero		1


	//----- nvinfo : EIATTR_EXIT_INSTR_OFFSETS
	.align		4
        /*0174*/ 	.byte	0x04, 0x1c
        /*0176*/ 	.short	(.L_2132 - .L_2131)


	//   ....[0]....
.L_2131:
        /*0178*/ 	.word	0x000000b0


	//   ....[1]....
        /*017c*/ 	.word	0x00010350


	//   ....[2]....
        /*0180*/ 	.word	0x0001a1f0


	//   ....[3]....
        /*0184*/ 	.word	0x0001a250


	//   ....[4]....
        /*0188*/ 	.word	0x0001c120


	//   ....[5]....
        /*018c*/ 	.word	0x0001d370


	//   ....[6]....
        /*0190*/ 	.word	0x0001d390


	//----- nvinfo : EIATTR_MAX_THREADS
	.align		4
.L_2132:
        /*0194*/ 	.byte	0x04, 0x05
        /*0196*/ 	.short	(.L_2134 - .L_2133)
.L_2133:
        /*0198*/ 	.word	0x000000c0
        /*019c*/ 	.word	0x00000001
        /*01a0*/ 	.word	0x00000001


	//----- nvinfo : EIATTR_CRS_STACK_SIZE
	.align		4
.L_2134:
        /*01a4*/ 	.byte	0x04, 0x1e
        /*01a6*/ 	.short	(.L_2136 - .L_2135)
.L_2135:
        /*01a8*/ 	.word	0x00000000


	//----- nvinfo : EIATTR_CBANK_PARAM_SIZE
	.align		4
.L_2136:
        /*01ac*/ 	.byte	0x03, 0x19
        /*01ae*/ 	.short	0x003d


	//----- nvinfo : EIATTR_PARAM_CBANK
	.align		4
        /*01b0*/ 	.byte	0x04, 0x0a
        /*01b2*/ 	.short	(.L_2138 - .L_2137)
	.align		4
.L_2137:
        /*01b4*/ 	.word	index@(.nv.constant0._ZN3cub18CUB_300001_SM_10306detail10radix_sort30DeviceSegmentedRadixSortKernelINS1_5radix10policy_hubI6__halfiiE10Policy1000ELb0ELNS0_9SortOrderE1ES6_iPiSA_iNS1_21identity_decomposer_tEEEvPKT2_PSC_PKT3_PSG_T4_T5_iiiT7_)
        /*01b8*/ 	.short	0x0380
        /*01ba*/ 	.short	0x003d


	//----- nvinfo : EIATTR_SW_WAR
	.align		4
.L_2138:
        /*01bc*/ 	.byte	0x04, 0x36
        /*01be*/ 	.short	(.L_2140 - .L_2139)
.L_2139:
        /*01c0*/ 	.word	0x00000008
.L_2140:


//--------------------- .nv.info._ZN3cub18CUB_300001_SM_10306detail10radix_sort29DeviceRadixSortOnesweepKernelINS1_5radix10policy_hubIfijE10Policy1000ELNS0_9SortOrderE1EfijiiNS1_21identity_decomposer_tEEEvPT5_SB_PT3_PKSC_PT1_PKSG_PT2_PKSK_T4_iiT6_ --------------------------
	.section	.nv.info._ZN3cub18CUB_300001_SM_10306detail10radix_sort29DeviceRadixSortOnesweepKernelINS1_5radix10policy_hubIfijE10Policy1000ELNS0_9SortOrderE1EfijiiNS1_21identity_decomposer_tEEEvPT5_SB_PT3_PKSC_PT1_PKSG_PT2_PKSK_T4_iiT6_,"",@"SHT_CUDA_INFO"
	.sectionflags	@""
	.align	4


	//----- nvinfo : EIATTR_CUDA_API_VERSION
	.align		4
        /*0000*/ 	.byte	0x04, 0x37
        /*0002*/ 	.short	(.L_2142 - .L_2141)
.L_2141:
        /*0004*/ 	.word	0x00000082


	//----- nvinfo : EIATTR_KPARAM_INFO
	.align		4
.L_2142:
        /*0008*/ 	.byte	0x04, 0x17
        /*000a*/ 	.short	(.L_2144 - .L_2143)
.L_2143:
        /*000c*/ 	.word	0x00000000
        /*0010*/ 	.short	0x000b
        /*0012*/ 	.short	0x004c
        /*0014*/ 	.byte	0x00, 0xf0, 0x05, 0x00


	//----- nvinfo : EIATTR_KPARAM_INFO
	.align		4
.L_2144:
        /*0018*/ 	.byte	0x04, 0x17
        /*001a*/ 	.short	(.L_2146 - .L_2145)
.L_2145:
        /*001c*/ 	.word	0x00000000
        /*0020*/ 	.short	0x000a
        /*0022*/ 	.short	0x0048
        /*0024*/ 	.byte	0x00, 0xf0, 0x11, 0x00


	//----- nvinfo : EIATTR_KPARAM_INFO
	.align		4
.L_2146:
        /*0028*/ 	.byte	0x04, 0x17
        /*002a*/ 	.short	(.L_2148 - .L_2147)
.L_2147:
        /*002c*/ 	.word	0x00000000
        /*0030*/ 	.short	0x0009
        /*0032*/ 	.short	0x0044
        /*0034*/ 	.byte	0x00, 0xf0, 0x11, 0x00


	//----- nvinfo : EIATTR_KPARAM_INFO
	.align		4
.L_2148:
        /*0038*/ 	.byte	0x04, 0x17
        /*003a*/ 	.short	(.L_2150 - .L_2149)
.L_2149:
        /*003c*/ 	.word	0x00000000
        /*0040*/ 	.short	0x0008
        /*0042*/ 	.short	0x0040
        /*0044*/ 	.byte	0x00, 0xf0, 0x11, 0x00


	//----- nvinfo : EIATTR_KPARAM_INFO
	.align		4
.L_2150:
        /*0048*/ 	.byte	0x04, 0x17
        /*004a*/ 	.short	(.L_2152 - .L_2151)
.L_2151:
        /*004c*/ 	.word	0x00000000
        /*0050*/ 	.short	0x0007
        /*0052*/ 	.short	0x0038
        /*0054*/ 	.byte	0x00, 0xf5, 0x21, 0x00


	//----- nvinfo : EIATTR_KPARAM_INFO
	.align		4
.L_2152:
        /*0058*/ 	.byte	0x04, 0x17
        /*005a*/ 	.short	(.L_2154 - .L_2153)
.L_2153:
        /*005c*/ 	.word	0x00000000
        /*0060*/ 	.short	0x0006
        /*0062*/ 	.short	0x0030
        /*0064*/ 	.byte	0x00, 0xf5, 0x21, 0x00


	//----- nvinfo : EIATTR_KPARAM_INFO
	.align		4
.L_2154:
        /*0068*/ 	.byte	0x04, 0x17
        /*006a*/ 	.short	(.L_2156 - .L_2155)
.L_2155:
        /*006c*/ 	.word	0x00000000
        /*0070*/ 	.short	0x0005
        /*0072*/ 	.short	0x0028
        /*0074*/ 	.byte	0x00, 0xf5, 0x21, 0x00


	//----- nvinfo : EIATTR_KPARAM_INFO
	.align		4
.L_2156:
        /*0078*/ 	.byte	0x04, 0x17
        /*007a*/ 	.short	(.L_2158 - .L_2157)
.L_2157:
        /*007c*/ 	.word	0x00000000
        /*0080*/ 	.short	0x0004
        /*0082*/ 	.short	0x0020
        /*0084*/ 	.byte	0x00, 0xf5, 0x21, 0x00


	//----- nvinfo : EIATTR_KPARAM_INFO
	.align		4
.L_2158:
        /*0088*/ 	.byte	0x04, 0x17
        /*008a*/ 	.short	(.L_2160 - .L_2159)
.L_2159:
        /*008c*/ 	.word	0x00000000
        /*0090*/ 	.short	0x0003
        /*0092*/ 	.short	0x0018
        /*0094*/ 	.byte	0x00, 0xf5, 0x21, 0x00


	//----- nvinfo : EIATTR_KPARAM_INFO
	.align		4
.L_2160:
        /*0098*/ 	.byte	0x04, 0x17
        /*009a*/ 	.short	(.L_2162 - .L_2161)
.L_2161:
        /*009c*/ 	.word	0x00000000
        /*00a0*/ 	.short	0x0002
        /*00a2*/ 	.short	0x0010
        /*00a4*/ 	.byte	0x00, 0xf5, 0x21, 0x00


	//----- nvinfo : EIATTR_KPARAM_INFO
	.align		4
.L_2162:
        /*00a8*/ 	.byte	0x04, 0x17
        /*00aa*/ 	.short	(.L_2164 - .L_2163)
.L_2163:
        /*00ac*/ 	.word	0x00000000
        /*00b0*/ 	.short	0x0001
        /*00b2*/ 	.short	0x0008
        /*00b4*/ 	.byte	0x00, 0xf5, 0x21, 0x00


	//----- nvinfo : EIATTR_KPARAM_INFO
	.align		4
.L_2164:
        /*00b8*/ 	.byte	0x04, 0x17
        /*00ba*/ 	.short	(.L_2166 - .L_2165)
.L_2165:
        /*00bc*/ 	.word	0x00000000
        /*00c0*/ 	.short	0x0000
        /*00c2*/ 	.short	0x0000
        /*00c4*/ 	.byte	0x00, 0xf5, 0x21, 0x00


	//----- nvinfo : EIATTR_SPARSE_MMA_MASK
	.align		4
.L_2166:
        /*00c8*/ 	.byte	0x03, 0x50
        /*00ca*/ 	.short	0x0000


	//----- nvinfo : EIATTR_MAXREG_COUNT
	.align		4
        /*00cc*/ 	.byte	0x03, 0x1b
        /*00ce*/ 	.short	0x00a8


	//----- nvinfo : EIATTR_NUM_BARRIERS
	.align		4
        /*00d0*/ 	.byte	0x02, 0x4c
        /*00d2*/ 	.byte	0x01
	.zero		1


	//----- nvinfo : EIATTR_MERCURY_ISA_VERSION
	.align		4
        /*00d4*/ 	.byte	0x03, 0x5f
        /*00d6*/ 	.short	0x0101


	//----- nvinfo : EIATTR_COOP_GROUP_MASK_REGIDS
	.align		4
        /*00d8*/ 	.byte	0x04, 0x29
        /*00da*/ 	.short	(.L_2168 - .L_2167)


	//   ....[0]....
.L_2167:
        /*00dc*/ 	.word	0xffffffff


	//   ....[1]....
        /*00e0*/ 	.word	0x05000000


	//   ....[2]....
        /*00e4*/ 	.word	0xffffffff


	//   ....[3]....
        /*00e8*/ 	.word	0xffffffff


	//   ....[4]....
        /*00ec*/ 	.word	0xffffffff


	//   ....[5]....
        /*00f0*/ 	.word	0xffffffff


	//   ....[6]....
        /*00f4*/ 	.word	0xffffffff


	//   ....[7]....
        /*00f8*/ 	.word	0xffffffff


	//   ....[8]....
        /*00fc*/ 	.word	0xffffffff


	//   ....[9]....
        /*0100*/ 	.word	0xffffffff


	//   ....[10]....
        /*0104*/ 	.word	0xffffffff


	//   ....[11]....
        /*0108*/ 	.word	0xffffffff


	//   ....[12]....
        /*010c*/ 	.word	0xffffffff


	//   ....[13]....
        /*0110*/ 	.word	0xffffffff


	//   ....[14]....
        /*0114*/ 	.word	0xffffffff


	//   ....[15]....
        /*0118*/ 	.word	0xffffffff


	//   ....[16]....
        /*011c*/ 	.word	0xffffffff


	//   ....[17]....
        /*0120*/ 	.word	0xffffffff


	//   ....[18]....
        /*0124*/ 	.word	0xffffffff


	//   ....[19]....
        /*0128*/ 	.word	0xffffffff


	//   ....[20]....
        /*012c*/ 	.word	0xffffffff


	//   ....[21]....
        /*0130*/ 	.word	0xffffffff


	//   ....[22]....
        /*0134*/ 	.word	0xffffffff


	//   ....[23]....
        /*0138*/ 	.word	0xffffffff


	//   ....[24]....
        /*013c*/ 	.word	0xffffffff


	//   ....[25]....
        /*0140*/ 	.word	0xffffffff


	//   ....[26]....
        /*0144*/ 	.word	0xffffffff


	//   ....[27]....
        /*0148*/ 	.word	0xffffffff


	//   ....[28]....
        /*014c*/ 	.word	0xffffffff


	//   ....[29]....
        /*0150*/ 	.word	0xffffffff


	//   ....[30]....
        /*0154*/ 	.word	0xffffffff


	//   ....[31]....
        /*0158*/ 	.word	0xffffffff


	//   ....[32]....
        /*015c*/ 	.word	0xffffffff


	//   ....[33]....
        /*0160*/ 	.word	0xffffffff


	//   ....[34]....
        /*0164*/ 	.word	0xffffffff


	//   ....[35]....
        /*0168*/ 	.word	0xffffffff


	//   ....[36]....
        /*016c*/ 	.word	0xffffffff


	//   ....[37]....
        /*0170*/ 	.word	0xffffffff


	//   ....[38]....
        /*0174*/ 	.word	0xffffffff


	//   ....[39]....
        /*0178*/ 	.word	0xffffffff


	//   ....[40]....
        /*017c*/ 	.word	0xffffffff


	//   ....[41]....
        /*0180*/ 	.word	0xffffffff


	//   ....[42]....
        /*0184*/ 	.word	0xffffffff


	//   ....[43]....
        /*0188*/ 	.word	0xffffffff


	//   ....[44]....
        /*018c*/ 	.word	0xffffffff


	//   ....[45]....
        /*0190*/ 	.word	0xffffffff


	//   ....[46]....
        /*0194*/ 	.word	0xffffffff


	//   ....[47]....
        /*0198*/ 	.word	0xffffffff


	//   ....[48]....
        /*019c*/ 	.word	0xffffffff


	//   ....[49]....
        /*01a0*/ 	.word	0xffffffff


	//   ....[50]....
        /*01a4*/ 	.word	0xffffffff


	//   ....[51]....
        /*01a8*/ 	.word	0xffffffff


	//   ....[52]....
        /*01ac*/ 	.word	0xffffffff


	//   ....[53]....
        /*01b0*/ 	.word	0xffffffff


	//   ....[54]....
        /*01b4*/ 	.word	0xffffffff


	//   ....[55]....
        /*01b8*/ 	.word	0xffffffff


	//   ....[56]....
        /*01bc*/ 	.word	0xffffffff


	//   ....[57]....
        /*01c0*/ 	.word	0xffffffff


	//   ....[58]....
        /*01c4*/ 	.word	0xffffffff


	//   ....[59]....
        /*01c8*/ 	.word	0xffffffff


	//   ....[60]....
        /*01cc*/ 	.word	0xffffffff


	//   ....[61]....
        /*01d0*/ 	.word	0xffffffff


	//   ....[62]....
        /*01d4*/ 	.word	0xffffffff


	//   ....[63]....
        /*01d8*/ 	.word	0xffffffff


	//   ....[64]....
        /*01dc*/ 	.word	0xffffffff


	//   ....[65]....
        /*01e0*/ 	.word	0xffffffff


	//   ....[66]....
        /*01e4*/ 	.word	0xffffffff


	//   ....[67]....
        /*01e8*/ 	.word	0xffffffff


	//   ....[68]....
        /*01ec*/ 	.word	0xffffffff


	//   ....[69]....
        /*01f0*/ 	.word	0xffffffff


	//   ....[70]....
        /*01f4*/ 	.word	0xffffffff


	//   ....[71]....
        /*01f8*/ 	.word	0xffffffff


	//   ....[72]....
        /*01fc*/ 	.word	0xffffffff


	//   ....[73]....
        /*0200*/ 	.word	0xffffffff


	//   ....[74]....
        /*0204*/ 	.word	0xffffffff


	//   ....[75]....
        /*0208*/ 	.word	0xffffffff


	//   ....[76]....
        /*020c*/ 	.word	0xffffffff


	//   ....[77]....
        /*0210*/ 	.word	0xffffffff


	//   ....[78]....
        /*0214*/ 	.word	0xffffffff


	//   ....[79]....
        /*0218*/ 	.word	0xffffffff


	//   ....[80]....
        /*021c*/ 	.word	0xffffffff


	//   ....[81]....
        /*0220*/ 	.word	0xffffffff


	//   ....[82]....
        /*0224*/ 	.word	0xffffffff


	//   ....[83]....
        /*0228*/ 	.word	0xffffffff


	//   ....[84]....
        /*022c*/ 	.word	0xffffffff


	//   ....[85]....
        /*0230*/ 	.word	0xffffffff


	//   ....[86]....
        /*0234*/ 	.word	0xffffffff


	//   ....[87]....
        /*0238*/ 	.word	0xffffffff


	//   ....[88]....
        /*023c*/ 	.word	0xffffffff


	//   ....[89]....
        /*0240*/ 	.word	0xffffffff


	//   ....[90]....
        /*0244*/ 	.word	0xffffffff


	//   ....[91]....
        /*0248*/ 	.word	0xffffffff


	//   ....[92]....
        /*024c*/ 	.word	0xffffffff


	//   ....[93]....
        /*0250*/ 	.word	0xffffffff


	//   ....[94]....
        /*0254*/ 	.word	0xffffffff


	//   ....[95]....
        /*0258*/ 	.word	0xffffffff


	//   ....[96]....
        /*025c*/ 	.word	0xffffffff


	//   ....[97]....
        /*0260*/ 	.word	0xffffffff


	//   ....[98]....
        /*0264*/ 	.word	0xffffffff


	//   ....[99]....
        /*0268*/ 	.word	0xffffffff


	//   ....[100]....
        /*026c*/ 	.word	0xffffffff


	//   ....[101]....
        /*0270*/ 	.word	0xffffffff


	//   ....[102]....
        /*0274*/ 	.word	0xffffffff


	//   ....[103]....
        /*0278*/ 	.word	0xffffffff


	//   ....[104]....
        /*027c*/ 	.word	0xffffffff


	//   ....[105]....
        /*0280*/ 	.word	0xffffffff


	//   ....[106]....
        /*0284*/ 	.word	0xffffffff


	//   ....[107]....
        /*0288*/ 	.word	0xffffffff


	//   ....[108]....
        /*028c*/ 	.word	0xffffffff


	//   ....[109]....
        /*0290*/ 	.word	0xffffffff


	//   ....[110]....
        /*0294*/ 	.word	0xffffffff


	//   ....[111]....
        /*0298*/ 	.word	0xffffffff


	//   ....[112]....
        /*029c*/ 	.word	0xffffffff


	//   ....[113]....
        /*02a0*/ 	.word	0xffffffff


	//   ....[114]....
        /*02a4*/ 	.word	0xffffffff


	//   ....[115]....
        /*02a8*/ 	.word	0xffffffff


	//   ....[116]....
        /*02ac*/ 	.word	0xffffffff


	//   ....[117]....
        /*02b0*/ 	.word	0xffffffff


	//   ....[118]....
        /*02b4*/ 	.word	0xffffffff


	//   ....[119]....
        /*02b8*/ 	.word	0xffffffff


	//   ....[120]....
        /*02bc*/ 	.word	0xffffffff


	//   ....[121]....
        /*02c0*/ 	.word	0xffffffff


	//   ....[122]....
        /*02c4*/ 	.word	0xffffffff


	//   ....[123]....
        /*02c8*/ 	.word	0xffffffff


	//   ....[124]....
        /*02cc*/ 	.word	0xffffffff


	//   ....[125]....
        /*02d0*/ 	.word	0xffffffff


	//   ....[126]....
        /*02d4*/ 	.word	0xffffffff


	//   ....[127]....
        /*02d8*/ 	.word	0xffffffff


	//   ....[128]....
        /*02dc*/ 	.word	0xffffffff


	//   ....[129]....
        /*02e0*/ 	.word	0xffffffff


	//   ....[130]....
        /*02e4*/ 	.word	0xffffffff


	//   ....[131]....
        /*02e8*/ 	.word	0xffffffff


	//   ....[132]....
        /*02ec*/ 	.word	0xffffffff


	//   ....[133]....
        /*02f0*/ 	.word	0xffffffff


	//   ....[134]....
        /*02f4*/ 	.word	0xffffffff


	//   ....[135]....
        /*02f8*/ 	.word	0xffffffff


	//   ....[136]....
        /*02fc*/ 	.word	0xffffffff


	//   ....[137]....
        /*0300*/ 	.word	0xffffffff


	//   ....[138]....
        /*0304*/ 	.word	0xffffffff


	//   ....[139]....
        /*0308*/ 	.word	0xffffffff


	//   ....[140]....
        /*030c*/ 	.word	0xffffffff


	//   ....[141]....
        /*0310*/ 	.word	0xffffffff


	//   ....[142]....
        /*0314*/ 	.word	0xffffffff


	//   ....[143]....
        /*0318*/ 	.word	0xffffffff


	//   ....[144]....
        /*031c*/ 	.word	0xffffffff


	//   ....[145]....
        /*0320*/ 	.word	0xffffffff


	//   ....[146]....
        /*0324*/ 	.word	0xffffffff


	//   ....[147]....
        /*0328*/ 	.word	0xffffffff


	//   ....[148]....
        /*032c*/ 	.word	0xffffffff


	//   ....[149]....
        /*0330*/ 	.word	0xffffffff


	//   ....[150]....
        /*0334*/ 	.word	0xffffffff


	//   ....[151]....
        /*0338*/ 	.word	0xffffffff


	//   ....[152]....
        /*033c*/ 	.word	0xffffffff


	//   ....[153]....
        /*0340*/ 	.word	0xffffffff


	//   ....[154]....
        /*0344*/ 	.word	0xffffffff


	//   ....[155]....
        /*0348*/ 	.word	0xffffffff


	//   ....[156]....
        /*034c*/ 	.word	0xffffffff


	//   ....[157]....
        /*0350*/ 	.word	0xffffffff


	//   ....[158]....
        /*0354*/ 	.word	0xffffffff


	//   ....[159]....
        /*0358*/ 	.word	0xffffffff


	//   ....[160]....
        /*035c*/ 	.word	0xffffffff


	//   ....[161]....
        /*0360*/ 	.word	0xffffffff


	//   ....[162]....
        /*0364*/ 	.word	0xffffffff


	//   ....[163]....
        /*0368*/ 	.word	0xffffffff


	//   ....[164]....
        /*036c*/ 	.word	0xffffffff


	//   ....[165]....
        /*0370*/ 	.word	0xffffffff


	//   ....[166]....
        /*0374*/ 	.word	0xffffffff


	//   ....[167]....
        /*0378*/ 	.word	0xffffffff


	//   ....[168]....
        /*037c*/ 	.word	0xffffffff


	//   ....[169]....
        /*0380*/ 	.word	0xffffffff


	//   ....[170]....
        /*0384*/ 	.word	0xffffffff


	//   ....[171]....
        /*0388*/ 	.word	0xffffffff


	//   ....[172]....
        /*038c*/ 	.word	0xffffffff


	//   ....[173]....
        /*0390*/ 	.word	0xffffffff


	//   ....[174]....
        /*0394*/ 	.word	0xffffffff


	//   ....[175]....
        /*0398*/ 	.word	0xffffffff


	//   ....[176]....
        /*039c*/ 	.word	0xffffffff


	//   ....[177]....
        /*03a0*/ 	.word	0xffffffff


	//   ....[178]....
        /*03a4*/ 	.word	0xffffffff


	//   ....[179]....
        /*03a8*/ 	.word	0xffffffff


	//   ....[180]....
        /*03ac*/ 	.word	0xffffffff


	//   ....[181]....
        /*03b0*/ 	.word	0xffffffff


	//   ....[182]....
        /*03b4*/ 	.word	0xffffffff


	//   ....[183]....
        /*03b8*/ 	.word	0xffffffff


	//   ....[184]....
        /*03bc*/ 	.word	0xffffffff


	//   ....[185]....
        /*03c0*/ 	.word	0xffffffff


	//   ....[186]....
        /*03c4*/ 	.word	0xffffffff


	//   ....[187]....
        /*03c8*/ 	.word	0xffffffff


	//   ....[188]....
        /*03cc*/ 	.word	0xffffffff


	//   ....[189]....
        /*03d0*/ 	.word	0xffffffff


	//   ....[190]....
        /*03d4*/ 	.word	0xffffffff


	//   ....[191]....
        /*03d8*/ 	.word	0xffffffff


	//   ....[192]....
        /*03dc*/ 	.word	0xffffffff


	//   ....[193]....
        /*03e0*/ 	.word	0xffffffff


	//   ....[194]....
        /*03e4*/ 	.word	0xffffffff


	//   ....[195]....
        /*03e8*/ 	.word	0xffffffff


	//   ....[196]....
        /*03ec*/ 	.word	0xffffffff


	//   ....[197]....
        /*03f0*/ 	.word	0xffffffff


	//   ....[198]....
        /*03f4*/ 	.word	0xffffffff


	//   ....[199]....
        /*03f8*/ 	.word	0xffffffff


	//   ....[200]....
        /*03fc*/ 	.word	0xffffffff


	//   ....[201]....
        /*0400*/ 	.word	0xffffffff


	//   ....[202]....
        /*0404*/ 	.word	0xffffffff


	//   ....[203]....
        /*0408*/ 	.word	0xffffffff


	//   ....[204]....
        /*040c*/ 	.word	0xffffffff


	//   ....[205]....
        /*0410*/ 	.word	0xffffffff


	//   ....[206]....
        /*0414*/ 	.word	0xffffffff


	//   ....[207]....
        /*0418*/ 	.word	0xffffffff


	//   ....[208]....
        /*041c*/ 	.word	0xffffffff


	//   ....[209]....
        /*0420*/ 	.word	0xffffffff


	//   ....[210]....
        /*0424*/ 	.word	0xffffffff


	//   ....[211]....
        /*0428*/ 	.word	0xffffffff


	//   ....[212]....
        /*042c*/ 	.word	0xffffffff


	//   ....[213]....
        /*0430*/ 	.word	0xffffffff


	//   ....[214]....
        /*0434*/ 	.word	0x05000005


	//   ....[215]....
        /*0438*/ 	.word	0xffffffff


	//   ....[216]....
        /*043c*/ 	.word	0xffffffff


	//   ....[217]....
        /*0440*/ 	.word	0xffffffff


	//   ....[218]....
        /*0444*/ 	.word	0xffffffff


	//   ....[219]....
        /*0448*/ 	.word	0xffffffff


	//   ....[220]....
        /*044c*/ 	.word	0xffffffff


	//   ....[221]....
        /*0450*/ 	.word	0xffffffff


	//   ....[222]....
        /*0454*/ 	.word	0xffffffff


	//   ....[223]....
        /*0458*/ 	.word	0xffffffff


	//   ....[224]....
        /*045c*/ 	.word	0xffffffff


	//   ....[225]....
        /*0460*/ 	.word	0xffffffff


	//   ....[226]....
        /*0464*/ 	.word	0xffffffff


	//   ....[227]....
        /*0468*/ 	.word	0xffffffff


	//   ....[228]....
        /*046c*/ 	.word	0xffffffff


	//   ....[229]....
        /*0470*/ 	.word	0xffffffff


	//   ....[230]....
        /*0474*/ 	.word	0xffffffff


	//   ....[231]....
        /*0478*/ 	.word	0xffffffff


	//   ....[232]....
        /*047c*/ 	.word	0xffffffff


	//   ....[233]....
        /*0480*/ 	.word	0xffffffff


	//   ....[234]....
        /*0484*/ 	.word	0xffffffff


	//   ....[235]....
        /*0488*/ 	.word	0xffffffff


	//   ....[236]....
        /*048c*/ 	.word	0xffffffff


	//   ....[237]....
        /*0490*/ 	.word	0xffffffff


	//   ....[238]....
        /*0494*/ 	.word	0xffffffff


	//   ....[239]....
        /*0498*/ 	.word	0xffffffff


	//   ....[240]....
        /*049c*/ 	.word	0xffffffff


	//   ....[241]....
        /*04a0*/ 	.word	0xffffffff


	//   ....[242]....
        /*04a4*/ 	.word	0xffffffff


	//   ....[243]....
        /*04a8*/ 	.word	0xffffffff


	//   ....[244]....
        /*04ac*/ 	.word	0xffffffff


	//   ....[245]....
        /*04b0*/ 	.word	0xffffffff


	//   ....[246]....
        /*04b4*/ 	.word	0xffffffff


	//   ....[247]....
        /*04b8*/ 	.word	0xffffffff


	//   ....[248]....
        /*04bc*/ 	.word	0xffffffff


	//   ....[249]....
        /*04c0*/ 	.word	0xffffffff


	//   ....[250]....
        /*04c4*/ 	.word	0xffffffff


	//   ....[251]....
        /*04c8*/ 	.word	0xffffffff


	//   ....[252]....
        /*04cc*/ 	.word	0xffffffff


	//   ....[253]....
        /*04d0*/ 	.word	0xffffffff


	//   ....[254]....
        /*04d4*/ 	.word	0xffffffff


	//   ....[255]....
        /*04d8*/ 	.word	0xffffffff


	//   ....[0]....
        /*04dc*/ 	.word	0xffffffff


	//   ....[1]....
        /*04e0*/ 	.word	0xffffffff


	//   ....[2]....
        /*04e4*/ 	.word	0xffffffff


	//   ....[3]....
        /*04e8*/ 	.word	0xffffffff


	//   ....[4]....
        /*04ec*/ 	.word	0xffffffff


	//   ....[5]....
        /*04f0*/ 	.word	0xffffffff


	//   ....[6]....
        /*04f4*/ 	.word	0xffffffff


	//   ....[7]....
        /*04f8*/ 	.word	0xffffffff


	//   ....[8]....
        /*04fc*/ 	.word	0xffffffff


	//   ....[9]....
        /*0500*/ 	.word	0xffffffff


	//   ....[10]....
        /*0504*/ 	.word	0xffffffff


	//   ....[11]....
        /*0508*/ 	.word	0xffffffff


	//   ....[12]....
        /*050c*/ 	.word	0xffffffff


	//   ....[13]....
        /*0510*/ 	.word	0xffffffff


	//   ....[14]....
        /*0514*/ 	.word	0xffffffff


	//   ....[15]....
        /*0518*/ 	.word	0xffffffff


	//   ....[16]....
        /*051c*/ 	.word	0xffffffff


	//   ....[17]....
        /*0520*/ 	.word	0xffffffff


	//   ....[18]....
        /*0524*/ 	.word	0xffffffff


	//   ....[19]....
        /*0528*/ 	.word	0xffffffff


	//   ....[20]....
        /*052c*/ 	.word	0xffffffff


	//   ....[21]....
        /*0530*/ 	.word	0xffffffff


	//   ....[22]....
        /*0534*/ 	.word	0xffffffff


	//   ....[23]....
        /*0538*/ 	.word	0xffffffff


	//   ....[24]....
        /*053c*/ 	.word	0xffffffff


	//   ....[25]....
        /*0540*/ 	.word	0xffffffff


	//   ....[26]....
        /*0544*/ 	.word	0xffffffff


	//   ....[27]....
        /*0548*/ 	.word	0xffffffff


	//   ....[28]....
        /*054c*/ 	.word	0xffffffff


	//   ....[29]....
        /*0550*/ 	.word	0xffffffff


	//   ....[30]....
        /*0554*/ 	.word	0xffffffff


	//   ....[31]....
        /*0558*/ 	.word	0xffffffff


	//   ....[32]....
        /*055c*/ 	.word	0xffffffff


	//   ....[33]....
        /*0560*/ 	.word	0xffffffff


	//   ....[34]....
        /*0564*/ 	.word	0xffffffff


	//   ....[35]....
        /*0568*/ 	.word	0xffffffff


	//   ....[36]....
        /*056c*/ 	.word	0xffffffff


	//   ....[37]....
        /*0570*/ 	.word	0xffffffff


	//   ....[38]....
        /*0574*/ 	.word	0xffffffff


	//   ....[39]....
        /*0578*/ 	.word	0xffffffff


	//   ....[40]....
        /*057c*/ 	.word	0xffffffff


	//   ....[41]....
        /*0580*/ 	.word	0xffffffff


	//   ....[42]....
        /*0584*/ 	.word	0xffffffff


	//   ....[43]....
        /*0588*/ 	.word	0xffffffff


	//   ....[44]....
        /*058c*/ 	.word	0xffffffff


	//   ....[45]....
        /*0590*/ 	.word	0xffffffff


	//   ....[46]....
        /*0594*/ 	.word	0xffffffff


	//   ....[47]....
        /*0598*/ 	.word	0xffffffff


	//   ....[48]....
        /*059c*/ 	.word	0xffffffff


	//   ....[49]....
        /*05a0*/ 	.word	0xffffffff


	//   ....[50]....
        /*05a4*/ 	.word	0xffffffff


	//   ....[51]....
        /*05a8*/ 	.word	0x05000040


	//   ....[52]....
        /*05ac*/ 	.word	0x05000040


	//   ....[53]....
        /*05b0*/ 	.word	0x05000040


	//   ....[54]....
        /*05b4*/ 	.word	0x05000040


	//   ....[55]....
        /*05b8*/ 	.word	0x05000040


	//----- nvinfo : EIATTR_COOP_GROUP_INSTR_OFFSETS
	.align		4
.L_2168:
        /*05bc*/ 	.byte	0x04, 0x28
        /*05be*/ 	.short	(.L_2170 - .L_2169)


	//   ....[0]....
.L_2169:
        /*05c0*/ 	.word	0x00001150


	//   ....[1]....
        /*05c4*/ 	.word	0x00002180


	//   ....[2]....
        /*05c8*/ 	.word	0x000037f0


	//   ....[3]....
        /*05cc*/ 	.word	0x00003810


	//   ....[4]....
        /*05d0*/ 	.word	0x00003830


	//   ....[5]....
        /*05d4*/ 	.word	0x00003850


	//   ....[6]....
        /*05d8*/ 	.word	0x00003870


	//   ....[7]....
        /*05dc*/ 	.word	0x00003d00


	//   ....[8]....
        /*05e0*/ 	.word	0x00003d10


	//   ....[9]....
        /*05e4*/ 	.word	0x00003d30


	//   ....[10]....
        /*05e8*/ 	.word	0x00003d50


	//   ....[11]....
        /*05ec*/ 	.word	0x00003da0


	//   ....[12]....
        /*05f0*/ 	.word	0x00003dd0


	//   ....[13]....
        /*05f4*/ 	.word	0x00003e10


	//   ....[14]....
        /*05f8*/ 	.word	0x00003e30


	//   ....[15]....
        /*05fc*/ 	.word	0x00003f50


	//   ....[16]....
        /*0600*/ 	.word	0x00003f70


	//   ....[17]....
        /*0604*/ 	.word	0x00003f80


	//   ....[18]....
        /*0608*/ 	.word	0x00003fa0


	//   ....[19]....
        /*060c*/ 	.word	0x00003fe0


	//   ....[20]....
        /*0610*/ 	.word	0x00004010


	//   ....[21]....
        /*0614*/ 	.word	0x00004050


	//   ....[22]....
        /*0618*/ 	.word	0x00004070


	//   ....[23]....
        /*061c*/ 	.word	0x00004090


	//   ....[24]....
        /*0620*/ 	.word	0x00004190


	//   ....[25]....
        /*0624*/ 	.word	0x000041c0


	//   ....[26]....
        /*0628*/ 	.word	0x000041d0


	//   ....[27]....
        /*062c*/ 	.word	0x000041f0


	//   ....[28]....
        /*0630*/ 	.word	0x00004230


	//   ....[29]....
        /*0634*/ 	.word	0x00004260


	//   ....[30]....
        /*0638*/ 	.word	0x000042a0


	//   ....[31]....
        /*063c*/ 	.word	0x000042c0


	//   ....[32]....
        /*0640*/ 	.word	0x000042e0


	//   ....[33]....
        /*0644*/ 	.word	0x00004440


	//   ....[34]....
        /*0648*/ 	.word	0x00004470


	//   ....[35]....
        /*064c*/ 	.word	0x00004480


	//   ....[36]....
        /*0650*/ 	.word	0x000044a0


	//   ....[37]....
        /*0654*/ 	.word	0x000044e0


	//   ....[38]....
        /*0658*/ 	.word	0x00004510


	//   ....[39]....
        /*065c*/ 	.word	0x00004550


	//   ....[40]....
        /*0660*/ 	.word	0x00004570


	//   ....[41]....
        /*0664*/ 	.word	0x00004590


	//   ....[42]....
        /*0668*/ 	.word	0x000046f0


	//   ....[43]....
        /*066c*/ 	.word	0x00004710


	//   ....[44]....
        /*0670*/ 	.word	0x00004720


	//   ....[45]....
        /*0674*/ 	.word	0x00004740


	//   ....[46]....
        /*0678*/ 	.word	0x00004780


	//   ....[47]....
        /*067c*/ 	.word	0x000047b0


	//   ....[48]....
        /*0680*/ 	.word	0x000047f0


	//   ....[49]....
        /*0684*/ 	.word	0x00004810


	//   ....[50]....
        /*0688*/ 	.word	0x00004830


	//   ....[51]....
        /*068c*/ 	.word	0x000049a0


	//   ....[52]....
        /*0690*/ 	.word	0x000049c0


	//   ....[53]....
        /*0694*/ 	.word	0x000049d0


	//   ....[54]....
        /*0698*/ 	.word	0x00004a00


	//   ....[55]....
        /*069c*/ 	.word	0x00004a20


	//   ....[56]....
        /*06a0*/ 	.word	0x00004a70


	//   ....[57]....
        /*06a4*/ 	.word	0x00004a90


	//   ....[58]....
        /*06a8*/ 	.word	0x00004ad0


	//   ....[59]....
        /*06ac*/ 	.word	0x00004af0


	//   ....[60]....
        /*06b0*/ 	.word	0x00004be0


	//   ....[61]....
        /*06b4*/ 	.word	0x00004c00


	//   ....[62]....
        /*06b8*/ 	.word	0x00004c10


	//   ....[63]....
        /*06bc*/ 	.word	0x00004c40


	//   ....[64]....
        /*06c0*/ 	.word	0x00004c70


	//   ....[65]....
        /*06c4*/ 	.word	0x00004cc0


	//   ....[66]....
        /*06c8*/ 	.word	0x00004cd0


	//   ....[67]....
        /*06cc*/ 	.word	0x00004d10


	//   ....[68]....
        /*06d0*/ 	.word	0x00004d40


	//   ....[69]....
        /*06d4*/ 	.word	0x00004e40


	//   ....[70]....
        /*06d8*/ 	.word	0x00004e50


	//   ....[71]....
        /*06dc*/ 	.word	0x00004ea0


	//   ....[72]....
        /*06e0*/ 	.word	0x00004ed0


	//   ....[73]....
        /*06e4*/ 	.word	0x00004f00


	//   ....[74]....
        /*06e8*/ 	.word	0x00004f30


	//   ....[75]....
        /*06ec*/ 	.word	0x00004f60


	//   ....[76]....
        /*06f0*/ 	.word	0x00004f90


	//   ....[77]....
        /*06f4*/ 	.word	0x00004fc0


	//   ....[78]....
        /*06f8*/ 	.word	0x00005080


	//   ....[79]....
        /*06fc*/ 	.word	0x00005090


	//   ....[80]....
        /*0700*/ 	.word	0x000050e0


	//   ....[81]....
        /*0704*/ 	.word	0x00005110


	//   ....[82]....
        /*0708*/ 	.word	0x00005140


	//   ....[83]....
        /*070c*/ 	.word	0x00005170


	//   ....[84]....
        /*0710*/ 	.word	0x000051a0


	//   ....[85]....
        /*0714*/ 	.word	0x000051d0


	//   ....[86]....
        /*0718*/ 	.word	0x00005200


	//   ....[87]....
        /*071c*/ 	.word	0x000052a0


	//   ....[88]....
        /*0720*/ 	.word	0x000052d0


	//   ....[89]....
        /*0724*/ 	.word	0x000052e0


	//   ....[90]....
        /*0728*/ 	.word	0x00005330


	//   ....[91]....
        /*072c*/ 	.word	0x00005360


	//   ....[92]....
        /*0730*/ 	.word	0x00005390


	//   ....[93]....
        /*0734*/ 	.word	0x000053c0


	//   ....[94]....
        /*0738*/ 	.word	0x000053f0


	//   ....[95]....
        /*073c*/ 	.word	0x00005420


	//   ....[96]....
        /*0740*/ 	.word	0x000054e0


	//   ....[97]....
        /*0744*/ 	.word	0x00005500


	//   ....[98]....
        /*0748*/ 	.word	0x00005510


	//   ....[99]....
        /*074c*/ 	.word	0x00005560


	//   ....[100]....
        /*0750*/ 	.word	0x00005590


	//   ....[101]....
        /*0754*/ 	.word	0x000055c0


	//   ....[102]....
        /*0758*/ 	.word	0x000055f0


	//   ....[103]....
        /*075c*/ 	.word	0x00005620


	//   ....[104]....
        /*0760*/ 	.word	0x00005650


	//   ....[105]....
        /*0764*/ 	.word	0x00005720


	//   ....[106]....
        /*0768*/ 	.word	0x00005750


	//   ....[107]....
        /*076c*/ 	.word	0x00005760


	//   ....[108]....
        /*0770*/ 	.word	0x000057b0


	//   ....[109]....
        /*0774*/ 	.word	0x000057e0


	//   ....[110]....
        /*0778*/ 	.word	0x00005810


	//   ....[111]....
        /*077c*/ 	.word	0x00005840


	//   ....[112]....
        /*0780*/ 	.word	0x00005870


	//   ....[113]....
        /*0784*/ 	.word	0x000058a0


	//   ....[114]....
        /*0788*/ 	.word	0x00005980


	//   ....[115]....
        /*078c*/ 	.word	0x00005990


	//   ....[116]....
        /*0790*/ 	.word	0x000059a0


	//   ....[117]....
        /*0794*/ 	.word	0x000059f0


	//   ....[118]....
        /*0798*/ 	.word	0x00005a20


	//   ....[119]....
        /*079c*/ 	.word	0x00005a50


	//   ....[120]....
        /*07a0*/ 	.word	0x00005a80


	//   ....[121]....
        /*07a4*/ 	.word	0x00005ab0


	//   ....[122]....
        /*07a8*/ 	.word	0x00005ae0


	//   ....[123]....
        /*07ac*/ 	.word	0x00005bc0


	//   ....[124]....
        /*07b0*/ 	.word	0x00005be0


	//   ....[125]....
        /*07b4*/ 	.word	0x00005bf0


	//   ....[126]....
        /*07b8*/ 	.word	0x00005c40


	//   ....[127]....
        /*07bc*/ 	.word	0x00005c70


	//   ....[128]....
        /*07c0*/ 	.word	0x00005ca0


	//   ....[129]....
        /*07c4*/ 	.word	0x00005cd0


	//   ....[130]....
        /*07c8*/ 	.word	0x00005d00


	//   ....[131]....
        /*07cc*/ 	.word	0x00005d30


	//   ....[132]....
        /*07d0*/ 	.word	0x00005e20


	//   ....[133]....
        /*07d4*/ 	.word	0x00005e40


	//   ....[134]....
        /*07d8*/ 	.word	0x00005e50


	//   ....[135]....
        /*07dc*/ 	.word	0x00005ea0


	//   ....[136]....
        /*07e0*/ 	.word	0x00005ed0


	//   ....[137]....
        /*07e4*/ 	.word	0x00005f00


	//   ....[138]....
        /*07e8*/ 	.word	0x00005f30


	//   ....[139]....
        /*07ec*/ 	.word	0x00005f60


	//   ....[140]....
        /*07f0*/ 	.word	0x00005f90


	//   ....[141]....
        /*07f4*/ 	.word	0x00006070


	//   ....[142]....
        /*07f8*/ 	.word	0x00006080


	//   ....[143]....
        /*07fc*/ 	.word	0x00006090


	//   ....[144]....
        /*0800*/ 	.word	0x000060e0


	//   ....[145]....
        /*0804*/ 	.word	0x00006110


	//   ....[146]....
        /*0808*/ 	.word	0x00006140


	//   ....[147]....
        /*080c*/ 	.word	0x00006170


	//   ....[148]....
        /*0810*/ 	.word	0x000061a0


	//   ....[149]....
        /*0814*/ 	.word	0x000061d0


	//   ....[150]....
        /*0818*/ 	.word	0x000062b0


	//   ....[151]....
        /*081c*/ 	.word	0x000062e0


	//   ....[152]....
        /*0820*/ 	.word	0x000062f0


	//   ....[153]....
        /*0824*/ 	.word	0x00006340


	//   ....[154]....
        /*0828*/ 	.word	0x00006370


	//   ....[155]....
        /*082c*/ 	.word	0x000063a0


	//   ....[156]....
        /*0830*/ 	.word	0x000063d0


	//   ....[157]....
        /*0834*/ 	.word	0x00006400


	//   ....[158]....
        /*0838*/ 	.word	0x00006430


	//   ....[159]....
        /*083c*/ 	.word	0x00006550


	//   ....[160]....
        /*0840*/ 	.word	0x00006580


	//   ....[161]....
        /*0844*/ 	.word	0x00006590


	//   ....[162]....
        /*0848*/ 	.word	0x000065e0


	//   ....[163]....
        /*084c*/ 	.word	0x00006610


	//   ....[164]....
        /*0850*/ 	.word	0x00006640


	//   ....[165]....
        /*0854*/ 	.word	0x00006670


	//   ....[166]....
        /*0858*/ 	.word	0x000066a0


	//   ....[167]....
        /*085c*/ 	.word	0x000066d0


	//   ....[168]....
        /*0860*/ 	.word	0x000067f0


	//   ....[169]....
        /*0864*/ 	.word	0x00006820


	//   ....[170]....
        /*0868*/ 	.word	0x00006830


	//   ....[171]....
        /*086c*/ 	.word	0x00006880


	//   ....[172]....
        /*0870*/ 	.word	0x000068b0


	//   ....[173]....
        /*0874*/ 	.word	0x000068e0


	//   ....[174]....
        /*0878*/ 	.word	0x00006910


	//   ....[175]....
        /*087c*/ 	.word	0x00006940


	//   ....[176]....
        /*0880*/ 	.word	0x00006970


	//   ....[177]....
        /*0884*/ 	.word	0x00006a90


	//   ....[178]....
        /*0888*/ 	.word	0x00006ac0


	//   ....[179]....
        /*088c*/ 	.word	0x00006ad0


	//   ....[180]....
        /*0890*/ 	.word	0x00006b20


	//   ....[181]....
        /*0894*/ 	.word	0x00006b50


	//   ....[182]....
        /*0898*/ 	.word	0x00006b60


	//   ....[183]....
        /*089c*/ 	.word	0x00006ba0


	//   ....[184]....
        /*08a0*/ 	.word	0x00006bf0


	//   ....[185]....
        /*08a4*/ 	.word	0x00006c50


	//   ....[186]....
        /*08a8*/ 	.word	0x00006d30


	//   ....[187]....
        /*08ac*/ 	.word	0x00006d70


	//   ....[188]....
        /*08b0*/ 	.word	0x00006d80


	//   ....[189]....
        /*08b4*/ 	.word	0x00006dd0


	//   ....[190]....
        /*08b8*/ 	.word	0x00006e00


	//   ....[191]....
        /*08bc*/ 	.word	0x00006e30


	//   ....[192]....
        /*08c0*/ 	.word	0x00006e60


	//   ....[193]....
        /*08c4*/ 	.word	0x00006e90


	//   ....[194]....
        /*08c8*/ 	.word	0x00006ec0


	//   ....[195]....
        /*08cc*/ 	.word	0x00006fd0


	//   ....[196]....
        /*08d0*/ 	.word	0x00007000


	//   ....[197]....
        /*08d4*/ 	.word	0x00007010


	//   ....[198]....
        /*08d8*/ 	.word	0x00007060


	//   ....[199]....
        /*08dc*/ 	.word	0x00007090


	//   ....[200]....
        /*08e0*/ 	.word	0x000070c0


	//   ....[201]....
        /*08e4*/ 	.word	0x000070f0


	//   ....[202]....
        /*08e8*/ 	.word	0x00007120


	//   ....[203]....
        /*08ec*/ 	.word	0x00007150


	//   ....[204]....
        /*08f0*/ 	.word	0x00007210


	//   ....[205]....
        /*08f4*/ 	.word	0x00007240


	//   ....[206]....
        /*08f8*/ 	.word	0x00007250


	//   ....[207]....
        /*08fc*/ 	.word	0x000072a0


	//   ....[208]....
        /*0900*/ 	.word	0x000072d0


	//   ....[209]....
        /*0904*/ 	.word	0x00007300


	//   ....[210]....
        /*0908*/ 	.word	0x00007330


	//   ....[211]....
        /*090c*/ 	.word	0x00007360


	//   ....[212]....
        /*0910*/ 	.word	0x00007390


	//   ....[213]....
        /*0914*/ 	.word	0x000074c0


	//   ....[214]....
        /*0918*/ 	.word	0x000079c0


	//   ....[215]....
        /*091c*/ 	.word	0x00007c70


	//   ....[216]....
        /*0920*/ 	.word	0x00007d50


	//   ....[217]....
        /*0924*/ 	.word	0x00007e30


	//   ....[218]....
        /*0928*/ 	.word	0x00007f10


	//   ....[219]....
        /*092c*/ 	.word	0x00007ff0


	//   ....[220]....
        /*0930*/ 	.word	0x000080d0


	//   ....[221]....
        /*0934*/ 	.word	0x000081b0


	//   ....[222]....
        /*0938*/ 	.word	0x00008290


	//   ....[223]....
        /*093c*/ 	.word	0x00008370


	//   ....[224]....
        /*0940*/ 	.word	0x00008450


	//   ....[225]....
        /*0944*/ 	.word	0x00008530


	//   ....[226]....
        /*0948*/ 	.word	0x00008610


	//   ....[227]....
        /*094c*/ 	.word	0x000086f0


	//   ....[228]....
        /*0950*/ 	.word	0x000087d0


	//   ....[229]....
        /*0954*/ 	.word	0x000088b0


	//   ....[230]....
        /*0958*/ 	.word	0x00008990


	//   ....[231]....
        /*095c*/ 	.word	0x00008a70


	//   ....[232]....
        /*0960*/ 	.word	0x00008b50


	//   ....[233]....
        /*0964*/ 	.word	0x00008c30


	//   ....[234]....
        /*0968*/ 	.word	0x00008d10


	//   ....[235]....
        /*096c*/ 	.word	0x00008df0


	//   ....[236]....
        /*0970*/ 	.word	0x00008ed0


	//   ....[237]....
        /*0974*/ 	.word	0x00008fb0


	//   ....[238]....
        /*0978*/ 	.word	0x00009160


	//   ....[239]....
        /*097c*/ 	.word	0x00009290


	//   ....[240]....
        /*0980*/ 	.word	0x000093f0


	//   ....[241]....
        /*0984*/ 	.word	0x00009580


	//   ....[242]....
        /*0988*/ 	.word	0x000096b0


	//   ....[243]....
        /*098c*/ 	.word	0x000097e0


	//   ....[244]....
        /*0990*/ 	.word	0x00009920


	//   ....[245]....
        /*0994*/ 	.word	0x00009a80


	//   ....[246]....
        /*0998*/ 	.word	0x00009c10


	//   ....[247]....
        /*099c*/ 	.word	0x00009d40


	//   ....[248]....
        /*09a0*/ 	.word	0x00009e70


	//   ....[249]....
        /*09a4*/ 	.word	0x00009fb0


	//   ....[250]....
        /*09a8*/ 	.word	0x0000a130


	//   ....[251]....
        /*09ac*/ 	.word	0x0000a2a0


	//   ....[252]....
        /*09b0*/ 	.word	0x0000a3d0


	//   ....[253]....
        /*09b4*/ 	.word	0x0000a500


	//   ....[254]....
        /*09b8*/ 	.word	0x0000a640


	//   ....[255]....
        /*09bc*/ 	.word	0x0000a7a0


	//   ....[0]....
        /*09c0*/ 	.word	0x0000a930


	//   ....[1]....
        /*09c4*/ 	.word	0x0000aa60


	//   ....[2]....
        /*09c8*/ 	.word	0x0000ab90


	//   ....[3]....
        /*09cc*/ 	.word	0x0000acc0


	//   ....[4]....
        /*09d0*/ 	.word	0x0000adf0


	//   ....[5]....
        /*09d4*/ 	.word	0x0000bfa0


	//   ....[6]....
        /*09d8*/ 	.word	0x0000c010


	//   ....[7]....
        /*09dc*/ 	.word	0x0000c070


	//   ....[8]....
        /*09e0*/ 	.word	0x0000c0d0


	//   ....[9]....
        /*09e4*/ 	.word	0x0000c130


	//   ....[10]....
        /*09e8*/ 	.word	0x0000c1a0


	//   ....[11]....
        /*09ec*/ 	.word	0x0000c210


	//   ....[12]....
        /*09f0*/ 	.word	0x0000c280


	//   ....[13]....
        /*09f4*/ 	.word	0x0000c2f0


	//   ....[14]....
        /*09f8*/ 	.word	0x0000c360


	//   ....[15]....
        /*09fc*/ 	.word	0x0000c3d0


	//   ....[16]....
        /*0a00*/ 	.word	0x0000c430


	//   ....[17]....
        /*0a04*/ 	.word	0x0000c490


	//   ....[18]....
        /*0a08*/ 	.word	0x0000c500


	//   ....[19]....
        /*0a0c*/ 	.word	0x0000c570


	//   ....[20]....
        /*0a10*/ 	.word	0x0000c5e0


	//   ....[21]....
        /*0a14*/ 	.word	0x0000c650


	//   ....[22]....
        /*0a18*/ 	.word	0x0000c6c0


	//   ....[23]....
        /*0a1c*/ 	.word	0x0000c730


	//   ....[24]....
        /*0a20*/ 	.word	0x0000c790


	//   ....[25]....
        /*0a24*/ 	.word	0x0000c7f0


	//   ....[26]....
        /*0a28*/ 	.word	0x0000c850


	//   ....[27]....
        /*0a2c*/ 	.word	0x0000c8b0


	//   ....[28]....
        /*0a30*/ 	.word	0x0000ca30


	//   ....[29]....
        /*0a34*/ 	.word	0x0000cac0


	//   ....[30]....
        /*0a38*/ 	.word	0x0000cb40


	//   ....[31]....
        /*0a3c*/ 	.word	0x0000cbc0


	//   ....[32]....
        /*0a40*/ 	.word	0x0000cc40


	//   ....[33]....
        /*0a44*/ 	.word	0x0000ccd0


	//   ....[34]....
        /*0a48*/ 	.word	0x0000cd60


	//   ....[35]....
        /*0a4c*/ 	.word	0x0000cdf0


	//   ....[36]....
        /*0a50*/ 	.word	0x0000ce80


	//   ....[37]....
        /*0a54*/ 	.word	0x0000cf10


	//   ....[38]....
        /*0a58*/ 	.word	0x0000cfa0


	//   ....[39]....
        /*0a5c*/ 	.word	0x0000d020


	//   ....[40]....
        /*0a60*/ 	.word	0x0000d0a0


	//   ....[41]....
        /*0a64*/ 	.word	0x0000d130


	//   ....[42]....
        /*0a68*/ 	.word	0x0000d1c0


	//   ....[43]....
        /*0a6c*/ 	.word	0x0000d250


	//   ....[44]....
        /*0a70*/ 	.word	0x0000d2e0


	//   ....[45]....
        /*0a74*/ 	.word	0x0000d370


	//   ....[46]....
        /*0a78*/ 	.word	0x0000d3f0


	//   ....[47]....
        /*0a7c*/ 	.word	0x0000d480


	//   ....[48]....
        /*0a80*/ 	.word	0x0000d510


	//   ....[49]....
        /*0a84*/ 	.word	0x0000d590


	//   ....[50]....
        /*0a88*/ 	.word	0x0000d5f0


	//   ....[51]....
        /*0a8c*/ 	.word	0x0000d660


	//   ....[52]....
        /*0a90*/ 	.word	0x0000d6e0


	//   ....[53]....
        /*0a94*/ 	.word	0x0000d760


	//   ....[54]....
        /*0a98*/ 	.word	0x0000d7e0


	//   ....[55]....
        /*0a9c*/ 	.word	0x0000d860


	//----- nvinfo : EIATTR_VRC_CTA_INIT_COUNT
	.align		4
.L_2170:
        /*0aa0*/ 	.byte	0x02, 0x4a
	.zero		1
	.zero		1


	//----- nvinfo : EIATTR_EXIT_INSTR_OFFSETS
	.align		4
        /*0aa4*/ 	.byte	0x04, 0x1c
        /*0aa6*/ 	.short	(.L_2172 - .L_2171)


	//   ....[0]....
.L_2171:
        /*0aa8*/ 	.word	0x00003170


	//   ....[1]....
        /*0aac*/ 	.word	0x000035f0


	//   ....[2]....
        /*0ab0*/ 	.word	0x00003610


	//   ....[3]....
        /*0ab4*/ 	.word	0x0000c8c0


	//   ....[4]....
        /*0ab8*/ 	.word	0x0000d600


	//----- nvinfo : EIATTR_MAX_THREADS
	.align		4
.L_2172:
        /*0abc*/ 	.byte	0x04, 0x05
        /*0abe*/ 	.short	(.L_2174 - .L_2173)
.L_2173:
        /*0ac0*/ 	.word	0x00000180
        /*0ac4*/ 	.word	0x00000001
        /*0ac8*/ 	.word	0x00000001


	//----- nvinfo : EIATTR_CRS_STACK_SIZE
	.align		4
.L_2174:
        /*0acc*/ 	.byte	0x04, 0x1e
        /*0ace*/ 	.short	(.L_2176 - .L_2175)
.L_2175:
        /*0ad0*/ 	.word	0x00000000


	//----- nvinfo : EIATTR_CBANK_PARAM_SIZE
	.align		4
.L_2176:
        /*0ad4*/ 	.byte	0x03, 0x19
        /*0ad6*/ 	.short	0x004d


	//----- nvinfo : EIATTR_PARAM_CBANK
	.align		4
        /*0ad8*/ 	.byte	0x04, 0x0a
        /*0ada*/ 	.short	(.L_2178 - .L_2177)
	.align		4
.L_2177:
        /*0adc*/ 	.word	index@(.nv.constant0._ZN3cub18CUB_300001_SM_10306detail10radix_sort29DeviceRadixSortOnesweepKernelINS1_5radix10policy_hubIfijE10Policy1000ELNS0_9SortOrderE1EfijiiNS1_21identity_decomposer_tEEEvPT5_SB_PT3_PKSC_PT1_PKSG_PT2_PKSK_T4_iiT6_)
        /*0ae0*/ 	.short	0x0380
        /*0ae2*/ 	.short	0x004d


	//----- nvinfo : EIATTR_SW_WAR
	.align		4
.L_2178:
        /*0ae4*/ 	.byte	0x04, 0x36
        /*0ae6*/ 	.short	(.L_2180 - .L_2179)
.L_2179:
        /*0ae8*/ 	.word	0x00000008
.L_2180:


//--------------------- .nv.info._ZN3cub18CUB_300001_SM_10306detail10radix_sort33DeviceRadixSortExclusiveSumKernelINS1_5radix10policy_hubIfijE10Policy1000EjEEvPT0_ --------------------------
	.section	.nv.info._ZN3cub18CUB_300001_SM_10306detail10radix_sort33DeviceRadixSortExclusiveSumKernelINS1_5radix10policy_hubIfijE10Policy1000EjEEvPT0_,"",@"SHT_CUDA_INFO"
	.sectionflags	@""
	.align	4


	//----- nvinfo : EIATTR_CUDA_API_VERSION
	.align		4
        /*0000*/ 	.byte	0x04, 0x37
        /*0002*/ 	.short	(.L_2182 - .L_2181)
.L_2181:
        /*0004*/ 	.word	0x00000082


	//----- nvinfo : EIATTR_KPARAM_INFO
	.align		4
.L_2182:
        /*0008*/ 	.byte	0x04, 0x17
        /*000a*/ 	.short	(.L_2184 - .L_2183)
.L_2183:
        /*000c*/ 	.word	0x00000000
        /*0010*/ 	.short	0x0000
        /*0012*/ 	.short	0x0000
        /*0014*/ 	.byte	0x00, 0xf5, 0x21, 0x00


	//----- nvinfo : EIATTR_SPARSE_MMA_MASK
	.align		4
.L_2184:
        /*0018*/ 	.byte	0x03, 0x50
        /*001a*/ 	.short	0x0000


	//----- nvinfo : EIATTR_MAXREG_COUNT
	.align		4
        /*001c*/ 	.byte	0x03, 0x1b
        /*001e*/ 	.short	0x00ff


	//----- nvinfo : EIATTR_NUM_BARRIERS
	.align		4
        /*0020*/ 	.byte	0x02, 0x4c
        /*0022*/ 	.byte	0x01
	.zero		1


	//----- nvinfo : EIATTR_MERCURY_ISA_VERSION
	.align		4
        /*0024*/ 	.byte	0x03, 0x5f
        /*0026*/ 	.short	0x0101


	//----- nvinfo : EIATTR_COOP_GROUP_MASK_REGIDS
	.align		4
        /*0028*/ 	.byte	0x04, 0x29
        /*002a*/ 	.short	(.L_2186 - .L_2185)


	//   ....[0]....
.L_2185:
        /*002c*/ 	.word	0xffffffff


	//   ....[1]....
        /*0030*/ 	.word	0xffffffff


	//   ....[2]....
        /*0034*/ 	.word	0xffffffff


	//   ....[3]....
        /*0038*/ 	.word	0xffffffff


	//   ....[4]....
        /*003c*/ 	.word	0xffffffff


	//   ....[5]....
        /*0040*/ 	.word	0x05000012


	//   ....[6]....
        /*0044*/ 	.word	0x05000012


	//   ....[7]....
        /*0048*/ 	.word	0x05000012


	//   ....[8]....
        /*004c*/ 	.word	0x05000012


	//   ....[9]....
        /*0050*/ 	.word	0x05000012


	//----- nvinfo : EIATTR_COOP_GROUP_INSTR_OFFSETS
	.align		4
.L_2186:
        /*0054*/ 	.byte	0x04, 0x28
        /*0056*/ 	.short	(.L_2188 - .L_2187)


	//   ....[0]....
.L_2187:
        /*0058*/ 	.word	0x00000210


	//   ....[1]....
        /*005c*/ 	.word	0x00000230


	//   ....[2]....
        /*0060*/ 	.word	0x00000250


	//   ....[3]....
        /*0064*/ 	.word	0x00000270


	//   ....[4]....
        /*0068*/ 	.word	0x00000290


	//   ....[5]....
        /*006c*/ 	.word	0x00000460


	//   ....[6]....
        /*0070*/ 	.word	0x000004d0


	//   ....[7]....
        /*0074*/ 	.word	0x00000540


	//   ....[8]....
        /*0078*/ 	.word	0x000005b0


	//   ....[9]....
        /*007c*/ 	.word	0x00000620


	//----- nvinfo : EIATTR_VRC_CTA_INIT_COUNT
	.align		4
.L_2188:
        /*0080*/ 	.byte	0x02, 0x4a
	.zero		1
	.zero		1


	//----- nvinfo : EIATTR_EXIT_INSTR_OFFSETS
	.align		4
        /*0084*/ 	.byte	0x04, 0x1c
        /*0086*/ 	.short	(.L_2190 - .L_2189)


	//   ....[0]....
.L_2189:
        /*0088*/ 	.word	0x000003d0


	//   ....[1]....
        /*008c*/ 	.word	0x00000400


	//----- nvinfo : EIATTR_CRS_STACK_SIZE
	.align		4
.L_2190:
        /*0090*/ 	.byte	0x04, 0x1e
        /*0092*/ 	.short	(.L_2192 - .L_2191)
.L_2191:
        /*0094*/ 	.word	0x00000000


	//----- nvinfo : EIATTR_CBANK_PARAM_SIZE
	.align		4
.L_2192:
        /*0098*/ 	.byte	0x03, 0x19
        /*009a*/ 	.short	0x0008


	//----- nvinfo : EIATTR_PARAM_CBANK
	.align		4
        /*009c*/ 	.byte	0x04, 0x0a
        /*009e*/ 	.short	(.L_2194 - .L_2193)
	.align		4
.L_2193:
        /*00a0*/ 	.word	index@(.nv.constant0._ZN3cub18CUB_300001_SM_10306detail10radix_sort33DeviceRadixSortExclusiveSumKernelINS1_5radix10policy_hubIfijE10Policy1000EjEEvPT0_)
        /*00a4*/ 	.short	0x0380
        /*00a6*/ 	.short	0x0008


	//----- nvinfo : EIATTR_SW_WAR
	.align		4
.L_2194:
        /*00a8*/ 	.byte	0x04, 0x36
        /*00aa*/ 	.short	(.L_2196 - .L_2195)
.L_2195:
        /*00ac*/ 	.word	0x00000008
.L_2196:


//--------------------- .nv.info._ZN3cub18CUB_300001_SM_10306detail10radix_sort30DeviceRadixSortHistogramKernelINS1_5radix10policy_hubIfijE10Policy1000ELNS0_9SortOrderE1EfjNS1_21identity_decomposer_tEEEvPT2_PKT1_SA_iiT3_ --------------------------
	.section	.nv.info._ZN3cub18CUB_300001_SM_10306detail10radix_sort30DeviceRadixSortHistogramKernelINS1_5radix10policy_hubIfijE10Policy1000ELNS0_9SortOrderE1EfjNS1_21identity_decomposer_tEEEvPT2_PKT1_SA_iiT3_,"",@"SHT_CUDA_INFO"
	.sectionflags	@""
	.align	4


	//----- nvinfo : EIATTR_CUDA_API_VERSION
	.align		4
        /*0000*/ 	.byte	0x04, 0x37
        /*0002*/ 	.short	(.L_2198 - .L_2197)
.L_2197:
        /*0004*/ 	.word	0x00000082


	//----- nvinfo : EIATTR_KPARAM_INFO
	.align		4
.L_2198:
        /*0008*/ 	.byte	0x04, 0x17
        /*000a*/ 	.short	(.L_2200 - .L_2199)
.L_2199:
        /*000c*/ 	.word	0x00000000
        /*0010*/ 	.short	0x0005
        /*0012*/ 	.short	0x001c
        /*0014*/ 	.byte	0x00, 0xf0, 0x05, 0x00


	//----- nvinfo : EIATTR_KPARAM_INFO
	.align		4
.L_2200:
        /*0018*/ 	.byte	0x04, 0x17
        /*001a*/ 	.short	(.L_2202 - .L_2201)
.L_2201:
        /*001c*/ 	.word	0x00000000
        /*0020*/ 	.short	0x0004
        /*0022*/ 	.short	0x0018
        /*0024*/ 	.byte	0x00, 0xf0, 0x11, 0x00


	//----- nvinfo : EIATTR_KPARAM_INFO
	.align		4
.L_2202:
        /*0028*/ 	.byte	0x04, 0x17
        /*002a*/ 	.short	(.L_2204 - .L_2203)
.L_2203:
        /*002c*/ 	.word	0x00000000
        /*0030*/ 	.short	0x0003
        /*0032*/ 	.short	0x0014
        /*0034*/ 	.byte	0x00, 0xf0, 0x11, 0x00


	//----- nvinfo : EIATTR_KPARAM_INFO
	.align		4
.L_2204:
        /*0038*/ 	.byte	0x04, 0x17
        /*003a*/ 	.short	(.L_2206 - .L_2205)
.L_2205:
        /*003c*/ 	.word	0x00000000
        /*0040*/ 	.short	0x0002
        /*0042*/ 	.short	0x0010
        /*0044*/ 	.byte	0x00, 0xf0, 0x11, 0x00


	//----- nvinfo : EIATTR_KPARAM_INFO
	.align		4
.L_2206:
        /*0048*/ 	.byte	0x04, 0x17
        /*004a*/ 	.short	(.L_2208 - .L_2207)
.L_2207:
        /*004c*/ 	.word	0x00000000
        /*0050*/ 	.short	0x0001
        /*0052*/ 	.short	0x0008
        /*0054*/ 	.byte	0x00, 0xf5, 0x21, 0x00


	//----- nvinfo : EIATTR_KPARAM_INFO
	.align		4
.L_2208:
        /*0058*/ 	.byte	0x04, 0x17
        /*005a*/ 	.short	(.L_2210 - .L_2209)
.L_2209:
        /*005c*/ 	.word	0x00000000
        /*0060*/ 	.short	0x0000
        /*0062*/ 	.short	0x0000
        /*0064*/ 	.byte	0x00, 0xf5, 0x21, 0x00


	//----- nvinfo : EIATTR_SPARSE_MMA_MASK
	.align		4
.L_2210:
        /*0068*/ 	.byte	0x03, 0x50
        /*006a*/ 	.short	0x0000


	//----- nvinfo : EIATTR_MAXREG_COUNT
	.align		4
        /*006c*/ 	.byte	0x03, 0x1b
        /*006e*/ 	.short	0x00ff


	//----- nvinfo : EIATTR_NUM_BARRIERS
	.align		4
        /*0070*/ 	.byte	0x02, 0x4c
        /*0072*/ 	.byte	0x01
	.zero		1


	//----- nvinfo : EIATTR_MERCURY_ISA_VERSION
	.align		4
        /*0074*/ 	.byte	0x03, 0x5f
        /*0076*/ 	.short	0x0101


	//----- nvinfo : EIATTR_VRC_CTA_INIT_COUNT
	.align		4
        /*0078*/ 	.byte	0x02, 0x4a
	.zero		1
	.zero		1


	//----- nvinfo : EIATTR_EXIT_INSTR_OFFSETS
	.align		4
        /*007c*/ 	.byte	0x04, 0x1c
        /*007e*/ 	.short	(.L_2212 - .L_2211)


	//   ....[0]....
.L_2211:
        /*0080*/ 	.word	0x00000030


	//   ....[1]....
        /*0084*/ 	.word	0x00002f10


	//----- nvinfo : EIATTR_MAX_THREADS
	.align		4
.L_2212:
        /*0088*/ 	.byte	0x04, 0x05
        /*008a*/ 	.short	(.L_2214 - .L_2213)
.L_2213:
        /*008c*/ 	.word	0x00000080
        /*0090*/ 	.word	0x00000001
        /*0094*/ 	.word	0x00000001


	//----- nvinfo : EIATTR_CRS_STACK_SIZE
	.align		4
.L_2214:
        /*0098*/ 	.byte	0x04, 0x1e
        /*009a*/ 	.short	(.L_2216 - .L_2215)
.L_2215:
        /*009c*/ 	.word	0x00000000


	//----- nvinfo : EIATTR_CBANK_PARAM_SIZE
	.align		4
.L_2216:
        /*00a0*/ 	.byte	0x03, 0x19
        /*00a2*/ 	.short	0x001d


	//----- nvinfo : EIATTR_PARAM_CBANK
	.align		4
        /*00a4*/ 	.byte	0x04, 0x0a
        /*00a6*/ 	.short	(.L_2218 - .L_2217)
	.align		4
.L_2217:
        /*00a8*/ 	.word	index@(.nv.constant0._ZN3cub18CUB_300001_SM_10306detail10radix_sort30DeviceRadixSortHistogramKernelINS1_5radix10policy_hubIfijE10Policy1000ELNS0_9SortOrderE1EfjNS1_21identity_decomposer_tEEEvPT2_PKT1_SA_iiT3_)
        /*00ac*/ 	.short	0x0380
        /*00ae*/ 	.short	0x001d


	//----- nvinfo : EIATTR_SW_WAR
	.align		4
.L_2218:
        /*00b0*/ 	.byte	0x04, 0x36
        /*00b2*/ 	.short	(.L_2220 - .L_2219)
.L_2219:
        /*00b4*/ 	.word	0x00000008
.L_2220:


//--------------------- .nv.info._ZN3cub18CUB_300001_SM_10306detail10radix_sort31DeviceRadixSortSingleTileKernelINS1_5radix10policy_hubIfijE10Policy1000ELNS0_9SortOrderE1EfijNS1_21identity_decomposer_tEEEvPKT1_PSA_PKT2_PSE_T3_iiT4_ --------------------------
	.section	.nv.info._ZN3cub18CUB_300001_SM_10306detail10radix_sort31DeviceRadixSortSingleTileKernelINS1_5radix10policy_hubIfijE10Policy1000ELNS0_9SortOrderE1EfijNS1_21identity_decomposer_tEEEvPKT1_PSA_PKT2_PSE_T3_iiT4_,"",@"SHT_CUDA_INFO"
	.sectionflags	@""
	.align	4


	//----- nvinfo : EIATTR_CUDA_API_VERSION
	.align		4
        /*0000*/ 	.byte	0x04, 0x37
        /*0002*/ 	.short	(.L_2222 - .L_2221)
.L_2221:
        /*0004*/ 	.word	0x00000082


	//----- nvinfo : EIATTR_KPARAM_INFO
	.align		4
.L_2222:
        /*0008*/ 	.byte	0x04, 0x17
        /*000a*/ 	.short	(.L_2224 - .L_2223)
.L_2223:
        /*000c*/ 	.word	0x00000000
        /*0010*/ 	.short	0x0007
        /*0012*/ 	.short	0x002c
        /*0014*/ 	.byte	0x00, 0xf0, 0x05, 0x00


	//----- nvinfo : EIATTR_KPARAM_INFO
	.align		4
.L_2224:
        /*0018*/ 	.byte	0x04, 0x17
        /*001a*/ 	.short	(.L_2226 - .L_2225)
.L_2225:
        /*001c*/ 	.word	0x00000000
        /*0020*/ 	.short	0x0006
        /*0022*/ 	.short	0x0028
        /*0024*/ 	.byte	0x00, 0xf0, 0x11, 0x00


	//----- nvinfo : EIATTR_KPARAM_INFO
	.align		4
.L_2226:
        /*0028*/ 	.byte	0x04, 0x17
        /*002a*/ 	.short	(.L_2228 - .L_2227)
.L_2227:
        /*002c*/ 	.word	0x00000000
        /*0030*/ 	.short	0x0005
        /*0032*/ 	.short	0x0024
        /*0034*/ 	.byte	0x00, 0xf0, 0x11, 0x00


	//----- nvinfo : EIATTR_KPARAM_INFO
	.align		4
.L_2228:
        /*0038*/ 	.byte	0x04, 0x17
        /*003a*/ 	.short	(.L_2230 - .L_2229)
.L_2229:
        /*003c*/ 	.word	0x00000000
        /*0040*/ 	.short	0x0004
        /*0042*/ 	.short	0x0020
        /*0044*/ 	.byte	0x00, 0xf0, 0x11, 0x00


	//----- nvinfo : EIATTR_KPARAM_INFO
	.align		4
.L_2230:
        /*0048*/ 	.byte	0x04, 0x17
        /*004a*/ 	.short	(.L_2232 - .L_2231)
.L_2231:
        /*004c*/ 	.word	0x00000000
        /*0050*/ 	.short	0x0003
        /*0052*/ 	.short	0x0018
        /*0054*/ 	.byte	0x00, 0xf5, 0x21, 0x00


	//----- nvinfo : EIATTR_KPARAM_INFO
	.align		4
.L_2232:
        /*0058*/ 	.byte	0x04, 0x17
        /*005a*/ 	.short	(.L_2234 - .L_2233)
.L_2233:
        /*005c*/ 	.word	0x00000000
        /*0060*/ 	.short	0x0002
        /*0062*/ 	.short	0x0010
        /*0064*/ 	.byte	0x00, 0xf5, 0x21, 0x00


	//----- nvinfo : EIATTR_KPARAM_INFO
	.align		4
.L_2234:
        /*0068*/ 	.byte	0x04, 0x17
        /*006a*/ 	.short	(.L_2236 - .L_2235)
.L_2235:
        /*006c*/ 	.word	0x00000000
        /*0070*/ 	.short	0x0001
        /*0072*/ 	.short	0x0008
        /*0074*/ 	.byte	0x00, 0xf5, 0x21, 0x00


	//----- nvinfo : EIATTR_KPARAM_INFO
	.align		4
.L_2236:
        /*0078*/ 	.byte	0x04, 0x17
        /*007a*/ 	.short	(.L_2238 - .L_2237)
.L_2237:
        /*007c*/ 	.word	0x00000000
        /*0080*/ 	.short	0x0000
        /*0082*/ 	.short	0x0000
        /*0084*/ 	.byte	0x00, 0xf5, 0x21, 0x00


	//----- nvinfo : EIATTR_SPARSE_MMA_MASK
	.align		4
.L_2238:
        /*0088*/ 	.byte	0x03, 0x50
        /*008a*/ 	.short	0x0000


	//----- nvinfo : EIATTR_MAXREG_COUNT
	.align		4
        /*008c*/ 	.byte	0x03, 0x1b
        /*008e*/ 	.short	0x00ff


	//----- nvinfo : EIATTR_NUM_BARRIERS
	.align		4
        /*0090*/ 	.byte	0x02, 0x4c
        /*0092*/ 	.byte	0x01
	.zero		1


	//----- nvinfo : EIATTR_MERCURY_ISA_VERSION
	.align		4
        /*0094*/ 	.byte	0x03, 0x5f
        /*0096*/ 	.short	0x0101


	//----- nvinfo : EIATTR_COOP_GROUP_MASK_REGIDS
	.align		4
        /*0098*/ 	.byte	0x04, 0x29
        /*009a*/ 	.short	(.L_2240 - .L_2239)


	//   ....[0]....
.L_2239:
        /*009c*/ 	.word	0xffffffff


	//   ....[1]....
        /*00a0*/ 	.word	0xffffffff


	//   ....[2]....
        /*00a4*/ 	.word	0xffffffff


	//   ....[3]....
        /*00a8*/ 	.word	0xffffffff


	//   ....[4]....
        /*00ac*/ 	.word	0xffffffff


	//----- nvinfo : EIATTR_COOP_GROUP_INSTR_OFFSETS
	.align		4
.L_2240:
        /*00b0*/ 	.byte	0x04, 0x28
        /*00b2*/ 	.short	(.L_2242 - .L_2241)


	//   ....[0]....
.L_2241:
        /*00b4*/ 	.word	0x00002320


	//   ....[1]....
        /*00b8*/ 	.word	0x00002340


	//   ....[2]....
        /*00bc*/ 	.word	0x00002360


	//   ....[3]....
        /*00c0*/ 	.word	0x00002380


	//   ....[4]....
        /*00c4*/ 	.word	0x000023a0


	//----- nvinfo : EIATTR_VRC_CTA_INIT_COUNT
	.align		4
.L_2242:
        /*00c8*/ 	.byte	0x02, 0x4a
	.zero		1
	.zero		1


	//----- nvinfo : EIATTR_EXIT_INSTR_OFFSETS
	.align		4
        /*00cc*/ 	.byte	0x04, 0x1c
        /*00ce*/ 	.short	(.L_2244 - .L_2243)


	//   ....[0]....
.L_2243:
        /*00d0*/ 	.word	0x00004280


	//   ....[1]....
        /*00d4*/ 	.word	0x00004300


	//----- nvinfo : EIATTR_MAX_THREADS
	.align		4
.L_2244:
        /*00d8*/ 	.byte	0x04, 0x05
        /*00da*/ 	.short	(.L_2246 - .L_2245)
.L_2245:
        /*00dc*/ 	.word	0x00000100
        /*00e0*/ 	.word	0x00000001
        /*00e4*/ 	.word	0x00000001


	//----- nvinfo : EIATTR_CBANK_PARAM_SIZE
	.align		4
.L_2246:
        /*00e8*/ 	.byte	0x03, 0x19
        /*00ea*/ 	.short	0x002d


	//----- nvinfo : EIATTR_PARAM_CBANK
	.align		4
        /*00ec*/ 	.byte	0x04, 0x0a
        /*00ee*/ 	.short	(.L_2248 - .L_2247)
	.align		4
.L_2247:
        /*00f0*/ 	.word	index@(.nv.constant0._ZN3cub18CUB_300001_SM_10306detail10radix_sort31DeviceRadixSortSingleTileKernelINS1_5radix10policy_hubIfijE10Policy1000ELNS0_9SortOrderE1EfijNS1_21identity_decomposer_tEEEvPKT1_PSA_PKT2_PSE_T3_iiT4_)
        /*00f4*/ 	.short	0x0380
        /*00f6*/ 	.short	0x002d


	//----- nvinfo : EIATTR_SW_WAR
	.align		4
.L_2248:
        /*00f8*/ 	.byte	0x04, 0x36
        /*00fa*/ 	.short	(.L_2250 - .L_2249)
.L_2249:
        /*00fc*/ 	.word	0x00000008
.L_2250:


//--------------------- .nv.info._ZN3cub18CUB_300001_SM_10306detail10radix_sort30DeviceSegmentedRadixSortKernelINS1_5radix10policy_hubIfiiE10Policy1000ELb1ELNS0_9SortOrderE1EfiPiS9_iNS1_21identity_decomposer_tEEEvPKT2_PSB_PKT3_PSF_T4_T5_iiiT7_ --------------------------
	.section	.nv.info._ZN3cub18CUB_300001_SM_10306detail10radix_sort30DeviceSegmentedRadixSortKernelINS1_5radix10policy_hubIfiiE10Policy1000ELb1ELNS0_9SortOrderE1EfiPiS9_iNS1_21identity_decomposer_tEEEvPKT2_PSB_PKT3_PSF_T4_T5_iiiT7_,"",@"SHT_CUDA_INFO"
	.sectionflags	@""
	.align	4


	//----- nvinfo : EIATTR_CUDA_API_VERSION
	.align		4
        /*0000*/ 	.byte	0x04, 0x37
        /*0002*/ 	.short	(.L_2252 - .L_2251)
.L_2251:
        /*0004*/ 	.word	0x00000082


	//----- nvinfo : EIATTR_KPARAM_INFO
	.align		4
.L_2252:
        /*0008*/ 	.byte	0x04, 0x17
        /*000a*/ 	.short	(.L_2254 - .L_2253)
.L_2253:
        /*000c*/ 	.word	0x00000000
        /*0010*/ 	.short	0x0009
        /*0012*/ 	.short	0x003c
        /*0014*/ 	.byte	0x00, 0xf0, 0x05, 0x00


	//----- nvinfo : EIATTR_KPARAM_INFO
	.align		4
.L_2254:
        /*0018*/ 	.byte	0x04, 0x17
        /*001a*/ 	.short	(.L_2256 - .L_2255)
.L_2255:
        /*001c*/ 	.word	0x00000000
        /*0020*/ 	.short	0x0008
        /*0022*/ 	.short	0x0038
        /*0024*/ 	.byte	0x00, 0xf0, 0x11, 0x00


	//----- nvinfo : EIATTR_KPARAM_INFO
	.align		4
.L_2256:
        /*0028*/ 	.byte	0x04, 0x17
        /*002a*/ 	.short	(.L_2258 - .L_2257)
.L_2257:
        /*002c*/ 	.word	0x00000000
        /*0030*/ 	.short	0x0007
        /*0032*/ 	.short	0x0034
        /*0034*/ 	.byte	0x00, 0xf0, 0x11, 0x00


	//----- nvinfo : EIATTR_KPARAM_INFO
	.align		4
.L_2258:
        /*0038*/ 	.byte	0x04, 0x17
        /*003a*/ 	.short	(.L_2260 - .L_2259)
.L_2259:
        /*003c*/ 	.word	0x00000000
        /*0040*/ 	.short	0x0006
        /*0042*/ 	.short	0x0030
        /*0044*/ 	.byte	0x00, 0xf0, 0x11, 0x00


	//----- nvinfo : EIATTR_KPARAM_INFO
	.align		4
.L_2260:
        /*0048*/ 	.byte	0x04, 0x17
        /*004a*/ 	.short	(.L_2262 - .L_2261)
.L_2261:
        /*004c*/ 	.word	0x00000000
        /*0050*/ 	.short	0x0005
        /*0052*/ 	.short	0x0028
        /*0054*/ 	.byte	0x00, 0xf5, 0x21, 0x00


	//----- nvinfo : EIATTR_KPARAM_INFO
	.align		4
.L_2262:
        /*0058*/ 	.byte	0x04, 0x17
        /*005a*/ 	.short	(.L_2264 - .L_2263)
.L_2263:
        /*005c*/ 	.word	0x00000000
        /*0060*/ 	.short	0x0004
        /*0062*/ 	.short	0x0020
        /*0064*/ 	.byte	0x00, 0xf5, 0x21, 0x00


	//----- nvinfo : EIATTR_KPARAM_INFO
	.align		4
.L_2264:
        /*0068*/ 	.byte	0x04, 0x17
        /*006a*/ 	.short	(.L_2266 - .L_2265)
.L_2265:
        /*006c*/ 	.word	0x00000000
        /*0070*/ 	.short	0x0003
        /*0072*/ 	.short	0x0018
        /*0074*/ 	.byte	0x00, 0xf5, 0x21, 0x00


	//----- nvinfo : EIATTR_KPARAM_INFO
	.align		4
.L_2266:
        /*0078*/ 	.byte	0x04, 0x17
        /*007a*/ 	.short	(.L_2268 - .L_2267)
.L_2267:
        /*007c*/ 	.word	0x00000000
        /*0080*/ 	.short	0x0002
        /*0082*/ 	.short	0x0010
        /*0084*/ 	.byte	0x00, 0xf5, 0x21, 0x00


	//----- nvinfo : EIATTR_KPARAM_INFO
	.align		4
.L_2268:
        /*0088*/ 	.byte	0x04, 0x17
        /*008a*/ 	.short	(.L_2270 - .L_2269)
.L_2269:
        /*008c*/ 	.word	0x00000000
        /*0090*/ 	.short	0x0001
        /*0092*/ 	.short	0x0008
        /*0094*/ 	.byte	0x00, 0xf5, 0x21, 0x00


	//----- nvinfo : EIATTR_KPARAM_INFO
	.align		4
.L_2270:
        /*0098*/ 	.byte	0x04, 0x17
        /*009a*/ 	.short	(.L_2272 - .L_2271)
.L_2271:
        /*009c*/ 	.word	0x00000000
        /*00a0*/ 	.short	0x0000
        /*00a2*/ 	.short	0x0000
        /*00a4*/ 	.byte	0x00, 0xf5, 0x21, 0x00


	//----- nvinfo : EIATTR_SPARSE_MMA_MASK
	.align		4
.L_2272:
        /*00a8*/ 	.byte	0x03, 0x50
        /*00aa*/ 	.short	0x0000


	//----- nvinfo : EIATTR_MAXREG_COUNT
	.align		4
        /*00ac*/ 	.byte	0x03, 0x1b
        /*00ae*/ 	.short	0x00a8


	//----- nvinfo : EIATTR_NUM_BARRIERS
	.align		4
        /*00b0*/ 	.byte	0x02, 0x4c
        /*00b2*/ 	.byte	0x01
	.zero		1


	//----- nvinfo : EIATTR_MERCURY_ISA_VERSION
	.align		4
        /*00b4*/ 	.byte	0x03, 0x5f
        /*00b6*/ 	.short	0x0101


	//----- nvinfo : EIATTR_COOP_GROUP_MASK_REGIDS
	.align		4
        /*00b8*/ 	.byte	0x04, 0x29
        /*00ba*/ 	.short	(.L_2274 - .L_2273)


	//   ....[0]....
.L_2273:
        /*00bc*/ 	.word	0xffffffff


	//   ....[1]....
        /*00c0*/ 	.word	0xffffffff


	//   ....[2]....
        /*00c4*/ 	.word	0xffffffff


	//   ....[3]....
        /*00c8*/ 	.word	0xffffffff


	//   ....[4]....
        /*00cc*/ 	.word	0xffffffff


	//   ....[5]....
        /*00d0*/ 	.word	0xffffffff


	//   ....[6]....
        /*00d4*/ 	.word	0xffffffff


	//   ....[7]....
        /*00d8*/ 	.word	0xffffffff


	//   ....[8]....
        /*00dc*/ 	.word	0xffffffff


	//   ....[9]....
        /*00e0*/ 	.word	0xffffffff


	//   ....[10]....
        /*00e4*/ 	.word	0xffffffff


	//   ....[11]....
        /*00e8*/ 	.word	0xffffffff


	//   ....[12]....
        /*00ec*/ 	.word	0xffffffff


	//   ....[13]....
        /*00f0*/ 	.word	0xffffffff


	//   ....[14]....
        /*00f4*/ 	.word	0xffffffff


	//   ....[15]....
        /*00f8*/ 	.word	0xffffffff


	//   ....[16]....
        /*00fc*/ 	.word	0xffffffff


	//   ....[17]....
        /*0100*/ 	.word	0x05000018


	//   ....[18]....
        /*0104*/ 	.word	0x05000018


	//   ....[19]....
        /*0108*/ 	.word	0x05000018


	//   ....[20]....
        /*010c*/ 	.word	0x05000018


	//   ....[21]....
        /*0110*/ 	.word	0x05000018


	//----- nvinfo : EIATTR_COOP_GROUP_INSTR_OFFSETS
	.align		4
.L_2274:
        /*0114*/ 	.byte	0x04, 0x28
        /*0116*/ 	.short	(.L_2276 - .L_2275)


	//   ....[0]....
.L_2275:
        /*0118*/ 	.word	0x00003290


	//   ....[1]....
        /*011c*/ 	.word	0x000032b0


	//   ....[2]....
        /*0120*/ 	.word	0x000032d0


	//   ....[3]....
        /*0124*/ 	.word	0x000032f0


	//   ....[4]....
        /*0128*/ 	.word	0x00003310


	//   ....[5]....
        /*012c*/ 	.word	0x00004670


	//   ....[6]....
        /*0130*/ 	.word	0x00004690


	//   ....[7]....
        /*0134*/ 	.word	0x000046c0


	//   ....[8]....
        /*0138*/ 	.word	0x000046f0


	//   ....[9]....
        /*013c*/ 	.word	0x00004710


	//   ....[10]....
        /*0140*/ 	.word	0x000060b0


	//   ....[11]....
        /*0144*/ 	.word	0x00007340


	//   ....[12]....
        /*0148*/ 	.word	0x00007360


	//   ....[13]....
        /*014c*/ 	.word	0x00007380


	//   ....[14]....
        /*0150*/ 	.word	0x000073a0


	//   ....[15]....
        /*0154*/ 	.word	0x000073e0


	//   ....[16]....
        /*0158*/ 	.word	0x00008b90


	//   ....[17]....
        /*015c*/ 	.word	0x0000a3a0


	//   ....[18]....
        /*0160*/ 	.word	0x0000a410


	//   ....[19]....
        /*0164*/ 	.word	0x0000a480


	//   ....[20]....
        /*0168*/ 	.word	0x0000a4f0


	//   ....[21]....
        /*016c*/ 	.word	0x0000a560


	//----- nvinfo : EIATTR_VRC_CTA_INIT_COUNT
	.align		4
.L_2276:
        /*0170*/ 	.byte	0x02, 0x4a
	.zero		1
	.zero		1


	//----- nvinfo : EIATTR_EXIT_INSTR_OFFSETS
	.align		4
        /*0174*/ 	.byte	0x04, 0x1c
        /*0176*/ 	.short	(.L_2278 - .L_2277)


	//   ....[0]....
.L_2277:
        /*0178*/ 	.word	0x000000b0


	//   ....[1]....
        /*017c*/ 	.word	0x00006090


	//   ....[2]....
        /*0180*/ 	.word	0x00009440


	//   ....[3]....
        /*0184*/ 	.word	0x000094a0


	//   ....[4]....
        /*0188*/ 	.word	0x00009eb0


	//   ....[5]....
        /*018c*/ 	.word	0x0000a320


	//   ....[6]....
        /*0190*/ 	.word	0x0000a340


	//----- nvinfo : EIATTR_MAX_THREADS
	.align		4
.L_2278:
        /*0194*/ 	.byte	0x04, 0x05
        /*0196*/ 	.short	(.L_2280 - .L_2279)
.L_2279:
        /*0198*/ 	.word	0x00000180
        /*019c*/ 	.word	0x00000001
        /*01a0*/ 	.word	0x00000001


	//----- nvinfo : EIATTR_CRS_STACK_SIZE
	.align		4
.L_2280:
        /*01a4*/ 	.byte	0x04, 0x1e
        /*01a6*/ 	.short	(.L_2282 - .L_2281)
.L_2281:
        /*01a8*/ 	.word	0x00000000


	//----- nvinfo : EIATTR_CBANK_PARAM_SIZE
	.align		4
.L_2282:
        /*01ac*/ 	.byte	0x03, 0x19
        /*01ae*/ 	.short	0x003d


	//----- nvinfo : EIATTR_PARAM_CBANK
	.align		4
        /*01b0*/ 	.byte	0x04, 0x0a
        /*01b2*/ 	.short	(.L_2284 - .L_2283)
	.align		4
.L_2283:
        /*01b4*/ 	.word	index@(.nv.constant0._ZN3cub18CUB_300001_SM_10306detail10radix_sort30DeviceSegmentedRadixSortKernelINS1_5radix10policy_hubIfiiE10Policy1000ELb1ELNS0_9SortOrderE1EfiPiS9_iNS1_21identity_decomposer_tEEEvPKT2_PSB_PKT3_PSF_T4_T5_iiiT7_)
        /*01b8*/ 	.short	0x0380
        /*01ba*/ 	.short	0x003d


	//----- nvinfo : EIATTR_SW_WAR
	.align		4
.L_2284:
        /*01bc*/ 	.byte	0x04, 0x36
        /*01be*/ 	.short	(.L_2286 - .L_2285)
.L_2285:
        /*01c0*/ 	.word	0x00000008
.L_2286:


//--------------------- .nv.info._ZN3cub18CUB_300001_SM_10306detail10radix_sort30DeviceSegmentedRadixSortKernelINS1_5radix10policy_hubIfiiE10Policy1000ELb0ELNS0_9SortOrderE1EfiPiS9_iNS1_21identity_decomposer_tEEEvPKT2_PSB_PKT3_PSF_T4_T5_iiiT7_ --------------------------
	.section	.nv.info._ZN3cub18CUB_300001_SM_10306detail10radix_sort30DeviceSegmentedRadixSortKernelINS1_5radix10policy_hubIfiiE10Policy1000ELb0ELNS0_9SortOrderE1EfiPiS9_iNS1_21identity_decomposer_tEEEvPKT2_PSB_PKT3_PSF_T4_T5_iiiT7_,"",@"SHT_CUDA_INFO"
	.sectionflags	@""
	.align	4


	//----- nvinfo : EIATTR_CUDA_API_VERSION
	.align		4
        /*0000*/ 	.byte	0x04, 0x37
        /*0002*/ 	.short	(.L_2288 - .L_2287)
.L_2287:
        /*0004*/ 	.word	0x00000082


	//----- nvinfo : EIATTR_KPARAM_INFO
	.align		4
.L_2288:
        /*0008*/ 	.byte	0x04, 0x17
        /*000a*/ 	.short	(.L_2290 - .L_2289)
.L_2289:
        /*000c*/ 	.word	0x00000000
        /*0010*/ 	.short	0x0009
        /*0012*/ 	.short	0x003c
        /*0014*/ 	.byte	0x00, 0xf0, 0x05, 0x00


	//----- nvinfo : EIATTR_KPARAM_INFO
	.align		4
.L_2290:
        /*0018*/ 	.byte	0x04, 0x17
        /*001a*/ 	.short	(.L_2292 - .L_2291)
.L_2291:
        /*001c*/ 	.word	0x00000000
        /*0020*/ 	.short	0x0008
        /*0022*/ 	.short	0x0038
        /*0024*/ 	.byte	0x00, 0xf0, 0x11, 0x00


	//----- nvinfo : EIATTR_KPARAM_INFO
	.align		4
.L_2292:
        /*0028*/ 	.byte	0x04, 0x17
        /*002a*/ 	.short	(.L_2294 - .L_2293)
.L_2293:
        /*002c*/ 	.word	0x00000000
        /*0030*/ 	.short	0x0007
        /*0032*/ 	.short	0x0034
        /*0034*/ 	.byte	0x00, 0xf0, 0x11, 0x00


	//----- nvinfo : EIATTR_KPARAM_INFO
	.align		4
.L_2294:
        /*0038*/ 	.byte	0x04, 0x17
        /*003a*/ 	.short	(.L_2296 - .L_2295)
.L_2295:
        /*003c*/ 	.word	0x00000000
        /*0040*/ 	.short	0x0006
        /*0042*/ 	.short	0x0030
        /*0044*/ 	.byte	0x00, 0xf0, 0x11, 0x00


	//----- nvinfo : EIATTR_KPARAM_INFO
	.align		4
.L_2296:
        /*0048*/ 	.byte	0x04, 0x17
        /*004a*/ 	.short	(.L_2298 - .L_2297)
.L_2297:
        /*004c*/ 	.word	0x00000000
        /*0050*/ 	.short	0x0005
        /*0052*/ 	.short	0x0028
        /*0054*/ 	.byte	0x00, 0xf5, 0x21, 0x00


	//----- nvinfo : EIATTR_KPARAM_INFO
	.align		4
.L_2298:
        /*0058*/ 	.byte	0x04, 0x17
        /*005a*/ 	.short	(.L_2300 - .L_2299)
.L_2299:
        /*005c*/ 	.word	0x00000000
        /*0060*/ 	.short	0x0004
        /*0062*/ 	.short	0x0020
        /*0064*/ 	.byte	0x00, 0xf5, 0x21, 0x00


	//----- nvinfo : EIATTR_KPARAM_INFO
	.align		4
.L_2300:
        /*0068*/ 	.byte	0x04, 0x17
        /*006a*/ 	.short	(.L_2302 - .L_2301)
.L_2301:
        /*006c*/ 	.word	0x00000000
        /*0070*/ 	.short	0x0003
        /*0072*/ 	.short	0x0018
        /*0074*/ 	.byte	0x00, 0xf5, 0x21, 0x00


	//----- nvinfo : EIATTR_KPARAM_INFO
	.align		4
.L_2302:
        /*0078*/ 	.byte	0x04, 0x17
        /*007a*/ 	.short	(.L_2304 - .L_2303)
.L_2303:
        /*007c*/ 	.word	0x00000000
        /*0080*/ 	.short	0x0002
        /*0082*/ 	.short	0x0010
        /*0084*/ 	.byte	0x00, 0xf5, 0x21, 0x00


	//----- nvinfo : EIATTR_KPARAM_INFO
	.align		4
.L_2304:
        /*0088*/ 	.byte	0x04, 0x17
        /*008a*/ 	.short	(.L_2306 - .L_2305)
.L_2305:
        /*008c*/ 	.word	0x00000000
        /*0090*/ 	.short	0x0001
        /*0092*/ 	.short	0x0008
        /*0094*/ 	.byte	0x00, 0xf5, 0x21, 0x00


	//----- nvinfo : EIATTR_KPARAM_INFO
	.align		4
.L_2306:
        /*0098*/ 	.byte	0x04, 0x17
        /*009a*/ 	.short	(.L_2308 - .L_2307)
.L_2307:
        /*009c*/ 	.word	0x00000000
        /*00a0*/ 	.short	0x0000
        /*00a2*/ 	.short	0x0000
        /*00a4*/ 	.byte	0x00, 0xf5, 0x21, 0x00


	//----- nvinfo : EIATTR_SPARSE_MMA_MASK
	.align		4
.L_2308:
        /*00a8*/ 	.byte	0x03, 0x50
        /*00aa*/ 	.short	0x0000


	//----- nvinfo : EIATTR_MAXREG_COUNT
	.align		4
        /*00ac*/ 	.byte	0x03, 0x1b
        /*00ae*/ 	.short	0x00ff


	//----- nvinfo : EIATTR_NUM_BARRIERS
	.align		4
        /*00b0*/ 	.byte	0x02, 0x4c
        /*00b2*/ 	.byte	0x01
	.zero		1


	//----- nvinfo : EIATTR_MERCURY_ISA_VERSION
	.align		4
        /*00b4*/ 	.byte	0x03, 0x5f
        /*00b6*/ 	.short	0x0101


	//----- nvinfo : EIATTR_COOP_GROUP_MASK_REGIDS
	.align		4
        /*00b8*/ 	.byte	0x04, 0x29
        /*00ba*/ 	.short	(.L_2310 - .L_2309)


	//   ....[0]....
.L_2309:
        /*00bc*/ 	.word	0xffffffff


	//   ....[1]....
        /*00c0*/ 	.word	0xffffffff


	//   ....[2]....
        /*00c4*/ 	.word	0xffffffff


	//   ....[3]....
        /*00c8*/ 	.word	0xffffffff


	//   ....[4]....
        /*00cc*/ 	.word	0xffffffff


	//   ....[5]....
        /*00d0*/ 	.word	0xffffffff


	//   ....[6]....
        /*00d4*/ 	.word	0xffffffff


	//   ....[7]....
        /*00d8*/ 	.word	0xffffffff


	//   ....[8]....
        /*00dc*/ 	.word	0xffffffff


	//   ....[9]....
        /*00e0*/ 	.word	0xffffffff


	//   ....[10]....
        /*00e4*/ 	.word	0xffffffff


	//   ....[11]....
        /*00e8*/ 	.word	0xffffffff


	//   ....[12]....
        /*00ec*/ 	.word	0xffffffff


	//   ....[13]....
        /*00f0*/ 	.word	0xffffffff


	//   ....[14]....
        /*00f4*/ 	.word	0xffffffff


	//   ....[15]....
        /*00f8*/ 	.word	0xffffffff


	//   ....[16]....
        /*00fc*/ 	.word	0xffffffff


	//   ....[17]....
        /*0100*/ 	.word	0x05000013


	//   ....[18]....
        /*0104*/ 	.word	0x05000013


	//   ....[19]....
        /*0108*/ 	.word	0x05000013


	//   ....[20]....
        /*010c*/ 	.word	0x05000013


	//   ....[21]....
        /*0110*/ 	.word	0x05000013


	//----- nvinfo : EIATTR_COOP_GROUP_INSTR_OFFSETS
	.align		4
.L_2310:
        /*0114*/ 	.byte	0x04, 0x28
        /*0116*/ 	.short	(.L_2312 - .L_2311)


	//   ....[0]....
.L_2311:
        /*0118*/ 	.word	0x00006f40


	//   ....[1]....
        /*011c*/ 	.word	0x00006f60


	//   ....[2]....
        /*0120*/ 	.word	0x00006f80


	//   ....[3]....
        /*0124*/ 	.word	0x00006fa0


	//   ....[4]....
        /*0128*/ 	.word	0x00006fc0


	//   ....[5]....
        /*012c*/ 	.word	0x0000a760


	//   ....[6]....
        /*0130*/ 	.word	0x0000a780


	//   ....[7]....
        /*0134*/ 	.word	0x0000a7a0


	//   ....[8]....
        /*0138*/ 	.word	0x0000a7c0


	//   ....[9]....
        /*013c*/ 	.word	0x0000a7e0


	//   ....[10]....
        /*0140*/ 	.word	0x0000ea50


	//   ....[11]....
        /*0144*/ 	.word	0x000124b0


	//   ....[12]....
        /*0148*/ 	.word	0x000124d0


	//   ....[13]....
        /*014c*/ 	.word	0x000124f0


	//   ....[14]....
        /*0150*/ 	.word	0x00012510


	//   ....[15]....
        /*0154*/ 	.word	0x00012540


	//   ....[16]....
        /*0158*/ 	.word	0x00016440


	//   ....[17]....
        /*015c*/ 	.word	0x0001b310


	//   ....[18]....
        /*0160*/ 	.word	0x0001b380


	//   ....[19]....
        /*0164*/ 	.word	0x0001b3f0


	//   ....[20]....
        /*0168*/ 	.word	0x0001b460


	//   ....[21]....
        /*016c*/ 	.word	0x0001b4d0


	//----- nvinfo : EIATTR_VRC_CTA_INIT_COUNT
	.align		4
.L_2312:
        /*0170*/ 	.byte	0x02, 0x4a
	.zero		1
	.zero		1


	//----- nvinfo : EIATTR_EXIT_INSTR_OFFSETS
	.align		4
        /*0174*/ 	.byte	0x04, 0x1c
        /*0176*/ 	.short	(.L_2314 - .L_2313)


	//   ....[0]....
.L_2313:
        /*0178*/ 	.word	0x000000b0


	//   ....[1]....
        /*017c*/ 	.word	0x0000ea30


	//   ....[2]....
        /*0180*/ 	.word	0x00018110


	//   ....[3]....
        /*0184*/ 	.word	0x00018170


	//   ....[4]....
        /*0188*/ 	.word	0x0001a040


	//   ....[5]....
        /*018c*/ 	.word	0x0001b290


	//   ....[6]....
        /*0190*/ 	.word	0x0001b2b0


	//----- nvinfo : EIATTR_MAX_THREADS
	.align		4
.L_2314:
        /*0194*/ 	.byte	0x04, 0x05
        /*0196*/ 	.short	(.L_2316 - .L_2315)
.L_2315:
        /*0198*/ 	.word	0x000000c0
        /*019c*/ 	.word	0x00000001
        /*01a0*/ 	.word	0x00000001


	//----- nvinfo : EIATTR_CRS_STACK_SIZE
	.align		4
.L_2316:
        /*01a4*/ 	.byte	0x04, 0x1e
        /*01a6*/ 	.short	(.L_2318 - .L_2317)
.L_2317:
        /*01a8*/ 	.word	0x00000000


	//----- nvinfo : EIATTR_CBANK_PARAM_SIZE
	.align		4
.L_2318:
        /*01ac*/ 	.byte	0x03, 0x19
        /*01ae*/ 	.short	0x003d


	//----- nvinfo : EIATTR_PARAM_CBANK
	.align		4
        /*01b0*/ 	.byte	0x04, 0x0a
        /*01b2*/ 	.short	(.L_2320 - .L_2319)
	.align		4
.L_2319:
        /*01b4*/ 	.word	index@(.nv.constant0._ZN3cub18CUB_300001_SM_10306detail10radix_sort30DeviceSegmentedRadixSortKernelINS1_5radix10policy_hubIfiiE10Policy1000ELb0ELNS0_9SortOrderE1EfiPiS9_iNS1_21identity_decomposer_tEEEvPKT2_PSB_PKT3_PSF_T4_T5_iiiT7_)
        /*01b8*/ 	.short	0x0380
        /*01ba*/ 	.short	0x003d


	//----- nvinfo : EIATTR_SW_WAR
	.align		4
.L_2320:
        /*01bc*/ 	.byte	0x04, 0x36
        /*01be*/ 	.short	(.L_2322 - .L_2321)
.L_2321:
        /*01c0*/ 	.word	0x00000008
.L_2322:


//--------------------- .nv.info._ZN3cub18CUB_300001_SM_10306detail11EmptyKernelIvEEvv --------------------------
	.section	.nv.info._ZN3cub18CUB_300001_SM_10306detail11EmptyKernelIvEEvv,"",@"SHT_CUDA_INFO"
	.sectionflags	@""
	.align	4


	//----- nvinfo : EIATTR_CUDA_API_VERSION
	.align		4
        /*0000*/ 	.byte	0x04, 0x37
        /*0002*/ 	.short	(.L_2324 - .L_2323)
.L_2323:
        /*0004*/ 	.word	0x00000082


	//----- nvinfo : EIATTR_SPARSE_MMA_MASK
	.align		4
.L_2324:
        /*0008*/ 	.byte	0x03, 0x50
        /*000a*/ 	.short	0x0000


	//----- nvinfo : EIATTR_MAXREG_COUNT
	.align		4
        /*000c*/ 	.byte	0x03, 0x1b
        /*000e*/ 	.short	0x00ff


	//----- nvinfo : EIATTR_MERCURY_ISA_VERSION
	.align		4
        /*0010*/ 	.byte	0x03, 0x5f
        /*0012*/ 	.short	0x0101


	//----- nvinfo : EIATTR_VRC_CTA_INIT_COUNT
	.align		4
        /*0014*/ 	.byte	0x02, 0x4a
	.zero		1
	.zero		1


	//----- nvinfo : EIATTR_EXIT_INSTR_OFFSETS
	.align		4
        /*0018*/ 	.byte	0x04, 0x1c
        /*001a*/ 	.short	(.L_2326 - .L_2325)


	//   ....[0]....
.L_2325:
        /*001c*/ 	.word	0x00000010


	//----- nvinfo : EIATTR_SW_WAR
	.align		4
.L_2326:
        /*0020*/ 	.byte	0x04, 0x36
        /*0022*/ 	.short	(.L_2328 - .L_2327)
.L_2327:
        /*0024*/ 	.word	0x00000008
.L_2328:


//--------------------- .nv.callgraph             --------------------------
	.section	.nv.callgraph,"",@"SHT_CUDA_CALLGRAPH"
	.align	4
	.sectionentsize	8
	.align		4
        /*0000*/ 	.word	0x00000000
	.align		4
        /*0004*/ 	.word	0xffffffff
	.align		4
        /*0008*/ 	.word	0x00000000
	.align		4
        /*000c*/ 	.word	0xfffffffe
	.align		4
        /*0010*/ 	.word	0x00000000
	.align		4
        /*0014*/ 	.word	0xfffffffd
	.align		4
        /*0018*/ 	.word	0x00000000
	.align		4
        /*001c*/ 	.word	0xfffffffc


//--------------------- .nv.constant4             --------------------------
	.section	.nv.constant4,"a",@progbits
	.align	8
	.align		8
.nv.constant4:
        /*0000*/ 	.dword	precalc_xorwow_matrix
	.align		8
        /*0008*/ 	.dword	precalc_xorwow_offset_matrix
	.align		8
        /*0010*/ 	.dword	mrg32k3aM1
	.align		8
        /*0018*/ 	.dword	mrg32k3aM2
	.align		8
        /*0020*/ 	.dword	mrg32k3aM1SubSeq
	.align		8
        /*0028*/ 	.dword	mrg32k3aM2SubSeq
	.align		8
        /*0030*/ 	.dword	mrg32k3aM1Seq
	.align		8
        /*0038*/ 	.dword	mrg32k3aM2Seq
	.align		8
        /*0040*/ 	.dword	_ZN55_INTERNAL_7605fe86_24_sampling_topp_kernels_cu_0f590ff34cuda3std3__45__cpo5beginE
	.align		8
        /*0048*/ 	.dword	_ZN55_INTERNAL_7605fe86_24_sampling_topp_kernels_cu_0f590ff34cuda3std3__45__cpo3endE
	.align		8
        /*0050*/ 	.dword	_ZN55_INTERNAL_7605fe86_24_sampling_topp_kernels_cu_0f590ff34cuda3std3__45__cpo6cbeginE
	.align		8
        /*0058*/ 	.dword	_ZN55_INTERNAL_7605fe86_24_sampling_topp_kernels_cu_0f590ff34cuda3std3__45__cpo4cendE
	.align		8
        /*0060*/ 	.dword	_ZN55_INTERNAL_7605fe86_24_sampling_topp_kernels_cu_0f590ff34cuda3std3__45__cpo6rbeginE
	.align		8
        /*0068*/ 	.dword	_ZN55_INTERNAL_7605fe86_24_sampling_topp_kernels_cu_0f590ff34cuda3std3__45__cpo4rendE
	.align		8
        /*0070*/ 	.dword	_ZN55_INTERNAL_7605fe86_24_sampling_topp_kernels_cu_0f590ff34cuda3std3__45__cpo7crbeginE
	.align		8
        /*0078*/ 	.dword	_ZN55_INTERNAL_7605fe86_24_sampling_topp_kernels_cu_0f590ff34cuda3std3__45__cpo5crendE
	.align		8
        /*0080*/ 	.dword	_ZN55_INTERNAL_7605fe86_24_sampling_topp_kernels_cu_0f590ff34cuda3std3__457_GLOBAL__N__7605fe86_24_sampling_topp_kernels_cu_0f590ff36ignoreE
	.align		8
        /*0088*/ 	.dword	_ZN55_INTERNAL_7605fe86_24_sampling_topp_kernels_cu_0f590ff34cuda3std3__419piecewise_constructE
	.align		8
        /*0090*/ 	.dword	_ZN55_INTERNAL_7605fe86_24_sampling_topp_kernels_cu_0f590ff34cuda3std3__48in_placeE
	.align		8
        /*0098*/ 	.dword	_ZN55_INTERNAL_7605fe86_24_sampling_topp_kernels_cu_0f590ff34cuda3std3__420unreachable_sentinelE
	.align		8
        /*00a0*/ 	.dword	_ZN55_INTERNAL_7605fe86_24_sampling_topp_kernels_cu_0f590ff34cuda3std3__47nulloptE
	.align		8
        /*00a8*/ 	.dword	_ZN55_INTERNAL_7605fe86_24_sampling_topp_kernels_cu_0f590ff34cuda3std3__48unexpectE
	.align		8
        /*00b0*/ 	.dword	_ZN55_INTERNAL_7605fe86_24_sampling_topp_kernels_cu_0f590ff34cuda3std6ranges3__45__cpo4swapE
	.align		8
        /*00b8*/ 	.dword	_ZN55_INTERNAL_7605fe86_24_sampling_topp_kernels_cu_0f590ff34cuda3std6ranges3__45__cpo9iter_moveE
	.align		8
        /*00c0*/ 	.dword	_ZN55_INTERNAL_7605fe86_24_sampling_topp_kernels_cu_0f590ff34cuda3std6ranges3__45__cpo5beginE
	.align		8
        /*00c8*/ 	.dword	_ZN55_INTERNAL_7605fe86_24_sampling_topp_kernels_cu_0f590ff34cuda3std6ranges3__45__cpo3endE
	.align		8
        /*00d0*/ 	.dword	_ZN55_INTERNAL_7605fe86_24_sampling_topp_kernels_cu_0f590ff34cuda3std6ranges3__45__cpo6cbeginE
	.align		8
        /*00d8*/ 	.dword	_ZN55_INTERNAL_7605fe86_24_sampling_topp_kernels_cu_0f590ff34cuda3std6ranges3__45__cpo4cendE
	.align		8
        /*00e0*/ 	.dword	_ZN55_INTERNAL_7605fe86_24_sampling_topp_kernels_cu_0f590ff34cuda3std6ranges3__45__cpo7advanceE
	.align		8
        /*00e8*/ 	.dword	_ZN55_INTERNAL_7605fe86_24_sampling_topp_kernels_cu_0f590ff34cuda3std6ranges3__45__cpo9iter_swapE
	.align		8
        /*00f0*/ 	.dword	_ZN55_INTERNAL_7605fe86_24_sampling_topp_kernels_cu_0f590ff34cuda3std6ranges3__45__cpo4nextE
	.align		8
        /*00f8*/ 	.dword	_ZN55_INTERNAL_7605fe86_24_sampling_topp_kernels_cu_0f590ff34cuda3std6ranges3__45__cpo4prevE
	.align		8
        /*0100*/ 	.dword	_ZN55_INTERNAL_7605fe86_24_sampling_topp_kernels_cu_0f590ff34cuda3std6ranges3__45__cpo4dataE
	.align		8
        /*0108*/ 	.dword	_ZN55_INTERNAL_7605fe86_24_sampling_topp_kernels_cu_0f590ff34cuda3std6ranges3__45__cpo5cdataE
	.align		8
        /*0110*/ 	.dword	_ZN55_INTERNAL_7605fe86_24_sampling_topp_kernels_cu_0f590ff34cuda3std6ranges3__45__cpo4sizeE
	.align		8
        /*0118*/ 	.dword	_ZN55_INTERNAL_7605fe86_24_sampling_topp_kernels_cu_0f590ff34cuda3std6ranges3__45__cpo5ssizeE
	.align		8
        /*0120*/ 	.dword	_ZN55_INTERNAL_7605fe86_24_sampling_topp_kernels_cu_0f590ff34cuda3std6ranges3__45__cpo8distanceE
	.align		8
        /*0128*/ 	.dword	_ZN55_INTERNAL_7605fe86_24_sampling_topp_kernels_cu_0f590ff36thrust24THRUST_300001_SM_1030_NS6system6detail10sequential3seqE
	.align		8
        /*0130*/ 	.dword	_ZN55_INTERNAL_7605fe86_24_sampling_topp_kernels_cu_0f590ff36thrust24THRUST_300001_SM_1030_NS12placeholders2_1E
	.align		8
        /*0138*/ 	.dword	_ZN55_INTERNAL_7605fe86_24_sampling_topp_kernels_cu_0f590ff36thrust24THRUST_300001_SM_1030_NS12placeholders2_2E
	.align		8
        /*0140*/ 	.dword	_ZN55_INTERNAL_7605fe86_24_sampling_topp_kernels_cu_0f590ff36thrust24THRUST_300001_SM_1030_NS12placeholders2_3E
	.align		8
        /*0148*/ 	.dword	_ZN55_INTERNAL_7605fe86_24_sampling_topp_kernels_cu_0f590ff36thrust24THRUST_300001_SM_1030_NS12placeholders2_4E
	.align		8
        /*0150*/ 	.dword	_ZN55_INTERNAL_7605fe86_24_sampling_topp_kernels_cu_0f590ff36thrust24THRUST_300001_SM_1030_NS12placeholders2_5E
	.align		8
        /*0158*/ 	.dword	_ZN55_INTERNAL_7605fe86_24_sampling_topp_kernels_cu_0f590ff36thrust24THRUST_300001_SM_1030_NS12placeholders2_6E
	.align		8
        /*0160*/ 	.dword	_ZN55_INTERNAL_7605fe86_24_sampling_topp_kernels_cu_0f590ff36thrust24THRUST_300001_SM_1030_NS12placeholders2_7E
	.align		8
        /*0168*/ 	.dword	_ZN55_INTERNAL_7605fe86_24_sampling_topp_kernels_cu_0f590ff36thrust24THRUST_300001_SM_1030_NS12placeholders2_8E
	.align		8
        /*0170*/ 	.dword	_ZN55_INTERNAL_7605fe86_24_sampling_topp_kernels_cu_0f590ff36thrust24THRUST_300001_SM_1030_NS12placeholders2_9E
	.align		8
        /*0178*/ 	.dword	_ZN55_INTERNAL_7605fe86_24_sampling_topp_kernels_cu_0f590ff36thrust24THRUST_300001_SM_1030_NS12placeholders3_10E


//--------------------- .nv.constant3             --------------------------
	.section	.nv.constant3,"a",@progbits
	.align	8
.nv.constant3:
	.type		__cr_lgamma_table,@object
	.size		__cr_lgamma_table,(.L_8 - __cr_lgamma_table)
__cr_lgamma_table:
        /*0000*/ 	.byte	0x00, 0x00, 0x00, 0x00, 0x00, 0x00, 0x00, 0x00, 0x00, 0x00, 0x00, 0x00, 0x00, 0x00, 0x00, 0x00
        /*0010*/ 	.byte	0xef, 0x39, 0xfa, 0xfe, 0x42, 0x2e, 0xe6, 0x3f, 0x02, 0x20, 0x2a, 0xfa, 0x0b, 0xab, 0xfc, 0x3f
        /*0020*/ 	.byte	0xf9, 0x2c, 0x92, 0x7c, 0xa7, 0x6c, 0x09, 0x40, 0xc9, 0x79, 0x44, 0x3c, 0x64, 0x26, 0x13, 0x40
        /*0030*/ 	.byte	0xca, 0x01, 0xcf, 0x3a, 0x27, 0x51, 0x1a, 0x40, 0x30, 0xcc, 0x2d, 0xf3, 0xe1, 0x0c, 0x21, 0x40
        /*0040*/ 	.byte	0x0d, 0xb7, 0xfc, 0x82, 0x8e, 0x35, 0x25, 0x40
.L_8:


//--------------------- .text._ZN17fastertransformer19segmented_topp_impl27segmented_top_p_single_passINS0_28Segmented_topk_kernel_paramsI6__halfiLi256ELi1EEELi256EEEvNS0_20TopKPerSegmentParamsE --------------------------
	.section	.text._ZN17fastertransformer19segmented_topp_impl27segmented_top_p_single_passINS0_28Segmented_topk_kernel_paramsI6__halfiLi256ELi1EEELi256EEEvNS0_20TopKPerSegmentParamsE,"ax",@progbits
	.align	128
        .global         _ZN17fastertransformer19segmented_topp_impl27segmented_top_p_single_passINS0_28Segmented_topk_kernel_paramsI6__halfiLi256ELi1EEELi256EEEvNS0_20TopKPerSegmentParamsE
        .type           _ZN17fastertransformer19segmented_topp_impl27segmented_top_p_single_passINS0_28Segmented_topk_kernel_paramsI6__halfiLi256ELi1EEELi256EEEvNS0_20TopKPerSegmentParamsE,@function
        .size           _ZN17fastertransformer19segmented_topp_impl27segmented_top_p_single_passINS0_28Segmented_topk_kernel_paramsI6__halfiLi256ELi1EEELi256EEEvNS0_20TopKPerSegmentParamsE,(.L_x_2049 - _ZN17fastertransformer19segmented_topp_impl27segmented_top_p_single_passINS0_28Segmented_topk_kernel_paramsI6__halfiLi256ELi1EEELi256EEEvNS0_20TopKPerSegmentParamsE)
        .other          _ZN17fastertransformer19segmented_topp_impl27segmented_top_p_single_passINS0_28Segmented_topk_kernel_paramsI6__halfiLi256ELi1EEELi256EEEvNS0_20TopKPerSegmentParamsE,@"STO_CUDA_ENTRY STV_DEFAULT"
_ZN17fastertransformer19segmented_topp_impl27segmented_top_p_single_passINS0_28Segmented_topk_kernel_paramsI6__halfiLi256ELi1EEELi256EEEvNS0_20TopKPerSegmentParamsE:
.text._ZN17fastertransformer19segmented_topp_impl27segmented_top_p_single_passINS0_28Segmented_topk_kernel_paramsI6__halfiLi256ELi1EEELi256EEEvNS0_20TopKPerSegmentParamsE:
[----:B------:R-:W0:Y:S01]  /*0000*/  LDC R1, c[0x0][0x37c] ;  /* 0x0000df00ff017b82 */ /* 0x000e220000000800 */
[----:B------:R-:W1:Y:S07]  /*0010*/  S2R R7, SR_CTAID.X ;  /* 0x0000000000077919 */ /* 0x000e6e0000002500 */
[----:B------:R-:W1:Y:S01]  /*0020*/  S2UR UR4, SR_CTAID.Y ;  /* 0x00000000000479c3 */ /* 0x000e620000002600 */
[----:B------:R-:W2:Y:S01]  /*0030*/  LDCU.64 UR8, c[0x0][0x358] ;  /* 0x00006b00ff0877ac */ /* 0x000ea20008000a00 */
[----:B0-----:R-:W-:-:S06]  /*0040*/  VIADD R1, R1, 0xfffffee0 ;  /* 0xfffffee001017836 */ /* 0x001fcc0000000000 */
[----:B------:R-:W1:Y:S08]  /*0050*/  LDC R154, c[0x0][0x370] ;  /* 0x0000dc00ff9a7b82 */ /* 0x000e700000000800 */
[----:B------:R-:W0:Y:S08]  /*0060*/  LDC.64 R2, c[0x0][0x3b0] ;  /* 0x0000ec00ff027b82 */ /* 0x000e300000000a00 */
[----:B------:R-:W3:Y:S01]  /*0070*/  LDC.64 R4, c[0x0][0x3b8] ;  /* 0x0000ee00ff047b82 */ /* 0x000ee20000000a00 */
[----:B-1----:R-:W-:-:S04]  /*0080*/  IMAD R154, R154, UR4, R7 ;  /* 0x000000049a9a7c24 */ /* 0x002fc8000f8e0207 */
[----:B0-----:R-:W-:-:S06]  /*0090*/  IMAD.WIDE.U32 R2, R154, 0x4, R2 ;  /* 0x000000049a027825 */ /* 0x001fcc00078e0002 */
[----:B--2---:R-:W2:Y:S01]  /*00a0*/  LDG.E R2, desc[UR8][R2.64] ;  /* 0x0000000802027981 */ /* 0x004ea2000c1e1900 */
[----:B---3--:R-:W-:-:S06]  /*00b0*/  IMAD.WIDE.U32 R4, R154, 0x4, R4 ;  /* 0x000000049a047825 */ /* 0x008fcc00078e0004 */
[----:B------:R-:W2:Y:S02]  /*00c0*/  LDG.E R5, desc[UR8][R4.64] ;  /* 0x0000000804057981 */ /* 0x000ea4000c1e1900 */
[----:B--2---:R-:W-:-:S13]  /*00d0*/  ISETP.NE.AND P0, PT, R2, R5, PT ;  /* 0x000000050200720c */ /* 0x004fda0003f05270 */
[----:B------:R-:W-:Y:S05]  /*00e0*/  @P0 BRA `(.L_x_0) ;  /* 0x0000000000280947 */ /* 0x000fea0003800000 */
[----:B------:R-:W0:Y:S02]  /*00f0*/  S2R R0, SR_TID.X ;  /* 0x0000000000007919 */ /* 0x000e240000002100 */
[----:B0-----:R-:W-:-:S13]  /*0100*/  ISETP.NE.AND P0, PT, R0, RZ, PT ;  /* 0x000000ff0000720c */ /* 0x001fda0003f05270 */
[----:B------:R-:W-:Y:S05]  /*0110*/  @P0 EXIT ;  /* 0x000000000000094d */ /* 0x000fea0003800000 */
[----:B------:R-:W0:Y:S01]  /*0120*/  LDC.64 R4, c[0x0][0x3a0] ;  /* 0x0000e800ff047b82 */ /* 0x000e220000000a00 */
[----:B------:R-:W-:-:S07]  /*0130*/  IMAD.MOV.U32 R7, RZ, RZ, 0x1 ;  /* 0x00000001ff077424 */ /* 0x000fce00078e00ff */
[----:B------:R-:W1:Y:S01]  /*0140*/  LDC.64 R2, c[0x0][0x3a8] ;  /* 0x0000ea00ff027b82 */ /* 0x000e620000000a00 */
[----:B0-----:R-:W-:-:S05]  /*0150*/  IMAD.WIDE.U32 R154, R154, 0x4, R4 ;  /* 0x000000049a9a7825 */ /* 0x001fca00078e0004 */
[----:B------:R-:W-:Y:S04]  /*0160*/  STG.E desc[UR8][R154.64], R7 ;  /* 0x000000079a007986 */ /* 0x000fe8000c101908 */
[----:B-1----:R-:W-:Y:S01]  /*0170*/  REDG.E.MAX.S32.STRONG.GPU desc[UR8][R2.64], R7 ;  /* 0x000000070200798e */ /* 0x002fe2000d12e308 */
[----:B------:R-:W-:Y:S05]  /*0180*/  EXIT ;  /* 0x000000000000794d */ /* 0x000fea0003800000 */
.L_x_0:
[----:B------:R-:W0:Y:S01]  /*0190*/  LDC.64 R8, c[0x0][0x3c8] ;  /* 0x0000f200ff087b82 */ /* 0x000e220000000a00 */
[----:B------:R-:W1:Y:S01]  /*01a0*/  S2R R150, SR_TID.X ;  /* 0x0000000000967919 */ /* 0x000e620000002100 */
[----:B------:R-:W-:Y:S02]  /*01b0*/  PRMT R117, RZ, 0x7610, R117 ;  /* 0x00007610ff757816 */ /* 0x000fe40000000075 */
[----:B------:R-:W-:-:S04]  /*01c0*/  PRMT R119, RZ, 0x7610, R119 ;  /* 0x00007610ff777816 */ /* 0x000fc80000000077 */
[----:B------:R-:W2:Y:S01]  /*01d0*/  LDC.64 R158, c[0x0][0x380] ;  /* 0x0000e000ff9e7b82 */ /* 0x000ea20000000a00 */
[----:B0-----:R-:W-:-:S04]  /*01e0*/  IABS R5, R9 ;  /* 0x0000000900057213 */ /* 0x001fc80000000000 */
[----:B------:R-:W0:Y:S01]  /*01f0*/  I2F.RP R0, R5 ;  /* 0x0000000500007306 */ /* 0x000e220000209400 */
[----:B-1----:R-:W-:-:S07]  /*0200*/  IMAD.SHL.U32 R152, R150, 0x100, RZ ;  /* 0x0000010096987824 */ /* 0x002fce00078e00ff */
[----:B0-----:R-:W0:Y:S02]  /*0210*/  MUFU.RCP R0, R0 ;  /* 0x0000000000007308 */ /* 0x001e240000001000 */
[----:B0-----:R-:W-:-:S06]  /*0220*/  VIADD R2, R0, 0xffffffe ;  /* 0x0ffffffe00027836 */ /* 0x001fcc0000000000 */
[----:B------:R0:W1:Y:S02]  /*0230*/  F2I.FTZ.U32.TRUNC.NTZ R3, R2 ;  /* 0x0000000200037305 */ /* 0x000064000021f000 */
[----:B0-----:R-:W-:Y:S02]  /*0240*/  IMAD.MOV.U32 R2, RZ, RZ, RZ ;  /* 0x000000ffff027224 */ /* 0x001fe400078e00ff */
[----:B-1----:R-:W-:-:S04]  /*0250*/  IMAD.MOV R4, RZ, RZ, -R3 ;  /* 0x000000ffff047224 */ /* 0x002fc800078e0a03 */
[----:B------:R-:W-:Y:S01]  /*0260*/  IMAD R7, R4, R5, RZ ;  /* 0x0000000504077224 */ /* 0x000fe200078e02ff */
[----:B------:R-:W-:-:S03]  /*0270*/  IABS R4, R8 ;  /* 0x0000000800047213 */ /* 0x000fc60000000000 */
[----:B------:R-:W-:-:S04]  /*0280*/  IMAD.HI.U32 R3, R3, R7, R2 ;  /* 0x0000000703037227 */ /* 0x000fc800078e0002 */
[----:B------:R-:W-:Y:S02]  /*0290*/  VIADD R2, R152, 0x9 ;  /* 0x0000000998027836 */ /* 0x000fe40000000000 */
[----:B------:R-:W-:-:S04]  /*02a0*/  IMAD.HI.U32 R91, R3, R4, RZ ;  /* 0x00000004035b7227 */ /* 0x000fc800078e00ff */
[----:B------:R-:W-:-:S04]  /*02b0*/  IMAD.MOV R0, RZ, RZ, -R91 ;  /* 0x000000ffff007224 */ /* 0x000fc800078e0a5b */
[----:B------:R-:W-:Y:S02]  /*02c0*/  IMAD R0, R5, R0, R4 ;  /* 0x0000000005007224 */ /* 0x000fe400078e0204 */
[----:B------:R-:W-:-:S03]  /*02d0*/  VIADD R4, R152, 0xa ;  /* 0x0000000a98047836 */ /* 0x000fc60000000000 */
[----:B------:R-:W-:-:S13]  /*02e0*/  ISETP.GT.U32.AND P1, PT, R5, R0, PT ;  /* 0x000000000500720c */ /* 0x000fda0003f24070 */
[----:B------:R-:W-:Y:S02]  /*02f0*/  @!P1 IMAD.IADD R0, R0, 0x1, -R5 ;  /* 0x0000000100009824 */ /* 0x000fe400078e0a05 */
[----:B------:R-:W-:Y:S01]  /*0300*/  @!P1 VIADD R91, R91, 0x1 ;  /* 0x000000015b5b9836 */ /* 0x000fe20000000000 */
[----:B------:R-:W-:Y:S02]  /*0310*/  ISETP.NE.AND P1, PT, R9, RZ, PT ;  /* 0x000000ff0900720c */ /* 0x000fe40003f25270 */
[----:B------:R-:W-:Y:S02]  /*0320*/  ISETP.GE.U32.AND P0, PT, R0, R5, PT ;  /* 0x000000050000720c */ /* 0x000fe40003f06070 */
[----:B------:R-:W-:-:S04]  /*0330*/  LOP3.LUT R0, R8, R9, RZ, 0x3c, !PT ;  /* 0x0000000908007212 */ /* 0x000fc800078e3cff */
[----:B------:R-:W-:Y:S01]  /*0340*/  ISETP.GE.AND P2, PT, R0, RZ, PT ;  /* 0x000000ff0000720c */ /* 0x000fe20003f46270 */
[----:B------:R-:W-:-:S06]  /*0350*/  VIADD R0, R152, 0x8 ;  /* 0x0000000898007836 */ /* 0x000fcc0000000000 */
[----:B------:R-:W-:-:S06]  /*0360*/  @P0 VIADD R91, R91, 0x1 ;  /* 0x000000015b5b0836 */ /* 0x000fcc0000000000 */
[----:B------:R-:W-:Y:S01]  /*0370*/  @!P2 IMAD.MOV R91, RZ, RZ, -R91 ;  /* 0x000000ffff5ba224 */ /* 0x000fe200078e0a5b */
[----:B------:R-:W-:-:S04]  /*0380*/  @!P1 LOP3.LUT R91, RZ, R9, RZ, 0x33, !PT ;  /* 0x00000009ff5b9212 */ /* 0x000fc800078e33ff */
[-C--:B------:R-:W-:Y:S01]  /*0390*/  ISETP.GE.AND P2, PT, R0, R91.reuse, PT ;  /* 0x0000005b0000720c */ /* 0x080fe20003f46270 */
[----:B------:R-:W-:Y:S01]  /*03a0*/  VIADD R0, R152, 0xb ;  /* 0x0000000b98007836 */ /* 0x000fe20000000000 */
[-C--:B------:R-:W-:Y:S01]  /*03b0*/  ISETP.GE.AND P3, PT, R2, R91.reuse, PT ;  /* 0x0000005b0200720c */ /* 0x080fe20003f66270 */
[-C--:B------:R-:W-:Y:S01]  /*03c0*/  IMAD R93, R154, R91.reuse, RZ ;  /* 0x0000005b9a5d7224 */ /* 0x080fe200078e02ff */
[-C--:B------:R-:W-:Y:S01]  /*03d0*/  ISETP.GE.AND P4, PT, R4, R91.reuse, PT ;  /* 0x0000005b0400720c */ /* 0x080fe20003f86270 */
[----:B------:R-:W-:Y:S01]  /*03e0*/  VIADD R2, R152, 0xc ;  /* 0x0000000c98027836 */ /* 0x000fe20000000000 */
[-C--:B------:R-:W-:Y:S01]  /*03f0*/  ISETP.GE.AND P5, PT, R0, R91.reuse, PT ;  /* 0x0000005b0000720c */ /* 0x080fe20003fa6270 */
[----:B--2---:R-:W-:Y:S01]  /*0400*/  IMAD.WIDE R158, R93, 0x2, R158 ;  /* 0x000000025d9e7825 */ /* 0x004fe200078e029e */
[----:B------:R-:W-:Y:S02]  /*0410*/  PRMT R115, RZ, 0x7610, R115 ;  /* 0x00007610ff737816 */ /* 0x000fe40000000073 */
[----:B------:R-:W-:Y:S01]  /*0420*/  ISETP.GE.AND P6, PT, R2, R91, PT ;  /* 0x0000005b0200720c */ /* 0x000fe20003fc6270 */
[----:B------:R-:W-:-:S02]  /*0430*/  VIADD R0, R152, 0xe ;  /* 0x0000000e98007836 */ /* 0x000fc40000000000 */
[----:B------:R-:W-:-:S03]  /*0440*/  IMAD.WIDE.U32 R156, R152, 0x2, R158 ;  /* 0x00000002989c7825 */ /* 0x000fc600078e009e */
[-C--:B------:R-:W-:Y:S01]  /*0450*/  ISETP.GE.AND P1, PT, R0, R91.reuse, PT ;  /* 0x0000005b0000720c */ /* 0x080fe20003f26270 */
[C---:B------:R-:W-:Y:S01]  /*0460*/  VIADD R0, R152.reuse, 0x10 ;  /* 0x0000001098007836 */ /* 0x040fe20000000000 */
[----:B------:R-:W2:Y:S01]  /*0470*/  @!P3 LDG.E.U16 R117, desc[UR8][R156.64+0x12] ;  /* 0x000012089c75b981 */ /* 0x000ea2000c1e1500 */
[C---:B------:R-:W-:Y:S01]  /*0480*/  VIADD R4, R152.reuse, 0xd ;  /* 0x0000000d98047836 */ /* 0x040fe20000000000 */
[----:B------:R-:W-:Y:S01]  /*0490*/  PRMT R111, RZ, 0x7610, R111 ;  /* 0x00007610ff6f7816 */ /* 0x000fe2000000006f */
[----:B------:R-:W-:Y:S01]  /*04a0*/  VIADD R2, R152, 0xf ;  /* 0x0000000f98027836 */ /* 0x000fe20000000000 */
[-C--:B------:R-:W-:Y:S01]  /*04b0*/  ISETP.GE.AND P3, PT, R0, R91.reuse, PT ;  /* 0x0000005b0000720c */ /* 0x080fe20003f66270 */
[----:B------:R-:W-:Y:S01]  /*04c0*/  VIADD R0, R152, 0x11 ;  /* 0x0000001198007836 */ /* 0x000fe20000000000 */
[-C--:B------:R-:W-:Y:S01]  /*04d0*/  ISETP.GE.AND P0, PT, R4, R91.reuse, PT ;  /* 0x0000005b0400720c */ /* 0x080fe20003f06270 */
[----:B------:R-:W3:Y:S03]  /*04e0*/  @!P4 LDG.E.U16 R115, desc[UR8][R156.64+0x14] ;  /* 0x000014089c73c981 */ /* 0x000ee6000c1e1500 */
[-C--:B------:R-:W-:Y:S01]  /*04f0*/  ISETP.GE.AND P4, PT, R0, R91.reuse, PT ;  /* 0x0000005b0000720c */ /* 0x080fe20003f86270 */
[----:B------:R-:W-:Y:S01]  /*0500*/  VIADD R0, R152, 0x13 ;  /* 0x0000001398007836 */ /* 0x000fe20000000000 */
[----:B------:R-:W4:Y:S01]  /*0510*/  @!P2 LDG.E.U16 R119, desc[UR8][R156.64+0x10] ;  /* 0x000010089c77a981 */ /* 0x000f22000c1e1500 */
[----:B------:R-:W-:-:S02]  /*0520*/  ISETP.GE.AND P2, PT, R2, R91, PT ;  /* 0x0000005b0200720c */ /* 0x000fc40003f46270 */
[----:B------:R-:W-:Y:S01]  /*0530*/  PRMT R109, RZ, 0x7610, R109 ;  /* 0x00007610ff6d7816 */ /* 0x000fe2000000006d */
[----:B------:R-:W5:Y:S01]  /*0540*/  @!P6 LDG.E.U16 R111, desc[UR8][R156.64+0x18] ;  /* 0x000018089c6fe981 */ /* 0x000f62000c1e1500 */
[-C--:B------:R-:W-:Y:S01]  /*0550*/  ISETP.GE.AND P6, PT, R0, R91.reuse, PT ;  /* 0x0000005b0000720c */ /* 0x080fe20003fc6270 */
[C---:B------:R-:W-:Y:S01]  /*0560*/  VIADD R0, R152.reuse, 0x14 ;  /* 0x0000001498007836 */ /* 0x040fe20000000000 */
[----:B------:R-:W-:Y:S01]  /*0570*/  PRMT R113, RZ, 0x7610, R113 ;  /* 0x00007610ff717816 */ /* 0x000fe20000000071 */
[----:B------:R-:W-:Y:S01]  /*0580*/  VIADD R2, R152, 0x12 ;  /* 0x0000001298027836 */ /* 0x000fe20000000000 */
[----:B------:R-:W-:Y:S01]  /*0590*/  PRMT R105, RZ, 0x7610, R105 ;  /* 0x00007610ff697816 */ /* 0x000fe20000000069 */
[----:B------:R-:W5:Y:S01]  /*05a0*/  @!P0 LDG.E.U16 R109, desc[UR8][R156.64+0x1a] ;  /* 0x00001a089c6d8981 */ /* 0x000f62000c1e1500 */
[-C--:B------:R-:W-:Y:S01]  /*05b0*/  ISETP.GE.AND P0, PT, R0, R91.reuse, PT ;  /* 0x0000005b0000720c */ /* 0x080fe20003f06270 */
[----:B------:R-:W-:Y:S02]  /*05c0*/  VIADD R0, R152, 0x16 ;  /* 0x0000001698007836 */ /* 0x000fe40000000000 */
[----:B------:R-:W5:Y:S01]  /*05d0*/  @!P5 LDG.E.U16 R113, desc[UR8][R156.64+0x16] ;  /* 0x000016089c71d981 */ /* 0x000f62000c1e1500 */
        /* <DEDUP_REMOVED lines=76> */
[----:B------:R-:W-:Y:S01]  /*0aa0*/  VIADD R0, R152, 0x29 ;  /* 0x0000002998007836 */ /* 0x000fe20000000000 */
[----:B------:R-:W-:Y:S02]  /*0ab0*/  PRMT R102, RZ, 0x7610, R102 ;  /* 0x00007610ff667816 */ /* 0x000fe40000000066 */
[----:B------:R-:W-:Y:S01]  /*0ac0*/  PRMT R94, RZ, 0x7610, R94 ;  /* 0x00007610ff5e7816 */ /* 0x000fe2000000005e */
[----:B------:R-:W5:Y:S01]  /*0ad0*/  @!P0 LDG.E.U16 R98, desc[UR8][R156.64+0x44] ;  /* 0x000044089c628981 */ /* 0x000f62000c1e1500 */
[-C--:B------:R-:W-:Y:S01]  /*0ae0*/  ISETP.GE.AND P0, PT, R0, R91.reuse, PT ;  /* 0x0000005b0000720c */ /* 0x080fe20003f06270 */
[C---:B------:R-:W-:Y:S02]  /*0af0*/  VIADD R2, R152.reuse, 0x27 ;  /* 0x0000002798027836 */ /* 0x040fe40000000000 */
[----:B------:R-:W-:Y:S01]  /*0b00*/  VIADD R0, R152, 0x2b ;  /* 0x0000002b98007836 */ /* 0x000fe20000000000 */
[----:B------:R-:W5:Y:S02]  /*0b10*/  @!P5 LDG.E.U16 R102, desc[UR8][R156.64+0x40] ;  /* 0x000040089c66d981 */ /* 0x000f64000c1e1500 */
[----:B------:R-:W-:-:S02]  /*0b20*/  ISETP.GE.AND P5, PT, R2, R91, PT ;  /* 0x0000005b0200720c */ /* 0x000fc40003fa6270 */
[----:B------:R-:W5:Y:S01]  /*0b30*/  @!P2 LDG.E.U16 R94, desc[UR8][R156.64+0x48] ;  /* 0x000048089c5ea981 */ /* 0x000f62000c1e1500 */
[-C--:B------:R-:W-:Y:S02]  /*0b40*/  ISETP.GE.AND P2, PT, R0, R91.reuse, PT ;  /* 0x0000005b0000720c */ /* 0x080fe40003f46270 */
[----:B------:R-:W-:Y:S01]  /*0b50*/  PRMT R0, RZ, 0x7610, R0 ;  /* 0x00007610ff007816 */ /* 0x000fe20000000000 */
[----:B------:R-:W-:Y:S01]  /*0b60*/  VIADD R6, R152, 0x2c ;  /* 0x0000002c98067836 */ /* 0x000fe20000000000 */
[----:B------:R-:W-:Y:S02]  /*0b70*/  PRMT R96, RZ, 0x7610, R96 ;  /* 0x00007610ff607816 */ /* 0x000fe40000000060 */
[----:B------:R-:W-:Y:S02]  /*0b80*/  PRMT R4, RZ, 0x7610, R4 ;  /* 0x00007610ff047816 */ /* 0x000fe40000000004 */
[----:B------:R-:W5:Y:S01]  /*0b90*/  @!P3 LDG.E.U16 R0, desc[UR8][R156.64+0x4a] ;  /* 0x00004a089c00b981 */ /* 0x000f62000c1e1500 */
[----:B------:R-:W-:Y:S01]  /*0ba0*/  ISETP.GE.AND P3, PT, R6, R91, PT ;  /* 0x0000005b0600720c */ /* 0x000fe20003f66270 */
[----:B------:R-:W-:-:S02]  /*0bb0*/  VIADD R2, R152, 0x2a ;  /* 0x0000002a98027836 */ /* 0x000fc40000000000 */
[----:B------:R-:W-:Y:S01]  /*0bc0*/  VIADD R6, R152, 0x2e ;  /* 0x0000002e98067836 */ /* 0x000fe20000000000 */
[----:B------:R-:W5:Y:S02]  /*0bd0*/  @!P1 LDG.E.U16 R96, desc[UR8][R156.64+0x46] ;  /* 0x000046089c609981 */ /* 0x000f64000c1e1500 */
[-C--:B------:R-:W-:Y:S02]  /*0be0*/  ISETP.GE.AND P1, PT, R2, R91.reuse, PT ;  /* 0x0000005b0200720c */ /* 0x080fe40003f26270 */
[----:B------:R-:W5:Y:S01]  /*0bf0*/  @!P5 LDG.E.U16 R4, desc[UR8][R156.64+0x4e] ;  /* 0x00004e089c04d981 */ /* 0x000f62000c1e1500 */
[----:B------:R-:W-:Y:S02]  /*0c00*/  ISETP.GE.AND P5, PT, R6, R91, PT ;  /* 0x0000005b0600720c */ /* 0x000fe40003fa6270 */
[----:B------:R-:W-:Y:S01]  /*0c10*/  PRMT R6, RZ, 0x7610, R6 ;  /* 0x00007610ff067816 */ /* 0x000fe20000000006 */
[----:B------:R-:W-:Y:S01]  /*0c20*/  VIADD R12, R152, 0x2f ;  /* 0x0000002f980c7836 */ /* 0x000fe20000000000 */
[----:B------:R-:W-:-:S02]  /*0c30*/  PRMT R2, RZ, 0x7610, R2 ;  /* 0x00007610ff027816 */ /* 0x000fc40000000002 */
[----:B------:R-:W-:Y:S02]  /*0c40*/  PRMT R10, RZ, 0x7610, R10 ;  /* 0x00007610ff0a7816 */ /* 0x000fe4000000000a */
[----:B------:R-:W5:Y:S01]  /*0c50*/  @!P6 LDG.E.U16 R6, desc[UR8][R156.64+0x50] ;  /* 0x000050089c06e981 */ /* 0x000f62000c1e1500 */
[-C--:B------:R-:W-:Y:S01]  /*0c60*/  ISETP.GE.AND P6, PT, R12, R91.reuse, PT ;  /* 0x0000005b0c00720c */ /* 0x080fe20003fc6270 */
[C---:B------:R-:W-:Y:S02]  /*0c70*/  VIADD R8, R152.reuse, 0x2d ;  /* 0x0000002d98087836 */ /* 0x040fe40000000000 */
[----:B------:R-:W-:Y:S01]  /*0c80*/  VIADD R12, R152, 0x31 ;  /* 0x00000031980c7836 */ /* 0x000fe20000000000 */
[----:B------:R-:W5:Y:S02]  /*0c90*/  @!P4 LDG.E.U16 R2, desc[UR8][R156.64+0x4c] ;  /* 0x00004c089c02c981 */ /* 0x000f64000c1e1500 */
[-C--:B------:R-:W-:Y:S02]  /*0ca0*/  ISETP.GE.AND P4, PT, R8, R91.reuse, PT ;  /* 0x0000005b0800720c */ /* 0x080fe40003f86270 */
[----:B------:R-:W5:Y:S01]  /*0cb0*/  @!P1 LDG.E.U16 R10, desc[UR8][R156.64+0x54] ;  /* 0x000054089c0a9981 */ /* 0x000f62000c1e1500 */
[----:B------:R-:W-:-:S02]  /*0cc0*/  ISETP.GE.AND P1, PT, R12, R91, PT ;  /* 0x0000005b0c00720c */ /* 0x000fc40003f26270 */
[----:B------:R-:W-:Y:S01]  /*0cd0*/  PRMT R12, RZ, 0x7610, R12 ;  /* 0x00007610ff0c7816 */ /* 0x000fe2000000000c */
[----:B------:R-:W-:Y:S01]  /*0ce0*/  VIADD R18, R152, 0x32 ;  /* 0x0000003298127836 */ /* 0x000fe20000000000 */
[----:B------:R-:W-:Y:S02]  /*0cf0*/  PRMT R8, RZ, 0x7610, R8 ;  /* 0x00007610ff087816 */ /* 0x000fe40000000008 */
[----:B------:R-:W-:Y:S02]  /*0d00*/  PRMT R16, RZ, 0x7610, R16 ;  /* 0x00007610ff107816 */ /* 0x000fe40000000010 */
        /* <DEDUP_REMOVED lines=153> */
[C---:B------:R-:W-:Y:S01]  /*16a0*/  VIADD R126, R152.reuse, 0x59 ;  /* 0x00000059987e7836 */ /* 0x040fe20000000000 */
[----:B------:R-:W-:Y:S01]  /*16b0*/  PRMT R86, RZ, 0x7610, R86 ;  /* 0x00007610ff567816 */ /* 0x000fe20000000056 */
[----:B------:R-:W-:Y:S01]  /*16c0*/  VIADD R92, R152, 0x57 ;  /* 0x00000057985c7836 */ /* 0x000fe20000000000 */
[----:B------:R-:W-:Y:S02]  /*16d0*/  PRMT R3, RZ, 0x7610, R3 ;  /* 0x00007610ff037816 */ /* 0x000fe40000000003 */
[----:B------:R-:W5:Y:S01]  /*16e0*/  @!P6 LDG.E.U16 R90, desc[UR8][R156.64+0xa4] ;  /* 0x0000a4089c5ae981 */ /* 0x000f62000c1e1500 */
[----:B------:R-:W-:Y:S01]  /*16f0*/  ISETP.GE.AND P6, PT, R126, R91, PT ;  /* 0x0000005b7e00720c */ /* 0x000fe20003fc6270 */
[----:B------:R-:W-:-:S02]  /*1700*/  VIADD R126, R152, 0x5b ;  /* 0x0000005b987e7836 */ /* 0x000fc40000000000 */
[----:B------:R-:W5:Y:S01]  /*1710*/  @!P4 LDG.E.U16 R86, desc[UR8][R156.64+0xa0] ;  /* 0x0000a0089c56c981 */ /* 0x000f62000c1e1500 */
[-C--:B------:R-:W-:Y:S02]  /*1720*/  ISETP.GE.AND P4, PT, R92, R91.reuse, PT ;  /* 0x0000005b5c00720c */ /* 0x080fe40003f86270 */
        /* <DEDUP_REMOVED lines=134> */
[----:B------:R-:W-:Y:S01]  /*1f90*/  PRMT R71, RZ, 0x7610, R71 ;  /* 0x00007610ff477816 */ /* 0x000fe20000000047 */
[----:B------:R-:W-:Y:S01]  /*1fa0*/  VIADD R128, R152, 0x7b ;  /* 0x0000007b98807836 */ /* 0x000fe20000000000 */
[----:B------:R-:W-:Y:S01]  /*1fb0*/  ISETP.GE.AND P6, PT, R126, R91, PT ;  /* 0x0000005b7e00720c */ /* 0x000fe20003fc6270 */
[----:B------:R-:W-:Y:S01]  /*1fc0*/  VIADD R126, R152, 0x7d ;  /* 0x0000007d987e7836 */ /* 0x000fe20000000000 */
[----:B------:R-:W5:Y:S01]  /*1fd0*/  @!P5 LDG.E.U16 R67, desc[UR8][R156.64+0xe8] ;  /* 0x0000e8089c43d981 */ /* 0x000f62000c1e1500 */
[----:B------:R-:W-:-:S02]  /*1fe0*/  PRMT R73, RZ, 0x7610, R73 ;  /* 0x00007610ff497816 */ /* 0x000fc40000000049 */
[----:B------:R-:W-:Y:S01]  /*1ff0*/  PRMT R75, RZ, 0x7610, R75 ;  /* 0x00007610ff4b7816 */ /* 0x000fe2000000004b */
[----:B------:R-:W5:Y:S01]  /*2000*/  @!P0 LDG.E.U16 R71, desc[UR8][R156.64+0xec] ;  /* 0x0000ec089c478981 */ /* 0x000f62000c1e1500 */
[----:B------:R-:W-:Y:S02]  /*2010*/  PRMT R77, RZ, 0x7610, R77 ;  /* 0x00007610ff4d7816 */ /* 0x000fe4000000004d */
[-C--:B------:R-:W-:Y:S01]  /*2020*/  ISETP.GE.AND P5, PT, R128, R91.reuse, PT ;  /* 0x0000005b8000720c */ /* 0x080fe20003fa6270 */
[----:B------:R-:W-:Y:S01]  /*2030*/  VIADD R128, R152, 0x7e ;  /* 0x0000007e98807836 */ /* 0x000fe20000000000 */
[-C--:B------:R-:W-:Y:S01]  /*2040*/  ISETP.GE.AND P0, PT, R126, R91.reuse, PT ;  /* 0x0000005b7e00720c */ /* 0x080fe20003f06270 */
[----:B------:R-:W-:Y:S01]  /*2050*/  VIADD R126, R152, 0x7f ;  /* 0x0000007f987e7836 */ /* 0x000fe20000000000 */
[----:B------:R-:W5:Y:S02]  /*2060*/  @!P1 LDG.E.U16 R73, desc[UR8][R156.64+0xee] ;  /* 0x0000ee089c499981 */ /* 0x000f64000c1e1500 */
[----:B------:R-:W-:-:S02]  /*2070*/  ISETP.GE.AND P1, PT, R128, R91, PT ;  /* 0x0000005b8000720c */ /* 0x000fc40003f26270 */
[----:B------:R-:W5:Y:S01]  /*2080*/  @!P2 LDG.E.U16 R75, desc[UR8][R156.64+0xf0] ;  /* 0x0000f0089c4ba981 */ /* 0x000f62000c1e1500 */
[----:B------:R-:W-:-:S03]  /*2090*/  ISETP.GE.AND P2, PT, R126, R91, PT ;  /* 0x0000005b7e00720c */ /* 0x000fc60003f46270 */
[----:B------:R-:W5:Y:S01]  /*20a0*/  @!P3 LDG.E.U16 R77, desc[UR8][R156.64+0xf2] ;  /* 0x0000f2089c4db981 */ /* 0x000f62000c1e1500 */
[----:B------:R-:W-:Y:S02]  /*20b0*/  ISETP.GE.AND P3, PT, R152, R91, PT ;  /* 0x0000005b9800720c */ /* 0x000fe40003f66270 */
[----:B------:R-:W-:Y:S02]  /*20c0*/  PRMT R79, RZ, 0x7610, R79 ;  /* 0x00007610ff4f7816 */ /* 0x000fe4000000004f */
[----:B------:R-:W-:Y:S02]  /*20d0*/  PRMT R81, RZ, 0x7610, R81 ;  /* 0x00007610ff517816 */ /* 0x000fe40000000051 */
[----:B------:R-:W-:Y:S02]  /*20e0*/  PRMT R83, RZ, 0x7610, R83 ;  /* 0x00007610ff537816 */ /* 0x000fe40000000053 */
[----:B------:R-:W-:Y:S02]  /*20f0*/  PRMT R85, RZ, 0x7610, R85 ;  /* 0x00007610ff557816 */ /* 0x000fe40000000055 */
[----:B------:R-:W-:-:S02]  /*2100*/  PRMT R87, RZ, 0x7610, R87 ;  /* 0x00007610ff577816 */ /* 0x000fc40000000057 */
[----:B------:R-:W-:Y:S02]  /*2110*/  PRMT R89, RZ, 0x7610, R89 ;  /* 0x00007610ff597816 */ /* 0x000fe40000000059 */
[----:B------:R-:W-:Y:S01]  /*2120*/  PRMT R148, RZ, 0x7610, R148 ;  /* 0x00007610ff947816 */ /* 0x000fe20000000094 */
[C---:B------:R-:W-:Y:S01]  /*2130*/  VIADD R146, R152.reuse, 0x1 ;  /* 0x0000000198927836 */ /* 0x040fe20000000000 */
[----:B------:R-:W5:Y:S01]  /*2140*/  @!P4 LDG.E.U16 R79, desc[UR8][R156.64+0xf4] ;  /* 0x0000f4089c4fc981 */ /* 0x000f62000c1e1500 */
[C---:B------:R-:W-:Y:S02]  /*2150*/  VIADD R142, R152.reuse, 0x2 ;  /* 0x00000002988e7836 */ /* 0x040fe40000000000 */
[C---:B------:R-:W-:Y:S01]  /*2160*/  VIADD R138, R152.reuse, 0x3 ;  /* 0x00000003988a7836 */ /* 0x040fe20000000000 */
[----:B------:R-:W5:Y:S01]  /*2170*/  @!P5 LDG.E.U16 R81, desc[UR8][R156.64+0xf6] ;  /* 0x0000f6089c51d981 */ /* 0x000f62000c1e1500 */
[C---:B------:R-:W-:Y:S02]  /*2180*/  VIADD R134, R152.reuse, 0x4 ;  /* 0x0000000498867836 */ /* 0x040fe40000000000 */
[C---:B------:R-:W-:Y:S01]  /*2190*/  VIADD R130, R152.reuse, 0x5 ;  /* 0x0000000598827836 */ /* 0x040fe20000000000 */
[----:B------:R-:W5:Y:S01]  /*21a0*/  @!P6 LDG.E.U16 R83, desc[UR8][R156.64+0xf8] ;  /* 0x0000f8089c53e981 */ /* 0x000f62000c1e1500 */
[----:B------:R-:W-:-:S02]  /*21b0*/  VIADD R126, R152, 0x6 ;  /* 0x00000006987e7836 */ /* 0x000fc40000000000 */
[----:B------:R-:W-:Y:S01]  /*21c0*/  VIADD R123, R152, 0x7 ;  /* 0x00000007987b7836 */ /* 0x000fe20000000000 */
[----:B------:R-:W5:Y:S01]  /*21d0*/  @!P0 LDG.E.U16 R85, desc[UR8][R156.64+0xfa] ;  /* 0x0000fa089c558981 */ /* 0x000f62000c1e1500 */
[-C--:B------:R-:W-:Y:S02]  /*21e0*/  ISETP.GE.AND P4, PT, R146, R91.reuse, PT ;  /* 0x0000005b9200720c */ /* 0x080fe40003f86270 */
[-C--:B------:R-:W-:Y:S01]  /*21f0*/  ISETP.GE.AND P5, PT, R142, R91.reuse, PT ;  /* 0x0000005b8e00720c */ /* 0x080fe20003fa6270 */
[----:B------:R-:W5:Y:S01]  /*2200*/  @!P1 LDG.E.U16 R87, desc[UR8][R156.64+0xfc] ;  /* 0x0000fc089c579981 */ /* 0x000f62000c1e1500 */
[-C--:B------:R-:W-:Y:S02]  /*2210*/  ISETP.GE.AND P6, PT, R138, R91.reuse, PT ;  /* 0x0000005b8a00720c */ /* 0x080fe40003fc6270 */
[-C--:B------:R-:W-:Y:S01]  /*2220*/  ISETP.GE.AND P0, PT, R134, R91.reuse, PT ;  /* 0x0000005b8600720c */ /* 0x080fe20003f06270 */
[----:B------:R-:W5:Y:S01]  /*2230*/  @!P2 LDG.E.U16 R89, desc[UR8][R156.64+0xfe] ;  /* 0x0000fe089c59a981 */ /* 0x000f62000c1e1500 */
[----:B------:R-:W-:-:S02]  /*2240*/  ISETP.GE.AND P1, PT, R130, R91, PT ;  /* 0x0000005b8200720c */ /* 0x000fc40003f26270 */
[-C--:B------:R-:W-:Y:S01]  /*2250*/  ISETP.GE.AND P2, PT, R126, R91.reuse, PT ;  /* 0x0000005b7e00720c */ /* 0x080fe20003f46270 */
[----:B------:R-:W5:Y:S01]  /*2260*/  @!P3 LDG.E.U16 R148, desc[UR8][R156.64] ;  /* 0x000000089c94b981 */ /* 0x000f62000c1e1500 */
[----:B------:R-:W-:Y:S02]  /*2270*/  ISETP.GE.AND P3, PT, R123, R91, PT ;  /* 0x0000005b7b00720c */ /* 0x000fe40003f66270 */
[----:B------:R-:W-:Y:S02]  /*2280*/  PRMT R144, RZ, 0x7610, R144 ;  /* 0x00007610ff907816 */ /* 0x000fe40000000090 */
[----:B------:R-:W-:Y:S02]  /*2290*/  PRMT R140, RZ, 0x7610, R140 ;  /* 0x00007610ff8c7816 */ /* 0x000fe4000000008c */
[----:B------:R-:W-:Y:S02]  /*22a0*/  PRMT R136, RZ, 0x7610, R136 ;  /* 0x00007610ff887816 */ /* 0x000fe40000000088 */
[----:B------:R-:W-:Y:S01]  /*22b0*/  PRMT R132, RZ, 0x7610, R132 ;  /* 0x00007610ff847816 */ /* 0x000fe20000000084 */
[----:B------:R-:W5:Y:S01]  /*22c0*/  @!P4 LDG.E.U16 R144, desc[UR8][R156.64+0x2] ;  /* 0x000002089c90c981 */ /* 0x000f62000c1e1500 */
[----:B------:R-:W-:-:S02]  /*22d0*/  PRMT R128, RZ, 0x7610, R128 ;  /* 0x00007610ff807816 */ /* 0x000fc40000000080 */
[----:B------:R-:W-:Y:S01]  /*22e0*/  PRMT R125, RZ, 0x7610, R125 ;  /* 0x00007610ff7d7816 */ /* 0x000fe2000000007d */
[----:B------:R-:W5:Y:S01]  /*22f0*/  @!P5 LDG.E.U16 R140, desc[UR8][R156.64+0x4] ;  /* 0x000004089c8cd981 */ /* 0x000f62000c1e1500 */
[----:B------:R-:W-:-:S03]  /*2300*/  PRMT R121, RZ, 0x7610, R121 ;  /* 0x00007610ff797816 */ /* 0x000fc60000000079 */
[----:B------:R-:W5:Y:S04]  /*2310*/  @!P6 LDG.E.U16 R136, desc[UR8][R156.64+0x6] ;  /* 0x000006089c88e981 */ /* 0x000f68000c1e1500 */
[----:B------:R-:W5:Y:S04]  /*2320*/  @!P0 LDG.E.U16 R132, desc[UR8][R156.64+0x8] ;  /* 0x000008089c848981 */ /* 0x000f68000c1e1500 */
[----:B------:R-:W5:Y:S04]  /*2330*/  @!P1 LDG.E.U16 R128, desc[UR8][R156.64+0xa] ;  /* 0x00000a089c809981 */ /* 0x000f68000c1e1500 */
[----:B------:R-:W5:Y:S04]  /*2340*/  @!P2 LDG.E.U16 R125, desc[UR8][R156.64+0xc] ;  /* 0x00000c089c7da981 */ /* 0x000f68000c1e1500 */
[----:B------:R-:W5:Y:S01]  /*2350*/  @!P3 LDG.E.U16 R121, desc[UR8][R156.64+0xe] ;  /* 0x00000e089c79b981 */ /* 0x000f62000c1e1500 */
[----:B------:R-:W0:Y:S03]  /*2360*/  S2UR UR5, SR_CgaCtaId ;  /* 0x00000000000579c3 */ /* 0x000e260000008800 */
[----:B------:R-:W-:Y:S04]  /*2370*/  STL.128 [R1+0x10], RZ ;  /* 0x000010ff01007387 */ /* 0x000fe80000100c00 */
        /* <DEDUP_REMOVED lines=14> */
[----:B------:R-:W-:Y:S04]  /*2460*/  STL.128 [R1], RZ ;  /* 0x000000ff01007387 */ /* 0x000fe80000100c00 */
[----:B----4-:R-:W-:Y:S04]  /*2470*/  STL.U16 [R1+0x10], R119 ;  /* 0x0000107701007387 */ /* 0x010fe80000100400 */
[----:B--2---:R-:W-:Y:S04]  /*2480*/  STL.U16 [R1+0x12], R117 ;  /* 0x0000127501007387 */ /* 0x004fe80000100400 */
[----:B---3--:R-:W-:Y:S04]  /*2490*/  STL.U16 [R1+0x14], R115 ;  /* 0x0000147301007387 */ /* 0x008fe80000100400 */
[----:B-----5:R-:W-:Y:S04]  /*24a0*/  STL.U16 [R1+0x16], R113 ;  /* 0x0000167101007387 */ /* 0x020fe80000100400 */
[----:B------:R-:W-:Y:S04]  /*24b0*/  STL.U16 [R1+0x18], R111 ;  /* 0x0000186f01007387 */ /* 0x000fe80000100400 */
        /* <DEDUP_REMOVED lines=111> */
[----:B------:R-:W-:Y:S04]  /*2bb0*/  STL.U16 [R1], R148 ;  /* 0x0000009401007387 */ /* 0x000fe80000100400 */
[----:B------:R-:W-:Y:S04]  /*2bc0*/  STL.U16 [R1+0x2], R144 ;  /* 0x0000029001007387 */ /* 0x000fe80000100400 */
[----:B------:R-:W-:Y:S04]  /*2bd0*/  STL.U16 [R1+0x4], R140 ;  /* 0x0000048c01007387 */ /* 0x000fe80000100400 */
[----:B------:R-:W-:Y:S04]  /*2be0*/  STL.U16 [R1+0x6], R136 ;  /* 0x0000068801007387 */ /* 0x000fe80000100400 */
[----:B------:R-:W-:Y:S04]  /*2bf0*/  STL.U16 [R1+0x8], R132 ;  /* 0x0000088401007387 */ /* 0x000fe80000100400 */
[----:B------:R-:W-:Y:S04]  /*2c00*/  STL.U16 [R1+0xa], R128 ;  /* 0x00000a8001007387 */ /* 0x000fe80000100400 */
[----:B------:R-:W-:Y:S04]  /*2c10*/  STL.U16 [R1+0xc], R125 ;  /* 0x00000c7d01007387 */ /* 0x000fe80000100400 */
[----:B------:R-:W-:Y:S01]  /*2c20*/  STL.U16 [R1+0xe], R121 ;  /* 0x00000e7901007387 */ /* 0x000fe20000100400 */
[----:B------:R-:W-:-:S03]  /*2c30*/  UMOV UR4, 0x400 ;  /* 0x0000040000047882 */ /* 0x000fc60000000000 */
[----:B------:R1:W-:Y:S01]  /*2c40*/  STL.U16 [R1+0x4c], R2 ;  /* 0x00004c0201007387 */ /* 0x0003e20000100400 */
[----:B------:R-:W-:Y:S01]  /*2c50*/  BSSY.RECONVERGENT B0, `(.L_x_1) ;  /* 0x000001d000007945 */ /* 0x000fe20003800200 */
[----:B------:R-:W-:Y:S02]  /*2c60*/  UIADD3 UR4, UPT, UPT, UR4, 0x4b0, URZ ;  /* 0x000004b004047890 */ /* 0x000fe4000fffe0ff */
[----:B------:R2:W-:Y:S01]  /*2c70*/  STL.U16 [R1+0x4a], R0 ;  /* 0x00004a0001007387 */ /* 0x0005e20000100400 */
[----:B-1----:R-:W-:-:S03]  /*2c80*/  SHF.R.U32.HI R2, RZ, 0x5, R150 ;  /* 0x00000005ff027819 */ /* 0x002fc60000011696 */
[----:B------:R1:W-:Y:S01]  /*2c90*/  STL.U16 [R1+0x4e], R4 ;  /* 0x00004e0401007387 */ /* 0x0003e20000100400 */
[----:B--2---:R-:W-:-:S03]  /*2ca0*/  SHF.R.S32.HI R0, RZ, 0x1f, R93 ;  /* 0x0000001fff007819 */ /* 0x004fc6000001145d */
[----:B------:R2:W-:Y:S01]  /*2cb0*/  STL.U16 [R1+0xa8], R3 ;  /* 0x0000a80301007387 */ /* 0x0005e20000100400 */
[----:B0-----:R-:W-:Y:S01]  /*2cc0*/  ULEA UR4, UR5, UR4, 0x18 ;  /* 0x0000000405047291 */ /* 0x001fe2000f8ec0ff */
[----:B-1----:R-:W-:Y:S01]  /*2cd0*/  LOP3.LUT R4, R150, 0x1f, RZ, 0xc0, !PT ;  /* 0x0000001f96047812 */ /* 0x002fe200078ec0ff */
[----:B--2---:R-:W-:-:S10]  /*2ce0*/  IMAD.MOV.U32 R3, RZ, RZ, R2 ;  /* 0x000000ffff037224 */ /* 0x004fd400078e0002 */
.L_x_4:
[----:B------:R-:W-:Y:S01]  /*2cf0*/  BSSY.RECONVERGENT B1, `(.L_x_2) ;  /* 0x000000f000017945 */ /* 0x000fe20003800200 */
[----:B------:R-:W-:Y:S01]  /*2d00*/  LEA R11, R3, 0x80, 0x8 ;  /* 0x00000080030b7811 */ /* 0x000fe200078e40ff */
[----:B0-----:R-:W-:-:S07]  /*2d10*/  IMAD.MOV.U32 R8, RZ, RZ, R4 ;  /* 0x000000ffff087224 */ /* 0x001fce00078e0004 */
.L_x_3:
[----:B------:R-:W-:Y:S01]  /*2d20*/  IMAD.IADD R6, R11, 0x1, R8 ;  /* 0x000000010b067824 */ /* 0x000fe200078e0208 */
[----:B0-----:R-:W-:-:S04]  /*2d30*/  PRMT R5, RZ, 0x7610, R5 ;  /* 0x00007610ff057816 */ /* 0x001fc80000000005 */
[----:B------:R-:W-:-:S13]  /*2d40*/  ISETP.GE.AND P0, PT, R6, R91, PT ;  /* 0x0000005b0600720c */ /* 0x000fda0003f06270 */
[----:B------:R-:W-:-:S04]  /*2d50*/  @!P0 VIADD R7, R6, 0xffffff80 ;  /* 0xffffff8006078836 */ /* 0x000fc80000000000 */
[----:B------:R-:W-:-:S05]  /*2d60*/  @!P0 IMAD.WIDE.U32 R6, R7, 0x2, R158 ;  /* 0x0000000207068825 */ /* 0x000fca00078e009e */
[----:B------:R-:W2:Y:S01]  /*2d70*/  @!P0 LDG.E.U16 R5, desc[UR8][R6.64+0x100] ;  /* 0x0001000806058981 */ /* 0x000ea2000c1e1500 */
[C---:B------:R-:W-:Y:S01]  /*2d80*/  IMAD R9, R8.reuse, 0x100, R3 ;  /* 0x0000010008097824 */ /* 0x040fe200078e0203 */
[C---:B------:R-:W-:Y:S01]  /*2d90*/  ISETP.GE.U32.AND P0, PT, R8.reuse, 0x60, PT ;  /* 0x000000600800780c */ /* 0x040fe20003f06070 */
[----:B------:R-:W-:-:S03]  /*2da0*/  VIADD R8, R8, 0x20 ;  /* 0x0000002008087836 */ /* 0x000fc60000000000 */
[----:B------:R-:W-:-:S05]  /*2db0*/  LEA R10, R9, UR4, 0x1 ;  /* 0x00000004090a7c11 */ /* 0x000fca000f8e08ff */
[----:B--2---:R0:W-:Y:S04]  /*2dc0*/  STS.U16 [R10+0x6000], R5 ;  /* 0x006000050a007388 */ /* 0x0041e80000000400 */
[----:B------:R-:W-:Y:S05]  /*2dd0*/  @!P0 BRA `(.L_x_3) ;  /* 0xfffffffc00d08947 */ /* 0x000fea000383ffff */
[----:B------:R-:W-:Y:S05]  /*2de0*/  BSYNC.RECONVERGENT B1 ;  /* 0x0000000000017941 */ /* 0x000fea0003800200 */
.L_x_2:
[C---:B------:R-:W-:Y:S01]  /*2df0*/  ISETP.GE.U32.AND P0, PT, R3.reuse, 0xf8, PT ;  /* 0x000000f80300780c */ /* 0x040fe20003f06070 */
[----:B------:R-:W-:-:S12]  /*2e00*/  VIADD R3, R3, 0x8 ;  /* 0x0000000803037836 */ /* 0x000fd80000000000 */
[----:B------:R-:W-:Y:S05]  /*2e10*/  @!P0 BRA `(.L_x_4) ;  /* 0xfffffffc00b48947 */ /* 0x000fea000383ffff */
[----:B------:R-:W-:Y:S05]  /*2e20*/  BSYNC.RECONVERGENT B0 ;  /* 0x0000000000007941 */ /* 0x000fea0003800200 */
.L_x_1:
[----:B0-----:R-:W0:Y:S01]  /*2e30*/  S2R R5, SR_CgaCtaId ;  /* 0x0000000000057919 */ /* 0x001e220000008800 */
[----:B------:R-:W-:Y:S01]  /*2e40*/  ISETP.NE.AND P0, PT, R150, RZ, PT ;  /* 0x000000ff9600720c */ /* 0x000fe20003f05270 */
[----:B------:R-:W1:Y:S01]  /*2e50*/  LDC R30, c[0x0][0x3d4] ;  /* 0x0000f500ff1e7b82 */ /* 0x000e620000000800 */
[----:B------:R-:W-:Y:S01]  /*2e60*/  MOV R4, 0x400 ;  /* 0x0000040000047802 */ /* 0x000fe20000000f00 */
[----:B------:R-:W-:Y:S01]  /*2e70*/  VIADD R20, R152, 0x80 ;  /* 0x0000008098147836 */ /* 0x000fe20000000000 */
[----:B------:R-:W-:Y:S01]  /*2e80*/  LEA.HI R29, R150, R150, RZ, 0x1d ;  /* 0x00000096961d7211 */ /* 0x000fe200078fe8ff */
[----:B------:R-:W-:Y:S01]  /*2e90*/  IMAD.MOV.U32 R21, RZ, RZ, RZ ;  /* 0x000000ffff157224 */ /* 0x000fe200078e00ff */
[----:B------:R-:W-:Y:S01]  /*2ea0*/  PRMT R22, RZ, 0x7610, R22 ;  /* 0x00007610ff167816 */ /* 0x000fe20000000016 */
[----:B------:R-:W-:Y:S01]  /*2eb0*/  IMAD.MOV.U32 R23, RZ, RZ, RZ ;  /* 0x000000ffff177224 */ /* 0x000fe200078e00ff */
[----:B------:R-:W-:Y:S01]  /*2ec0*/  PRMT R25, RZ, 0x7610, R25 ;  /* 0x00007610ff197816 */ /* 0x000fe20000000019 */
[----:B------:R-:W-:Y:S01]  /*2ed0*/  IMAD.MOV.U32 R24, RZ, RZ, RZ ;  /* 0x000000ffff187224 */ /* 0x000fe200078e00ff */
[----:B------:R-:W-:Y:S01]  /*2ee0*/  UMOV UR7, 0xd ;  /* 0x0000000d00077882 */ /* 0x000fe20000000000 */
[----:B------:R-:W-:-:S02]  /*2ef0*/  IMAD.MOV.U32 R27, RZ, RZ, RZ ;  /* 0x000000ffff1b7224 */ /* 0x000fc400078e00ff */
[----:B------:R-:W-:Y:S02]  /*2f00*/  VIADD R28, R1, 0x100 ;  /* 0x00000100011c7836 */ /* 0x000fe40000000000 */
[----:B-1----:R-:W-:Y:S01]  /*2f10*/  FADD.FTZ R30, R30, 0.0099999997764825820923 ;  /* 0x3c23d70a1e1e7421 */ /* 0x002fe20000010000 */
[----:B0-----:R-:W-:Y:S01]  /*2f20*/  @!P0 LEA R3, R5, R4, 0x18 ;  /* 0x0000000405038211 */ /* 0x001fe200078ec0ff */
[----:B------:R-:W-:-:S04]  /*2f30*/  VIADD R4, R4, 0x10 ;  /* 0x0000001004047836 */ /* 0x000fc80000000000 */
[----:B------:R0:W-:Y:S01]  /*2f40*/  @!P0 STS [R3], RZ ;  /* 0x000000ff03008388 */ /* 0x0001e20000000800 */
[----:B------:R-:W-:-:S05]  /*2f50*/  LEA R5, R5, R4, 0x18 ;  /* 0x0000000405057211 */ /* 0x000fca00078ec0ff */
[----:B------:R-:W-:Y:S02]  /*2f60*/  IMAD R26, R2, 0x4, R5 ;  /* 0x00000004021a7824 */ /* 0x000fe400078e0205 */
[----:B------:R-:W-:-:S04]  /*2f70*/  VIADD R5, R5, 0x10 ;  /* 0x0000001005057836 */ /* 0x000fc80000000000 */
[--C-:B------:R-:W-:Y:S02]  /*2f80*/  IMAD R29, R29, 0x4, R5.reuse ;  /* 0x000000041d1d7824 */ /* 0x100fe400078e0205 */
[----:B0-----:R-:W-:-:S07]  /*2f90*/  IMAD R31, R150, 0x24, R5 ;  /* 0x00000024961f7824 */ /* 0x001fce00078e0205 */
.L_x_17:
[----:B------:R-:W-:Y:S01]  /*2fa0*/  BAR.SYNC.DEFER_BLOCKING 0x0 ;  /* 0x0000000000007b1d */ /* 0x000fe20000010000 */
[----:B------:R-:W-:Y:S02]  /*2fb0*/  IMAD.MOV.U32 R8, RZ, RZ, RZ ;  /* 0x000000ffff087224 */ /* 0x000fe400078e00ff */
[----:B0-2---:R-:W-:Y:S02]  /*2fc0*/  IMAD.MOV.U32 R4, RZ, RZ, 0x7 ;  /* 0x00000007ff047424 */ /* 0x005fe400078e00ff */
[----:B---3--:R-:W-:Y:S01]  /*2fd0*/  IMAD.MOV.U32 R3, RZ, RZ, R1 ;  /* 0x000000ffff037224 */ /* 0x008fe200078e0001 */
[----:B------:R-:W-:Y:S01]  /*2fe0*/  UMOV UR5, 0x1 ;  /* 0x0000000100057882 */ /* 0x000fe20000000000 */
[----:B------:R0:W-:Y:S01]  /*2ff0*/  STL.128 [R1+0x100], RZ ;  /* 0x000100ff01007387 */ /* 0x0001e20000100c00 */
[----:B------:R-:W-:-:S03]  /*3000*/  USHF.L.U32 UR5, UR5, UR7, URZ ;  /* 0x0000000705057299 */ /* 0x000fc600080006ff */
[----:B------:R0:W-:Y:S03]  /*3010*/  STL.128 [R1+0x110], RZ ;  /* 0x000110ff01007387 */ /* 0x0001e60000100c00 */
[----:B-1--4-:R-:W-:-:S07]  /*3020*/  LOP3.LUT R2, R22, UR5, RZ, 0xfc, !PT ;  /* 0x0000000516027c12 */ /* 0x012fce000f8efcff */
.L_x_5:
[----:B------:R1:W2:Y:S01]  /*3030*/  LDL.128 R12, [R3] ;  /* 0x00000000030c7983 */ /* 0x0002a20000100c00 */
[----:B------:R-:W-:-:S05]  /*3040*/  VIADD R7, R4, 0xfffffff9 ;  /* 0xfffffff904077836 */ /* 0x000fca0000000000 */
[----:B------:R-:W-:-:S05]  /*3050*/  SHF.R.U32.HI R5, RZ, 0x5, R7 ;  /* 0x00000005ff057819 */ /* 0x000fca0000011607 */
[----:B------:R-:W-:-:S05]  /*3060*/  IMAD R5, R5, 0x4, R28 ;  /* 0x0000000405057824 */ /* 0x000fca00078e021c */
[----:B------:R-:W3:Y:S01]  /*3070*/  LDL R6, [R5] ;  /* 0x0000000005067983 */ /* 0x000ee20000100800 */
[----:B-1----:R-:W-:Y:S01]  /*3080*/  VIADD R3, R3, 0x10 ;  /* 0x0000001003037836 */ /* 0x002fe20000000000 */
[C---:B--2---:R-:W-:Y:S02]  /*3090*/  LOP3.LUT R9, R2.reuse, R12, RZ, 0x30, !PT ;  /* 0x0000000c02097212 */ /* 0x044fe400078e30ff */
[----:B------:R-:W-:Y:S02]  /*30a0*/  LOP3.LUT R10, R2, R13, RZ, 0x30, !PT ;  /* 0x0000000d020a7212 */ /* 0x000fe400078e30ff */
[----:B------:R-:W-:Y:S02]  /*30b0*/  PRMT R9, R9, 0x9910, RZ ;  /* 0x0000991009097816 */ /* 0x000fe400000000ff */
[----:B------:R-:W-:Y:S02]  /*30c0*/  PRMT R16, R10, 0x9910, RZ ;  /* 0x000099100a107816 */ /* 0x000fe400000000ff */
[C---:B------:R-:W-:Y:S01]  /*30d0*/  LOP3.LUT R11, R2.reuse, R14, RZ, 0x30, !PT ;  /* 0x0000000e020b7212 */ /* 0x040fe200078e30ff */
[----:B------:R-:W-:Y:S01]  /*30e0*/  IMAD.MOV.U32 R10, RZ, RZ, R9 ;  /* 0x000000ffff0a7224 */ /* 0x000fe200078e0009 */
[----:B------:R-:W-:-:S02]  /*30f0*/  LOP3.LUT R9, R2, R15, RZ, 0x30, !PT ;  /* 0x0000000f02097212 */ /* 0x000fc400078e30ff */
[----:B------:R-:W-:Y:S01]  /*3100*/  PRMT R17, R11, 0x9910, RZ ;  /* 0x000099100b117816 */ /* 0x000fe200000000ff */
[----:B------:R-:W-:Y:S01]  /*3110*/  IMAD.MOV.U32 R11, RZ, RZ, R16 ;  /* 0x000000ffff0b7224 */ /* 0x000fe200078e0010 */
[----:B------:R-:W-:Y:S02]  /*3120*/  ISETP.NE.AND P6, PT, R10, RZ, PT ;  /* 0x000000ff0a00720c */ /* 0x000fe40003fc5270 */
[----:B------:R-:W-:Y:S01]  /*3130*/  PRMT R10, R9, 0x9910, RZ ;  /* 0x00009910090a7816 */ /* 0x000fe200000000ff */
[----:B------:R-:W-:Y:S01]  /*3140*/  IMAD.MOV.U32 R16, RZ, RZ, R17 ;  /* 0x000000ffff107224 */ /* 0x000fe200078e0011 */
[----:B------:R-:W-:Y:S02]  /*3150*/  PRMT R9, R14, 0x7632, R9 ;  /* 0x000076320e097816 */ /* 0x000fe40000000009 */
[----:B------:R-:W-:Y:S02]  /*3160*/  ISETP.NE.AND P0, PT, R10, RZ, PT ;  /* 0x000000ff0a00720c */ /* 0x000fe40003f05270 */
[----:B------:R-:W-:-:S02]  /*3170*/  LOP3.LUT R10, R2, R9, RZ, 0x30, !PT ;  /* 0x00000009020a7212 */ /* 0x000fc400078e30ff */
[----:B------:R-:W-:Y:S02]  /*3180*/  PRMT R17, R12, 0x7632, R17 ;  /* 0x000076320c117816 */ /* 0x000fe40000000011 */
[----:B------:R-:W-:Y:S02]  /*3190*/  PRMT R9, R15, 0x7632, R9 ;  /* 0x000076320f097816 */ /* 0x000fe40000000009 */
[----:B------:R-:W-:Y:S02]  /*31a0*/  ISETP.NE.AND P4, PT, R11, RZ, PT ;  /* 0x000000ff0b00720c */ /* 0x000fe40003f85270 */
[----:B------:R-:W-:Y:S02]  /*31b0*/  PRMT R11, R13, 0x7632, R11 ;  /* 0x000076320d0b7816 */ /* 0x000fe4000000000b */
[C---:B------:R-:W-:Y:S02]  /*31c0*/  LOP3.LUT R17, R2.reuse, R17, RZ, 0x30, !PT ;  /* 0x0000001102117212 */ /* 0x040fe400078e30ff */
[----:B------:R-:W-:-:S02]  /*31d0*/  LOP3.LUT R9, R2, R9, RZ, 0x30, !PT ;  /* 0x0000000902097212 */ /* 0x000fc400078e30ff */
[----:B------:R-:W-:Y:S02]  /*31e0*/  ISETP.NE.AND P2, PT, R16, RZ, PT ;  /* 0x000000ff1000720c */ /* 0x000fe40003f45270 */
[----:B------:R-:W-:Y:S02]  /*31f0*/  LOP3.LUT R11, R2, R11, RZ, 0x30, !PT ;  /* 0x0000000b020b7212 */ /* 0x000fe400078e30ff */
[----:B------:R-:W-:Y:S02]  /*3200*/  PRMT R17, R17, 0x9910, RZ ;  /* 0x0000991011117816 */ /* 0x000fe400000000ff */
[----:B------:R-:W-:Y:S02]  /*3210*/  PRMT R16, R10, 0x9910, RZ ;  /* 0x000099100a107816 */ /* 0x000fe400000000ff */
[----:B------:R-:W-:Y:S01]  /*3220*/  PRMT R9, R9, 0x9910, RZ ;  /* 0x0000991009097816 */ /* 0x000fe200000000ff */
[----:B------:R-:W-:Y:S01]  /*3230*/  IMAD.MOV.U32 R10, RZ, RZ, R17 ;  /* 0x000000ffff0a7224 */ /* 0x000fe200078e0011 */
[----:B------:R-:W-:Y:S01]  /*3240*/  PRMT R11, R11, 0x9910, RZ ;  /* 0x000099100b0b7816 */ /* 0x000fe200000000ff */
[----:B------:R-:W-:Y:S01]  /*3250*/  VIADD R17, R4, 0xfffffffb ;  /* 0xfffffffb04117836 */ /* 0x000fe20000000000 */
[----:B------:R-:W-:Y:S01]  /*3260*/  ISETP.NE.AND P1, PT, R16, RZ, PT ;  /* 0x000000ff1000720c */ /* 0x000fe20003f25270 */
[----:B------:R-:W-:Y:S01]  /*3270*/  IMAD.MOV.U32 R16, RZ, RZ, R9 ;  /* 0x000000ffff107224 */ /* 0x000fe200078e0009 */
[----:B------:R-:W-:-:S02]  /*3280*/  ISETP.NE.AND P3, PT, R11, RZ, PT ;  /* 0x000000ff0b00720c */ /* 0x000fc40003f65270 */
[----:B------:R-:W-:Y:S02]  /*3290*/  FSEL R11, RZ, 1, P6 ;  /* 0x3f800000ff0b7808 */ /* 0x000fe40003000000 */
[----:B------:R-:W-:Y:S02]  /*32a0*/  SEL R9, RZ, 0x1, P6 ;  /* 0x00000001ff097807 */ /* 0x000fe40003000000 */
[----:B------:R-:W-:Y:S01]  /*32b0*/  ISETP.NE.AND P5, PT, R10, RZ, PT ;  /* 0x000000ff0a00720c */ /* 0x000fe20003fa5270 */
[--C-:B------:R-:W-:Y:S01]  /*32c0*/  HADD2.F32 R10, -RZ, R12.reuse.H0_H0 ;  /* 0x2000000cff0a7230 */ /* 0x100fe20000004100 */
[----:B------:R-:W-:Y:S01]  /*32d0*/  ISETP.NE.AND P6, PT, R16, RZ, PT ;  /* 0x000000ff1000720c */ /* 0x000fe20003fc5270 */
[----:B------:R-:W-:Y:S01]  /*32e0*/  HADD2.F32 R12, -RZ, R12.H1_H1 ;  /* 0x3000000cff0c7230 */ /* 0x000fe20000004100 */
[----:B------:R-:W-:Y:S01]  /*32f0*/  LOP3.LUT R16, R7, 0x18, RZ, 0xc0, !PT ;  /* 0x0000001807107812 */ /* 0x000fe200078ec0ff */
[C---:B------:R-:W-:Y:S02]  /*3300*/  VIADD R7, R4.reuse, 0xfffffffa ;  /* 0xfffffffa04077836 */ /* 0x040fe40000000000 */
[----:B------:R-:W-:Y:S01]  /*3310*/  FFMA.FTZ R10, R11, R10, R8 ;  /* 0x0000000a0b0a7223 */ /* 0x000fe20000010008 */
[C---:B------:R-:W-:Y:S01]  /*3320*/  VIADD R11, R4.reuse, 0xfffffffc ;  /* 0xfffffffc040b7836 */ /* 0x040fe20000000000 */
[----:B------:R-:W-:Y:S01]  /*3330*/  SHF.L.U32 R9, R9, R16, RZ ;  /* 0x0000001009097219 */ /* 0x000fe200000006ff */
[----:B------:R-:W-:Y:S01]  /*3340*/  VIADD R16, R4, 0xfffffffd ;  /* 0xfffffffd04107836 */ /* 0x000fe20000000000 */
[----:B------:R-:W-:-:S02]  /*3350*/  LOP3.LUT R17, R17, 0x1a, RZ, 0xc0, !PT ;  /* 0x0000001a11117812 */ /* 0x000fc400078ec0ff */
[----:B------:R-:W-:Y:S02]  /*3360*/  SEL R8, RZ, 0x1, P4 ;  /* 0x00000001ff087807 */ /* 0x000fe40002000000 */
[----:B------:R-:W-:Y:S02]  /*3370*/  LOP3.LUT R19, R16, 0x1c, RZ, 0xc0, !PT ;  /* 0x0000001c10137812 */ /* 0x000fe400078ec0ff */
[----:B------:R-:W-:Y:S02]  /*3380*/  LOP3.LUT R16, R11, 0x1b, RZ, 0xc0, !PT ;  /* 0x0000001b0b107812 */ /* 0x000fe400078ec0ff */
[----:B------:R-:W-:Y:S02]  /*3390*/  SHF.L.U32 R17, R8, R17, RZ ;  /* 0x0000001108117219 */ /* 0x000fe400000006ff */
[----:B------:R-:W-:Y:S02]  /*33a0*/  SEL R11, RZ, 0x1, P3 ;  /* 0x00000001ff0b7807 */ /* 0x000fe40001800000 */
[----:B------:R-:W-:-:S02]  /*33b0*/  LOP3.LUT R8, R7, 0x19, RZ, 0xc0, !PT ;  /* 0x0000001907087812 */ /* 0x000fc400078ec0ff */
[----:B------:R-:W-:Y:S02]  /*33c0*/  SEL R7, RZ, 0x1, P5 ;  /* 0x00000001ff077807 */ /* 0x000fe40002800000 */
[----:B------:R-:W-:Y:S01]  /*33d0*/  SHF.L.U32 R11, R11, R16, RZ ;  /* 0x000000100b0b7219 */ /* 0x000fe200000006ff */
[C---:B------:R-:W-:Y:S01]  /*33e0*/  VIADD R16, R4.reuse, 0xfffffffe ;  /* 0xfffffffe04107836 */ /* 0x040fe20000000000 */
[----:B------:R-:W-:Y:S02]  /*33f0*/  SEL R18, RZ, 0x1, P2 ;  /* 0x00000001ff127807 */ /* 0x000fe40001000000 */
[----:B------:R-:W-:Y:S01]  /*3400*/  SHF.L.U32 R8, R7, R8, RZ ;  /* 0x0000000807087219 */ /* 0x000fe200000006ff */
[----:B------:R-:W-:Y:S01]  /*3410*/  VIADD R7, R4, 0xffffffff ;  /* 0xffffffff04077836 */ /* 0x000fe20000000000 */
[----:B------:R-:W-:Y:S02]  /*3420*/  SHF.L.U32 R18, R18, R19, RZ ;  /* 0x0000001312127219 */ /* 0x000fe400000006ff */
[----:B------:R-:W-:-:S02]  /*3430*/  LOP3.LUT R19, R16, 0x1d, RZ, 0xc0, !PT ;  /* 0x0000001d10137812 */ /* 0x000fc400078ec0ff */
[----:B------:R-:W-:Y:S02]  /*3440*/  SEL R16, RZ, 0x1, P1 ;  /* 0x00000001ff107807 */ /* 0x000fe40000800000 */
[----:B---3--:R-:W-:Y:S01]  /*3450*/  LOP3.LUT R6, R8, R9, R6, 0xfe, !PT ;  /* 0x0000000908067212 */ /* 0x008fe200078efe06 */
[--C-:B------:R-:W-:Y:S01]  /*3460*/  HADD2.F32 R8, -RZ, R13.reuse.H0_H0 ;  /* 0x2000000dff087230 */ /* 0x100fe20000004100 */
[----:B------:R-:W-:Y:S01]  /*3470*/  LOP3.LUT R33, R7, 0x1e, RZ, 0xc0, !PT ;  /* 0x0000001e07217812 */ /* 0x000fe200078ec0ff */
[----:B------:R-:W-:Y:S01]  /*3480*/  HADD2.F32 R13, -RZ, R13.H1_H1 ;  /* 0x3000000dff0d7230 */ /* 0x000fe20000004100 */
[----:B------:R-:W-:Y:S02]  /*3490*/  FSEL R7, RZ, 1, P5 ;  /* 0x3f800000ff077808 */ /* 0x000fe40002800000 */
[----:B------:R-:W-:Y:S02]  /*34a0*/  SEL R32, RZ, 0x1, P0 ;  /* 0x00000001ff207807 */ /* 0x000fe40000000000 */
[----:B------:R-:W-:Y:S01]  /*34b0*/  SHF.L.U32 R16, R16, R19, RZ ;  /* 0x0000001310107219 */ /* 0x000fe200000006ff */
[----:B------:R-:W-:Y:S01]  /*34c0*/  FFMA.FTZ R7, R7, R12, R10 ;  /* 0x0000000c07077223 */ /* 0x000fe2000001000a */
[----:B------:R-:W-:-:S02]  /*34d0*/  LOP3.LUT R11, R11, R17, R6, 0xfe, !PT ;  /* 0x000000110b0b7212 */ /* 0x000fc400078efe06 */
[----:B------:R-:W-:Y:S02]  /*34e0*/  SEL R9, RZ, 0x1, P6 ;  /* 0x00000001ff097807 */ /* 0x000fe40003000000 */
[----:B------:R-:W-:Y:S02]  /*34f0*/  FSEL R6, RZ, 1, P4 ;  /* 0x3f800000ff067808 */ /* 0x000fe40002000000 */
[----:B------:R-:W-:Y:S02]  /*3500*/  SHF.L.U32 R32, R32, R33, RZ ;  /* 0x0000002120207219 */ /* 0x000fe400000006ff */
[----:B------:R-:W-:Y:S01]  /*3510*/  LOP3.LUT R11, R16, R18, R11, 0xfe, !PT ;  /* 0x00000012100b7212 */ /* 0x000fe200078efe0b */
[----:B------:R-:W-:Y:S01]  /*3520*/  FFMA.FTZ R6, R6, R8, R7 ;  /* 0x0000000806067223 */ /* 0x000fe20000010007 */
[----:B------:R-:W-:Y:S01]  /*3530*/  SHF.L.W.U32 R10, R9, R4, RZ ;  /* 0x00000004090a7219 */ /* 0x000fe20000000eff */
[--C-:B------:R-:W-:Y:S01]  /*3540*/  HADD2.F32 R8, -RZ, R14.reuse.H0_H0 ;  /* 0x2000000eff087230 */ /* 0x100fe20000004100 */
[----:B------:R-:W-:Y:S01]  /*3550*/  FSEL R9, RZ, 1, P3 ;  /* 0x3f800000ff097808 */ /* 0x000fe20001800000 */
[----:B------:R-:W-:Y:S01]  /*3560*/  VIADD R4, R4, 0x8 ;  /* 0x0000000804047836 */ /* 0x000fe20000000000 */
[----:B------:R-:W-:Y:S01]  /*3570*/  LOP3.LUT R10, R10, R32, R11, 0xfe, !PT ;  /* 0x000000200a0a7212 */ /* 0x000fe200078efe0b */
[----:B------:R-:W-:Y:S01]  /*3580*/  HADD2.F32 R14, -RZ, R14.H1_H1 ;  /* 0x3000000eff0e7230 */ /* 0x000fe20000004100 */
[----:B------:R-:W-:Y:S01]  /*3590*/  FSEL R7, RZ, 1, P2 ;  /* 0x3f800000ff077808 */ /* 0x000fe20001000000 */
[----:B------:R-:W-:Y:S01]  /*35a0*/  FFMA.FTZ R6, R9, R13, R6 ;  /* 0x0000000d09067223 */ /* 0x000fe20000010006 */
[----:B------:R-:W-:Y:S01]  /*35b0*/  FSEL R9, RZ, 1, P1 ;  /* 0x3f800000ff097808 */ /* 0x000fe20000800000 */
[----:B------:R1:W-:Y:S02]  /*35c0*/  STL [R5], R10 ;  /* 0x0000000a05007387 */ /* 0x0003e40000100800 */
[----:B------:R-:W-:Y:S01]  /*35d0*/  FFMA.FTZ R6, R7, R8, R6 ;  /* 0x0000000807067223 */ /* 0x000fe20000010006 */
[----:B------:R-:W-:Y:S01]  /*35e0*/  FSEL R7, RZ, 1, P0 ;  /* 0x3f800000ff077808 */ /* 0x000fe20000000000 */
[--C-:B------:R-:W-:Y:S01]  /*35f0*/  HADD2.F32 R8, -RZ, R15.reuse.H0_H0 ;  /* 0x2000000fff087230 */ /* 0x100fe20000004100 */
[----:B------:R-:W-:Y:S01]  /*3600*/  ISETP.NE.AND P0, PT, R4, 0x87, PT ;  /* 0x000000870400780c */ /* 0x000fe20003f05270 */
[----:B------:R-:W-:Y:S01]  /*3610*/  FFMA.FTZ R6, R9, R14, R6 ;  /* 0x0000000e09067223 */ /* 0x000fe20000010006 */
[----:B------:R-:W-:Y:S01]  /*3620*/  HADD2.F32 R15, -RZ, R15.H1_H1 ;  /* 0x3000000fff0f7230 */ /* 0x000fe20000004100 */
[----:B------:R-:W-:-:S02]  /*3630*/  FSEL R9, RZ, 1, P6 ;  /* 0x3f800000ff097808 */ /* 0x000fc40003000000 */
[----:B------:R-:W-:-:S04]  /*3640*/  FFMA.FTZ R8, R7, R8, R6 ;  /* 0x0000000807087223 */ /* 0x000fc80000010006 */
[----:B------:R-:W-:-:S04]  /*3650*/  FFMA.FTZ R8, R9, R15, R8 ;  /* 0x0000000f09087223 */ /* 0x000fc80000010008 */
[----:B-1----:R-:W-:Y:S05]  /*3660*/  @P0 BRA `(.L_x_5) ;  /* 0xfffffff800700947 */ /* 0x002fea000383ffff */
[----:B------:R-:W-:-:S07]  /*3670*/  IMAD.MOV.U32 R3, RZ, RZ, RZ ;  /* 0x000000ffff037224 */ /* 0x000fce00078e00ff */
.L_x_6:
[----:B------:R-:W-:-:S05]  /*3680*/  VIADD R4, R3, 0x80 ;  /* 0x0000008003047836 */ /* 0x000fca0000000000 */
[----:B------:R-:W-:-:S05]  /*3690*/  SHF.R.U32.HI R5, RZ, 0x5, R4 ;  /* 0x00000005ff057819 */ /* 0x000fca0000011604 */
[----:B------:R-:W-:-:S05]  /*36a0*/  IMAD R4, R5, 0x4, R28 ;  /* 0x0000000405047824 */ /* 0x000fca00078e021c */
[----:B------:R-:W2:Y:S01]  /*36b0*/  LDL R35, [R4] ;  /* 0x0000000004237983 */ /* 0x000ea20000100800 */
[C---:B------:R-:W-:Y:S01]  /*36c0*/  IMAD R5, R3.reuse, 0x100, R150 ;  /* 0x0000010003057824 */ /* 0x040fe200078e0296 */
[----:B------:R-:W-:-:S04]  /*36d0*/  LOP3.LUT R33, R3, 0x18, RZ, 0xc0, !PT ;  /* 0x0000001803217812 */ /* 0x000fc800078ec0ff */
[----:B------:R-:W-:-:S05]  /*36e0*/  LEA R7, R5, UR4, 0x1 ;  /* 0x0000000405077c11 */ /* 0x000fca000f8e08ff */
[----:B------:R-:W1:Y:S04]  /*36f0*/  LDS.U16 R19, [R7+0x6000] ;  /* 0x0060000007137984 */ /* 0x000e680000000400 */
[----:B------:R-:W3:Y:S04]  /*3700*/  LDS.U16 R17, [R7+0x6200] ;  /* 0x0062000007117984 */ /* 0x000ee80000000400 */
[----:B------:R-:W4:Y:S04]  /*3710*/  LDS.U16 R15, [R7+0x6400] ;  /* 0x00640000070f7984 */ /* 0x000f280000000400 */
[----:B------:R-:W5:Y:S04]  /*3720*/  LDS.U16 R13, [R7+0x6600] ;  /* 0x00660000070d7984 */ /* 0x000f680000000400 */
[----:B------:R-:W0:Y:S04]  /*3730*/  LDS.U16 R11, [R7+0x6800] ;  /* 0x00680000070b7984 */ /* 0x000e280000000400 */
[----:B------:R-:W0:Y:S01]  /*3740*/  LDS.U16 R9, [R7+0x6a00] ;  /* 0x006a000007097984 */ /* 0x000e220000000400 */
[----:B-1----:R-:W-:-:S04]  /*3750*/  LOP3.LUT R5, R2, R19, RZ, 0x30, !PT ;  /* 0x0000001302057212 */ /* 0x002fc800078e30ff */
[----:B------:R-:W-:Y:S02]  /*3760*/  PRMT R10, R5, 0x9910, RZ ;  /* 0x00009910050a7816 */ /* 0x000fe400000000ff */
[----:B------:R-:W1:Y:S01]  /*3770*/  LDS.U16 R5, [R7+0x6c00] ;  /* 0x006c000007057984 */ /* 0x000e620000000400 */
[----:B---3--:R-:W-:Y:S02]  /*3780*/  LOP3.LUT R6, R2, R17, RZ, 0x30, !PT ;  /* 0x0000001102067212 */ /* 0x008fe400078e30ff */
[----:B------:R-:W-:Y:S01]  /*3790*/  ISETP.NE.AND P3, PT, R10, RZ, PT ;  /* 0x000000ff0a00720c */ /* 0x000fe20003f65270 */
[----:B------:R-:W3:Y:S01]  /*37a0*/  LDS.U16 R7, [R7+0x6e00] ;  /* 0x006e000007077984 */ /* 0x000ee20000000400 */
[----:B------:R-:W-:Y:S01]  /*37b0*/  PRMT R14, R6, 0x9910, RZ ;  /* 0x00009910060e7816 */ /* 0x000fe200000000ff */
[----:B------:R-:W-:Y:S01]  /*37c0*/  VIADD R10, R3, 0x1 ;  /* 0x00000001030a7836 */ /* 0x000fe20000000000 */
[----:B----4-:R-:W-:Y:S02]  /*37d0*/  LOP3.LUT R12, R2, R15, RZ, 0x30, !PT ;  /* 0x0000000f020c7212 */ /* 0x010fe400078e30ff */
[----:B------:R-:W-:-:S02]  /*37e0*/  SEL R6, RZ, 0x1, P3 ;  /* 0x00000001ff067807 */ /* 0x000fc40001800000 */
[----:B------:R-:W-:Y:S02]  /*37f0*/  ISETP.NE.AND P4, PT, R14, RZ, PT ;  /* 0x000000ff0e00720c */ /* 0x000fe40003f85270 */
[----:B------:R-:W-:Y:S02]  /*3800*/  PRMT R14, R12, 0x9910, RZ ;  /* 0x000099100c0e7816 */ /* 0x000fe400000000ff */
[----:B-----5:R-:W-:Y:S02]  /*3810*/  LOP3.LUT R12, R2, R13, RZ, 0x30, !PT ;  /* 0x0000000d020c7212 */ /* 0x020fe400078e30ff */
[----:B------:R-:W-:Y:S02]  /*3820*/  SHF.L.U32 R6, R6, R33, RZ ;  /* 0x0000002106067219 */ /* 0x000fe400000006ff */
[----:B------:R-:W-:Y:S01]  /*3830*/  PRMT R16, R12, 0x9910, RZ ;  /* 0x000099100c107816 */ /* 0x000fe200000000ff */
[----:B------:R-:W-:Y:S01]  /*3840*/  VIADD R12, R3, 0x3 ;  /* 0x00000003030c7836 */ /* 0x000fe20000000000 */
[----:B------:R-:W-:-:S02]  /*3850*/  LOP3.LUT R33, R10, 0x19, RZ, 0xc0, !PT ;  /* 0x000000190a217812 */ /* 0x000fc400078ec0ff */
[----:B------:R-:W-:Y:S02]  /*3860*/  ISETP.NE.AND P2, PT, R14, RZ, PT ;  /* 0x000000ff0e00720c */ /* 0x000fe40003f45270 */
[----:B------:R-:W-:Y:S02]  /*3870*/  SEL R10, RZ, 0x1, P4 ;  /* 0x00000001ff0a7807 */ /* 0x000fe40002000000 */
[----:B0-----:R-:W-:Y:S02]  /*3880*/  LOP3.LUT R14, R2, R11, RZ, 0x30, !PT ;  /* 0x0000000b020e7212 */ /* 0x001fe400078e30ff */
[----:B------:R-:W-:Y:S01]  /*3890*/  ISETP.NE.AND P1, PT, R16, RZ, PT ;  /* 0x000000ff1000720c */ /* 0x000fe20003f25270 */
[----:B------:R-:W-:Y:S01]  /*38a0*/  VIADD R16, R3, 0x4 ;  /* 0x0000000403107836 */ /* 0x000fe20000000000 */
[----:B------:R-:W-:Y:S02]  /*38b0*/  SHF.L.U32 R10, R10, R33, RZ ;  /* 0x000000210a0a7219 */ /* 0x000fe400000006ff */
[----:B------:R-:W-:-:S02]  /*38c0*/  PRMT R18, R14, 0x9910, RZ ;  /* 0x000099100e127816 */ /* 0x000fc400000000ff */
[----:B------:R-:W-:Y:S02]  /*38d0*/  LOP3.LUT R39, R16, 0x1c, RZ, 0xc0, !PT ;  /* 0x0000001c10277812 */ /* 0x000fe400078ec0ff */
[----:B------:R-:W-:Y:S02]  /*38e0*/  ISETP.NE.AND P0, PT, R18, RZ, PT ;  /* 0x000000ff1200720c */ /* 0x000fe40003f05270 */
[----:B------:R-:W-:Y:S02]  /*38f0*/  LOP3.LUT R16, R2, R9, RZ, 0x30, !PT ;  /* 0x0000000902107212 */ /* 0x000fe400078e30ff */
[----:B------:R-:W-:Y:S02]  /*3900*/  LOP3.LUT R37, R12, 0x1b, RZ, 0xc0, !PT ;  /* 0x0000001b0c257812 */ /* 0x000fe400078ec0ff */
[----:B------:R-:W-:Y:S02]  /*3910*/  PRMT R16, R16, 0x9910, RZ ;  /* 0x0000991010107816 */ /* 0x000fe400000000ff */
[----:B------:R-:W-:-:S02]  /*3920*/  SEL R14, RZ, 0x1, P1 ;  /* 0x00000001ff0e7807 */ /* 0x000fc40000800000 */
[----:B-1----:R-:W-:Y:S02]  /*3930*/  LOP3.LUT R18, R2, R5, RZ, 0x30, !PT ;  /* 0x0000000502127212 */ /* 0x002fe400078e30ff */
[----:B------:R-:W-:Y:S02]  /*3940*/  SHF.L.U32 R14, R14, R37, RZ ;  /* 0x000000250e0e7219 */ /* 0x000fe400000006ff */
[----:B--2---:R-:W-:Y:S01]  /*3950*/  LOP3.LUT R35, R6, R35, RZ, 0xfc, !PT ;  /* 0x0000002306237212 */ /* 0x004fe200078efcff */
[----:B------:R-:W-:-:S04]  /*3960*/  VIADD R6, R3, 0x2 ;  /* 0x0000000203067836 */ /* 0x000fc80000000000 */
[----:B------:R1:W-:Y:S01]  /*3970*/  STL [R4], R35 ;  /* 0x0000002304007387 */ /* 0x0003e20000100800 */
[----:B------:R-:W-:Y:S02]  /*3980*/  LOP3.LUT R33, R6, 0x1a, RZ, 0xc0, !PT ;  /* 0x0000001a06217812 */ /* 0x000fe400078ec0ff */
[----:B------:R-:W-:-:S04]  /*3990*/  SEL R6, RZ, 0x1, P2 ;  /* 0x00000001ff067807 */ /* 0x000fc80001000000 */
[----:B------:R-:W-:Y:S01]  /*39a0*/  SHF.L.U32 R12, R6, R33, RZ ;  /* 0x00000021060c7219 */ /* 0x000fe200000006ff */
[----:B------:R-:W-:Y:S01]  /*39b0*/  HADD2.F32 R6, -RZ, R19.H0_H0 ;  /* 0x20000013ff067230 */ /* 0x000fe20000004100 */
[----:B------:R-:W-:Y:S02]  /*39c0*/  LOP3.LUT R33, R10, R35, RZ, 0xfc, !PT ;  /* 0x000000230a217212 */ /* 0x000fe400078efcff */
[----:B------:R-:W-:Y:S02]  /*39d0*/  SEL R10, RZ, 0x1, P0 ;  /* 0x00000001ff0a7807 */ /* 0x000fe40000000000 */
[----:B------:R-:W-:Y:S01]  /*39e0*/  FSEL R19, RZ, 1, P3 ;  /* 0x3f800000ff137808 */ /* 0x000fe20001800000 */
[----:B------:R1:W-:Y:S01]  /*39f0*/  STL [R4], R33 ;  /* 0x0000002104007387 */ /* 0x0003e20000100800 */
[----:B------:R-:W-:Y:S01]  /*3a00*/  SHF.L.U32 R39, R10, R39, RZ ;  /* 0x000000270a277219 */ /* 0x000fe200000006ff */
[----:B------:R-:W-:Y:S01]  /*3a10*/  IMAD.MOV.U32 R10, RZ, RZ, R16 ;  /* 0x000000ffff0a7224 */ /* 0x000fe200078e0010 */
[----:B------:R-:W-:Y:S01]  /*3a20*/  LOP3.LUT R37, R12, R33, RZ, 0xfc, !PT ;  /* 0x000000210c257212 */ /* 0x000fe200078efcff */
[----:B------:R-:W-:Y:S01]  /*3a30*/  FFMA.FTZ R6, R19, R6, R8 ;  /* 0x0000000613067223 */ /* 0x000fe20000010008 */
[----:B------:R-:W-:Y:S01]  /*3a40*/  PRMT R12, R18, 0x9910, RZ ;  /* 0x00009910120c7816 */ /* 0x000fe200000000ff */
[C---:B------:R-:W-:Y:S01]  /*3a50*/  VIADD R8, R3.reuse, 0x5 ;  /* 0x0000000503087836 */ /* 0x040fe20000000000 */
[----:B------:R-:W-:Y:S01]  /*3a60*/  ISETP.NE.AND P3, PT, R10, RZ, PT ;  /* 0x000000ff0a00720c */ /* 0x000fe20003f65270 */
[----:B------:R1:W-:Y:S01]  /*3a70*/  STL [R4], R37 ;  /* 0x0000002504007387 */ /* 0x0003e20000100800 */
[----:B------:R-:W-:Y:S01]  /*3a80*/  ISETP.NE.AND P5, PT, R12, RZ, PT ;  /* 0x000000ff0c00720c */ /* 0x000fe20003fa5270 */
[----:B------:R-:W-:Y:S01]  /*3a90*/  VIADD R12, R3, 0x6 ;  /* 0x00000006030c7836 */ /* 0x000fe20000000000 */
[----:B---3--:R-:W-:Y:S01]  /*3aa0*/  LOP3.LUT R16, R2, R7, RZ, 0x30, !PT ;  /* 0x0000000702107212 */ /* 0x008fe200078e30ff */
[----:B------:R-:W-:Y:S01]  /*3ab0*/  HADD2.F32 R7, -RZ, R7.H0_H0 ;  /* 0x20000007ff077230 */ /* 0x000fe20000004100 */
[----:B------:R-:W-:-:S02]  /*3ac0*/  LOP3.LUT R14, R14, R37, RZ, 0xfc, !PT ;  /* 0x000000250e0e7212 */ /* 0x000fc400078efcff */
[----:B------:R-:W-:Y:S01]  /*3ad0*/  LOP3.LUT R19, R8, 0x1d, RZ, 0xc0, !PT ;  /* 0x0000001d08137812 */ /* 0x000fe200078ec0ff */
[----:B------:R-:W-:Y:S01]  /*3ae0*/  HADD2.F32 R8, -RZ, R17.H0_H0 ;  /* 0x20000011ff087230 */ /* 0x000fe20000004100 */
[----:B------:R-:W-:Y:S02]  /*3af0*/  SEL R10, RZ, 0x1, P3 ;  /* 0x00000001ff0a7807 */ /* 0x000fe40001800000 */
[----:B------:R-:W-:Y:S02]  /*3b00*/  PRMT R16, R16, 0x9910, RZ ;  /* 0x0000991010107816 */ /* 0x000fe400000000ff */
[----:B------:R-:W-:Y:S02]  /*3b10*/  LOP3.LUT R14, R39, R14, RZ, 0xfc, !PT ;  /* 0x0000000e270e7212 */ /* 0x000fe400078efcff */
[----:B------:R-:W-:Y:S02]  /*3b20*/  SHF.L.U32 R19, R10, R19, RZ ;  /* 0x000000130a137219 */ /* 0x000fe400000006ff */
[----:B------:R-:W-:-:S02]  /*3b30*/  FSEL R17, RZ, 1, P4 ;  /* 0x3f800000ff117808 */ /* 0x000fc40002000000 */
[----:B------:R-:W-:Y:S02]  /*3b40*/  LOP3.LUT R39, R12, 0x1e, RZ, 0xc0, !PT ;  /* 0x0000001e0c277812 */ /* 0x000fe400078ec0ff */
[----:B------:R-:W-:Y:S01]  /*3b50*/  SEL R10, RZ, 0x1, P5 ;  /* 0x00000001ff0a7807 */ /* 0x000fe20002800000 */
[----:B------:R-:W-:Y:S01]  /*3b60*/  FFMA.FTZ R6, R17, R8, R6 ;  /* 0x0000000811067223 */ /* 0x000fe20000010006 */
[----:B------:R-:W-:Y:S01]  /*3b70*/  ISETP.NE.AND P4, PT, R16, RZ, PT ;  /* 0x000000ff1000720c */ /* 0x000fe20003f85270 */
[----:B------:R-:W-:Y:S01]  /*3b80*/  HADD2.F32 R8, -RZ, R15.H0_H0 ;  /* 0x2000000fff087230 */ /* 0x000fe20000004100 */
[----:B------:R-:W-:Y:S01]  /*3b90*/  SHF.L.U32 R39, R10, R39, RZ ;  /* 0x000000270a277219 */ /* 0x000fe200000006ff */
[----:B------:R-:W-:Y:S01]  /*3ba0*/  VIADD R10, R3, 0x7 ;  /* 0x00000007030a7836 */ /* 0x000fe20000000000 */
[----:B------:R-:W-:Y:S01]  /*3bb0*/  LOP3.LUT R14, R19, R14, RZ, 0xfc, !PT ;  /* 0x0000000e130e7212 */ /* 0x000fe200078efcff */
[----:B------:R-:W-:Y:S01]  /*3bc0*/  VIADD R3, R3, 0x8 ;  /* 0x0000000803037836 */ /* 0x000fe20000000000 */
[----:B------:R-:W-:-:S02]  /*3bd0*/  SEL R17, RZ, 0x1, P4 ;  /* 0x00000001ff117807 */ /* 0x000fc40002000000 */
[----:B------:R-:W-:Y:S02]  /*3be0*/  LOP3.LUT R14, R39, R14, RZ, 0xfc, !PT ;  /* 0x0000000e270e7212 */ /* 0x000fe400078efcff */
[----:B------:R-:W-:Y:S01]  /*3bf0*/  SHF.L.W.U32 R17, R17, R10, RZ ;  /* 0x0000000a11117219 */ /* 0x000fe20000000eff */
[----:B------:R-:W-:Y:S01]  /*3c00*/  HADD2.F32 R10, -RZ, R11.H0_H0 ;  /* 0x2000000bff0a7230 */ /* 0x000fe20000004100 */
[----:B------:R-:W-:Y:S02]  /*3c10*/  FSEL R15, RZ, 1, P2 ;  /* 0x3f800000ff0f7808 */ /* 0x000fe40001000000 */
[----:B------:R-:W-:Y:S02]  /*3c20*/  LOP3.LUT R17, R17, R14, RZ, 0xfc, !PT ;  /* 0x0000000e11117212 */ /* 0x000fe400078efcff */
[----:B------:R-:W-:Y:S01]  /*3c30*/  FSEL R11, RZ, 1, P0 ;  /* 0x3f800000ff0b7808 */ /* 0x000fe20000000000 */
[----:B------:R-:W-:Y:S01]  /*3c40*/  FFMA.FTZ R6, R15, R8, R6 ;  /* 0x000000080f067223 */ /* 0x000fe20000010006 */
[----:B------:R-:W-:Y:S01]  /*3c50*/  HADD2.F32 R8, -RZ, R13.H0_H0 ;  /* 0x2000000dff087230 */ /* 0x000fe20000004100 */
[----:B------:R-:W-:Y:S01]  /*3c60*/  FSEL R13, RZ, 1, P1 ;  /* 0x3f800000ff0d7808 */ /* 0x000fe20000800000 */
[----:B------:R1:W-:Y:S01]  /*3c70*/  STL [R4], R17 ;  /* 0x0000001104007387 */ /* 0x0003e20000100800 */
[----:B------:R-:W-:-:S03]  /*3c80*/  ISETP.NE.AND P0, PT, R3, 0x80, PT ;  /* 0x000000800300780c */ /* 0x000fc60003f05270 */
[----:B------:R-:W-:Y:S01]  /*3c90*/  FFMA.FTZ R6, R13, R8, R6 ;  /* 0x000000080d067223 */ /* 0x000fe20000010006 */
[----:B------:R-:W-:Y:S01]  /*3ca0*/  HADD2.F32 R8, -RZ, R9.H0_H0 ;  /* 0x20000009ff087230 */ /* 0x000fe20000004100 */
[----:B------:R-:W-:Y:S02]  /*3cb0*/  FSEL R9, RZ, 1, P3 ;  /* 0x3f800000ff097808 */ /* 0x000fe40001800000 */
[----:B------:R-:W-:Y:S01]  /*3cc0*/  FFMA.FTZ R6, R11, R10, R6 ;  /* 0x0000000a0b067223 */ /* 0x000fe20000010006 */
[----:B------:R-:W-:Y:S01]  /*3cd0*/  HADD2.F32 R10, -RZ, R5.H0_H0 ;  /* 0x20000005ff0a7230 */ /* 0x000fe20000004100 */
[----:B------:R-:W-:Y:S02]  /*3ce0*/  FSEL R5, RZ, 1, P5 ;  /* 0x3f800000ff057808 */ /* 0x000fe40002800000 */
[----:B------:R-:W-:Y:S01]  /*3cf0*/  FFMA.FTZ R6, R9, R8, R6 ;  /* 0x0000000809067223 */ /* 0x000fe20000010006 */
[----:B------:R-:W-:-:S03]  /*3d00*/  FSEL R8, RZ, 1, P4 ;  /* 0x3f800000ff087808 */ /* 0x000fc60002000000 */
[----:B------:R-:W-:-:S04]  /*3d10*/  FFMA.FTZ R5, R5, R10, R6 ;  /* 0x0000000a05057223 */ /* 0x000fc80000010006 */
[----:B------:R-:W-:Y:S01]  /*3d20*/  FFMA.FTZ R8, R8, R7, R5 ;  /* 0x0000000708087223 */ /* 0x000fe20000010005 */
[----:B-1----:R-:W-:Y:S06]  /*3d30*/  @P0 BRA `(.L_x_6) ;  /* 0xfffffff800500947 */ /* 0x002fec000383ffff */
[----:B------:R-:W2:Y:S04]  /*3d40*/  LDL.128 R16, [R1+0x100] ;  /* 0x0001000001107983 */ /* 0x000ea80000100c00 */
[----:B------:R-:W3:Y:S01]  /*3d50*/  LDL.128 R4, [R1+0x110] ;  /* 0x0001100001047983 */ /* 0x000ee20000100c00 */
[----:B------:R-:W0:Y:S01]  /*3d60*/  S2UR UR6, SR_CgaCtaId ;  /* 0x00000000000679c3 */ /* 0x000e220000008800 */
[----:B------:R-:W-:Y:S01]  /*3d70*/  ISETP.NE.AND P2, PT, R150, RZ, PT ;  /* 0x000000ff9600720c */ /* 0x000fe20003f45270 */
[----:B------:R-:W-:Y:S01]  /*3d80*/  UMOV UR5, 0x400 ;  /* 0x0000040000057882 */ /* 0x000fe20000000000 */
[----:B------:R-:W1:Y:S01]  /*3d90*/  SHFL.DOWN P0, R3, R8, 0x1, 0x1f ;  /* 0x08201f0008037f89 */ /* 0x000e620000000000 */
[----:B------:R-:W4:Y:S01]  /*3da0*/  S2R R11, SR_LANEID ;  /* 0x00000000000b7919 */ /* 0x000f220000000000 */
[----:B0-----:R-:W-:Y:S01]  /*3db0*/  ULEA UR5, UR6, UR5, 0x18 ;  /* 0x0000000506057291 */ /* 0x001fe2000f8ec0ff */
[----:B-1----:R-:W-:-:S05]  /*3dc0*/  @P0 FADD R3, R8, R3 ;  /* 0x0000000308030221 */ /* 0x002fca0000000000 */
[----:B------:R-:W0:Y:S01]  /*3dd0*/  SHFL.DOWN P0, R10, R3, 0x2, 0x1f ;  /* 0x08401f00030a7f89 */ /* 0x000e220000000000 */
[----:B----4-:R-:W-:Y:S01]  /*3de0*/  ISETP.NE.AND P1, PT, R11, RZ, PT ;  /* 0x000000ff0b00720c */ /* 0x010fe20003f25270 */
[----:B0-----:R-:W-:-:S05]  /*3df0*/  @P0 FADD R10, R3, R10 ;  /* 0x0000000a030a0221 */ /* 0x001fca0000000000 */
[----:B------:R-:W0:Y:S02]  /*3e00*/  SHFL.DOWN P0, R9, R10, 0x4, 0x1f ;  /* 0x08801f000a097f89 */ /* 0x000e240000000000 */
[----:B0-----:R-:W-:-:S05]  /*3e10*/  @P0 FADD R9, R10, R9 ;  /* 0x000000090a090221 */ /* 0x001fca0000000000 */
[----:B------:R-:W0:Y:S02]  /*3e20*/  SHFL.DOWN P0, R12, R9, 0x8, 0x1f ;  /* 0x09001f00090c7f89 */ /* 0x000e240000000000 */
[----:B0-----:R-:W-:-:S05]  /*3e30*/  @P0 FADD R12, R9, R12 ;  /* 0x0000000c090c0221 */ /* 0x001fca0000000000 */
[----:B------:R-:W0:Y:S02]  /*3e40*/  SHFL.DOWN P0, R13, R12, 0x10, 0x1f ;  /* 0x0a001f000c0d7f89 */ /* 0x000e240000000000 */
[----:B0-----:R-:W-:Y:S01]  /*3e50*/  @P0 FADD R13, R12, R13 ;  /* 0x0000000d0c0d0221 */ /* 0x001fe20000000000 */
[----:B------:R-:W-:-:S04]  /*3e60*/  ISETP.GT.U32.AND P0, PT, R150, 0x1f, PT ;  /* 0x0000001f9600780c */ /* 0x000fc80003f04070 */
[----:B------:R-:W-:Y:S01]  /*3e70*/  @!P1 STS [R26+0x8], R13 ;  /* 0x0000080d1a009388 */ /* 0x000fe20000000800 */
[----:B------:R-:W-:Y:S06]  /*3e80*/  BAR.SYNC.DEFER_BLOCKING 0x0 ;  /* 0x0000000000007b1d */ /* 0x000fec0000010000 */
[----:B------:R-:W0:Y:S04]  /*3e90*/  @!P2 LDS R32, [UR5+0x1c] ;  /* 0x00001c05ff20a984 */ /* 0x000e280008000800 */
[----:B------:R-:W1:Y:S04]  /*3ea0*/  @!P2 LDS.128 R8, [UR5+0x20] ;  /* 0x00002005ff08a984 */ /* 0x000e680008000c00 */
[----:B------:R-:W4:Y:S01]  /*3eb0*/  @!P2 LDS.64 R14, [UR5+0x30] ;  /* 0x00003005ff0ea984 */ /* 0x000f220008000a00 */
[----:B0-----:R-:W-:-:S04]  /*3ec0*/  @!P2 FADD.FTZ R3, R13, R32 ;  /* 0x000000200d03a221 */ /* 0x001fc80000010000 */
[----:B-1----:R-:W-:-:S04]  /*3ed0*/  @!P2 FADD.FTZ R8, R3, R8 ;  /* 0x000000080308a221 */ /* 0x002fc80000010000 */
[----:B------:R-:W-:-:S04]  /*3ee0*/  @!P2 FADD.FTZ R9, R9, R8 ;  /* 0x000000080909a221 */ /* 0x000fc80000010000 */
[----:B------:R-:W-:-:S04]  /*3ef0*/  @!P2 FADD.FTZ R10, R10, R9 ;  /* 0x000000090a0aa221 */ /* 0x000fc80000010000 */
[----:B------:R-:W-:-:S04]  /*3f00*/  @!P2 FADD.FTZ R11, R11, R10 ;  /* 0x0000000a0b0ba221 */ /* 0x000fc80000010000 */
[----:B----4-:R-:W-:-:S04]  /*3f10*/  @!P2 FADD.FTZ R14, R11, R14 ;  /* 0x0000000e0b0ea221 */ /* 0x010fc80000010000 */
[----:B------:R-:W-:-:S04]  /*3f20*/  @!P2 FADD.FTZ R14, R15, R14 ;  /* 0x0000000e0f0ea221 */ /* 0x000fc80000010000 */
[----:B------:R-:W-:-:S05]  /*3f30*/  @!P2 FADD.FTZ R14, R14, R21 ;  /* 0x000000150e0ea221 */ /* 0x000fca0000010000 */
[----:B------:R0:W-:Y:S01]  /*3f40*/  @!P2 STS [UR5+0x4], R14 ;  /* 0x0000040eff00a988 */ /* 0x0001e20008000805 */
[----:B------:R-:W-:Y:S06]  /*3f50*/  BAR.SYNC.DEFER_BLOCKING 0x0 ;  /* 0x0000000000007b1d */ /* 0x000fec0000010000 */
[----:B------:R-:W1:Y:S01]  /*3f60*/  LDS R21, [UR5+0x4] ;  /* 0x00000405ff157984 */ /* 0x000e620008000800 */
[----:B--2---:R-:W-:Y:S01]  /*3f70*/  POPC R16, R16 ;  /* 0x0000001000107309 */ /* 0x004fe20000000000 */
[----:B------:R-:W-:Y:S01]  /*3f80*/  POPC R17, R17 ;  /* 0x0000001100117309 */ /* 0x000fe20000000000 */
[----:B------:R-:W2:Y:S01]  /*3f90*/  POPC R18, R18 ;  /* 0x0000001200127309 */ /* 0x000ea20000000000 */
[----:B------:R-:W-:Y:S01]  /*3fa0*/  POPC R19, R19 ;  /* 0x0000001300137309 */ /* 0x000fe20000000000 */
[----:B--2---:R-:W-:Y:S01]  /*3fb0*/  IADD3 R16, PT, PT, R18, R17, R16 ;  /* 0x0000001112107210 */ /* 0x004fe20007ffe010 */
[----:B---3--:R-:W2:Y:S01]  /*3fc0*/  POPC R4, R4 ;  /* 0x0000000400047309 */ /* 0x008ea20000000000 */
[----:B------:R-:W-:Y:S02]  /*3fd0*/  POPC R5, R5 ;  /* 0x0000000500057309 */ /* 0x000fe40000000000 */
[----:B--2---:R-:W-:Y:S01]  /*3fe0*/  IADD3 R4, PT, PT, R4, R19, R16 ;  /* 0x0000001304047210 */ /* 0x004fe20007ffe010 */
[----:B------:R-:W2:Y:S01]  /*3ff0*/  POPC R6, R6 ;  /* 0x0000000600067309 */ /* 0x000ea20000000000 */
[----:B------:R-:W3:Y:S02]  /*4000*/  POPC R7, R7 ;  /* 0x0000000700077309 */ /* 0x000ee40000000000 */
[----:B--2---:R-:W-:-:S05]  /*4010*/  IADD3 R4, PT, PT, R6, R5, R4 ;  /* 0x0000000506047210 */ /* 0x004fca0007ffe004 */
[----:B---3--:R-:W-:Y:S01]  /*4020*/  IMAD.IADD R4, R4, 0x1, R7 ;  /* 0x0000000104047824 */ /* 0x008fe200078e0207 */
[----:B------:R-:W-:Y:S06]  /*4030*/  BAR.SYNC.DEFER_BLOCKING 0x0 ;  /* 0x0000000000007b1d */ /* 0x000fec0000010000 */
[----:B------:R0:W-:Y:S02]  /*4040*/  STS [R29], R4 ;  /* 0x000000041d007388 */ /* 0x0001e40000000800 */
[----:B------:R-:W-:Y:S06]  /*4050*/  BAR.SYNC.DEFER_BLOCKING 0x0 ;  /* 0x0000000000007b1d */ /* 0x000fec0000010000 */
[----:B-1----:R-:W-:Y:S05]  /*4060*/  @P0 BRA `(.L_x_7) ;  /* 0x0000000000bc0947 */ /* 0x002fea0003800000 */
[----:B------:R-:W-:Y:S01]  /*4070*/  LDS R3, [R31] ;  /* 0x000000001f037984 */ /* 0x000fe20000000800 */
[----:B------:R-:W-:Y:S01]  /*4080*/  UMOV UR6, 0xffffffff ;  /* 0xffffffff00067882 */ /* 0x000fe20000000000 */
[----:B------:R-:W-:Y:S02]  /*4090*/  ISETP.NE.AND P1, PT, R150, RZ, PT ;  /* 0x000000ff9600720c */ /* 0x000fe40003f25270 */
[----:B0-----:R-:W-:Y:S04]  /*40a0*/  LDS R4, [R31+0x4] ;  /* 0x000004001f047984 */ /* 0x001fe80000000800 */
[----:B------:R-:W0:Y:S04]  /*40b0*/  LDS R5, [R31+0x8] ;  /* 0x000008001f057984 */ /* 0x000e280000000800 */
[----:B------:R-:W-:Y:S04]  /*40c0*/  LDS R6, [R31+0xc] ;  /* 0x00000c001f067984 */ /* 0x000fe80000000800 */
[----:B------:R-:W1:Y:S04]  /*40d0*/  LDS R7, [R31+0x10] ;  /* 0x000010001f077984 */ /* 0x000e680000000800 */
[----:B------:R-:W-:Y:S04]  /*40e0*/  LDS R8, [R31+0x14] ;  /* 0x000014001f087984 */ /* 0x000fe80000000800 */
[----:B------:R-:W2:Y:S04]  /*40f0*/  LDS R9, [R31+0x18] ;  /* 0x000018001f097984 */ /* 0x000ea80000000800 */
[----:B------:R-:W3:Y:S01]  /*4100*/  LDS R10, [R31+0x1c] ;  /* 0x00001c001f0a7984 */ /* 0x000ee20000000800 */
[----:B0-----:R-:W-:-:S04]  /*4110*/  IADD3 R11, PT, PT, R5, R4, R3 ;  /* 0x00000004050b7210 */ /* 0x001fc80007ffe003 */
[----:B-1----:R-:W-:-:S04]  /*4120*/  IADD3 R11, PT, PT, R7, R11, R6 ;  /* 0x0000000b070b7210 */ /* 0x002fc80007ffe006 */
[----:B--2---:R-:W-:-:S05]  /*4130*/  IADD3 R11, PT, PT, R9, R11, R8 ;  /* 0x0000000b090b7210 */ /* 0x004fca0007ffe008 */
[----:B---3--:R-:W-:Y:S01]  /*4140*/  IMAD.IADD R10, R10, 0x1, R11 ;  /* 0x000000010a0a7824 */ /* 0x008fe200078e020b */
[----:B------:R-:W-:Y:S06]  /*4150*/  BRA.DIV UR6, `(.L_x_8) ;  /* 0x0000001a06a07947 */ /* 0x000fec000b800000 */
[----:B------:R-:W0:Y:S04]  /*4160*/  SHFL.UP P0, R11, R10, 0x1, RZ ;  /* 0x042000000a0b7989 */ /* 0x000e2800000000ff */
[----:B------:R-:W-:Y:S01]  /*4170*/  SHFL.IDX PT, R17, R23, RZ, 0x1f ;  /* 0x00001fff17117589 */ /* 0x000fe200000e0000 */
[----:B0-----:R-:W-:-:S05]  /*4180*/  @P0 IMAD.IADD R11, R10, 0x1, R11 ;  /* 0x000000010a0b0824 */ /* 0x001fca00078e020b */
[----:B------:R-:W0:Y:S02]  /*4190*/  SHFL.UP P0, R12, R11, 0x2, RZ ;  /* 0x044000000b0c7989 */ /* 0x000e2400000000ff */
[----:B0-----:R-:W-:-:S05]  /*41a0*/  @P0 IMAD.IADD R12, R11, 0x1, R12 ;  /* 0x000000010b0c0824 */ /* 0x001fca00078e020c */
[----:B------:R-:W0:Y:S02]  /*41b0*/  SHFL.UP P0, R13, R12, 0x4, RZ ;  /* 0x048000000c0d7989 */ /* 0x000e2400000000ff */
[----:B0-----:R-:W-:-:S05]  /*41c0*/  @P0 IMAD.IADD R13, R12, 0x1, R13 ;  /* 0x000000010c0d0824 */ /* 0x001fca00078e020d */
[----:B------:R-:W0:Y:S02]  /*41d0*/  SHFL.UP P0, R14, R13, 0x8, RZ ;  /* 0x050000000d0e7989 */ /* 0x000e2400000000ff */
[----:B0-----:R-:W-:-:S05]  /*41e0*/  @P0 IMAD.IADD R14, R13, 0x1, R14 ;  /* 0x000000010d0e0824 */ /* 0x001fca00078e020e */
[----:B------:R-:W0:Y:S02]  /*41f0*/  SHFL.UP P0, R15, R14, 0x10, RZ ;  /* 0x060000000e0f7989 */ /* 0x000e2400000000ff */
[----:B0-----:R-:W-:-:S04]  /*4200*/  @P0 IMAD.IADD R15, R14, 0x1, R15 ;  /* 0x000000010e0f0824 */ /* 0x001fc800078e020f */
[----:B------:R-:W-:Y:S01]  /*4210*/  IMAD.IADD R10, R15, 0x1, -R10 ;  /* 0x000000010f0a7824 */ /* 0x000fe200078e0a0a */
[----:B------:R-:W0:Y:S02]  /*4220*/  SHFL.IDX PT, R16, R15, 0x1f, 0x1f ;  /* 0x03e01f000f107f89 */ /* 0x000e2400000e0000 */
[----:B0-----:R-:W-:-:S07]  /*4230*/  IMAD.IADD R16, R23, 0x1, R16 ;  /* 0x0000000117107824 */ /* 0x001fce00078e0210 */
.L_x_31:
[----:B------:R-:W-:Y:S01]  /*4240*/  SEL R10, R10, RZ, P1 ;  /* 0x000000ff0a0a7207 */ /* 0x000fe20000800000 */
[----:B------:R-:W-:-:S04]  /*4250*/  IMAD.MOV.U32 R23, RZ, RZ, R16 ;  /* 0x000000ffff177224 */ /* 0x000fc800078e0010 */
[----:B------:R-:W-:-:S04]  /*4260*/  IMAD.IADD R10, R17, 0x1, R10 ;  /* 0x00000001110a7824 */ /* 0x000fc800078e020a */
[----:B------:R-:W-:Y:S01]  /*4270*/  IMAD.IADD R3, R3, 0x1, R10 ;  /* 0x0000000103037824 */ /* 0x000fe200078e020a */
[----:B------:R1:W-:Y:S03]  /*4280*/  STS [R31], R10 ;  /* 0x0000000a1f007388 */ /* 0x0003e60000000800 */
[----:B------:R-:W-:Y:S01]  /*4290*/  IMAD.IADD R4, R4, 0x1, R3 ;  /* 0x0000000104047824 */ /* 0x000fe200078e0203 */
[----:B------:R1:W-:Y:S03]  /*42a0*/  STS [R31+0x4], R3 ;  /* 0x000004031f007388 */ /* 0x0003e60000000800 */
        /* <DEDUP_REMOVED lines=9> */
[----:B------:R1:W-:Y:S04]  /*4340*/  STS [R31+0x18], R8 ;  /* 0x000018081f007388 */ /* 0x0003e80000000800 */
[----:B------:R1:W-:Y:S02]  /*4350*/  STS [R31+0x1c], R12 ;  /* 0x00001c0c1f007388 */ /* 0x0003e40000000800 */
.L_x_7:
[----:B------:R-:W-:Y:S05]  /*4360*/  WARPSYNC.ALL ;  /* 0x0000000000007948 */ /* 0x000fea0003800000 */
[----:B------:R-:W-:Y:S01]  /*4370*/  BAR.SYNC.DEFER_BLOCKING 0x0 ;  /* 0x0000000000007b1d */ /* 0x000fe20000010000 */
[C---:B------:R-:W-:Y:S02]  /*4380*/  FSETP.GTU.FTZ.AND P1, PT, R21.reuse, R30, PT ;  /* 0x0000001e1500720b */ /* 0x040fe40003f3c000 */
[----:B------:R-:W-:-:S03]  /*4390*/  FSETP.GT.FTZ.AND P0, PT, R21, RZ, PT ;  /* 0x000000ff1500720b */ /* 0x000fc60003f14000 */
[----:B------:R-:W2:Y:S01]  /*43a0*/  LDCU UR6, c[0x0][0x3d4] ;  /* 0x00007a80ff0677ac */ /* 0x000ea20008000800 */
[----:B-1----:R1:W3:Y:S01]  /*43b0*/  LDS R3, [R29] ;  /* 0x000000001d037984 */ /* 0x0022e20000000800 */
[----:B--2---:R-:W-:-:S03]  /*43c0*/  FADD.FTZ R7, R21, -UR6 ;  /* 0x8000000615077e21 */ /* 0x004fc60008010000 */
[----:B------:R1:W-:Y:S01]  /*43d0*/  @!P2 STS [UR5], R23 ;  /* 0x00000017ff00a988 */ /* 0x0003e20008000805 */
[----:B------:R-:W-:Y:S06]  /*43e0*/  BAR.SYNC.DEFER_BLOCKING 0x0 ;  /* 0x0000000000007b1d */ /* 0x000fec0000010000 */
[----:B------:R-:W2:Y:S02]  /*43f0*/  LDS R6, [UR5] ;  /* 0x00000005ff067984 */ /* 0x000ea40008000800 */
[----:B------:R-:W-:Y:S06]  /*4400*/  BAR.SYNC.DEFER_BLOCKING 0x0 ;  /* 0x0000000000007b1d */ /* 0x000fec0000010000 */
[----:B------:R-:W-:Y:S05]  /*4410*/  @P0 BRA !P1, `(.L_x_9) ;  /* 0x0000000000140947 */ /* 0x000fea0004800000 */
[----:B------:R-:W-:Y:S02]  /*4420*/  FSETP.GT.FTZ.AND P1, PT, R21, UR6, PT ;  /* 0x0000000615007c0b */ /* 0x000fe4000bf34000 */
[----:B------:R-:W-:Y:S02]  /*4430*/  ISETP.EQ.AND P0, PT, RZ, UR7, P0 ;  /* 0x00000007ff007c0c */ /* 0x000fe40008702270 */
[----:B--2---:R-:W-:-:S04]  /*4440*/  ISETP.LT.U32.AND P1, PT, R6, 0xc01, P1 ;  /* 0x00000c010600780c */ /* 0x004fc80000f21070 */
[----:B------:R-:W-:-:S13]  /*4450*/  PLOP3.LUT P0, PT, P1, P0, PT, 0xf8, 0x8f ;  /* 0x00000000008f781c */ /* 0x000fda0000f01f70 */
[----:B------:R-:W-:Y:S05]  /*4460*/  @!P0 BRA `(.L_x_10) ;  /* 0x0000000c00388947 */ /* 0x000fea0003800000 */
.L_x_9:
[----:B------:R-:W-:-:S07]  /*4470*/  IMAD.MOV.U32 R9, RZ, RZ, RZ ;  /* 0x000000ffff097224 */ /* 0x000fce00078e00ff */
.L_x_11:
[----:B------:R-:W-:-:S05]  /*4480*/  SHF.R.U32.HI R5, RZ, 0x5, R9 ;  /* 0x00000005ff057819 */ /* 0x000fca0000011609 */
[----:B------:R-:W-:-:S05]  /*4490*/  IMAD R5, R5, 0x4, R28 ;  /* 0x0000000405057824 */ /* 0x000fca00078e021c */
[----:B0-----:R4:W5:Y:S01]  /*44a0*/  LDL R12, [R5] ;  /* 0x00000000050c7983 */ /* 0x0019620000100800 */
[C---:B0-----:R-:W-:Y:S01]  /*44b0*/  LOP3.LUT R4, R9.reuse, 0x18, RZ, 0xc0, !PT ;  /* 0x0000001809047812 */ /* 0x041fe200078ec0ff */
[----:B------:R-:W-:Y:S01]  /*44c0*/  IMAD R8, R9, 0x2, R1 ;  /* 0x0000000209087824 */ /* 0x000fe200078e0201 */
[----:B---3--:R-:W-:Y:S01]  /*44d0*/  ISETP.GT.U32.AND P6, PT, R3, 0xbff, PT ;  /* 0x00000bff0300780c */ /* 0x008fe20003fc4070 */
[----:B------:R-:W-:-:S05]  /*44e0*/  VIADD R10, R9, 0x1 ;  /* 0x00000001090a7836 */ /* 0x000fca0000000000 */
[----:B------:R-:W-:Y:S01]  /*44f0*/  LOP3.LUT R10, R10, 0x19, RZ, 0xc0, !PT ;  /* 0x000000190a0a7812 */ /* 0x000fe200078ec0ff */
[----:B----4-:R-:W-:-:S05]  /*4500*/  VIADD R5, R9, 0x2 ;  /* 0x0000000209057836 */ /* 0x010fca0000000000 */
[----:B------:R-:W-:Y:S02]  /*4510*/  LOP3.LUT R5, R5, 0x1a, RZ, 0xc0, !PT ;  /* 0x0000001a05057812 */ /* 0x000fe400078ec0ff */
[----:B-----5:R-:W-:-:S04]  /*4520*/  SHF.R.U32.HI R4, RZ, R4, R12 ;  /* 0x00000004ff047219 */ /* 0x020fc8000001160c */
[----:B------:R-:W-:-:S04]  /*4530*/  LOP3.LUT R4, R4, 0x1, RZ, 0xc0, !PT ;  /* 0x0000000104047812 */ /* 0x000fc800078ec0ff */
[----:B------:R-:W-:-:S13]  /*4540*/  ISETP.NE.U32.OR P6, PT, R4, 0x1, P6 ;  /* 0x000000010400780c */ /* 0x000fda00037c5470 */
[----:B------:R-:W3:Y:S01]  /*4550*/  @!P6 LDL.U16 R4, [R8] ;  /* 0x000000000804e983 */ /* 0x000ee20000100400 */
[--C-:B------:R-:W-:Y:S02]  /*4560*/  SHF.R.U32.HI R11, RZ, R10, R12.reuse ;  /* 0x0000000aff0b7219 */ /* 0x100fe4000001160c */
[C---:B------:R-:W-:Y:S01]  /*4570*/  @!P6 LEA R10, R3.reuse, UR4, 0x3 ;  /* 0x00000004030aec11 */ /* 0x040fe2000f8e18ff */
[----:B------:R-:W-:Y:S01]  /*4580*/  @!P6 VIADD R3, R3, 0x1 ;  /* 0x000000010303e836 */ /* 0x000fe20000000000 */
[----:B------:R-:W-:Y:S01]  /*4590*/  LOP3.LUT R11, R11, 0x1, RZ, 0xc0, !PT ;  /* 0x000000010b0b7812 */ /* 0x000fe200078ec0ff */
[----:B------:R-:W-:Y:S01]  /*45a0*/  @!P6 STL.U16 [R8], RZ ;  /* 0x000000ff0800e387 */ /* 0x000fe20000100400 */
[----:B------:R-:W-:Y:S02]  /*45b0*/  SHF.R.U32.HI R5, RZ, R5, R12 ;  /* 0x00000005ff057219 */ /* 0x000fe4000001160c */
[----:B------:R-:W-:Y:S02]  /*45c0*/  ISETP.GT.U32.AND P5, PT, R3, 0xbff, PT ;  /* 0x00000bff0300780c */ /* 0x000fe40003fa4070 */
[----:B------:R-:W-:-:S02]  /*45d0*/  LOP3.LUT R5, R5, 0x1, RZ, 0xc0, !PT ;  /* 0x0000000105057812 */ /* 0x000fc400078ec0ff */
[----:B------:R-:W-:-:S13]  /*45e0*/  ISETP.NE.U32.OR P5, PT, R11, 0x1, P5 ;  /* 0x000000010b00780c */ /* 0x000fda0002fa5470 */
[C---:B------:R-:W-:Y:S01]  /*45f0*/  @!P5 LEA R38, R3.reuse, UR4, 0x3 ;  /* 0x000000040326dc11 */ /* 0x040fe2000f8e18ff */
[----:B------:R-:W-:-:S05]  /*4600*/  @!P5 VIADD R3, R3, 0x1 ;  /* 0x000000010303d836 */ /* 0x000fca0000000000 */
[----:B------:R-:W-:-:S04]  /*4610*/  ISETP.GT.U32.AND P4, PT, R3, 0xbff, PT ;  /* 0x00000bff0300780c */ /* 0x000fc80003f84070 */
[----:B------:R-:W-:Y:S01]  /*4620*/  ISETP.NE.U32.OR P4, PT, R5, 0x1, P4 ;  /* 0x000000010500780c */ /* 0x000fe20002785470 */
[----:B------:R-:W-:-:S05]  /*4630*/  VIADD R5, R9, 0x3 ;  /* 0x0000000309057836 */ /* 0x000fca0000000000 */
[----:B------:R-:W-:-:S04]  /*4640*/  LOP3.LUT R5, R5, 0x1b, RZ, 0xc0, !PT ;  /* 0x0000001b05057812 */ /* 0x000fc800078ec0ff */
[----:B------:R-:W-:-:S03]  /*4650*/  SHF.R.U32.HI R5, RZ, R5, R12 ;  /* 0x00000005ff057219 */ /* 0x000fc6000001160c */
[C---:B------:R-:W-:Y:S01]  /*4660*/  @!P4 LEA R39, R3.reuse, UR4, 0x3 ;  /* 0x000000040327cc11 */ /* 0x040fe2000f8e18ff */
[----:B------:R-:W-:Y:S01]  /*4670*/  @!P4 VIADD R3, R3, 0x1 ;  /* 0x000000010303c836 */ /* 0x000fe20000000000 */
[----:B------:R-:W-:Y:S01]  /*4680*/  LOP3.LUT R5, R5, 0x1, RZ, 0xc0, !PT ;  /* 0x0000000105057812 */ /* 0x000fe200078ec0ff */
[----:B------:R-:W4:Y:S03]  /*4690*/  @!P4 LDL.U16 R14, [R8+0x4] ;  /* 0x00000400080ec983 */ /* 0x000f260000100400 */
        /* <DEDUP_REMOVED lines=8> */
[----:B------:R-:W5:Y:S03]  /*4720*/  @!P3 LDL.U16 R16, [R8+0x6] ;  /* 0x000006000810b983 */ /* 0x000f660000100400 */
        /* <DEDUP_REMOVED lines=8> */
[----:B------:R-:W2:Y:S03]  /*47b0*/  @!P2 LDL.U16 R18, [R8+0x8] ;  /* 0x000008000812a983 */ /* 0x000ea60000100400 */
        /* <DEDUP_REMOVED lines=12> */
[----:B------:R-:W-:Y:S01]  /*4880*/  SHF.R.W.U32.HI R11, RZ, R5, R12 ;  /* 0x00000005ff0b7219 */ /* 0x000fe20000011e0c */
[----:B------:R-:W-:Y:S01]  /*4890*/  @!P6 IMAD.IADD R5, R152, 0x1, R9 ;  /* 0x000000019805e824 */ /* 0x000fe200078e0209 */
[----:B------:R-:W4:Y:S02]  /*48a0*/  @!P5 LDL.U16 R12, [R8+0x2] ;  /* 0x00000200080cd983 */ /* 0x000f240000100400 */
[----:B------:R-:W-:-:S03]  /*48b0*/  LOP3.LUT R11, R11, 0x1, RZ, 0xc0, !PT ;  /* 0x000000010b0b7812 */ /* 0x000fc600078ec0ff */
[C---:B------:R-:W-:Y:S01]  /*48c0*/  @!P0 LEA R43, R3.reuse, UR4, 0x3 ;  /* 0x00000004032b8c11 */ /* 0x040fe2000f8e18ff */
[----:B------:R-:W-:Y:S01]  /*48d0*/  @!P0 VIADD R3, R3, 0x1 ;  /* 0x0000000103038836 */ /* 0x000fe20000000000 */
[----:B------:R-:W2:Y:S04]  /*48e0*/  @!P0 LDL.U16 R34, [R8+0xc] ;  /* 0x00000c0008228983 */ /* 0x000ea80000100400 */
[----:B---3--:R0:W-:Y:S01]  /*48f0*/  @!P6 STS.64 [R10], R4 ;  /* 0x000000040a00e388 */ /* 0x0081e20000000a00 */
[----:B------:R-:W-:-:S04]  /*4900*/  ISETP.GT.U32.AND P6, PT, R3, 0xbff, PT ;  /* 0x00000bff0300780c */ /* 0x000fc80003fc4070 */
[----:B------:R-:W-:-:S13]  /*4910*/  ISETP.NE.U32.OR P6, PT, R11, 0x1, P6 ;  /* 0x000000010b00780c */ /* 0x000fda00037c5470 */
[----:B------:R-:W3:Y:S01]  /*4920*/  @!P6 LDL.U16 R36, [R8+0xe] ;  /* 0x00000e000824e983 */ /* 0x000ee20000100400 */
[--C-:B------:R-:W-:Y:S02]  /*4930*/  @!P5 IMAD.IADD R13, R146, 0x1, R9.reuse ;  /* 0x00000001920dd824 */ /* 0x100fe400078e0209 */
[--C-:B------:R-:W-:Y:S02]  /*4940*/  @!P4 IMAD.IADD R15, R142, 0x1, R9.reuse ;  /* 0x000000018e0fc824 */ /* 0x100fe400078e0209 */
[--C-:B------:R-:W-:Y:S02]  /*4950*/  @!P3 IMAD.IADD R17, R138, 0x1, R9.reuse ;  /* 0x000000018a11b824 */ /* 0x100fe400078e0209 */
[--C-:B------:R-:W-:Y:S02]  /*4960*/  @!P2 IMAD.IADD R19, R134, 0x1, R9.reuse ;  /* 0x000000018613a824 */ /* 0x100fe400078e0209 */
[--C-:B------:R-:W-:Y:S01]  /*4970*/  @!P1 IMAD.IADD R33, R130, 0x1, R9.reuse ;  /* 0x0000000182219824 */ /* 0x100fe200078e0209 */
[----:B0-----:R-:W-:Y:S01]  /*4980*/  @!P6 LEA R4, R3, UR4, 0x3 ;  /* 0x000000040304ec11 */ /* 0x001fe2000f8e18ff */
[----:B------:R-:W-:-:S02]  /*4990*/  @!P0 IMAD.IADD R35, R126, 0x1, R9 ;  /* 0x000000017e238824 */ /* 0x000fc400078e0209 */
[----:B------:R-:W-:Y:S01]  /*49a0*/  @!P6 IMAD.IADD R37, R123, 0x1, R9 ;  /* 0x000000017b25e824 */ /* 0x000fe200078e0209 */
[----:B------:R0:W-:Y:S01]  /*49b0*/  @!P5 STL.U16 [R8+0x2], RZ ;  /* 0x000002ff0800d387 */ /* 0x0001e20000100400 */
[----:B------:R-:W-:-:S03]  /*49c0*/  VIADD R9, R9, 0x8 ;  /* 0x0000000809097836 */ /* 0x000fc60000000000 */
[----:B------:R0:W-:Y:S04]  /*49d0*/  @!P4 STL.U16 [R8+0x4], RZ ;  /* 0x000004ff0800c387 */ /* 0x0001e80000100400 */
[----:B------:R0:W-:Y:S04]  /*49e0*/  @!P3 STL.U16 [R8+0x6], RZ ;  /* 0x000006ff0800b387 */ /* 0x0001e80000100400 */
[----:B------:R0:W-:Y:S04]  /*49f0*/  @!P2 STL.U16 [R8+0x8], RZ ;  /* 0x000008ff0800a387 */ /* 0x0001e80000100400 */
[----:B------:R0:W-:Y:S04]  /*4a00*/  @!P1 STL.U16 [R8+0xa], RZ ;  /* 0x00000aff08009387 */ /* 0x0001e80000100400 */
[----:B------:R0:W-:Y:S04]  /*4a10*/  @!P6 STL.U16 [R8+0xe], RZ ;  /* 0x00000eff0800e387 */ /* 0x0001e80000100400 */
[----:B------:R0:W-:Y:S01]  /*4a20*/  @!P0 STL.U16 [R8+0xc], RZ ;  /* 0x00000cff08008387 */ /* 0x0001e20000100400 */
[----:B------:R-:W-:-:S03]  /*4a30*/  @!P6 VIADD R3, R3, 0x1 ;  /* 0x000000010303e836 */ /* 0x000fc60000000000 */
[----:B----4-:R0:W-:Y:S04]  /*4a40*/  @!P5 STS.64 [R38], R12 ;  /* 0x0000000c2600d388 */ /* 0x0101e80000000a00 */
[----:B------:R0:W-:Y:S04]  /*4a50*/  @!P4 STS.64 [R39], R14 ;  /* 0x0000000e2700c388 */ /* 0x0001e80000000a00 */
[----:B-----5:R0:W-:Y:S04]  /*4a60*/  @!P3 STS.64 [R40], R16 ;  /* 0x000000102800b388 */ /* 0x0201e80000000a00 */
[----:B--2---:R0:W-:Y:S04]  /*4a70*/  @!P2 STS.64 [R41], R18 ;  /* 0x000000122900a388 */ /* 0x0041e80000000a00 */
[----:B------:R0:W-:Y:S04]  /*4a80*/  @!P1 STS.64 [R42], R32 ;  /* 0x000000202a009388 */ /* 0x0001e80000000a00 */
[----:B------:R0:W-:Y:S01]  /*4a90*/  @!P0 STS.64 [R43], R34 ;  /* 0x000000222b008388 */ /* 0x0001e20000000a00 */
[----:B------:R-:W-:-:S03]  /*4aa0*/  ISETP.NE.AND P0, PT, R9, 0x80, PT ;  /* 0x000000800900780c */ /* 0x000fc60003f05270 */
[----:B---3--:R0:W-:Y:S10]  /*4ab0*/  @!P6 STS.64 [R4], R36 ;  /* 0x000000240400e388 */ /* 0x0081f40000000a00 */
[----:B------:R-:W-:Y:S05]  /*4ac0*/  @P0 BRA `(.L_x_11) ;  /* 0xfffffff8006c0947 */ /* 0x000fea000383ffff */
[----:B------:R-:W-:-:S07]  /*4ad0*/  IMAD.MOV.U32 R5, RZ, RZ, RZ ;  /* 0x000000ffff057224 */ /* 0x000fce00078e00ff */
.L_x_12:
[----:B0-2---:R-:W-:-:S05]  /*4ae0*/  VIADD R4, R5, 0x80 ;  /* 0x0000008005047836 */ /* 0x005fca0000000000 */
[----:B------:R-:W-:-:S05]  /*4af0*/  SHF.R.U32.HI R9, RZ, 0x5, R4 ;  /* 0x00000005ff097819 */ /* 0x000fca0000011604 */
[----:B------:R-:W-:-:S05]  /*4b00*/  IMAD R9, R9, 0x4, R28 ;  /* 0x0000000409097824 */ /* 0x000fca00078e021c */
[----:B------:R-:W2:Y:S01]  /*4b10*/  LDL R13, [R9] ;  /* 0x00000000090d7983 */ /* 0x000ea20000100800 */
[C---:B------:R-:W-:Y:S01]  /*4b20*/  LOP3.LUT R4, R5.reuse, 0x18, RZ, 0xc0, !PT ;  /* 0x0000001805047812 */ /* 0x040fe200078ec0ff */
[----:B------:R-:W-:Y:S01]  /*4b30*/  VIADD R11, R5, 0x1 ;  /* 0x00000001050b7836 */ /* 0x000fe20000000000 */
[----:B------:R-:W-:Y:S01]  /*4b40*/  ISETP.GT.U32.AND P0, PT, R3, 0xbff, PT ;  /* 0x00000bff0300780c */ /* 0x000fe20003f04070 */
[C---:B------:R-:W-:Y:S02]  /*4b50*/  VIADD R15, R5.reuse, 0x2 ;  /* 0x00000002050f7836 */ /* 0x040fe40000000000 */
[----:B------:R-:W-:Y:S01]  /*4b60*/  VIADD R17, R5, 0x3 ;  /* 0x0000000305117836 */ /* 0x000fe20000000000 */
[----:B--2---:R-:W-:-:S04]  /*4b70*/  SHF.R.U32.HI R4, RZ, R4, R13 ;  /* 0x00000004ff047219 */ /* 0x004fc8000001160d */
[----:B------:R-:W-:-:S04]  /*4b80*/  LOP3.LUT R4, R4, 0x1, RZ, 0xc0, !PT ;  /* 0x0000000104047812 */ /* 0x000fc800078ec0ff */
[----:B------:R-:W-:Y:S01]  /*4b90*/  ISETP.NE.U32.OR P0, PT, R4, 0x1, P0 ;  /* 0x000000010400780c */ /* 0x000fe20000705470 */
[----:B------:R-:W-:-:S05]  /*4ba0*/  IMAD R4, R5, 0x100, R150 ;  /* 0x0000010005047824 */ /* 0x000fca00078e0296 */
[----:B------:R-:W-:Y:S02]  /*4bb0*/  LEA R12, R4, UR4, 0x1 ;  /* 0x00000004040c7c11 */ /* 0x000fe4000f8e08ff */
[----:B------:R-:W-:-:S04]  /*4bc0*/  LOP3.LUT R4, R11, 0x19, RZ, 0xc0, !PT ;  /* 0x000000190b047812 */ /* 0x000fc800078ec0ff */
[----:B------:R-:W-:Y:S01]  /*4bd0*/  SHF.R.U32.HI R4, RZ, R4, R13 ;  /* 0x00000004ff047219 */ /* 0x000fe2000001160d */
[----:B------:R-:W0:Y:S01]  /*4be0*/  @!P0 LDS.U16 R8, [R12+0x6000] ;  /* 0x006000000c088984 */ /* 0x000e220000000400 */
[C---:B------:R-:W-:Y:S01]  /*4bf0*/  @!P0 LEA R14, R3.reuse, UR4, 0x3 ;  /* 0x00000004030e8c11 */ /* 0x040fe2000f8e18ff */
[----:B------:R-:W-:Y:S01]  /*4c00*/  @!P0 VIADD R3, R3, 0x1 ;  /* 0x0000000103038836 */ /* 0x000fe20000000000 */
[----:B------:R-:W-:Y:S01]  /*4c10*/  LOP3.LUT R4, R4, 0x1, RZ, 0xc0, !PT ;  /* 0x0000000104047812 */ /* 0x000fe200078ec0ff */
[----:B------:R-:W-:-:S03]  /*4c20*/  @!P0 IMAD.IADD R9, R20, 0x1, R5 ;  /* 0x0000000114098824 */ /* 0x000fc600078e0205 */
[----:B------:R-:W-:-:S04]  /*4c30*/  ISETP.GT.U32.AND P1, PT, R3, 0xbff, PT ;  /* 0x00000bff0300780c */ /* 0x000fc80003f24070 */
[----:B------:R-:W-:Y:S02]  /*4c40*/  ISETP.NE.U32.OR P1, PT, R4, 0x1, P1 ;  /* 0x000000010400780c */ /* 0x000fe40000f25470 */
[----:B------:R-:W-:-:S04]  /*4c50*/  LOP3.LUT R4, R15, 0x1a, RZ, 0xc0, !PT ;  /* 0x0000001a0f047812 */ /* 0x000fc800078ec0ff */
[----:B------:R-:W-:-:S04]  /*4c60*/  SHF.R.U32.HI R4, RZ, R4, R13 ;  /* 0x00000004ff047219 */ /* 0x000fc8000001160d */
[----:B------:R-:W-:-:S03]  /*4c70*/  LOP3.LUT R4, R4, 0x1, RZ, 0xc0, !PT ;  /* 0x0000000104047812 */ /* 0x000fc600078ec0ff */
[C---:B------:R-:W-:Y:S01]  /*4c80*/  @!P1 LEA R16, R3.reuse, UR4, 0x3 ;  /* 0x0000000403109c11 */ /* 0x040fe2000f8e18ff */
[----:B------:R-:W-:Y:S02]  /*4c90*/  @!P1 VIADD R3, R3, 0x1 ;  /* 0x0000000103039836 */ /* 0x000fe40000000000 */
[----:B------:R-:W-:-:S03]  /*4ca0*/  @!P1 IMAD.IADD R11, R20, 0x1, R11 ;  /* 0x00000001140b9824 */ /* 0x000fc600078e020b */
[----:B------:R-:W-:-:S04]  /*4cb0*/  ISETP.GT.U32.AND P2, PT, R3, 0xbff, PT ;  /* 0x00000bff0300780c */ /* 0x000fc80003f44070 */
[----:B------:R-:W-:Y:S02]  /*4cc0*/  ISETP.NE.U32.OR P2, PT, R4, 0x1, P2 ;  /* 0x000000010400780c */ /* 0x000fe40001745470 */
[----:B------:R-:W-:Y:S01]  /*4cd0*/  LOP3.LUT R4, R17, 0x1b, RZ, 0xc0, !PT ;  /* 0x0000001b11047812 */ /* 0x000fe200078ec0ff */
[----:B0-----:R0:W-:Y:S03]  /*4ce0*/  @!P0 STS.64 [R14], R8 ;  /* 0x000000080e008388 */ /* 0x0011e60000000a00 */
[----:B------:R-:W-:Y:S01]  /*4cf0*/  SHF.R.U32.HI R4, RZ, R4, R13 ;  /* 0x00000004ff047219 */ /* 0x000fe2000001160d */
[----:B------:R-:W2:Y:S03]  /*4d00*/  @!P1 LDS.U16 R10, [R12+0x6200] ;  /* 0x006200000c0a9984 */ /* 0x000ea60000000400 */
[----:B------:R-:W-:Y:S01]  /*4d10*/  LOP3.LUT R4, R4, 0x1, RZ, 0xc0, !PT ;  /* 0x0000000104047812 */ /* 0x000fe200078ec0ff */
[----:B------:R-:W-:Y:S02]  /*4d20*/  @!P0 STS.U16 [R12+0x6000], RZ ;  /* 0x006000ff0c008388 */ /* 0x000fe40000000400 */
[C---:B0-----:R-:W-:Y:S01]  /*4d30*/  @!P2 LEA R14, R3.reuse, UR4, 0x3 ;  /* 0x00000004030eac11 */ /* 0x041fe2000f8e18ff */
[----:B------:R-:W-:-:S02]  /*4d40*/  @!P2 VIADD R3, R3, 0x1 ;  /* 0x000000010303a836 */ /* 0x000fc40000000000 */
[----:B------:R-:W-:Y:S02]  /*4d50*/  @!P2 IMAD.IADD R9, R20, 0x1, R15 ;  /* 0x000000011409a824 */ /* 0x000fe400078e020f */
[----:B------:R-:W-:Y:S01]  /*4d60*/  VIADD R15, R5, 0x4 ;  /* 0x00000004050f7836 */ /* 0x000fe20000000000 */
[----:B------:R-:W-:-:S04]  /*4d70*/  ISETP.GT.U32.AND P0, PT, R3, 0xbff, PT ;  /* 0x00000bff0300780c */ /* 0x000fc80003f04070 */
[----:B------:R-:W-:Y:S02]  /*4d80*/  ISETP.NE.U32.OR P0, PT, R4, 0x1, P0 ;  /* 0x000000010400780c */ /* 0x000fe40000705470 */
[----:B------:R-:W-:-:S04]  /*4d90*/  LOP3.LUT R4, R15, 0x1c, RZ, 0xc0, !PT ;  /* 0x0000001c0f047812 */ /* 0x000fc800078ec0ff */
[----:B------:R-:W-:-:S04]  /*4da0*/  SHF.R.U32.HI R4, RZ, R4, R13 ;  /* 0x00000004ff047219 */ /* 0x000fc8000001160d */
[----:B------:R-:W-:Y:S01]  /*4db0*/  LOP3.LUT R4, R4, 0x1, RZ, 0xc0, !PT ;  /* 0x0000000104047812 */ /* 0x000fe200078ec0ff */
[----:B--2---:R0:W-:Y:S04]  /*4dc0*/  @!P1 STS.64 [R16], R10 ;  /* 0x0000000a10009388 */ /* 0x0041e80000000a00 */
[----:B------:R-:W2:Y:S04]  /*4dd0*/  @!P2 LDS.U16 R8, [R12+0x6400] ;  /* 0x006400000c08a984 */ /* 0x000ea80000000400 */
[----:B------:R-:W-:Y:S01]  /*4de0*/  @!P1 STS.U16 [R12+0x6200], RZ ;  /* 0x006200ff0c009388 */ /* 0x000fe20000000400 */
        /* <DEDUP_REMOVED lines=26> */
[----:B------:R-:W-:-:S03]  /*4f90*/  @!P2 IMAD.IADD R11, R20, 0x1, R17 ;  /* 0x00000001140ba824 */ /* 0x000fc600078e0211 */
[----:B------:R-:W-:-:S04]  /*4fa0*/  ISETP.GT.U32.AND P0, PT, R3, 0xbff, PT ;  /* 0x00000bff0300780c */ /* 0x000fc80003f04070 */
[----:B------:R-:W-:Y:S01]  /*4fb0*/  ISETP.NE.U32.OR P0, PT, R4, 0x1, P0 ;  /* 0x000000010400780c */ /* 0x000fe20000705470 */
[----:B--2---:R0:W-:Y:S04]  /*4fc0*/  @!P1 STS.64 [R14], R8 ;  /* 0x000000080e009388 */ /* 0x0041e80000000a00 */
[----:B------:R-:W2:Y:S04]  /*4fd0*/  @!P2 LDS.U16 R10, [R12+0x6a00] ;  /* 0x006a00000c0aa984 */ /* 0x000ea80000000400 */
[----:B------:R-:W-:Y:S01]  /*4fe0*/  @!P1 STS.U16 [R12+0x6800], RZ ;  /* 0x006800ff0c009388 */ /* 0x000fe20000000400 */
[----:B0-----:R-:W-:-:S03]  /*4ff0*/  VIADD R14, R5, 0x7 ;  /* 0x00000007050e7836 */ /* 0x001fc60000000000 */
[----:B------:R-:W-:Y:S02]  /*5000*/  @!P0 IMAD.IADD R9, R20, 0x1, R15 ;  /* 0x0000000114098824 */ /* 0x000fe400078e020f */
[----:B------:R-:W-:Y:S01]  /*5010*/  VIADD R5, R5, 0x8 ;  /* 0x0000000805057836 */ /* 0x000fe20000000000 */
[----:B------:R-:W-:Y:S02]  /*5020*/  SHF.R.W.U32.HI R4, RZ, R14, R13 ;  /* 0x0000000eff047219 */ /* 0x000fe40000011e0d */
[C---:B------:R-:W-:Y:S01]  /*5030*/  @!P0 LEA R13, R3.reuse, UR4, 0x3 ;  /* 0x00000004030d8c11 */ /* 0x040fe2000f8e18ff */
[----:B------:R-:W-:Y:S01]  /*5040*/  @!P0 VIADD R3, R3, 0x1 ;  /* 0x0000000103038836 */ /* 0x000fe20000000000 */
[----:B------:R-:W-:-:S04]  /*5050*/  LOP3.LUT R4, R4, 0x1, RZ, 0xc0, !PT ;  /* 0x0000000104047812 */ /* 0x000fc800078ec0ff */
[----:B------:R-:W-:-:S04]  /*5060*/  ISETP.GT.U32.AND P1, PT, R3, 0xbff, PT ;  /* 0x00000bff0300780c */ /* 0x000fc80003f24070 */
[----:B------:R-:W-:-:S13]  /*5070*/  ISETP.NE.U32.OR P1, PT, R4, 0x1, P1 ;  /* 0x000000010400780c */ /* 0x000fda0000f25470 */
[C---:B------:R-:W-:Y:S01]  /*5080*/  @!P1 LEA R4, R3.reuse, UR4, 0x3 ;  /* 0x0000000403049c11 */ /* 0x040fe2000f8e18ff */
[----:B------:R-:W-:Y:S01]  /*5090*/  @!P1 VIADD R3, R3, 0x1 ;  /* 0x0000000103039836 */ /* 0x000fe20000000000 */
[----:B--2---:R0:W-:Y:S04]  /*50a0*/  @!P2 STS.64 [R16], R10 ;  /* 0x0000000a1000a388 */ /* 0x0041e80000000a00 */
[----:B------:R-:W2:Y:S04]  /*50b0*/  @!P0 LDS.U16 R8, [R12+0x6c00] ;  /* 0x006c00000c088984 */ /* 0x000ea80000000400 */
[----:B------:R-:W-:Y:S01]  /*50c0*/  @!P2 STS.U16 [R12+0x6a00], RZ ;  /* 0x006a00ff0c00a388 */ /* 0x000fe20000000400 */
[----:B0-----:R-:W-:-:S03]  /*50d0*/  @!P1 IMAD.IADD R11, R20, 0x1, R14 ;  /* 0x00000001140b9824 */ /* 0x001fc600078e020e */
[----:B--2---:R-:W-:Y:S04]  /*50e0*/  @!P0 STS.64 [R13], R8 ;  /* 0x000000080d008388 */ /* 0x004fe80000000a00 */
[----:B------:R-:W0:Y:S04]  /*50f0*/  @!P1 LDS.U16 R10, [R12+0x6e00] ;  /* 0x006e00000c0a9984 */ /* 0x000e280000000400 */
[----:B------:R2:W-:Y:S01]  /*5100*/  @!P0 STS.U16 [R12+0x6c00], RZ ;  /* 0x006c00ff0c008388 */ /* 0x0005e20000000400 */
[----:B------:R-:W-:-:S03]  /*5110*/  ISETP.NE.AND P0, PT, R5, 0x80, PT ;  /* 0x000000800500780c */ /* 0x000fc60003f05270 */
[----:B0-----:R2:W-:Y:S04]  /*5120*/  @!P1 STS.64 [R4], R10 ;  /* 0x0000000a04009388 */ /* 0x0015e80000000a00 */
[----:B------:R2:W-:Y:S06]  /*5130*/  @!P1 STS.U16 [R12+0x6e00], RZ ;  /* 0x006e00ff0c009388 */ /* 0x0005ec0000000400 */
[----:B------:R-:W-:Y:S05]  /*5140*/  @P0 BRA `(.L_x_12) ;  /* 0xfffffff800640947 */ /* 0x000fea000383ffff */
.L_x_10:
[----:B------:R-:W4:Y:S01]  /*5150*/  LDCU UR10, c[0x0][0x3d4] ;  /* 0x00007a80ff0a77ac */ /* 0x000f220008000800 */
[----:B------:R-:W-:Y:S02]  /*5160*/  FSETP.GTU.FTZ.AND P2, PT, R7, 0.0099999997764825820923, PT ;  /* 0x3c23d70a0700780b */ /* 0x000fe40003f5c000 */
[----:B----4-:R-:W-:-:S04]  /*5170*/  FSETP.GT.FTZ.AND P0, PT, R21, UR10, PT ;  /* 0x0000000a15007c0b */ /* 0x010fc8000bf14000 */
[----:B------:R-:W-:Y:S02]  /*5180*/  ISETP.LT.U32.AND P1, PT, R6, 0xc01, P0 ;  /* 0x00000c010600780c */ /* 0x000fe40000721070 */
[----:B------:R-:W-:Y:S02]  /*5190*/  FSETP.GE.FTZ.AND P0, PT, R7, RZ, PT ;  /* 0x000000ff0700720b */ /* 0x000fe40003f16000 */
[----:B------:R-:W-:-:S04]  /*51a0*/  ISETP.EQ.OR P1, PT, RZ, UR7, P1 ;  /* 0x00000007ff007c0c */ /* 0x000fc80008f22670 */
[----:B------:R-:W-:-:S13]  /*51b0*/  PLOP3.LUT P0, PT, P1, P2, P0, 0xf2, 0x0 ;  /* 0x000000000000781c */ /* 0x000fda0000f05e02 */
[----:B------:R-:W-:Y:S05]  /*51c0*/  @P0 BRA `(.L_x_13) ;  /* 0x00000000006c0947 */ /* 0x000fea0003800000 */
[----:B------:R-:W-:Y:S01]  /*51d0*/  FSETP.GT.FTZ.AND P0, PT, R7, 0.0099999997764825820923, PT ;  /* 0x3c23d70a0700780b */ /* 0x000fe20003f14000 */
[----:B------:R-:W-:-:S12]  /*51e0*/  BSSY.RECONVERGENT B0, `(.L_x_14) ;  /* 0x0000017000007945 */ /* 0x000fd80003800200 */
[----:B------:R-:W-:Y:S05]  /*51f0*/  @!P0 BRA `(.L_x_15) ;  /* 0x00000000002c8947 */ /* 0x000fea0003800000 */
[----:B------:R-:W-:Y:S02]  /*5200*/  ISETP.NE.AND P0, PT, R150, RZ, PT ;  /* 0x000000ff9600720c */ /* 0x000fe40003f05270 */
[C---:B------:R-:W-:Y:S02]  /*5210*/  PRMT R22, R2.reuse, 0x7610, R22 ;  /* 0x0000761002167816 */ /* 0x040fe40000000016 */
[----:B------:R-:W-:-:S09]  /*5220*/  PRMT R25, R2, 0x7610, R25 ;  /* 0x0000761002197816 */ /* 0x000fd20000000019 */
[----:B------:R-:W-:Y:S05]  /*5230*/  @P0 BRA `(.L_x_16) ;  /* 0x0000000000440947 */ /* 0x000fea0003800000 */
[----:B------:R-:W4:Y:S01]  /*5240*/  S2UR UR6, SR_CgaCtaId ;  /* 0x00000000000679c3 */ /* 0x000f220000008800 */
[----:B------:R-:W-:Y:S01]  /*5250*/  UMOV UR5, 0x400 ;  /* 0x0000040000057882 */ /* 0x000fe20000000000 */
[----:B-1----:R-:W-:Y:S02]  /*5260*/  IMAD.MOV.U32 R23, RZ, RZ, R27 ;  /* 0x000000ffff177224 */ /* 0x002fe400078e001b */
[----:B------:R-:W-:Y:S01]  /*5270*/  IMAD.MOV.U32 R21, RZ, RZ, R24 ;  /* 0x000000ffff157224 */ /* 0x000fe200078e0018 */
[----:B----4-:R-:W-:-:S09]  /*5280*/  ULEA UR5, UR6, UR5, 0x18 ;  /* 0x0000000506057291 */ /* 0x010fd2000f8ec0ff */
[----:B------:R4:W-:Y:S01]  /*5290*/  STS [UR5], R27 ;  /* 0x0000001bff007988 */ /* 0x0009e20008000805 */
[----:B------:R-:W-:Y:S05]  /*52a0*/  BRA `(.L_x_16) ;  /* 0x0000000000287947 */ /* 0x000fea0003800000 */
.L_x_15:
[----:B------:R-:W4:Y:S01]  /*52b0*/  S2UR UR6, SR_CgaCtaId ;  /* 0x00000000000679c3 */ /* 0x000f220000008800 */
[----:B------:R-:W-:Y:S01]  /*52c0*/  ISETP.NE.AND P1, PT, R150, RZ, PT ;  /* 0x000000ff9600720c */ /* 0x000fe20003f25270 */
[----:B------:R-:W-:Y:S01]  /*52d0*/  UMOV UR5, 0x400 ;  /* 0x0000040000057882 */ /* 0x000fe20000000000 */
[----:B------:R-:W-:Y:S02]  /*52e0*/  PRMT R2, R25, 0x9910, RZ ;  /* 0x0000991019027816 */ /* 0x000fe400000000ff */
[----:B------:R-:W-:Y:S02]  /*52f0*/  FSEL R24, R21, R24, !P1 ;  /* 0x0000001815187208 */ /* 0x000fe40004800000 */
[----:B------:R-:W-:-:S04]  /*5300*/  ISETP.NE.AND P0, PT, R2, RZ, PT ;  /* 0x000000ff0200720c */ /* 0x000fc80003f05270 */
[----:B------:R-:W-:Y:S02]  /*5310*/  SEL R22, R22, R25, !P0 ;  /* 0x0000001916167207 */ /* 0x000fe40004000000 */
[----:B------:R-:W-:Y:S01]  /*5320*/  PRMT R25, RZ, 0x7610, R25 ;  /* 0x00007610ff197816 */ /* 0x000fe20000000019 */
[----:B----4-:R-:W-:-:S09]  /*5330*/  ULEA UR5, UR6, UR5, 0x18 ;  /* 0x0000000506057291 */ /* 0x010fd2000f8ec0ff */
[----:B------:R-:W4:Y:S03]  /*5340*/  @!P1 LDS R27, [UR5] ;  /* 0x00000005ff1b9984 */ /* 0x000f260008000800 */
.L_x_16:
[----:B------:R-:W-:Y:S05]  /*5350*/  BSYNC.RECONVERGENT B0 ;  /* 0x0000000000007941 */ /* 0x000fea0003800200 */
.L_x_14:
[----:B------:R-:W-:Y:S01]  /*5360*/  UIADD3 UR7, UPT, UPT, UR7, -0x1, URZ ;  /* 0xffffffff07077890 */ /* 0x000fe2000fffe0ff */
[----:B------:R-:W-:Y:S11]  /*5370*/  BRA `(.L_x_17) ;  /* 0xffffffdc00087947 */ /* 0x000ff6000383ffff */
.L_x_13:
[----:B------:R-:W4:Y:S08]  /*5380*/  S2UR UR6, SR_CgaCtaId ;  /* 0x00000000000679c3 */ /* 0x000f300000008800 */
[----:B------:R-:W-:Y:S01]  /*5390*/  BAR.SYNC.DEFER_BLOCKING 0x0 ;  /* 0x0000000000007b1d */ /* 0x000fe20000010000 */
[----:B------:R-:W-:Y:S02]  /*53a0*/  ISETP.NE.AND P1, PT, R150, RZ, PT ;  /* 0x000000ff9600720c */ /* 0x000fe40003f25270 */
[----:B------:R-:W-:-:S03]  /*53b0*/  FSETP.GEU.FTZ.AND P0, PT, R21, UR10, PT ;  /* 0x0000000a15007c0b */ /* 0x000fc6000bf1e000 */
[----:B------:R-:W-:Y:S01]  /*53c0*/  UMOV UR5, 0x400 ;  /* 0x0000040000057882 */ /* 0x000fe20000000000 */
[----:B------:R-:W-:Y:S01]  /*53d0*/  BSSY.RECONVERGENT B0, `(.L_x_18) ;  /* 0x0000012000007945 */ /* 0x000fe20003800200 */
[----:B----4-:R-:W-:-:S09]  /*53e0*/  ULEA UR5, UR6, UR5, 0x18 ;  /* 0x0000000506057291 */ /* 0x010fd2000f8ec0ff */
[----:B------:R-:W4:Y:S02]  /*53f0*/  LDS R2, [UR5] ;  /* 0x00000005ff027984 */ /* 0x000f240008000800 */
[----:B----4-:R-:W-:-:S04]  /*5400*/  SEL R91, R91, R2, !P0 ;  /* 0x000000025b5b7207 */ /* 0x010fc80004000000 */
[----:B------:R-:W-:-:S04]  /*5410*/  ISETP.GE.U32.AND P0, PT, R150, R91, PT ;  /* 0x0000005b9600720c */ /* 0x000fc80003f06070 */
[----:B------:R-:W-:Y:S01]  /*5420*/  ISETP.GT.U32.OR P0, PT, R91, 0xbff, P0 ;  /* 0x00000bff5b00780c */ /* 0x000fe20000704470 */
[----:B------:R-:W-:-:S12]  /*5430*/  @P1 BRA `(.L_x_19) ;  /* 0x00000000002c1947 */ /* 0x000fd80003800000 */
[----:B------:R-:W4:Y:S01]  /*5440*/  S2R R6, SR_LANEID ;  /* 0x0000000000067919 */ /* 0x000f220000000000 */
[----:B---3--:R-:W3:Y:S01]  /*5450*/  LDC.64 R2, c[0x0][0x3a0] ;  /* 0x0000e800ff027b82 */ /* 0x008ee20000000a00 */
[----:B------:R-:W-:Y:S01]  /*5460*/  VOTEU.ANY UR5, UPT, PT ;  /* 0x0000000000057886 */ /* 0x000fe200038e0100 */
[----:B------:R-:W-:Y:S01]  /*5470*/  CREDUX.MAX.S32 UR6, R91 ;  /* 0x000000005b0672cc */ /* 0x000fe20000000200 */
[----:B------:R-:W-:-:S05]  /*5480*/  UFLO.U32 UR5, UR5 ;  /* 0x00000005000572bd */ /* 0x000fca00080e0000 */
[----:B0-2---:R-:W0:Y:S07]  /*5490*/  LDC.64 R4, c[0x0][0x3a8] ;  /* 0x0000ea00ff047b82 */ /* 0x005e2e0000000a00 */
[----:B------:R-:W-:Y:S02]  /*54a0*/  IMAD.U32 R7, RZ, RZ, UR6 ;  /* 0x00000006ff077e24 */ /* 0x000fe4000f8e00ff */
[----:B---3--:R-:W-:-:S05]  /*54b0*/  IMAD.WIDE.U32 R2, R154, 0x4, R2 ;  /* 0x000000049a027825 */ /* 0x008fca00078e0002 */
[----:B------:R2:W-:Y:S01]  /*54c0*/  STG.E desc[UR8][R2.64], R91 ;  /* 0x0000005b02007986 */ /* 0x0005e2000c101908 */
[----:B----4-:R-:W-:-:S13]  /*54d0*/  ISETP.EQ.U32.AND P1, PT, R6, UR5, PT ;  /* 0x0000000506007c0c */ /* 0x010fda000bf22070 */
[----:B0-----:R2:W-:Y:S02]  /*54e0*/  @P1 REDG.E.MAX.S32.STRONG.GPU desc[UR8][R4.64], R7 ;  /* 0x000000070400198e */ /* 0x0015e4000d12e308 */
.L_x_19:
[----:B------:R-:W-:Y:S05]  /*54f0*/  BSYNC.RECONVERGENT B0 ;  /* 0x0000000000007941 */ /* 0x000fea0003800200 */
.L_x_18:
[----:B------:R-:W-:Y:S05]  /*5500*/  @P0 EXIT ;  /* 0x000000000000094d */ /* 0x000fea0003800000 */
[----:B------:R-:W2:Y:S01]  /*5510*/  LDC R25, c[0x0][0x360] ;  /* 0x0000d800ff197b82 */ /* 0x000ea20000000800 */
[----:B------:R-:W4:Y:S01]  /*5520*/  LDCU.64 UR12, c[0x0][0x388] ;  /* 0x00007100ff0c77ac */ /* 0x000f220008000a00 */
[----:B------:R-:W-:Y:S01]  /*5530*/  BSSY.RECONVERGENT B0, `(.L_x_20) ;  /* 0x000003a000007945 */ /* 0x000fe20003800200 */
[----:B------:R-:W0:Y:S01]  /*5540*/  LDCU.64 UR14, c[0x0][0x390] ;  /* 0x00007200ff0e77ac */ /* 0x000e220008000a00 */
[----:B--2---:R-:W2:Y:S01]  /*5550*/  I2F.U32.RP R7, R25 ;  /* 0x0000001900077306 */ /* 0x004ea20000209000 */
[----:B0-----:R-:W-:Y:S01]  /*5560*/  IMAD.IADD R4, R150, 0x1, R25 ;  /* 0x0000000196047824 */ /* 0x001fe200078e0219 */
[----:B------:R-:W-:-:S04]  /*5570*/  ISETP.NE.U32.AND P2, PT, R25, RZ, PT ;  /* 0x000000ff1900720c */ /* 0x000fc80003f45070 */
[----:B------:R-:W-:Y:S02]  /*5580*/  ISETP.GE.U32.AND P0, PT, R4, R91, PT ;  /* 0x0000005b0400720c */ /* 0x000fe40003f06070 */
[----:B------:R-:W-:Y:S01]  /*5590*/  VIMNMX.U32 R5, PT, PT, R91, R4, !PT ;  /* 0x000000045b057248 */ /* 0x000fe20007fe0000 */
[----:B--2---:R-:W0:Y:S02]  /*55a0*/  MUFU.RCP R7, R7 ;  /* 0x0000000700077308 */ /* 0x004e240000001000 */
[----:B0-----:R-:W-:-:S06]  /*55b0*/  VIADD R2, R7, 0xffffffe ;  /* 0x0ffffffe07027836 */ /* 0x001fcc0000000000 */
[----:B---3--:R0:W2:Y:S02]  /*55c0*/  F2I.FTZ.U32.TRUNC.NTZ R3, R2 ;  /* 0x0000000200037305 */ /* 0x0080a4000021f000 */
[----:B0-----:R-:W-:Y:S02]  /*55d0*/  IMAD.MOV.U32 R2, RZ, RZ, RZ ;  /* 0x000000ffff027224 */ /* 0x001fe400078e00ff */
[----:B--2---:R-:W-:-:S04]  /*55e0*/  IMAD.MOV R6, RZ, RZ, -R3 ;  /* 0x000000ffff067224 */ /* 0x004fc800078e0a03 */
[----:B------:R-:W-:Y:S01]  /*55f0*/  IMAD R9, R6, R25, RZ ;  /* 0x0000001906097224 */ /* 0x000fe200078e02ff */
[----:B------:R-:W-:-:S03]  /*5600*/  SEL R6, RZ, 0x1, P0 ;  /* 0x00000001ff067807 */ /* 0x000fc60000000000 */
[----:B------:R-:W-:Y:S01]  /*5610*/  IMAD.HI.U32 R8, R3, R9, R2 ;  /* 0x0000000903087227 */ /* 0x000fe200078e0002 */
[----:B------:R-:W-:-:S05]  /*5620*/  IADD3 R5, PT, PT, R5, -R4, -R6 ;  /* 0x8000000405057210 */ /* 0x000fca0007ffe806 */
[----:B------:R-:W-:-:S04]  /*5630*/  IMAD.HI.U32 R3, R8, R5, RZ ;  /* 0x0000000508037227 */ /* 0x000fc800078e00ff */
[----:B------:R-:W-:-:S04]  /*5640*/  IMAD.MOV R2, RZ, RZ, -R3 ;  /* 0x000000ffff027224 */ /* 0x000fc800078e0a03 */
[----:B------:R-:W-:-:S05]  /*5650*/  IMAD R5, R25, R2, R5 ;  /* 0x0000000219057224 */ /* 0x000fca00078e0205 */
[----:B------:R-:W-:-:S13]  /*5660*/  ISETP.GE.U32.AND P0, PT, R5, R25, PT ;  /* 0x000000190500720c */ /* 0x000fda0003f06070 */
[----:B------:R-:W-:Y:S02]  /*5670*/  @P0 IMAD.IADD R5, R5, 0x1, -R25 ;  /* 0x0000000105050824 */ /* 0x000fe400078e0a19 */
[----:B------:R-:W-:-:S03]  /*5680*/  @P0 VIADD R3, R3, 0x1 ;  /* 0x0000000103030836 */ /* 0x000fc60000000000 */
[----:B------:R-:W-:-:S13]  /*5690*/  ISETP.GE.U32.AND P1, PT, R5, R25, PT ;  /* 0x000000190500720c */ /* 0x000fda0003f26070 */
[----:B------:R-:W-:Y:S01]  /*56a0*/  @P1 VIADD R3, R3, 0x1 ;  /* 0x0000000103031836 */ /* 0x000fe20000000000 */
[----:B------:R-:W-:-:S05]  /*56b0*/  @!P2 LOP3.LUT R3, RZ, R25, RZ, 0x33, !PT ;  /* 0x00000019ff03a212 */ /* 0x000fca00078e33ff */
[----:B------:R-:W-:-:S05]  /*56c0*/  IMAD.IADD R2, R6, 0x1, R3 ;  /* 0x0000000106027824 */ /* 0x000fca00078e0203 */
[C---:B------:R-:W-:Y:S02]  /*56d0*/  LOP3.LUT R3, R2.reuse, 0x3, RZ, 0xc0, !PT ;  /* 0x0000000302037812 */ /* 0x040fe400078ec0ff */
[----:B------:R-:W-:Y:S02]  /*56e0*/  ISETP.GE.U32.AND P1, PT, R2, 0x3, PT ;  /* 0x000000030200780c */ /* 0x000fe40003f26070 */
[----:B------:R-:W-:-:S13]  /*56f0*/  ISETP.NE.AND P0, PT, R3, 0x3, PT ;  /* 0x000000030300780c */ /* 0x000fda0003f05270 */
[----:B----4-:R-:W-:Y:S05]  /*5700*/  @!P0 BRA `(.L_x_21) ;  /* 0x0000000000708947 */ /* 0x010fea0003800000 */
[----:B------:R-:W0:Y:S01]  /*5710*/  LDCU.64 UR6, c[0x0][0x390] ;  /* 0x00007200ff0677ac */ /* 0x000e220008000a00 */
[----:B------:R-:W-:Y:S01]  /*5720*/  IADD3 R5, P0, PT, R93, R150, RZ ;  /* 0x000000965d057210 */ /* 0x000fe20007f1e0ff */
[----:B------:R-:W-:Y:S01]  /*5730*/  VIADD R2, R2, 0x1 ;  /* 0x0000000102027836 */ /* 0x000fe20000000000 */
[----:B------:R-:W-:Y:S01]  /*5740*/  LEA R10, R150, UR4, 0x3 ;  /* 0x00000004960a7c11 */ /* 0x000fe2000f8e18ff */
[----:B------:R-:W2:Y:S02]  /*5750*/  LDCU.64 UR10, c[0x0][0x388] ;  /* 0x00007100ff0a77ac */ /* 0x000ea40008000a00 */
[----:B------:R-:W-:Y:S01]  /*5760*/  IMAD.X R6, RZ, RZ, R0, P0 ;  /* 0x000000ffff067224 */ /* 0x000fe200000e0600 */
[----:B------:R-:W-:-:S05]  /*5770*/  LOP3.LUT R3, R2, 0x3, RZ, 0xc0, !PT ;  /* 0x0000000302037812 */ /* 0x000fca00078ec0ff */
[----:B------:R-:W-:Y:S02]  /*5780*/  IMAD R150, R3, R25, R150 ;  /* 0x0000001903967224 */ /* 0x000fe400078e0296 */
[----:B------:R-:W-:Y:S01]  /*5790*/  IMAD.MOV R11, RZ, RZ, -R3 ;  /* 0x000000ffff0b7224 */ /* 0x000fe200078e0a03 */
[C---:B0-----:R-:W-:Y:S02]  /*57a0*/  LEA R14, P0, R5.reuse, UR6, 0x2 ;  /* 0x00000006050e7c11 */ /* 0x041fe4000f8010ff */
[C---:B--2---:R-:W-:Y:S02]  /*57b0*/  LEA R4, P2, R5.reuse, UR10, 0x1 ;  /* 0x0000000a05047c11 */ /* 0x044fe4000f8408ff */
[C-C-:B------:R-:W-:Y:S02]  /*57c0*/  LEA.HI.X R15, R5.reuse, UR7, R6.reuse, 0x2, P0 ;  /* 0x00000007050f7c11 */ /* 0x140fe400080f1406 */
[----:B------:R-:W-:-:S09]  /*57d0*/  LEA.HI.X R5, R5, UR11, R6, 0x1, P2 ;  /* 0x0000000b05057c11 */ /* 0x000fd200090f0c06 */
.L_x_22:
[----:B0-----:R0:W2:Y:S01]  /*57e0*/  LDS.64 R12, [R10] ;  /* 0x000000000a0c7984 */ /* 0x0010a20000000a00 */
[----:B------:R-:W-:Y:S02]  /*57f0*/  IMAD.MOV.U32 R8, RZ, RZ, R4 ;  /* 0x000000ffff087224 */ /* 0x000fe400078e0004 */
[----:B------:R-:W-:Y:S02]  /*5800*/  IMAD.MOV.U32 R9, RZ, RZ, R5 ;  /* 0x000000ffff097224 */ /* 0x000fe400078e0005 */
[----:B------:R-:W-:Y:S02]  /*5810*/  IMAD.MOV.U32 R6, RZ, RZ, R14 ;  /* 0x000000ffff067224 */ /* 0x000fe400078e000e */
[----:B------:R-:W-:Y:S02]  /*5820*/  IMAD.MOV.U32 R7, RZ, RZ, R15 ;  /* 0x000000ffff077224 */ /* 0x000fe400078e000f */
[----:B------:R-:W-:Y:S02]  /*5830*/  VIADD R11, R11, 0x1 ;  /* 0x000000010b0b7836 */ /* 0x000fe40000000000 */
[----:B------:R-:W-:-:S03]  /*5840*/  IMAD.WIDE.U32 R2, R25, 0x4, R6 ;  /* 0x0000000419027825 */ /* 0x000fc600078e0006 */
[----:B------:R-:W-:Y:S01]  /*5850*/  ISETP.NE.AND P0, PT, R11, RZ, PT ;  /* 0x000000ff0b00720c */ /* 0x000fe20003f05270 */
[----:B------:R-:W-:-:S04]  /*5860*/  IMAD.WIDE.U32 R4, R25, 0x2, R8 ;  /* 0x0000000219047825 */ /* 0x000fc800078e0008 */
[----:B------:R-:W-:Y:S02]  /*5870*/  IMAD.MOV.U32 R14, RZ, RZ, R2 ;  /* 0x000000ffff0e7224 */ /* 0x000fe400078e0002 */
[----:B------:R-:W-:Y:S02]  /*5880*/  IMAD.MOV.U32 R15, RZ, RZ, R3 ;  /* 0x000000ffff0f7224 */ /* 0x000fe400078e0003 */
[----:B0-----:R-:W-:Y:S01]  /*5890*/  IMAD R10, R25, 0x8, R10 ;  /* 0x00000008190a7824 */ /* 0x001fe200078e020a */
[----:B--2---:R0:W-:Y:S04]  /*58a0*/  STG.E.U16 desc[UR8][R8.64], R12 ;  /* 0x0000000c08007986 */ /* 0x0041e8000c101508 */
[----:B------:R0:W-:Y:S01]  /*58b0*/  STG.E desc[UR8][R6.64], R13 ;  /* 0x0000000d06007986 */ /* 0x0001e2000c101908 */
[----:B------:R-:W-:Y:S05]  /*58c0*/  @P0 BRA `(.L_x_22) ;  /* 0xfffffffc00c40947 */ /* 0x000fea000383ffff */
.L_x_21:
[----:B------:R-:W-:Y:S05]  /*58d0*/  BSYNC.RECONVERGENT B0 ;  /* 0x0000000000007941 */ /* 0x000fea0003800200 */
.L_x_20:
[----:B------:R-:W-:Y:S05]  /*58e0*/  @!P1 EXIT ;  /* 0x000000000000994d */ /* 0x000fea0003800000 */
.L_x_23:
[----:B0-2---:R-:W-:Y:S02]  /*58f0*/  LEA R6, R150, UR4, 0x3 ;  /* 0x0000000496067c11 */ /* 0x005fe4000f8e18ff */
[----:B------:R-:W-:Y:S01]  /*5900*/  IADD3 R5, P0, PT, R93, R150, RZ ;  /* 0x000000965d057210 */ /* 0x000fe20007f1e0ff */
[C---:B------:R-:W-:Y:S02]  /*5910*/  IMAD.IADD R150, R25.reuse, 0x1, R150 ;  /* 0x0000000119967824 */ /* 0x040fe400078e0296 */
[----:B------:R-:W-:Y:S01]  /*5920*/  IMAD R7, R25, 0x8, R6 ;  /* 0x0000000819077824 */ /* 0x000fe200078e0206 */
[----:B------:R0:W2:Y:S01]  /*5930*/  LDS.64 R18, [R6] ;  /* 0x0000000006127984 */ /* 0x0000a20000000a00 */
[----:B------:R-:W-:Y:S01]  /*5940*/  IMAD.X R12, RZ, RZ, R0, P0 ;  /* 0x000000ffff0c7224 */ /* 0x000fe200000e0600 */
[----:B------:R-:W-:Y:S01]  /*5950*/  IADD3 R9, P2, PT, R93, R150, RZ ;  /* 0x000000965d097210 */ /* 0x000fe20007f5e0ff */
[----:B------:R-:W-:Y:S01]  /*5960*/  IMAD R8, R25, 0x8, R7 ;  /* 0x0000000819087824 */ /* 0x000fe200078e0207 */
[----:B------:R-:W3:Y:S01]  /*5970*/  LDS.64 R20, [R7] ;  /* 0x0000000007147984 */ /* 0x000ee20000000a00 */
[C---:B------:R-:W-:Y:S01]  /*5980*/  LEA R2, P0, R5.reuse, UR12, 0x1 ;  /* 0x0000000c05027c11 */ /* 0x040fe2000f8008ff */
[--C-:B------:R-:W-:Y:S01]  /*5990*/  IMAD.IADD R150, R150, 0x1, R25.reuse ;  /* 0x0000000196967824 */ /* 0x100fe200078e0219 */
[----:B------:R-:W-:Y:S01]  /*59a0*/  LEA R4, P1, R5, UR14, 0x2 ;  /* 0x0000000e05047c11 */ /* 0x000fe2000f8210ff */
[----:B------:R-:W-:Y:S01]  /*59b0*/  IMAD R10, R25, 0x8, R8 ;  /* 0x00000008190a7824 */ /* 0x000fe200078e0208 */
[----:B-1----:R1:W4:Y:S01]  /*59c0*/  LDS.64 R22, [R8] ;  /* 0x0000000008167984 */ /* 0x0023220000000a00 */
[C-C-:B------:R-:W-:Y:S01]  /*59d0*/  LEA.HI.X R3, R5.reuse, UR13, R12.reuse, 0x1, P0 ;  /* 0x0000000d05037c11 */ /* 0x140fe200080f0c0c */
[----:B------:R-:W-:Y:S01]  /*59e0*/  IMAD.IADD R24, R150, 0x1, R25 ;  /* 0x0000000196187824 */ /* 0x000fe200078e0219 */
[----:B------:R-:W-:Y:S01]  /*59f0*/  LEA.HI.X R5, R5, UR15, R12, 0x2, P1 ;  /* 0x0000000f05057c11 */ /* 0x000fe200088f140c */
[----:B------:R5:W4:Y:S01]  /*5a00*/  LDS.64 R26, [R10] ;  /* 0x000000000a1a7984 */ /* 0x000b220000000a00 */
[----:B------:R-:W-:Y:S01]  /*5a10*/  IMAD.X R12, RZ, RZ, R0, P2 ;  /* 0x000000ffff0c7224 */ /* 0x000fe200010e0600 */
[----:B------:R-:W-:-:S02]  /*5a20*/  IADD3 R150, P2, PT, R93, R150, RZ ;  /* 0x000000965d967210 */ /* 0x000fc40007f5e0ff */
[C---:B0-----:R-:W-:Y:S02]  /*5a30*/  LEA R6, P0, R9.reuse, UR12, 0x1 ;  /* 0x0000000c09067c11 */ /* 0x041fe4000f8008ff */
[----:B-1----:R-:W-:Y:S01]  /*5a40*/  LEA R8, P1, R9, UR14, 0x2 ;  /* 0x0000000e09087c11 */ /* 0x002fe2000f8210ff */
[----:B------:R-:W-:Y:S01]  /*5a50*/  IMAD.X R13, RZ, RZ, R0, P2 ;  /* 0x000000ffff0d7224 */ /* 0x000fe200010e0600 */
[----:B------:R-:W-:Y:S02]  /*5a60*/  IADD3 R17, P3, PT, R93, R24, RZ ;  /* 0x000000185d117210 */ /* 0x000fe40007f7e0ff */
[C-C-:B------:R-:W-:Y:S02]  /*5a70*/  LEA.HI.X R7, R9.reuse, UR13, R12.reuse, 0x1, P0 ;  /* 0x0000000d09077c11 */ /* 0x140fe400080f0c0c */
[----:B------:R-:W-:Y:S01]  /*5a80*/  LEA.HI.X R9, R9, UR15, R12, 0x2, P1 ;  /* 0x0000000f09097c11 */ /* 0x000fe200088f140c */
[----:B------:R-:W-:Y:S01]  /*5a90*/  IMAD.X R28, RZ, RZ, R0, P3 ;  /* 0x000000ffff1c7224 */ /* 0x000fe200018e0600 */
[----:B-----5:R-:W-:-:S02]  /*5aa0*/  LEA R10, P0, R150, UR12, 0x1 ;  /* 0x0000000c960a7c11 */ /* 0x020fc4000f8008ff */
[C---:B------:R-:W-:Y:S02]  /*5ab0*/  LEA R12, P1, R150.reuse, UR14, 0x2 ;  /* 0x0000000e960c7c11 */ /* 0x040fe4000f8210ff */
[C---:B------:R-:W-:Y:S02]  /*5ac0*/  LEA R14, P2, R17.reuse, UR12, 0x1 ;  /* 0x0000000c110e7c11 */ /* 0x040fe4000f8408ff */
[C---:B------:R-:W-:Y:S02]  /*5ad0*/  LEA R16, P3, R17.reuse, UR14, 0x2 ;  /* 0x0000000e11107c11 */ /* 0x040fe4000f8610ff */
[C-C-:B------:R-:W-:Y:S02]  /*5ae0*/  LEA.HI.X R11, R150.reuse, UR13, R13.reuse, 0x1, P0 ;  /* 0x0000000d960b7c11 */ /* 0x140fe400080f0c0d */
[----:B------:R-:W-:Y:S01]  /*5af0*/  LEA.HI.X R13, R150, UR15, R13, 0x2, P1 ;  /* 0x0000000f960d7c11 */ /* 0x000fe200088f140d */
[----:B------:R-:W-:Y:S01]  /*5b00*/  IMAD.IADD R150, R24, 0x1, R25 ;  /* 0x0000000118967824 */ /* 0x000fe200078e0219 */
[C-C-:B------:R-:W-:Y:S01]  /*5b10*/  LEA.HI.X R15, R17.reuse, UR13, R28.reuse, 0x1, P2 ;  /* 0x0000000d110f7c11 */ /* 0x140fe200090f0c1c */
[----:B--2---:R2:W-:Y:S01]  /*5b20*/  STG.E.U16 desc[UR8][R2.64], R18 ;  /* 0x0000001202007986 */ /* 0x0045e2000c101508 */
[----:B------:R-:W-:-:S02]  /*5b30*/  LEA.HI.X R17, R17, UR15, R28, 0x2, P3 ;  /* 0x0000000f11117c11 */ /* 0x000fc400098f141c */
[----:B------:R-:W-:Y:S01]  /*5b40*/  ISETP.GE.U32.AND P0, PT, R150, R91, PT ;  /* 0x0000005b9600720c */ /* 0x000fe20003f06070 */
[----:B------:R2:W-:Y:S04]  /*5b50*/  STG.E desc[UR8][R4.64], R19 ;  /* 0x0000001304007986 */ /* 0x0005e8000c101908 */
[----:B---3--:R2:W-:Y:S04]  /*5b60*/  STG.E.U16 desc[UR8][R6.64], R20 ;  /* 0x0000001406007986 */ /* 0x0085e8000c101508 */
[----:B------:R2:W-:Y:S04]  /*5b70*/  STG.E desc[UR8][R8.64], R21 ;  /* 0x0000001508007986 */ /* 0x0005e8000c101908 */
[----:B----4-:R2:W-:Y:S04]  /*5b80*/  STG.E.U16 desc[UR8][R10.64], R22 ;  /* 0x000000160a007986 */ /* 0x0105e8000c101508 */
[----:B------:R2:W-:Y:S04]  /*5b90*/  STG.E desc[UR8][R12.64], R23 ;  /* 0x000000170c007986 */ /* 0x0005e8000c101908 */
[----:B------:R2:W-:Y:S04]  /*5ba0*/  STG.E.U16 desc[UR8][R14.64], R26 ;  /* 0x0000001a0e007986 */ /* 0x0005e8000c101508 */
[----:B------:R2:W-:Y:S01]  /*5bb0*/  STG.E desc[UR8][R16.64], R27 ;  /* 0x0000001b10007986 */ /* 0x0005e2000c101908 */
[----:B------:R-:W-:Y:S05]  /*5bc0*/  @!P0 BRA `(.L_x_23) ;  /* 0xfffffffc00488947 */ /* 0x000fea000383ffff */
[----:B------:R-:W-:Y:S05]  /*5bd0*/  EXIT ;  /* 0x000000000000794d */ /* 0x000fea0003800000 */
.L_x_8:
[----:B------:R-:W-:Y:S02]  /*5be0*/  IMAD.MOV.U32 R17, RZ, RZ, R10 ;  /* 0x000000ffff117224 */ /* 0x000fe400078e000a */
[----:B------:R-:W-:Y:S02]  /*5bf0*/  IMAD.MOV.U32 R19, RZ, RZ, 0x1 ;  /* 0x00000001ff137424 */ /* 0x000fe400078e00ff */
[----:B------:R-:W-:Y:S02]  /*5c00*/  IMAD.MOV.U32 R32, RZ, RZ, RZ ;  /* 0x000000ffff207224 */ /* 0x000fe400078e00ff */
[----:B------:R-:W-:Y:S02]  /*5c10*/  IMAD.MOV.U32 R18, RZ, RZ, -0x1 ;  /* 0xffffffffff127424 */ /* 0x000fe400078e00ff */
[----:B------:R-:W-:-:S07]  /*5c20*/  IMAD.MOV.U32 R33, RZ, RZ, 0x1f ;  /* 0x0000001fff217424 */ /* 0x000fce00078e00ff */
[----:B------:R-:W-:Y:S05]  /*5c30*/  WARPSYNC.COLLECTIVE R18, `(.L_x_24) ;  /* 0x0000000012087348 */ /* 0x000fea0003c00000 */
[----:B------:R0:W1:Y:S02]  /*5c40*/  SHFL.UP P0, R15, R17, R19, R32 ;  /* 0x04000013110f7389 */ /* 0x0000640000000020 */
[----:B01----:R-:W-:Y:S05]  /*5c50*/  ENDCOLLECTIVE ;  /* 0x000000000000791b */ /* 0x003fea0003800000 */
.L_x_24:
[----:B------:R-:W-:Y:S02]  /*5c60*/  IMAD.MOV.U32 R19, RZ, RZ, 0x2 ;  /* 0x00000002ff137424 */ /* 0x000fe400078e00ff */
[----:B------:R-:W-:-:S04]  /*5c70*/  IMAD.MOV.U32 R11, RZ, RZ, R15 ;  /* 0x000000ffff0b7224 */ /* 0x000fc800078e000f */
[----:B------:R-:W-:-:S04]  /*5c80*/  @P0 IMAD.IADD R11, R10, 0x1, R11 ;  /* 0x000000010a0b0824 */ /* 0x000fc800078e020b */
[----:B------:R-:W-:-:S07]  /*5c90*/  IMAD.MOV.U32 R17, RZ, RZ, R11 ;  /* 0x000000ffff117224 */ /* 0x000fce00078e000b */
[----:B------:R-:W-:Y:S05]  /*5ca0*/  WARPSYNC.COLLECTIVE R18, `(.L_x_25) ;  /* 0x0000000012087348 */ /* 0x000fea0003c00000 */
[----:B------:R0:W1:Y:S02]  /*5cb0*/  SHFL.UP P0, R15, R17, R19, R32 ;  /* 0x04000013110f7389 */ /* 0x0000640000000020 */
[----:B01----:R-:W-:Y:S05]  /*5cc0*/  ENDCOLLECTIVE ;  /* 0x000000000000791b */ /* 0x003fea0003800000 */
.L_x_25:
[----:B------:R-:W-:Y:S02]  /*5cd0*/  IMAD.MOV.U32 R19, RZ, RZ, 0x4 ;  /* 0x00000004ff137424 */ /* 0x000fe400078e00ff */
[----:B------:R-:W-:-:S04]  /*5ce0*/  IMAD.MOV.U32 R12, RZ, RZ, R15 ;  /* 0x000000ffff0c7224 */ /* 0x000fc800078e000f */
[----:B------:R-:W-:-:S04]  /*5cf0*/  @P0 IMAD.IADD R12, R11, 0x1, R12 ;  /* 0x000000010b0c0824 */ /* 0x000fc800078e020c */
[----:B------:R-:W-:-:S07]  /*5d00*/  IMAD.MOV.U32 R17, RZ, RZ, R12 ;  /* 0x000000ffff117224 */ /* 0x000fce00078e000c */
[----:B------:R-:W-:Y:S05]  /*5d10*/  WARPSYNC.COLLECTIVE R18, `(.L_x_26) ;  /* 0x0000000012087348 */ /* 0x000fea0003c00000 */
[----:B------:R0:W1:Y:S02]  /*5d20*/  SHFL.UP P0, R15, R17, R19, R32 ;  /* 0x04000013110f7389 */ /* 0x0000640000000020 */
[----:B01----:R-:W-:Y:S05]  /*5d30*/  ENDCOLLECTIVE ;  /* 0x000000000000791b */ /* 0x003fea0003800000 */
.L_x_26:
[----:B------:R-:W-:Y:S02]  /*5d40*/  IMAD.MOV.U32 R19, RZ, RZ, 0x8 ;  /* 0x00000008ff137424 */ /* 0x000fe400078e00ff */
[----:B------:R-:W-:-:S04]  /*5d50*/  IMAD.MOV.U32 R13, RZ, RZ, R15 ;  /* 0x000000ffff0d7224 */ /* 0x000fc800078e000f */
[----:B------:R-:W-:Y:S02]  /*5d60*/  @P0 IMAD.IADD R13, R12, 0x1, R13 ;  /* 0x000000010c0d0824 */ /* 0x000fe400078e020d */
[----:B------:R-:W-:Y:S02]  /*5d70*/  IMAD.MOV.U32 R12, RZ, RZ, 0x1f ;  /* 0x0000001fff0c7424 */ /* 0x000fe400078e00ff */
[----:B------:R-:W-:-:S07]  /*5d80*/  IMAD.MOV.U32 R17, RZ, RZ, R13 ;  /* 0x000000ffff117224 */ /* 0x000fce00078e000d */
[----:B------:R-:W-:Y:S05]  /*5d90*/  WARPSYNC.COLLECTIVE R18, `(.L_x_27) ;  /* 0x0000000012087348 */ /* 0x000fea0003c00000 */
[----:B------:R0:W1:Y:S02]  /*5da0*/  SHFL.UP P0, R15, R17, R19, R32 ;  /* 0x04000013110f7389 */ /* 0x0000640000000020 */
[----:B01----:R-:W-:Y:S05]  /*5db0*/  ENDCOLLECTIVE ;  /* 0x000000000000791b */ /* 0x003fea0003800000 */
.L_x_27:
[----:B------:R-:W-:Y:S02]  /*5dc0*/  IMAD.MOV.U32 R19, RZ, RZ, 0x10 ;  /* 0x00000010ff137424 */ /* 0x000fe400078e00ff */
[----:B------:R-:W-:-:S04]  /*5dd0*/  IMAD.MOV.U32 R14, RZ, RZ, R15 ;  /* 0x000000ffff0e7224 */ /* 0x000fc800078e000f */
[----:B------:R-:W-:-:S04]  /*5de0*/  @P0 IMAD.IADD R14, R13, 0x1, R14 ;  /* 0x000000010d0e0824 */ /* 0x000fc800078e020e */
[----:B------:R-:W-:-:S07]  /*5df0*/  IMAD.MOV.U32 R17, RZ, RZ, R14 ;  /* 0x000000ffff117224 */ /* 0x000fce00078e000e */
[----:B------:R-:W-:Y:S05]  /*5e00*/  WARPSYNC.COLLECTIVE R18, `(.L_x_28) ;  /* 0x0000000012087348 */ /* 0x000fea0003c00000 */
[----:B------:R0:W1:Y:S02]  /*5e10*/  SHFL.UP P0, R15, R17, R19, R32 ;  /* 0x04000013110f7389 */ /* 0x0000640000000020 */
[----:B01----:R-:W-:Y:S05]  /*5e20*/  ENDCOLLECTIVE ;  /* 0x000000000000791b */ /* 0x003fea0003800000 */
.L_x_28:
[----:B------:R-:W-:-:S04]  /*5e30*/  @P0 IMAD.IADD R15, R14, 0x1, R15 ;  /* 0x000000010e0f0824 */ /* 0x000fc800078e020f */
[----:B------:R-:W-:Y:S02]  /*5e40*/  IMAD.MOV.U32 R13, RZ, RZ, R15 ;  /* 0x000000ffff0d7224 */ /* 0x000fe400078e000f */
[----:B------:R-:W-:-:S07]  /*5e50*/  IMAD.IADD R10, R15, 0x1, -R10 ;  /* 0x000000010f0a7824 */ /* 0x000fce00078e0a0a */
[----:B------:R-:W-:Y:S05]  /*5e60*/  WARPSYNC.COLLECTIVE R18, `(.L_x_29) ;  /* 0x0000000012087348 */ /* 0x000fea0003c00000 */
[----:B------:R0:W1:Y:S02]  /*5e70*/  SHFL.IDX P0, R11, R13, R12, R33 ;  /* 0x0000000c0d0b7389 */ /* 0x0000640000000021 */
[----:B01----:R-:W-:Y:S05]  /*5e80*/  ENDCOLLECTIVE ;  /* 0x000000000000791b */ /* 0x003fea0003800000 */
.L_x_29:
[----:B------:R-:W-:Y:S02]  /*5e90*/  IMAD.MOV.U32 R13, RZ, RZ, R23 ;  /* 0x000000ffff0d7224 */ /* 0x000fe400078e0017 */
[----:B------:R-:W-:Y:S02]  /*5ea0*/  IMAD.MOV.U32 R12, RZ, RZ, RZ ;  /* 0x000000ffff0c7224 */ /* 0x000fe400078e00ff */
[----:B------:R-:W-:-:S07]  /*5eb0*/  IMAD.MOV.U32 R16, RZ, RZ, R11 ;  /* 0x000000ffff107224 */ /* 0x000fce00078e000b */
[----:B------:R-:W-:Y:S05]  /*5ec0*/  WARPSYNC.COLLECTIVE R18, `(.L_x_30) ;  /* 0x0000000012087348 */ /* 0x000fea0003c00000 */
[----:B------:R0:W1:Y:S02]  /*5ed0*/  SHFL.IDX P0, R11, R13, R12, R33 ;  /* 0x0000000c0d0b7389 */ /* 0x0000640000000021 */
[----:B01----:R-:W-:Y:S05]  /*5ee0*/  ENDCOLLECTIVE ;  /* 0x000000000000791b */ /* 0x003fea0003800000 */
.L_x_30:
[----:B------:R-:W-:Y:S02]  /*5ef0*/  IMAD.IADD R16, R23, 0x1, R16 ;  /* 0x0000000117107824 */ /* 0x000fe400078e0210 */
[----:B------:R-:W-:Y:S01]  /*5f00*/  IMAD.MOV.U32 R17, RZ, RZ, R11 ;  /* 0x000000ffff117224 */ /* 0x000fe200078e000b */
[----:B------:R-:W-:Y:S06]  /*5f10*/  BRA `(.L_x_31) ;  /* 0xffffffe000c87947 */ /* 0x000fec000383ffff */
.L_x_32:
[----:B------:R-:W-:-:S00]  /*5f20*/  BRA `(.L_x_32) ;  /* 0xfffffffc00fc7947 */ /* 0x000fc0000383ffff */
[----:B------:R-:W-:-:S00]  /*5f30*/  NOP ;  /* 0x0000000000007918 */ /* 0x000fc00000000000 */
        /* <DEDUP_REMOVED lines=12> */
.L_x_2049:


//--------------------- .text._ZN17fastertransformer19segmented_topp_impl27segmented_top_p_single_passINS0_28Segmented_topk_kernel_paramsI6__halfiLi256ELi1EEELi224EEEvNS0_20TopKPerSegmentParamsE --------------------------
	.section	.text._ZN17fastertransformer19segmented_topp_impl27segmented_top_p_single_passINS0_28Segmented_topk_kernel_paramsI6__halfiLi256ELi1EEELi224EEEvNS0_20TopKPerSegmentParamsE,"ax",@progbits
	.align	128
        .global         _ZN17fastertransformer19segmented_topp_impl27segmented_top_p_single_passINS0_28Segmented_topk_kernel_paramsI6__halfiLi256ELi1EEELi224EEEvNS0_20TopKPerSegmentParamsE
        .type           _ZN17fastertransformer19segmented_topp_impl27segmented_top_p_single_passINS0_28Segmented_topk_kernel_paramsI6__halfiLi256ELi1EEELi224EEEvNS0_20TopKPerSegmentParamsE,@function
        .size           _ZN17fastertransformer19segmented_topp_impl27segmented_top_p_single_passINS0_28Segmented_topk_kernel_paramsI6__halfiLi256ELi1EEELi224EEEvNS0_20TopKPerSegmentParamsE,(.L_x_2050 - _ZN17fastertransformer19segmented_topp_impl27segmented_top_p_single_passINS0_28Segmented_topk_kernel_paramsI6__halfiLi256ELi1EEELi224EEEvNS0_20TopKPerSegmentParamsE)
        .other          _ZN17fastertransformer19segmented_topp_impl27segmented_top_p_single_passINS0_28Segmented_topk_kernel_paramsI6__halfiLi256ELi1EEELi224EEEvNS0_20TopKPerSegmentParamsE,@"STO_CUDA_ENTRY STV_DEFAULT"
_ZN17fastertransformer19segmented_topp_impl27segmented_top_p_single_passINS0_28Segmented_topk_kernel_paramsI6__halfiLi256ELi1EEELi224EEEvNS0_20TopKPerSegmentParamsE:
.text._ZN17fastertransformer19segmented_topp_impl27segmented_top_p_single_passINS0_28Segmented_topk_kernel_paramsI6__halfiLi256ELi1EEELi224EEEvNS0_20TopKPerSegmentParamsE:
        /* <DEDUP_REMOVED lines=25> */
.L_x_33:
[----:B------:R-:W0:Y:S01]  /*0190*/  LDC.64 R8, c[0x0][0x3c8] ;  /* 0x0000f200ff087b82 */ /* 0x000e220000000a00 */
[----:B------:R-:W1:Y:S01]  /*01a0*/  S2R R119, SR_TID.X ;  /* 0x0000000000777919 */ /* 0x000e620000002100 */
[----:B------:R-:W-:-:S06]  /*01b0*/  PRMT R118, RZ, 0x7610, R118 ;  /* 0x00007610ff767816 */ /* 0x000fcc0000000076 */
[----:B------:R-:W2:Y:S01]  /*01c0*/  LDC.64 R128, c[0x0][0x380] ;  /* 0x0000e000ff807b82 */ /* 0x000ea20000000a00 */
[----:B0-----:R-:W-:-:S04]  /*01d0*/  IABS R5, R9 ;  /* 0x0000000900057213 */ /* 0x001fc80000000000 */
[----:B------:R-:W0:Y:S01]  /*01e0*/  I2F.RP R0, R5 ;  /* 0x0000000500007306 */ /* 0x000e220000209400 */
[----:B-1----:R-:W-:-:S07]  /*01f0*/  IMAD R121, R119, 0xe0, RZ ;  /* 0x000000e077797824 */ /* 0x002fce00078e02ff */
        /* <DEDUP_REMOVED lines=33> */
[----:B------:R-:W-:Y:S01]  /*0410*/  PRMT R112, RZ, 0x7610, R112 ;  /* 0x00007610ff707816 */ /* 0x000fe20000000070 */
[C---:B------:R-:W-:Y:S01]  /*0420*/  VIADD R0, R121.reuse, 0xc ;  /* 0x0000000c79007836 */ /* 0x040fe20000000000 */
[----:B------:R-:W-:Y:S01]  /*0430*/  ISETP.GE.AND P2, PT, R4, R75, PT ;  /* 0x0000004b0400720c */ /* 0x000fe20003f46270 */
[----:B------:R-:W-:-:S03]  /*0440*/  IMAD.WIDE.U32 R126, R121, 0x2, R128 ;  /* 0x00000002797e7825 */ /* 0x000fc600078e0080 */
[----:B------:R-:W-:Y:S01]  /*0450*/  ISETP.GE.AND P0, PT, R0, R75, PT ;  /* 0x0000004b0000720c */ /* 0x000fe20003f06270 */
[C---:B------:R-:W-:Y:S01]  /*0460*/  VIADD R0, R121.reuse, 0xf ;  /* 0x0000000f79007836 */ /* 0x040fe20000000000 */
[----:B------:R-:W2:Y:S01]  /*0470*/  @!P3 LDG.E.U16 R118, desc[UR8][R126.64+0x10] ;  /* 0x000010087e76b981 */ /* 0x000ea2000c1e1500 */
[----:B------:R-:W-:-:S03]  /*0480*/  VIADD R2, R121, 0xd ;  /* 0x0000000d79027836 */ /* 0x000fc60000000000 */
[-C--:B------:R-:W-:Y:S01]  /*0490*/  ISETP.GE.AND P3, PT, R0, R75.reuse, PT ;  /* 0x0000004b0000720c */ /* 0x080fe20003f66270 */
[C---:B------:R-:W-:Y:S01]  /*04a0*/  VIADD R0, R121.reuse, 0x10 ;  /* 0x0000001079007836 */ /* 0x040fe20000000000 */
[----:B------:R-:W3:Y:S01]  /*04b0*/  @!P4 LDG.E.U16 R116, desc[UR8][R126.64+0x12] ;  /* 0x000012087e74c981 */ /* 0x000ee2000c1e1500 */
[----:B------:R-:W-:Y:S02]  /*04c0*/  PRMT R110, RZ, 0x7610, R110 ;  /* 0x00007610ff6e7816 */ /* 0x000fe4000000006e */
[----:B------:R-:W-:Y:S01]  /*04d0*/  PRMT R114, RZ, 0x7610, R114 ;  /* 0x00007610ff727816 */ /* 0x000fe20000000072 */
[----:B------:R-:W4:Y:S01]  /*04e0*/  @!P6 LDG.E.U16 R112, desc[UR8][R126.64+0x16] ;  /* 0x000016087e70e981 */ /* 0x000f22000c1e1500 */
[-C--:B------:R-:W-:Y:S01]  /*04f0*/  ISETP.GE.AND P4, PT, R0, R75.reuse, PT ;  /* 0x0000004b0000720c */ /* 0x080fe20003f86270 */
[C---:B------:R-:W-:Y:S01]  /*0500*/  VIADD R0, R121.reuse, 0x12 ;  /* 0x0000001279007836 */ /* 0x040fe20000000000 */
[-C--:B------:R-:W-:Y:S01]  /*0510*/  ISETP.GE.AND P1, PT, R2, R75.reuse, PT ;  /* 0x0000004b0200720c */ /* 0x080fe20003f26270 */
[----:B------:R-:W5:Y:S03]  /*0520*/  @!P0 LDG.E.U16 R110, desc[UR8][R126.64+0x18] ;  /* 0x000018087e6e8981 */ /* 0x000f66000c1e1500 */
[-C--:B------:R-:W-:Y:S01]  /*0530*/  ISETP.GE.AND P6, PT, R0, R75.reuse, PT ;  /* 0x0000004b0000720c */ /* 0x080fe20003fc6270 */
[C---:B------:R-:W-:Y:S01]  /*0540*/  VIADD R0, R121.reuse, 0x13 ;  /* 0x0000001379007836 */ /* 0x040fe20000000000 */
[----:B------:R-:W-:Y:S01]  /*0550*/  PRMT R106, RZ, 0x7610, R106 ;  /* 0x00007610ff6a7816 */ /* 0x000fe2000000006a */
[C---:B------:R-:W-:Y:S01]  /*0560*/  VIADD R2, R121.reuse, 0x11 ;  /* 0x0000001179027836 */ /* 0x040fe20000000000 */
[----:B------:R-:W4:Y:S02]  /*0570*/  @!P5 LDG.E.U16 R114, desc[UR8][R126.64+0x14] ;  /* 0x000014087e72d981 */ /* 0x000f24000c1e1500 */
[-C--:B------:R-:W-:Y:S01]  /*0580*/  ISETP.GE.AND P0, PT, R0, R75.reuse, PT ;  /* 0x0000004b0000720c */ /* 0x080fe20003f06270 */
[----:B------:R-:W-:Y:S01]  /*0590*/  VIADD R0, R121, 0x15 ;  /* 0x0000001579007836 */ /* 0x000fe20000000000 */
[----:B------:R-:W-:Y:S01]  /*05a0*/  ISETP.GE.AND P5, PT, R2, R75, PT ;  /* 0x0000004b0200720c */ /* 0x000fe20003fa6270 */
[----:B------:R-:W5:Y:S01]  /*05b0*/  @!P2 LDG.E.U16 R106, desc[UR8][R126.64+0x1c] ;  /* 0x00001c087e6aa981 */ /* 0x000f62000c1e1500 */
[----:B------:R-:W-:-:S02]  /*05c0*/  PRMT R104, RZ, 0x7610, R104 ;  /* 0x00007610ff687816 */ /* 0x000fc40000000068 */
[-C--:B------:R-:W-:Y:S01]  /*05d0*/  ISETP.GE.AND P2, PT, R0, R75.reuse, PT ;  /* 0x0000004b0000720c */ /* 0x080fe20003f46270 */
[C---:B------:R-:W-:Y:S01]  /*05e0*/  VIADD R0, R121.reuse, 0x16 ;  /* 0x0000001679007836 */ /* 0x040fe20000000000 */
[----:B------:R-:W-:Y:S01]  /*05f0*/  PRMT R108, RZ, 0x7610, R108 ;  /* 0x00007610ff6c7816 */ /* 0x000fe2000000006c */
[C---:B------:R-:W-:Y:S01]  /*0600*/  VIADD R2, R121.reuse, 0x14 ;  /* 0x0000001479027836 */ /* 0x040fe20000000000 */
        /* <DEDUP_REMOVED lines=44> */
[----:B------:R-:W-:Y:S01]  /*08d0*/  PRMT R81, RZ, 0x7610, R81 ;  /* 0x00007610ff517816 */ /* 0x000fe20000000051 */
[C---:B------:R-:W-:Y:S01]  /*08e0*/  VIADD R2, R121.reuse, 0x20 ;  /* 0x0000002079027836 */ /* 0x040fe20000000000 */
[-C--:B------:R-:W-:Y:S01]  /*08f0*/  ISETP.GE.AND P0, PT, R0, R75.reuse, PT ;  /* 0x0000004b0000720c */ /* 0x080fe20003f06270 */
[C---:B------:R-:W-:Y:S01]  /*0900*/  VIADD R0, R121.reuse, 0x22 ;  /* 0x0000002279007836 */ /* 0x040fe20000000000 */
[----:B------:R-:W5:Y:S01]  /*0910*/  @!P6 LDG.E.U16 R85, desc[UR8][R126.64+0x32] ;  /* 0x000032087e55e981 */ /* 0x000f62000c1e1500 */
[----:B------:R-:W-:Y:S02]  /*0920*/  PRMT R79, RZ, 0x7610, R79 ;  /* 0x00007610ff4f7816 */ /* 0x000fe4000000004f */
[----:B------:R-:W-:Y:S01]  /*0930*/  PRMT R92, RZ, 0x7610, R92 ;  /* 0x00007610ff5c7816 */ /* 0x000fe2000000005c */
[----:B------:R-:W5:Y:S01]  /*0940*/  @!P1 LDG.E.U16 R81, desc[UR8][R126.64+0x36] ;  /* 0x000036087e519981 */ /* 0x000f62000c1e1500 */
[-C--:B------:R-:W-:Y:S01]  /*0950*/  ISETP.GE.AND P6, PT, R2, R75.reuse, PT ;  /* 0x0000004b0200720c */ /* 0x080fe20003fc6270 */
[C---:B------:R-:W-:Y:S01]  /*0960*/  VIADD R2, R121.reuse, 0x23 ;  /* 0x0000002379027836 */ /* 0x040fe20000000000 */
[----:B------:R-:W-:Y:S01]  /*0970*/  ISETP.GE.AND P1, PT, R0, R75, PT ;  /* 0x0000004b0000720c */ /* 0x000fe20003f26270 */
[----:B------:R-:W-:Y:S01]  /*0980*/  VIADD R0, R121, 0x24 ;  /* 0x0000002479007836 */ /* 0x000fe20000000000 */
[----:B------:R-:W5:Y:S01]  /*0990*/  @!P2 LDG.E.U16 R79, desc[UR8][R126.64+0x38] ;  /* 0x000038087e4fa981 */ /* 0x000f62000c1e1500 */
[----:B------:R-:W-:-:S02]  /*09a0*/  PRMT R88, RZ, 0x7610, R88 ;  /* 0x00007610ff587816 */ /* 0x000fc40000000058 */
[-C--:B------:R-:W-:Y:S01]  /*09b0*/  ISETP.GE.AND P2, PT, R2, R75.reuse, PT ;  /* 0x0000004b0200720c */ /* 0x080fe20003f46270 */
[----:B------:R-:W5:Y:S01]  /*09c0*/  @!P3 LDG.E.U16 R92, desc[UR8][R126.64+0x3a] ;  /* 0x00003a087e5cb981 */ /* 0x000f62000c1e1500 */
[-C--:B------:R-:W-:Y:S01]  /*09d0*/  ISETP.GE.AND P3, PT, R0, R75.reuse, PT ;  /* 0x0000004b0000720c */ /* 0x080fe20003f66270 */
[C---:B------:R-:W-:Y:S01]  /*09e0*/  VIADD R2, R121.reuse, 0x26 ;  /* 0x0000002679027836 */ /* 0x040fe20000000000 */
[----:B------:R-:W-:Y:S01]  /*09f0*/  PRMT R90, RZ, 0x7610, R90 ;  /* 0x00007610ff5a7816 */ /* 0x000fe2000000005a */
[C---:B------:R-:W-:Y:S01]  /*0a00*/  VIADD R0, R121.reuse, 0x25 ;  /* 0x0000002579007836 */ /* 0x040fe20000000000 */
[----:B------:R-:W5:Y:S01]  /*0a10*/  @!P5 LDG.E.U16 R88, desc[UR8][R126.64+0x3e] ;  /* 0x00003e087e58d981 */ /* 0x000f62000c1e1500 */
[----:B------:R-:W-:Y:S02]  /*0a20*/  PRMT R82, RZ, 0x7610, R82 ;  /* 0x00007610ff527816 */ /* 0x000fe40000000052 */
[-C--:B------:R-:W-:Y:S01]  /*0a30*/  ISETP.GE.AND P5, PT, R2, R75.reuse, PT ;  /* 0x0000004b0200720c */ /* 0x080fe20003fa6270 */
[----:B------:R-:W5:Y:S01]  /*0a40*/  @!P4 LDG.E.U16 R90, desc[UR8][R126.64+0x3c] ;  /* 0x00003c087e5ac981 */ /* 0x000f62000c1e1500 */
[----:B------:R-:W-:Y:S01]  /*0a50*/  PRMT R86, RZ, 0x7610, R86 ;  /* 0x00007610ff567816 */ /* 0x000fe20000000056 */
[C---:B------:R-:W-:Y:S01]  /*0a60*/  VIADD R2, R121.reuse, 0x29 ;  /* 0x0000002979027836 */ /* 0x040fe20000000000 */
[----:B------:R-:W-:Y:S01]  /*0a70*/  PRMT R78, RZ, 0x7610, R78 ;  /* 0x00007610ff4e7816 */ /* 0x000fe2000000004e */
[C---:B------:R-:W-:Y:S01]  /*0a80*/  VIADD R4, R121.reuse, 0x2b ;  /* 0x0000002b79047836 */ /* 0x040fe20000000000 */
[-C--:B------:R-:W-:Y:S01]  /*0a90*/  ISETP.GE.AND P4, PT, R0, R75.reuse, PT ;  /* 0x0000004b0000720c */ /* 0x080fe20003f86270 */
[----:B------:R-:W-:Y:S01]  /*0aa0*/  VIADD R0, R121, 0x27 ;  /* 0x0000002779007836 */ /* 0x000fe20000000000 */
[----:B------:R-:W5:Y:S01]  /*0ab0*/  @!P1 LDG.E.U16 R82, desc[UR8][R126.64+0x44] ;  /* 0x000044087e529981 */ /* 0x000f62000c1e1500 */
[----:B------:R-:W-:-:S02]  /*0ac0*/  ISETP.GE.AND P1, PT, R2, R75, PT ;  /* 0x0000004b0200720c */ /* 0x000fc40003f26270 */
[----:B------:R-:W-:Y:S01]  /*0ad0*/  PRMT R84, RZ, 0x7610, R84 ;  /* 0x00007610ff547816 */ /* 0x000fe20000000054 */
[----:B------:R-:W5:Y:S01]  /*0ae0*/  @!P6 LDG.E.U16 R86, desc[UR8][R126.64+0x40] ;  /* 0x000040087e56e981 */ /* 0x000f62000c1e1500 */
[----:B------:R-:W-:Y:S02]  /*0af0*/  PRMT R2, RZ, 0x7610, R2 ;  /* 0x00007610ff027816 */ /* 0x000fe40000000002 */
[-C--:B------:R-:W-:Y:S01]  /*0b00*/  ISETP.GE.AND P6, PT, R0, R75.reuse, PT ;  /* 0x0000004b0000720c */ /* 0x080fe20003fc6270 */
[----:B------:R-:W5:Y:S01]  /*0b10*/  @!P3 LDG.E.U16 R78, desc[UR8][R126.64+0x48] ;  /* 0x000048087e4eb981 */ /* 0x000f62000c1e1500 */
[-C--:B------:R-:W-:Y:S01]  /*0b20*/  ISETP.GE.AND P3, PT, R4, R75.reuse, PT ;  /* 0x0000004b0400720c */ /* 0x080fe20003f66270 */
[C---:B------:R-:W-:Y:S02]  /*0b30*/  VIADD R0, R121.reuse, 0x28 ;  /* 0x0000002879007836 */ /* 0x040fe40000000000 */
[C---:B------:R-:W-:Y:S01]  /*0b40*/  VIADD R4, R121.reuse, 0x2d ;  /* 0x0000002d79047836 */ /* 0x040fe20000000000 */
[----:B------:R-:W-:Y:S01]  /*0b50*/  PRMT R80, RZ, 0x7610, R80 ;  /* 0x00007610ff507816 */ /* 0x000fe20000000050 */
[----:B------:R-:W5:Y:S01]  /*0b60*/  @!P0 LDG.E.U16 R84, desc[UR8][R126.64+0x42] ;  /* 0x000042087e548981 */ /* 0x000f62000c1e1500 */
[----:B------:R-:W-:Y:S01]  /*0b70*/  ISETP.GE.AND P0, PT, R0, R75, PT ;  /* 0x0000004b0000720c */ /* 0x000fe20003f06270 */
[----:B------:R-:W-:-:S02]  /*0b80*/  VIADD R0, R121, 0x2a ;  /* 0x0000002a79007836 */ /* 0x000fc40000000000 */
[----:B------:R-:W5:Y:S01]  /*0b90*/  @!P5 LDG.E.U16 R2, desc[UR8][R126.64+0x4c] ;  /* 0x00004c087e02d981 */ /* 0x000f62000c1e1500 */
[-C--:B------:R-:W-:Y:S02]  /*0ba0*/  ISETP.GE.AND P5, PT, R4, R75.reuse, PT ;  /* 0x0000004b0400720c */ /* 0x080fe40003fa6270 */
[----:B------:R-:W-:Y:S01]  /*0bb0*/  PRMT R4, RZ, 0x7610, R4 ;  /* 0x00007610ff047816 */ /* 0x000fe20000000004 */
[C---:B------:R-:W-:Y:S01]  /*0bc0*/  VIADD R10, R121.reuse, 0x2e ;  /* 0x0000002e790a7836 */ /* 0x040fe20000000000 */
[----:B------:R-:W5:Y:S01]  /*0bd0*/  @!P2 LDG.E.U16 R80, desc[UR8][R126.64+0x46] ;  /* 0x000046087e50a981 */ /* 0x000f62000c1e1500 */
[-C--:B------:R-:W-:Y:S02]  /*0be0*/  ISETP.GE.AND P2, PT, R0, R75.reuse, PT ;  /* 0x0000004b0000720c */ /* 0x080fe40003f46270 */
[----:B------:R-:W-:Y:S01]  /*0bf0*/  PRMT R0, RZ, 0x7610, R0 ;  /* 0x00007610ff007816 */ /* 0x000fe20000000000 */
[----:B------:R-:W5:Y:S01]  /*0c00*/  @!P6 LDG.E.U16 R4, desc[UR8][R126.64+0x4e] ;  /* 0x00004e087e04e981 */ /* 0x000f62000c1e1500 */
[----:B------:R-:W-:Y:S01]  /*0c10*/  PRMT R8, RZ, 0x7610, R8 ;  /* 0x00007610ff087816 */ /* 0x000fe20000000008 */
[C---:B------:R-:W-:Y:S01]  /*0c20*/  VIADD R6, R121.reuse, 0x2c ;  /* 0x0000002c79067836 */ /* 0x040fe20000000000 */
[-C--:B------:R-:W-:Y:S01]  /*0c30*/  ISETP.GE.AND P6, PT, R10, R75.reuse, PT ;  /* 0x0000004b0a00720c */ /* 0x080fe20003fc6270 */
[----:B------:R-:W-:Y:S01]  /*0c40*/  VIADD R10, R121, 0x30 ;  /* 0x00000030790a7836 */ /* 0x000fe20000000000 */
[----:B------:R-:W5:Y:S02]  /*0c50*/  @!P4 LDG.E.U16 R0, desc[UR8][R126.64+0x4a] ;  /* 0x00004a087e00c981 */ /* 0x000f64000c1e1500 */
[----:B------:R-:W-:-:S02]  /*0c60*/  ISETP.GE.AND P4, PT, R6, R75, PT ;  /* 0x0000004b0600720c */ /* 0x000fc40003f86270 */
[----:B------:R-:W5:Y:S01]  /*0c70*/  @!P1 LDG.E.U16 R8, desc[UR8][R126.64+0x52] ;  /* 0x000052087e089981 */ /* 0x000f62000c1e1500 */
[-C--:B------:R-:W-:Y:S02]  /*0c80*/  ISETP.GE.AND P1, PT, R10, R75.reuse, PT ;  /* 0x0000004b0a00720c */ /* 0x080fe40003f26270 */
[----:B------:R-:W-:Y:S01]  /*0c90*/  PRMT R10, RZ, 0x7610, R10 ;  /* 0x00007610ff0a7816 */ /* 0x000fe2000000000a */
[C---:B------:R-:W-:Y:S01]  /*0ca0*/  VIADD R16, R121.reuse, 0x31 ;  /* 0x0000003179107836 */ /* 0x040fe20000000000 */
[----:B------:R-:W-:Y:S02]  /*0cb0*/  PRMT R6, RZ, 0x7610, R6 ;  /* 0x00007610ff067816 */ /* 0x000fe40000000006 */
[----:B------:R-:W-:Y:S02]  /*0cc0*/  PRMT R14, RZ, 0x7610, R14 ;  /* 0x00007610ff0e7816 */ /* 0x000fe4000000000e */
[----:B------:R-:W5:Y:S01]  /*0cd0*/  @!P2 LDG.E.U16 R10, desc[UR8][R126.64+0x54] ;  /* 0x000054087e0aa981 */ /* 0x000f62000c1e1500 */
[----:B------:R-:W-:Y:S01]  /*0ce0*/  ISETP.GE.AND P2, PT, R16, R75, PT ;  /* 0x0000004b1000720c */ /* 0x000fe20003f46270 */
[----:B------:R-:W-:-:S02]  /*0cf0*/  VIADD R12, R121, 0x2f ;  /* 0x0000002f790c7836 */ /* 0x000fc40000000000 */
[C---:B------:R-:W-:Y:S01]  /*0d00*/  VIADD R16, R121.reuse, 0x33 ;  /* 0x0000003379107836 */ /* 0x040fe20000000000 */
        /* <DEDUP_REMOVED lines=17> */
[C---:B------:R-:W-:Y:S01]  /*0e20*/  VIADD R28, R121.reuse, 0x37 ;  /* 0x00000037791c7836 */ /* 0x040fe20000000000 */
        /* <DEDUP_REMOVED lines=94> */
[----:B------:R-:W-:Y:S02]  /*1410*/  PRMT R66, RZ, 0x7610, R66 ;  /* 0x00007610ff427816 */ /* 0x000fe40000000042 */
[----:B------:R-:W-:Y:S01]  /*1420*/  PRMT R70, RZ, 0x7610, R70 ;  /* 0x00007610ff467816 */ /* 0x000fe20000000046 */
[----:B------:R-:W-:-:S02]  /*1430*/  VIADD R72, R121, 0x4d ;  /* 0x0000004d79487836 */ /* 0x000fc40000000000 */
[C---:B------:R-:W-:Y:S01]  /*1440*/  VIADD R76, R121.reuse, 0x4f ;  /* 0x0000004f794c7836 */ /* 0x040fe20000000000 */
[----:B------:R-:W5:Y:S01]  /*1450*/  @!P2 LDG.E.U16 R66, desc[UR8][R126.64+0x8c] ;  /* 0x00008c087e42a981 */ /* 0x000f62000c1e1500 */
[----:B------:R-:W-:Y:S02]  /*1460*/  PRMT R74, RZ, 0x7610, R74 ;  /* 0x00007610ff4a7816 */ /* 0x000fe4000000004a */
[-C--:B------:R-:W-:Y:S01]  /*1470*/  ISETP.GE.AND P2, PT, R72, R75.reuse, PT ;  /* 0x0000004b4800720c */ /* 0x080fe20003f46270 */
[----:B------:R-:W5:Y:S01]  /*1480*/  @!P4 LDG.E.U16 R70, desc[UR8][R126.64+0x90] ;  /* 0x000090087e46c981 */ /* 0x000f62000c1e1500 */
[-C--:B------:R-:W-:Y:S01]  /*1490*/  ISETP.GE.AND P4, PT, R76, R75.reuse, PT ;  /* 0x0000004b4c00720c */ /* 0x080fe20003f86270 */
[C---:B------:R-:W-:Y:S01]  /*14a0*/  VIADD R76, R121.reuse, 0x51 ;  /* 0x00000051794c7836 */ /* 0x040fe20000000000 */
[----:B------:R-:W-:Y:S01]  /*14b0*/  PRMT R72, RZ, 0x7610, R72 ;  /* 0x00007610ff487816 */ /* 0x000fe20000000048 */
[----:B------:R-:W-:Y:S01]  /*14c0*/  VIADD R120, R121, 0x50 ;  /* 0x0000005079787836 */ /* 0x000fe20000000000 */
[----:B------:R-:W5:Y:S02]  /*14d0*/  @!P6 LDG.E.U16 R74, desc[UR8][R126.64+0x94] ;  /* 0x000094087e4ae981 */ /* 0x000f64000c1e1500 */
[----:B------:R-:W-:-:S02]  /*14e0*/  ISETP.GE.AND P6, PT, R76, R75, PT ;  /* 0x0000004b4c00720c */ /* 0x000fc40003fc6270 */
[----:B------:R-:W5:Y:S01]  /*14f0*/  @!P5 LDG.E.U16 R72, desc[UR8][R126.64+0x92] ;  /* 0x000092087e48d981 */ /* 0x000f62000c1e1500 */
[----:B------:R-:W-:Y:S02]  /*1500*/  PRMT R76, RZ, 0x7610, R76 ;  /* 0x00007610ff4c7816 */ /* 0x000fe4000000004c */
[-C--:B------:R-:W-:Y:S01]  /*1510*/  ISETP.GE.AND P5, PT, R120, R75.reuse, PT ;  /* 0x0000004b7800720c */ /* 0x080fe20003fa6270 */
[C---:B------:R-:W-:Y:S01]  /*1520*/  VIADD R120, R121.reuse, 0x52 ;  /* 0x0000005279787836 */ /* 0x040fe20000000000 */
[----:B------:R-:W-:Y:S02]  /*1530*/  PRMT R5, RZ, 0x7610, R5 ;  /* 0x00007610ff057816 */ /* 0x000fe40000000005 */
[----:B------:R-:W5:Y:S02]  /*1540*/  @!P0 LDG.E.U16 R76, desc[UR8][R126.64+0x96] ;  /* 0x000096087e4c8981 */ /* 0x000f64000c1e1500 */
[----:B------:R-:W-:Y:S01]  /*1550*/  ISETP.GE.AND P0, PT, R120, R75, PT ;  /* 0x0000004b7800720c */ /* 0x000fe20003f06270 */
[----:B------:R-:W-:Y:S01]  /*1560*/  VIADD R120, R121, 0x54 ;  /* 0x0000005479787836 */ /* 0x000fe20000000000 */
[----:B------:R-:W5:Y:S01]  /*1570*/  @!P2 LDG.E.U16 R5, desc[UR8][R126.64+0x9a] ;  /* 0x00009a087e05a981 */ /* 0x000f62000c1e1500 */
[----:B------:R-:W-:-:S03]  /*1580*/  PRMT R7, RZ, 0x7610, R7 ;  /* 0x00007610ff077816 */ /* 0x000fc60000000007 */
        /* <DEDUP_REMOVED lines=98> */
[----:B------:R-:W-:Y:S01]  /*1bb0*/  ISETP.GE.AND P5, PT, R120, R75, PT ;  /* 0x0000004b7800720c */ /* 0x000fe20003fa6270 */
[----:B------:R-:W-:Y:S01]  /*1bc0*/  VIADD R120, R121, 0x6d ;  /* 0x0000006d79787836 */ /* 0x000fe20000000000 */
[----:B------:R-:W5:Y:S01]  /*1bd0*/  @!P4 LDG.E.U16 R51, desc[UR8][R126.64+0xc8] ;  /* 0x0000c8087e33c981 */ /* 0x000f62000c1e1500 */
[----:B------:R-:W-:Y:S02]  /*1be0*/  PRMT R57, RZ, 0x7610, R57 ;  /* 0x00007610ff397816 */ /* 0x000fe40000000039 */
[----:B------:R-:W-:Y:S01]  /*1bf0*/  PRMT R59, RZ, 0x7610, R59 ;  /* 0x00007610ff3b7816 */ /* 0x000fe2000000003b */
[----:B------:R-:W5:Y:S01]  /*1c00*/  @!P6 LDG.E.U16 R55, desc[UR8][R126.64+0xcc] ;  /* 0x0000cc087e37e981 */ /* 0x000f62000c1e1500 */
[----:B------:R-:W-:-:S02]  /*1c10*/  PRMT R61, RZ, 0x7610, R61 ;  /* 0x00007610ff3d7816 */ /* 0x000fc4000000003d */
[-C--:B------:R-:W-:Y:S01]  /*1c20*/  ISETP.GE.AND P4, PT, R122, R75.reuse, PT ;  /* 0x0000004b7a00720c */ /* 0x080fe20003f86270 */
[C---:B------:R-:W-:Y:S01]  /*1c30*/  VIADD R122, R121.reuse, 0x6e ;  /* 0x0000006e797a7836 */ /* 0x040fe20000000000 */
[-C--:B------:R-:W-:Y:S01]  /*1c40*/  ISETP.GE.AND P6, PT, R120, R75.reuse, PT ;  /* 0x0000004b7800720c */ /* 0x080fe20003fc6270 */
[----:B------:R-:W-:Y:S01]  /*1c50*/  VIADD R120, R121, 0x6f ;  /* 0x0000006f79787836 */ /* 0x000fe20000000000 */
[----:B------:R-:W5:Y:S02]  /*1c60*/  @!P0 LDG.E.U16 R57, desc[UR8][R126.64+0xce] ;  /* 0x0000ce087e398981 */ /* 0x000f64000c1e1500 */
[-C--:B------:R-:W-:Y:S02]  /*1c70*/  ISETP.GE.AND P0, PT, R122, R75.reuse, PT ;  /* 0x0000004b7a00720c */ /* 0x080fe40003f06270 */
        /* <DEDUP_REMOVED lines=61> */
[----:B--2---:R-:W-:Y:S04]  /*2050*/  STL.U16 [R1+0x10], R118 ;  /* 0x0000107601007387 */ /* 0x004fe80000100400 */
[----:B---3--:R-:W-:Y:S04]  /*2060*/  STL.U16 [R1+0x12], R116 ;  /* 0x0000127401007387 */ /* 0x008fe80000100400 */
[----:B----4-:R-:W-:Y:S04]  /*2070*/  STL.U16 [R1+0x14], R114 ;  /* 0x0000147201007387 */ /* 0x010fe80000100400 */
[----:B------:R-:W-:Y:S04]  /*2080*/  STL.U16 [R1+0x16], R112 ;  /* 0x0000167001007387 */ /* 0x000fe80000100400 */
        /* <DEDUP_REMOVED lines=116> */
.L_x_37:
[----:B------:R-:W-:Y:S01]  /*27d0*/  IMAD.MOV.U32 R6, RZ, RZ, 0xe0 ;  /* 0x000000e0ff067424 */ /* 0x000fe200078e00ff */
[----:B------:R-:W-:Y:S01]  /*27e0*/  BSSY.RECONVERGENT B1, `(.L_x_35) ;  /* 0x000000f000017945 */ /* 0x000fe20003800200 */
[----:B------:R-:W-:Y:S02]  /*27f0*/  IMAD.MOV.U32 R8, RZ, RZ, R4 ;  /* 0x000000ffff087224 */ /* 0x000fe400078e0004 */
[----:B0-----:R-:W-:-:S07]  /*2800*/  IMAD R11, R3, R6, 0x70 ;  /* 0x00000070030b7424 */ /* 0x001fce00078e0206 */
.L_x_36:
        /* <DEDUP_REMOVED lines=13> */
.L_x_35:
[C---:B------:R-:W-:Y:S01]  /*28e0*/  ISETP.GE.U32.AND P0, PT, R3.reuse, 0xf8, PT ;  /* 0x000000f80300780c */ /* 0x040fe20003f06070 */
[----:B------:R-:W-:-:S12]  /*28f0*/  VIADD R3, R3, 0x8 ;  /* 0x0000000803037836 */ /* 0x000fd80000000000 */
[----:B------:R-:W-:Y:S05]  /*2900*/  @!P0 BRA `(.L_x_37) ;  /* 0xfffffffc00b08947 */ /* 0x000fea000383ffff */
[----:B------:R-:W-:Y:S05]  /*2910*/  BSYNC.RECONVERGENT B0 ;  /* 0x0000000000007941 */ /* 0x000fea0003800200 */
.L_x_34:
[----:B0-----:R-:W0:Y:S01]  /*2920*/  S2R R5, SR_CgaCtaId ;  /* 0x0000000000057919 */ /* 0x001e220000008800 */
[----:B------:R-:W-:Y:S01]  /*2930*/  ISETP.NE.AND P0, PT, R119, RZ, PT ;  /* 0x000000ff7700720c */ /* 0x000fe20003f05270 */
[----:B------:R-:W1:Y:S01]  /*2940*/  LDC R29, c[0x0][0x3d4] ;  /* 0x0000f500ff1d7b82 */ /* 0x000e620000000800 */
[----:B------:R-:W-:Y:S01]  /*2950*/  MOV R4, 0x400 ;  /* 0x0000040000047802 */ /* 0x000fe20000000f00 */
[----:B------:R-:W-:Y:S01]  /*2960*/  VIADD R20, R121, 0x70 ;  /* 0x0000007079147836 */ /* 0x000fe20000000000 */
[----:B------:R-:W-:Y:S02]  /*2970*/  LEA.HI R30, R119, R119, RZ, 0x1d ;  /* 0x00000077771e7211 */ /* 0x000fe400078fe8ff */
[----:B------:R-:W-:Y:S02]  /*2980*/  CS2R R26, SRZ ;  /* 0x00000000001a7805 */ /* 0x000fe4000001ff00 */
[----:B------:R-:W-:Y:S02]  /*2990*/  PRMT R21, RZ, 0x7610, R21 ;  /* 0x00007610ff157816 */ /* 0x000fe40000000015 */
[----:B------:R-:W-:-:S02]  /*29a0*/  CS2R R22, SRZ ;  /* 0x0000000000167805 */ /* 0x000fc4000001ff00 */
[----:B------:R-:W-:Y:S01]  /*29b0*/  PRMT R24, RZ, 0x7610, R24 ;  /* 0x00007610ff187816 */ /* 0x000fe20000000018 */
[----:B------:R-:W-:Y:S01]  /*29c0*/  VIADD R28, R1, 0xe0 ;  /* 0x000000e0011c7836 */ /* 0x000fe20000000000 */
[----:B------:R-:W-:Y:S01]  /*29d0*/  UMOV UR7, 0xd ;  /* 0x0000000d00077882 */ /* 0x000fe20000000000 */
        /* <DEDUP_REMOVED lines=9> */
.L_x_50:
[----:B------:R-:W-:Y:S01]  /*2a70*/  BAR.SYNC.DEFER_BLOCKING 0x0 ;  /* 0x0000000000007b1d */ /* 0x000fe20000010000 */
[----:B-1----:R-:W-:Y:S02]  /*2a80*/  IMAD.MOV.U32 R5, RZ, RZ, RZ ;  /* 0x000000ffff057224 */ /* 0x002fe400078e00ff */
[----:B--2---:R-:W-:Y:S02]  /*2a90*/  IMAD.MOV.U32 R3, RZ, RZ, 0x7 ;  /* 0x00000007ff037424 */ /* 0x004fe400078e00ff */
[----:B------:R-:W-:Y:S01]  /*2aa0*/  IMAD.MOV.U32 R2, RZ, RZ, R1 ;  /* 0x000000ffff027224 */ /* 0x000fe200078e0001 */
[----:B------:R-:W-:Y:S01]  /*2ab0*/  UMOV UR5, 0x1 ;  /* 0x0000000100057882 */ /* 0x000fe20000000000 */
[----:B0-----:R0:W-:Y:S01]  /*2ac0*/  STL.128 [R1+0xe0], RZ ;  /* 0x0000e0ff01007387 */ /* 0x0011e20000100c00 */
[----:B------:R-:W-:-:S03]  /*2ad0*/  USHF.L.U32 UR5, UR5, UR7, URZ ;  /* 0x0000000705057299 */ /* 0x000fc600080006ff */
[----:B------:R0:W-:Y:S03]  /*2ae0*/  STL.64 [R1+0xf0], RZ ;  /* 0x0000f0ff01007387 */ /* 0x0001e60000100a00 */
[----:B------:R-:W-:Y:S01]  /*2af0*/  LOP3.LUT R4, R21, UR5, RZ, 0xfc, !PT ;  /* 0x0000000515047c12 */ /* 0x000fe2000f8efcff */
[----:B---34-:R0:W-:Y:S06]  /*2b00*/  STL [R1+0xf8], RZ ;  /* 0x0000f8ff01007387 */ /* 0x0181ec0000100800 */
.L_x_38:
[----:B------:R1:W2:Y:S01]  /*2b10*/  LDL.128 R8, [R2] ;  /* 0x0000000002087983 */ /* 0x0002a20000100c00 */
[----:B------:R-:W-:-:S05]  /*2b20*/  VIADD R12, R3, 0xfffffff9 ;  /* 0xfffffff9030c7836 */ /* 0x000fca0000000000 */
[----:B------:R-:W-:-:S05]  /*2b30*/  SHF.R.U32.HI R7, RZ, 0x5, R12 ;  /* 0x00000005ff077819 */ /* 0x000fca000001160c */
[----:B------:R-:W-:-:S05]  /*2b40*/  IMAD R6, R7, 0x4, R28 ;  /* 0x0000000407067824 */ /* 0x000fca00078e021c */
[----:B------:R-:W3:Y:S01]  /*2b50*/  LDL R7, [R6] ;  /* 0x0000000006077983 */ /* 0x000ee20000100800 */
[----:B------:R-:W-:Y:S01]  /*2b60*/  LOP3.LUT R12, R12, 0x18, RZ, 0xc0, !PT ;  /* 0x000000180c0c7812 */ /* 0x000fe200078ec0ff */
[----:B-1----:R-:W-:Y:S01]  /*2b70*/  VIADD R2, R2, 0x10 ;  /* 0x0000001002027836 */ /* 0x002fe20000000000 */
[C---:B--2---:R-:W-:Y:S02]  /*2b80*/  LOP3.LUT R13, R4.reuse, R8, RZ, 0x30, !PT ;  /* 0x00000008040d7212 */ /* 0x044fe400078e30ff */
[C---:B------:R-:W-:Y:S02]  /*2b90*/  LOP3.LUT R14, R4.reuse, R9, RZ, 0x30, !PT ;  /* 0x00000009040e7212 */ /* 0x040fe400078e30ff */
[----:B------:R-:W-:Y:S02]  /*2ba0*/  LOP3.LUT R15, R4, R10, RZ, 0x30, !PT ;  /* 0x0000000a040f7212 */ /* 0x000fe400078e30ff */
[----:B------:R-:W-:Y:S02]  /*2bb0*/  PRMT R13, R13, 0x9910, RZ ;  /* 0x000099100d0d7816 */ /* 0x000fe400000000ff */
[----:B------:R-:W-:-:S02]  /*2bc0*/  PRMT R16, R14, 0x9910, RZ ;  /* 0x000099100e107816 */ /* 0x000fc400000000ff */
[----:B------:R-:W-:Y:S01]  /*2bd0*/  PRMT R17, R15, 0x9910, RZ ;  /* 0x000099100f117816 */ /* 0x000fe200000000ff */
[----:B------:R-:W-:Y:S01]  /*2be0*/  IMAD.MOV.U32 R14, RZ, RZ, R13 ;  /* 0x000000ffff0e7224 */ /* 0x000fe200078e000d */
[----:B------:R-:W-:Y:S01]  /*2bf0*/  LOP3.LUT R13, R4, R11, RZ, 0x30, !PT ;  /* 0x0000000b040d7212 */ /* 0x000fe200078e30ff */
[----:B------:R-:W-:Y:S02]  /*2c00*/  IMAD.MOV.U32 R15, RZ, RZ, R16 ;  /* 0x000000ffff0f7224 */ /* 0x000fe400078e0010 */
[--C-:B------:R-:W-:Y:S01]  /*2c10*/  IMAD.MOV.U32 R16, RZ, RZ, R17.reuse ;  /* 0x000000ffff107224 */ /* 0x100fe200078e0011 */
[----:B------:R-:W-:Y:S02]  /*2c20*/  PRMT R17, R8, 0x7632, R17 ;  /* 0x0000763208117816 */ /* 0x000fe40000000011 */
[----:B------:R-:W-:Y:S02]  /*2c30*/  ISETP.NE.AND P6, PT, R14, RZ, PT ;  /* 0x000000ff0e00720c */ /* 0x000fe40003fc5270 */
[----:B------:R-:W-:-:S02]  /*2c40*/  PRMT R14, R13, 0x9910, RZ ;  /* 0x000099100d0e7816 */ /* 0x000fc400000000ff */
[----:B------:R-:W-:Y:S02]  /*2c50*/  PRMT R13, R10, 0x7632, R13 ;  /* 0x000076320a0d7816 */ /* 0x000fe4000000000d */
[----:B------:R-:W-:Y:S02]  /*2c60*/  LOP3.LUT R17, R4, R17, RZ, 0x30, !PT ;  /* 0x0000001104117212 */ /* 0x000fe400078e30ff */
[----:B------:R-:W-:Y:S02]  /*2c70*/  ISETP.NE.AND P4, PT, R15, RZ, PT ;  /* 0x000000ff0f00720c */ /* 0x000fe40003f85270 */
[----:B------:R-:W-:Y:S02]  /*2c80*/  PRMT R15, R9, 0x7632, R15 ;  /* 0x00007632090f7816 */ /* 0x000fe4000000000f */
[----:B------:R-:W-:Y:S02]  /*2c90*/  ISETP.NE.AND P0, PT, R14, RZ, PT ;  /* 0x000000ff0e00720c */ /* 0x000fe40003f05270 */
[----:B------:R-:W-:-:S02]  /*2ca0*/  LOP3.LUT R14, R4, R13, RZ, 0x30, !PT ;  /* 0x0000000d040e7212 */ /* 0x000fc400078e30ff */
[----:B------:R-:W-:Y:S02]  /*2cb0*/  PRMT R17, R17, 0x9910, RZ ;  /* 0x0000991011117816 */ /* 0x000fe400000000ff */
[----:B------:R-:W-:Y:S02]  /*2cc0*/  LOP3.LUT R15, R4, R15, RZ, 0x30, !PT ;  /* 0x0000000f040f7212 */ /* 0x000fe400078e30ff */
[----:B------:R-:W-:Y:S02]  /*2cd0*/  ISETP.NE.AND P2, PT, R16, RZ, PT ;  /* 0x000000ff1000720c */ /* 0x000fe40003f45270 */
[----:B------:R-:W-:Y:S02]  /*2ce0*/  PRMT R13, R11, 0x7632, R13 ;  /* 0x000076320b0d7816 */ /* 0x000fe4000000000d */
[----:B------:R-:W-:Y:S01]  /*2cf0*/  PRMT R16, R14, 0x9910, RZ ;  /* 0x000099100e107816 */ /* 0x000fe200000000ff */
[----:B------:R-:W-:Y:S01]  /*2d00*/  IMAD.MOV.U32 R14, RZ, RZ, R17 ;  /* 0x000000ffff0e7224 */ /* 0x000fe200078e0011 */
[----:B------:R-:W-:-:S02]  /*2d10*/  PRMT R15, R15, 0x9910, RZ ;  /* 0x000099100f0f7816 */ /* 0x000fc400000000ff */
[----:B------:R-:W-:Y:S02]  /*2d20*/  LOP3.LUT R13, R4, R13, RZ, 0x30, !PT ;  /* 0x0000000d040d7212 */ /* 0x000fe400078e30ff */
[----:B------:R-:W-:Y:S02]  /*2d30*/  ISETP.NE.AND P5, PT, R14, RZ, PT ;  /* 0x000000ff0e00720c */ /* 0x000fe40003fa5270 */
[----:B------:R-:W-:Y:S01]  /*2d40*/  ISETP.NE.AND P3, PT, R15, RZ, PT ;  /* 0x000000ff0f00720c */ /* 0x000fe20003f65270 */
[--C-:B------:R-:W-:Y:S01]  /*2d50*/  HADD2.F32 R15, -RZ, R8.reuse.H0_H0 ;  /* 0x20000008ff0f7230 */ /* 0x100fe20000004100 */
[----:B------:R-:W-:Y:S01]  /*2d60*/  ISETP.NE.AND P1, PT, R16, RZ, PT ;  /* 0x000000ff1000720c */ /* 0x000fe20003f25270 */
[----:B------:R-:W-:Y:S01]  /*2d70*/  VIADD R16, R3, 0xfffffffb ;  /* 0xfffffffb03107836 */ /* 0x000fe20000000000 */
[----:B------:R-:W-:Y:S01]  /*2d80*/  FSEL R14, RZ, 1, P6 ;  /* 0x3f800000ff0e7808 */ /* 0x000fe20003000000 */
[----:B------:R-:W-:Y:S01]  /*2d90*/  HADD2.F32 R8, -RZ, R8.H1_H1 ;  /* 0x30000008ff087230 */ /* 0x000fe20000004100 */
[----:B------:R-:W-:-:S02]  /*2da0*/  PRMT R17, R13, 0x9910, RZ ;  /* 0x000099100d117816 */ /* 0x000fc400000000ff */
[----:B------:R-:W-:Y:S01]  /*2db0*/  SEL R13, RZ, 0x1, P6 ;  /* 0x00000001ff0d7807 */ /* 0x000fe20003000000 */
[----:B------:R-:W-:Y:S01]  /*2dc0*/  FFMA.FTZ R14, R14, R15, R5 ;  /* 0x0000000f0e0e7223 */ /* 0x000fe20000010005 */
[----:B------:R-:W-:Y:S01]  /*2dd0*/  ISETP.NE.AND P6, PT, R17, RZ, PT ;  /* 0x000000ff1100720c */ /* 0x000fe20003fc5270 */
[C---:B------:R-:W-:Y:S01]  /*2de0*/  VIADD R5, R3.reuse, 0xfffffffa ;  /* 0xfffffffa03057836 */ /* 0x040fe20000000000 */
[----:B------:R-:W-:Y:S01]  /*2df0*/  LOP3.LUT R16, R16, 0x1a, RZ, 0xc0, !PT ;  /* 0x0000001a10107812 */ /* 0x000fe200078ec0ff */
[----:B------:R-:W-:Y:S01]  /*2e00*/  VIADD R17, R3, 0xfffffffd ;  /* 0xfffffffd03117836 */ /* 0x000fe20000000000 */
[----:B------:R-:W-:Y:S02]  /*2e10*/  SEL R15, RZ, 0x1, P4 ;  /* 0x00000001ff0f7807 */ /* 0x000fe40002000000 */
[----:B------:R-:W-:Y:S01]  /*2e20*/  SHF.L.U32 R12, R13, R12, RZ ;  /* 0x0000000c0d0c7219 */ /* 0x000fe200000006ff */
[----:B------:R-:W-:Y:S01]  /*2e30*/  VIADD R13, R3, 0xfffffffc ;  /* 0xfffffffc030d7836 */ /* 0x000fe20000000000 */
[----:B------:R-:W-:-:S02]  /*2e40*/  SHF.L.U32 R18, R15, R16, RZ ;  /* 0x000000100f127219 */ /* 0x000fc400000006ff */
[----:B------:R-:W-:Y:S02]  /*2e50*/  LOP3.LUT R16, R5, 0x19, RZ, 0xc0, !PT ;  /* 0x0000001905107812 */ /* 0x000fe400078ec0ff */
[----:B------:R-:W-:Y:S02]  /*2e60*/  LOP3.LUT R34, R17, 0x1c, RZ, 0xc0, !PT ;  /* 0x0000001c11227812 */ /* 0x000fe400078ec0ff */
[----:B------:R-:W-:Y:S02]  /*2e70*/  SEL R15, RZ, 0x1, P2 ;  /* 0x00000001ff0f7807 */ /* 0x000fe40001000000 */
[----:B------:R-:W-:Y:S02]  /*2e80*/  SEL R5, RZ, 0x1, P5 ;  /* 0x00000001ff057807 */ /* 0x000fe40002800000 */
[----:B------:R-:W-:Y:S02]  /*2e90*/  LOP3.LUT R32, R13, 0x1b, RZ, 0xc0, !PT ;  /* 0x0000001b0d207812 */ /* 0x000fe400078ec0ff */
[----:B------:R-:W-:Y:S01]  /*2ea0*/  SHF.L.U32 R34, R15, R34, RZ ;  /* 0x000000220f227219 */ /* 0x000fe200000006ff */
[----:B------:R-:W-:Y:S01]  /*2eb0*/  VIADD R15, R3, 0xfffffffe ;  /* 0xfffffffe030f7836 */ /* 0x000fe20000000000 */
[----:B------:R-:W-:-:S02]  /*2ec0*/  SEL R13, RZ, 0x1, P3 ;  /* 0x00000001ff0d7807 */ /* 0x000fc40001800000 */
[----:B------:R-:W-:Y:S01]  /*2ed0*/  SHF.L.U32 R16, R5, R16, RZ ;  /* 0x0000001005107219 */ /* 0x000fe200000006ff */
[----:B------:R-:W-:Y:S01]  /*2ee0*/  VIADD R5, R3, 0xffffffff ;  /* 0xffffffff03057836 */ /* 0x000fe20000000000 */
[----:B------:R-:W-:Y:S02]  /*2ef0*/  SHF.L.U32 R13, R13, R32, RZ ;  /* 0x000000200d0d7219 */ /* 0x000fe400000006ff */
[----:B------:R-:W-:Y:S02]  /*2f00*/  LOP3.LUT R32, R15, 0x1d, RZ, 0xc0, !PT ;  /* 0x0000001d0f207812 */ /* 0x000fe400078ec0ff */
[----:B------:R-:W-:Y:S02]  /*2f10*/  LOP3.LUT R36, R5, 0x1e, RZ, 0xc0, !PT ;  /* 0x0000001e05247812 */ /* 0x000fe400078ec0ff */
[----:B------:R-:W-:Y:S02]  /*2f20*/  SEL R15, RZ, 0x1, P1 ;  /* 0x00000001ff0f7807 */ /* 0x000fe40000800000 */
[----:B---3--:R-:W-:-:S02]  /*2f30*/  LOP3.LUT R7, R16, R12, R7, 0xfe, !PT ;  /* 0x0000000c10077212 */ /* 0x008fc400078efe07 */
[----:B------:R-:W-:Y:S02]  /*2f40*/  FSEL R5, RZ, 1, P5 ;  /* 0x3f800000ff057808 */ /* 0x000fe40002800000 */
[----:B------:R-:W-:Y:S02]  /*2f50*/  SEL R17, RZ, 0x1, P0 ;  /* 0x00000001ff117807 */ /* 0x000fe40000000000 */
[----:B------:R-:W-:Y:S01]  /*2f60*/  SHF.L.U32 R15, R15, R32, RZ ;  /* 0x000000200f0f7219 */ /* 0x000fe200000006ff */
[----:B------:R-:W-:Y:S01]  /*2f70*/  FFMA.FTZ R5, R5, R8, R14 ;  /* 0x0000000805057223 */ /* 0x000fe2000001000e */
[----:B------:R-:W-:Y:S01]  /*2f80*/  LOP3.LUT R13, R13, R18, R7, 0xfe, !PT ;  /* 0x000000120d0d7212 */ /* 0x000fe200078efe07 */
[--C-:B------:R-:W-:Y:S01]  /*2f90*/  HADD2.F32 R7, -RZ, R9.reuse.H0_H0 ;  /* 0x20000009ff077230 */ /* 0x100fe20000004100 */
[----:B------:R-:W-:Y:S01]  /*2fa0*/  SEL R12, RZ, 0x1, P6 ;  /* 0x00000001ff0c7807 */ /* 0x000fe20003000000 */
[----:B------:R-:W-:Y:S01]  /*2fb0*/  HADD2.F32 R9, -RZ, R9.H1_H1 ;  /* 0x30000009ff097230 */ /* 0x000fe20000004100 */
[----:B------:R-:W-:-:S02]  /*2fc0*/  FSEL R8, RZ, 1, P4 ;  /* 0x3f800000ff087808 */ /* 0x000fc40002000000 */
[----:B------:R-:W-:Y:S02]  /*2fd0*/  SHF.L.U32 R36, R17, R36, RZ ;  /* 0x0000002411247219 */ /* 0x000fe400000006ff */
[----:B------:R-:W-:Y:S01]  /*2fe0*/  LOP3.LUT R13, R15, R34, R13, 0xfe, !PT ;  /* 0x000000220f0d7212 */ /* 0x000fe200078efe0d */
[----:B------:R-:W-:Y:S01]  /*2ff0*/  FFMA.FTZ R5, R8, R7, R5 ;  /* 0x0000000708057223 */ /* 0x000fe20000010005 */
[----:B------:R-:W-:Y:S01]  /*3000*/  SHF.L.W.U32 R14, R12, R3, RZ ;  /* 0x000000030c0e7219 */ /* 0x000fe20000000eff */
[--C-:B------:R-:W-:Y:S01]  /*3010*/  HADD2.F32 R7, -RZ, R10.reuse.H0_H0 ;  /* 0x2000000aff077230 */ /* 0x100fe20000004100 */
[----:B------:R-:W-:Y:S01]  /*3020*/  FSEL R12, RZ, 1, P3 ;  /* 0x3f800000ff0c7808 */ /* 0x000fe20001800000 */
[----:B------:R-:W-:Y:S01]  /*3030*/  VIADD R3, R3, 0x8 ;  /* 0x0000000803037836 */ /* 0x000fe20000000000 */
[----:B------:R-:W-:Y:S02]  /*3040*/  LOP3.LUT R13, R14, R36, R13, 0xfe, !PT ;  /* 0x000000240e0d7212 */ /* 0x000fe400078efe0d */
[----:B------:R-:W-:Y:S01]  /*3050*/  FSEL R8, RZ, 1, P2 ;  /* 0x3f800000ff087808 */ /* 0x000fe20001000000 */
[----:B------:R-:W-:Y:S01]  /*3060*/  FFMA.FTZ R5, R12, R9, R5 ;  /* 0x000000090c057223 */ /* 0x000fe20000010005 */
[----:B------:R-:W-:Y:S01]  /*3070*/  HADD2.F32 R9, -RZ, R10.H1_H1 ;  /* 0x3000000aff097230 */ /* 0x000fe20000004100 */
[----:B------:R1:W-:Y:S01]  /*3080*/  STL [R6], R13 ;  /* 0x0000000d06007387 */ /* 0x0003e20000100800 */
[----:B------:R-:W-:Y:S01]  /*3090*/  FSEL R10, RZ, 1, P1 ;  /* 0x3f800000ff0a7808 */ /* 0x000fe20000800000 */
        /* <DEDUP_REMOVED lines=11> */
.L_x_39:
[----:B------:R-:W-:-:S05]  /*3150*/  VIADD R3, R2, 0x70 ;  /* 0x0000007002037836 */ /* 0x000fca0000000000 */
[----:B------:R-:W-:-:S05]  /*3160*/  SHF.R.U32.HI R3, RZ, 0x5, R3 ;  /* 0x00000005ff037819 */ /* 0x000fca0000011603 */
[----:B------:R-:W-:-:S05]  /*3170*/  IMAD R3, R3, 0x4, R28 ;  /* 0x0000000403037824 */ /* 0x000fca00078e021c */
[----:B------:R-:W2:Y:S01]  /*3180*/  LDL R12, [R3] ;  /* 0x00000000030c7983 */ /* 0x000ea20000100800 */
[----:B------:R-:W-:-:S05]  /*3190*/  IMAD R6, R2, 0x100, R119 ;  /* 0x0000010002067824 */ /* 0x000fca00078e0277 */
[----:B------:R-:W-:-:S05]  /*31a0*/  LEA R10, R6, UR4, 0x1 ;  /* 0x00000004060a7c11 */ /* 0x000fca000f8e08ff */
[----:B------:R-:W1:Y:S04]  /*31b0*/  LDS.U16 R17, [R10+0x6000] ;  /* 0x006000000a117984 */ /* 0x000e680000000400 */
[----:B------:R-:W3:Y:S04]  /*31c0*/  LDS.U16 R33, [R10+0x6200] ;  /* 0x006200000a217984 */ /* 0x000ee80000000400 */
[----:B------:R-:W4:Y:S04]  /*31d0*/  LDS.U16 R15, [R10+0x6400] ;  /* 0x006400000a0f7984 */ /* 0x000f280000000400 */
[----:B------:R-:W5:Y:S04]  /*31e0*/  LDS.U16 R9, [R10+0x6800] ;  /* 0x006800000a097984 */ /* 0x000f680000000400 */
[----:B------:R-:W0:Y:S04]  /*31f0*/  LDS.U16 R11, [R10+0x6600] ;  /* 0x006600000a0b7984 */ /* 0x000e280000000400 */
[----:B------:R-:W0:Y:S01]  /*3200*/  LDS.U16 R7, [R10+0x6a00] ;  /* 0x006a00000a077984 */ /* 0x000e220000000400 */
[----:B-1----:R-:W-:Y:S01]  /*3210*/  LOP3.LUT R6, R4, R17, RZ, 0x30, !PT ;  /* 0x0000001104067212 */ /* 0x002fe200078e30ff */
[----:B------:R-:W-:-:S03]  /*3220*/  HADD2.F32 R17, -RZ, R17.H0_H0 ;  /* 0x20000011ff117230 */ /* 0x000fc60000004100 */
[----:B------:R-:W-:Y:S01]  /*3230*/  PRMT R13, R6, 0x9910, RZ ;  /* 0x00009910060d7816 */ /* 0x000fe200000000ff */
[----:B---3--:R-:W-:Y:S01]  /*3240*/  HADD2.F32 R16, -RZ, R33.H0_H0 ;  /* 0x20000021ff107230 */ /* 0x008fe20000004100 */
[----:B------:R-:W-:Y:S02]  /*3250*/  LOP3.LUT R8, R4, R33, RZ, 0x30, !PT ;  /* 0x0000002104087212 */ /* 0x000fe400078e30ff */
[----:B------:R-:W-:Y:S02]  /*3260*/  ISETP.NE.AND P0, PT, R13, RZ, PT ;  /* 0x000000ff0d00720c */ /* 0x000fe40003f05270 */
[----:B------:R-:W-:Y:S01]  /*3270*/  PRMT R14, R8, 0x9910, RZ ;  /* 0x00009910080e7816 */ /* 0x000fe200000000ff */
[C---:B------:R-:W-:Y:S01]  /*3280*/  VIADD R8, R2.reuse, 0x1 ;  /* 0x0000000102087836 */ /* 0x040fe20000000000 */
[----:B------:R-:W1:Y:S01]  /*3290*/  LDS.U16 R13, [R10+0x6c00] ;  /* 0x006c00000a0d7984 */ /* 0x000e620000000400 */
[----:B------:R-:W-:Y:S02]  /*32a0*/  LOP3.LUT R6, R2, 0x18, RZ, 0xc0, !PT ;  /* 0x0000001802067812 */ /* 0x000fe400078ec0ff */
[----:B------:R-:W-:-:S02]  /*32b0*/  ISETP.NE.AND P1, PT, R14, RZ, PT ;  /* 0x000000ff0e00720c */ /* 0x000fc40003f25270 */
[----:B------:R-:W-:Y:S02]  /*32c0*/  LOP3.LUT R8, R8, 0x19, RZ, 0xc0, !PT ;  /* 0x0000001908087812 */ /* 0x000fe400078ec0ff */
[----:B------:R-:W-:Y:S02]  /*32d0*/  LOP3.LUT R19, R6, 0x10, RZ, 0x3c, !PT ;  /* 0x0000001006137812 */ /* 0x000fe400078e3cff */
[----:B------:R-:W-:Y:S02]  /*32e0*/  LOP3.LUT R35, R8, 0x10, RZ, 0x3c, !PT ;  /* 0x0000001008237812 */ /* 0x000fe400078e3cff */
[----:B------:R-:W-:Y:S02]  /*32f0*/  FSEL R8, RZ, 1, P0 ;  /* 0x3f800000ff087808 */ /* 0x000fe40000000000 */
[----:B------:R-:W-:Y:S02]  /*3300*/  SEL R6, RZ, 0x1, P0 ;  /* 0x00000001ff067807 */ /* 0x000fe40000000000 */
[----:B------:R-:W-:Y:S01]  /*3310*/  FSEL R33, RZ, 1, P1 ;  /* 0x3f800000ff217808 */ /* 0x000fe20000800000 */
[----:B------:R-:W-:Y:S01]  /*3320*/  FFMA.FTZ R8, R8, R17, R5 ;  /* 0x0000001108087223 */ /* 0x000fe20000010005 */
[----:B----4-:R-:W-:-:S02]  /*3330*/  LOP3.LUT R5, R4, R15, RZ, 0x30, !PT ;  /* 0x0000000f04057212 */ /* 0x010fc400078e30ff */
[----:B------:R-:W-:Y:S01]  /*3340*/  SHF.L.U32 R19, R6, R19, RZ ;  /* 0x0000001306137219 */ /* 0x000fe200000006ff */
[----:B------:R-:W-:Y:S01]  /*3350*/  FFMA.FTZ R6, R33, R16, R8 ;  /* 0x0000001021067223 */ /* 0x000fe20000010008 */
[----:B------:R-:W-:Y:S02]  /*3360*/  PRMT R18, R5, 0x9910, RZ ;  /* 0x0000991005127816 */ /* 0x000fe400000000ff */
[----:B------:R3:W4:Y:S01]  /*3370*/  LDS.U16 R5, [R10+0x6e00] ;  /* 0x006e00000a057984 */ /* 0x0007220000000400 */
[----:B------:R-:W-:Y:S02]  /*3380*/  SEL R14, RZ, 0x1, P1 ;  /* 0x00000001ff0e7807 */ /* 0x000fe40000800000 */
[----:B-----5:R-:W-:Y:S02]  /*3390*/  LOP3.LUT R16, R4, R9, RZ, 0x30, !PT ;  /* 0x0000000904107212 */ /* 0x020fe400078e30ff */
[----:B------:R-:W-:Y:S02]  /*33a0*/  SHF.L.U32 R17, R14, R35, RZ ;  /* 0x000000230e117219 */ /* 0x000fe400000006ff */
[----:B------:R-:W-:-:S02]  /*33b0*/  ISETP.NE.AND P0, PT, R18, RZ, PT ;  /* 0x000000ff1200720c */ /* 0x000fc40003f05270 */
[----:B------:R-:W-:Y:S02]  /*33c0*/  PRMT R16, R16, 0x9910, RZ ;  /* 0x0000991010107816 */ /* 0x000fe400000000ff */
[C---:B0-----:R-:W-:Y:S02]  /*33d0*/  LOP3.LUT R14, R4.reuse, R11, RZ, 0x30, !PT ;  /* 0x0000000b040e7212 */ /* 0x041fe400078e30ff */
[----:B---3--:R-:W-:Y:S02]  /*33e0*/  LOP3.LUT R10, R4, R7, RZ, 0x30, !PT ;  /* 0x00000007040a7212 */ /* 0x008fe400078e30ff */
[----:B------:R-:W-:Y:S02]  /*33f0*/  ISETP.NE.AND P2, PT, R16, RZ, PT ;  /* 0x000000ff1000720c */ /* 0x000fe40003f45270 */
[----:B------:R-:W-:Y:S02]  /*3400*/  PRMT R14, R14, 0x9910, RZ ;  /* 0x000099100e0e7816 */ /* 0x000fe400000000ff */
[----:B------:R-:W-:Y:S01]  /*3410*/  PRMT R16, R10, 0x9910, RZ ;  /* 0x000099100a107816 */ /* 0x000fe200000000ff */
[----:B------:R-:W-:Y:S01]  /*3420*/  VIADD R10, R2, 0x3 ;  /* 0x00000003020a7836 */ /* 0x000fe20000000000 */
[----:B------:R-:W-:Y:S01]  /*3430*/  ISETP.NE.AND P1, PT, R14, RZ, PT ;  /* 0x000000ff0e00720c */ /* 0x000fe20003f25270 */
[----:B------:R-:W-:Y:S01]  /*3440*/  VIADD R14, R2, 0x5 ;  /* 0x00000005020e7836 */ /* 0x000fe20000000000 */
[----:B------:R-:W-:-:S02]  /*3450*/  ISETP.NE.AND P3, PT, R16, RZ, PT ;  /* 0x000000ff1000720c */ /* 0x000fc40003f65270 */
[----:B------:R-:W-:Y:S02]  /*3460*/  LOP3.LUT R10, R10, 0x1b, RZ, 0xc0, !PT ;  /* 0x0000001b0a0a7812 */ /* 0x000fe400078ec0ff */
[----:B-1----:R-:W-:Y:S01]  /*3470*/  LOP3.LUT R16, R4, R13, RZ, 0x30, !PT ;  /* 0x0000000d04107212 */ /* 0x002fe200078e30ff */
[----:B------:R-:W-:Y:S01]  /*3480*/  HADD2.F32 R13, -RZ, R13.H0_H0 ;  /* 0x2000000dff0d7230 */ /* 0x000fe20000004100 */
[----:B------:R-:W-:Y:S02]  /*3490*/  LOP3.LUT R14, R14, 0x1d, RZ, 0xc0, !PT ;  /* 0x0000001d0e0e7812 */ /* 0x000fe400078ec0ff */
[----:B------:R-:W-:Y:S02]  /*34a0*/  LOP3.LUT R33, R10, 0x10, RZ, 0x3c, !PT ;  /* 0x000000100a217812 */ /* 0x000fe400078e3cff */
[----:B------:R-:W-:Y:S02]  /*34b0*/  SEL R10, RZ, 0x1, P1 ;  /* 0x00000001ff0a7807 */ /* 0x000fe40000800000 */
[----:B------:R-:W-:-:S02]  /*34c0*/  PRMT R16, R16, 0x9910, RZ ;  /* 0x0000991010107816 */ /* 0x000fc400000000ff */
[----:B------:R-:W-:Y:S02]  /*34d0*/  LOP3.LUT R37, R14, 0x10, RZ, 0x3c, !PT ;  /* 0x000000100e257812 */ /* 0x000fe400078e3cff */
[----:B------:R-:W-:Y:S02]  /*34e0*/  SEL R14, RZ, 0x1, P3 ;  /* 0x00000001ff0e7807 */ /* 0x000fe40001800000 */
[----:B------:R-:W-:Y:S02]  /*34f0*/  SHF.L.U32 R33, R10, R33, RZ ;  /* 0x000000210a217219 */ /* 0x000fe400000006ff */
[----:B----4-:R-:W-:-:S04]  /*3500*/  LOP3.LUT R18, R4, R5, RZ, 0x30, !PT ;  /* 0x0000000504127212 */ /* 0x010fc800078e30ff */
[----:B------:R-:W-:-:S04]  /*3510*/  PRMT R32, R18, 0x9910, RZ ;  /* 0x0000991012207816 */ /* 0x000fc800000000ff */
[----:B------:R-:W-:Y:S02]  /*3520*/  ISETP.NE.AND P5, PT, R32, RZ, PT ;  /* 0x000000ff2000720c */ /* 0x000fe40003fa5270 */
[----:B--2---:R-:W-:Y:S01]  /*3530*/  LOP3.LUT R8, R19, R12, RZ, 0xfc, !PT ;  /* 0x0000000c13087212 */ /* 0x004fe200078efcff */
[----:B------:R-:W-:-:S03]  /*3540*/  VIADD R12, R2, 0x2 ;  /* 0x00000002020c7836 */ /* 0x000fc60000000000 */
[----:B------:R-:W-:Y:S01]  /*3550*/  LOP3.LUT R10, R17, R8, RZ, 0xfc, !PT ;  /* 0x00000008110a7212 */ /* 0x000fe200078efcff */
[----:B------:R-:W-:Y:S01]  /*3560*/  IMAD.MOV.U32 R17, RZ, RZ, R16 ;  /* 0x000000ffff117224 */ /* 0x000fe200078e0010 */
[----:B------:R-:W-:Y:S01]  /*3570*/  LOP3.LUT R12, R12, 0x1a, RZ, 0xc0, !PT ;  /* 0x0000001a0c0c7812 */ /* 0x000fe200078ec0ff */
[----:B------:R-:W-:Y:S01]  /*3580*/  VIADD R16, R2, 0x6 ;  /* 0x0000000602107836 */ /* 0x000fe20000000000 */
[----:B------:R0:W-:Y:S02]  /*3590*/  STL [R3], R8 ;  /* 0x0000000803007387 */ /* 0x0001e40000100800 */
[----:B------:R-:W-:Y:S02]  /*35a0*/  LOP3.LUT R19, R12, 0x10, RZ, 0x3c, !PT ;  /* 0x000000100c137812 */ /* 0x000fe400078e3cff */
[----:B------:R-:W-:Y:S01]  /*35b0*/  SEL R12, RZ, 0x1, P0 ;  /* 0x00000001ff0c7807 */ /* 0x000fe20000000000 */
[----:B------:R-:W-:Y:S01]  /*35c0*/  STL [R3], R10 ;  /* 0x0000000a03007387 */ /* 0x000fe20000100800 */
[----:B------:R-:W-:-:S02]  /*35d0*/  ISETP.NE.AND P4, PT, R17, RZ, PT ;  /* 0x000000ff1100720c */ /* 0x000fc40003f85270 */
[----:B------:R-:W-:Y:S01]  /*35e0*/  SHF.L.U32 R19, R12, R19, RZ ;  /* 0x000000130c137219 */ /* 0x000fe200000006ff */
[----:B------:R-:W-:Y:S01]  /*35f0*/  VIADD R12, R2, 0x4 ;  /* 0x00000004020c7836 */ /* 0x000fe20000000000 */
[----:B------:R-:W-:Y:S01]  /*3600*/  LOP3.LUT R17, R16, 0x1e, RZ, 0xc0, !PT ;  /* 0x0000001e10117812 */ /* 0x000fe200078ec0ff */
[----:B0-----:R-:W-:Y:S01]  /*3610*/  HADD2.F32 R8, -RZ, R7.H0_H0 ;  /* 0x20000007ff087230 */ /* 0x001fe20000004100 */
[----:B------:R-:W-:Y:S02]  /*3620*/  FSEL R7, RZ, 1, P3 ;  /* 0x3f800000ff077808 */ /* 0x000fe40001800000 */
[----:B------:R-:W-:Y:S02]  /*3630*/  LOP3.LUT R12, R12, 0x1c, RZ, 0xc0, !PT ;  /* 0x0000001c0c0c7812 */ /* 0x000fe400078ec0ff */
[----:B------:R-:W-:Y:S02]  /*3640*/  LOP3.LUT R18, R17, 0x10, RZ, 0x3c, !PT ;  /* 0x0000001011127812 */ /* 0x000fe400078e3cff */
[----:B------:R-:W-:-:S02]  /*3650*/  LOP3.LUT R35, R12, 0x10, RZ, 0x3c, !PT ;  /* 0x000000100c237812 */ /* 0x000fc400078e3cff */
[----:B------:R-:W-:Y:S02]  /*3660*/  SEL R12, RZ, 0x1, P2 ;  /* 0x00000001ff0c7807 */ /* 0x000fe40001000000 */
[----:B------:R-:W-:Y:S02]  /*3670*/  SEL R17, RZ, 0x1, P4 ;  /* 0x00000001ff117807 */ /* 0x000fe40002000000 */
[----:B------:R-:W-:Y:S02]  /*3680*/  SHF.L.U32 R35, R12, R35, RZ ;  /* 0x000000230c237219 */ /* 0x000fe400000006ff */
[----:B------:R-:W-:Y:S02]  /*3690*/  SHF.L.U32 R12, R14, R37, RZ ;  /* 0x000000250e0c7219 */ /* 0x000fe400000006ff */
[----:B------:R-:W-:Y:S01]  /*36a0*/  LOP3.LUT R14, R19, R10, RZ, 0xfc, !PT ;  /* 0x0000000a130e7212 */ /* 0x000fe200078efcff */
[C---:B------:R-:W-:Y:S01]  /*36b0*/  VIADD R19, R2.reuse, 0x7 ;  /* 0x0000000702137836 */ /* 0x040fe20000000000 */
[----:B------:R-:W-:Y:S01]  /*36c0*/  SHF.L.U32 R18, R17, R18, RZ ;  /* 0x0000001211127219 */ /* 0x000fe200000006ff */
[----:B------:R-:W-:Y:S01]  /*36d0*/  VIADD R2, R2, 0x8 ;  /* 0x0000000802027836 */ /* 0x000fe20000000000 */
[----:B------:R-:W-:Y:S01]  /*36e0*/  LOP3.LUT R16, R33, R14, RZ, 0xfc, !PT ;  /* 0x0000000e21107212 */ /* 0x000fe200078efcff */
[----:B------:R-:W-:Y:S01]  /*36f0*/  STL [R3], R14 ;  /* 0x0000000e03007387 */ /* 0x000fe20000100800 */
[----:B------:R-:W-:-:S02]  /*3700*/  LOP3.LUT R19, R19, 0x1f, RZ, 0xc0, !PT ;  /* 0x0000001f13137812 */ /* 0x000fc400078ec0ff */
[----:B------:R-:W-:Y:S01]  /*3710*/  LOP3.LUT R35, R35, R16, RZ, 0xfc, !PT ;  /* 0x0000001023237212 */ /* 0x000fe200078efcff */
[----:B------:R-:W-:Y:S01]  /*3720*/  STL [R3], R16 ;  /* 0x0000001003007387 */ /* 0x000fe20000100800 */
[----:B------:R-:W-:Y:S02]  /*3730*/  LOP3.LUT R32, R19, 0x10, RZ, 0x3c, !PT ;  /* 0x0000001013207812 */ /* 0x000fe400078e3cff */
[----:B------:R-:W-:Y:S01]  /*3740*/  LOP3.LUT R35, R12, R35, RZ, 0xfc, !PT ;  /* 0x000000230c237212 */ /* 0x000fe200078efcff */
[----:B------:R-:W-:Y:S01]  /*3750*/  HADD2.F32 R12, -RZ, R15.H0_H0 ;  /* 0x2000000fff0c7230 */ /* 0x000fe20000004100 */
[----:B------:R-:W-:Y:S02]  /*3760*/  FSEL R15, RZ, 1, P0 ;  /* 0x3f800000ff0f7808 */ /* 0x000fe40000000000 */
[----:B------:R-:W-:Y:S02]  /*3770*/  SEL R17, RZ, 0x1, P5 ;  /* 0x00000001ff117807 */ /* 0x000fe40002800000 */
[----:B------:R-:W-:Y:S01]  /*3780*/  LOP3.LUT R18, R18, R35, RZ, 0xfc, !PT ;  /* 0x0000002312127212 */ /* 0x000fe200078efcff */
[----:B------:R-:W-:Y:S01]  /*3790*/  FFMA.FTZ R6, R15, R12, R6 ;  /* 0x0000000c0f067223 */ /* 0x000fe20000010006 */
[----:B------:R-:W-:Y:S01]  /*37a0*/  HADD2.F32 R12, -RZ, R11.H0_H0 ;  /* 0x2000000bff0c7230 */ /* 0x000fe20000004100 */
[----:B------:R-:W-:Y:S01]  /*37b0*/  FSEL R11, RZ, 1, P1 ;  /* 0x3f800000ff0b7808 */ /* 0x000fe20000800000 */
[----:B------:R-:W-:Y:S01]  /*37c0*/  HADD2.F32 R15, -RZ, R9.H0_H0 ;  /* 0x20000009ff0f7230 */ /* 0x000fe20000004100 */
[----:B------:R-:W-:-:S02]  /*37d0*/  FSEL R9, RZ, 1, P2 ;  /* 0x3f800000ff097808 */ /* 0x000fc40001000000 */
[----:B------:R-:W-:Y:S01]  /*37e0*/  SHF.L.U32 R17, R17, R32, RZ ;  /* 0x0000002011117219 */ /* 0x000fe200000006ff */
[----:B------:R-:W-:Y:S01]  /*37f0*/  FFMA.FTZ R6, R11, R12, R6 ;  /* 0x0000000c0b067223 */ /* 0x000fe20000010006 */
[----:B------:R-:W-:Y:S02]  /*3800*/  ISETP.NE.AND P0, PT, R2, 0x70, PT ;  /* 0x000000700200780c */ /* 0x000fe40003f05270 */
[----:B------:R-:W-:Y:S01]  /*3810*/  LOP3.LUT R18, R17, R18, RZ, 0xfc, !PT ;  /* 0x0000001211127212 */ /* 0x000fe200078efcff */
[----:B------:R-:W-:Y:S01]  /*3820*/  FFMA.FTZ R6, R9, R15, R6 ;  /* 0x0000000f09067223 */ /* 0x000fe20000010006 */
[----:B------:R-:W-:-:S03]  /*3830*/  FSEL R9, RZ, 1, P4 ;  /* 0x3f800000ff097808 */ /* 0x000fc60002000000 */
[----:B------:R-:W-:Y:S01]  /*3840*/  FFMA.FTZ R6, R7, R8, R6 ;  /* 0x0000000807067223 */ /* 0x000fe20000010006 */
[----:B------:R0:W-:Y:S03]  /*3850*/  STL [R3], R18 ;  /* 0x0000001203007387 */ /* 0x0001e60000100800 */
[----:B------:R-:W-:Y:S01]  /*3860*/  FFMA.FTZ R6, R9, R13, R6 ;  /* 0x0000000d09067223 */ /* 0x000fe20000010006 */
[----:B0-----:R-:W-:Y:S01]  /*3870*/  HADD2.F32 R3, -RZ, R5.H0_H0 ;  /* 0x20000005ff037230 */ /* 0x001fe20000004100 */
[----:B------:R-:W-:-:S05]  /*3880*/  FSEL R5, RZ, 1, P5 ;  /* 0x3f800000ff057808 */ /* 0x000fca0002800000 */
[----:B------:R-:W-:Y:S01]  /*3890*/  FFMA.FTZ R5, R5, R3, R6 ;  /* 0x0000000305057223 */ /* 0x000fe20000010006 */
[----:B------:R-:W-:Y:S06]  /*38a0*/  @P0 BRA `(.L_x_39) ;  /* 0xfffffff800280947 */ /* 0x000fec000383ffff */
[----:B------:R-:W2:Y:S04]  /*38b0*/  LDL.128 R8, [R1+0xe0] ;  /* 0x0000e00001087983 */ /* 0x000ea80000100c00 */
[----:B------:R-:W3:Y:S04]  /*38c0*/  LDL.64 R2, [R1+0xf0] ;  /* 0x0000f00001027983 */ /* 0x000ee80000100a00 */
[----:B------:R-:W4:Y:S01]  /*38d0*/  LDL R15, [R1+0xf8] ;  /* 0x0000f800010f7983 */ /* 0x000f220000100800 */
[----:B------:R-:W0:Y:S01]  /*38e0*/  S2UR UR6, SR_CgaCtaId ;  /* 0x00000000000679c3 */ /* 0x000e220000008800 */
[----:B------:R-:W-:Y:S01]  /*38f0*/  ISETP.NE.AND P2, PT, R119, RZ, PT ;  /* 0x000000ff7700720c */ /* 0x000fe20003f45270 */
[----:B------:R-:W-:Y:S01]  /*3900*/  UMOV UR5, 0x400 ;  /* 0x0000040000057882 */ /* 0x000fe20000000000 */
[----:B------:R-:W1:Y:S01]  /*3910*/  SHFL.DOWN P0, R6, R5, 0x1, 0x1f ;  /* 0x08201f0005067f89 */ /* 0x000e620000000000 */
[----:B------:R-:W5:Y:S01]  /*3920*/  S2R R14, SR_LANEID ;  /* 0x00000000000e7919 */ /* 0x000f620000000000 */
[----:B0-----:R-:W-:Y:S01]  /*3930*/  ULEA UR5, UR6, UR5, 0x18 ;  /* 0x0000000506057291 */ /* 0x001fe2000f8ec0ff */
[----:B-1----:R-:W-:-:S05]  /*3940*/  @P0 FADD R6, R5, R6 ;  /* 0x0000000605060221 */ /* 0x002fca0000000000 */
[----:B------:R-:W0:Y:S01]  /*3950*/  SHFL.DOWN P0, R7, R6, 0x2, 0x1f ;  /* 0x08401f0006077f89 */ /* 0x000e220000000000 */
[----:B-----5:R-:W-:Y:S01]  /*3960*/  ISETP.NE.AND P1, PT, R14, RZ, PT ;  /* 0x000000ff0e00720c */ /* 0x020fe20003f25270 */
        /* <DEDUP_REMOVED lines=12> */
[----:B------:R-:W5:Y:S01]  /*3a30*/  @!P2 LDS.64 R6, [UR5+0x30] ;  /* 0x00003005ff06a984 */ /* 0x000f620008000a00 */
[----:B0-----:R-:W-:-:S04]  /*3a40*/  @!P2 FADD.FTZ R5, R32, R5 ;  /* 0x000000052005a221 */ /* 0x001fc80000010000 */
[----:B-1----:R-:W-:-:S04]  /*3a50*/  @!P2 FADD.FTZ R16, R5, R16 ;  /* 0x000000100510a221 */ /* 0x002fc80000010000 */
[----:B------:R-:W-:-:S04]  /*3a60*/  @!P2 FADD.FTZ R17, R17, R16 ;  /* 0x000000101111a221 */ /* 0x000fc80000010000 */
[----:B------:R-:W-:-:S04]  /*3a70*/  @!P2 FADD.FTZ R18, R18, R17 ;  /* 0x000000111212a221 */ /* 0x000fc80000010000 */
[----:B------:R-:W-:-:S04]  /*3a80*/  @!P2 FADD.FTZ R19, R19, R18 ;  /* 0x000000121313a221 */ /* 0x000fc80000010000 */
[----:B-----5:R-:W-:-:S04]  /*3a90*/  @!P2 FADD.FTZ R6, R19, R6 ;  /* 0x000000061306a221 */ /* 0x020fc80000010000 */
        /* <DEDUP_REMOVED lines=13> */
[----:B----4-:R-:W2:Y:S03]  /*3b70*/  POPC R15, R15 ;  /* 0x0000000f000f7309 */ /* 0x010ea60000000000 */
[----:B--2---:R-:W-:Y:S01]  /*3b80*/  IADD3 R5, PT, PT, R15, R3, R2 ;  /* 0x000000030f057210 */ /* 0x004fe20007ffe002 */
[----:B------:R-:W-:Y:S06]  /*3b90*/  BAR.SYNC.DEFER_BLOCKING 0x0 ;  /* 0x0000000000007b1d */ /* 0x000fec0000010000 */
[----:B------:R0:W-:Y:S02]  /*3ba0*/  STS [R30], R5 ;  /* 0x000000051e007388 */ /* 0x0001e40000000800 */
[----:B------:R-:W-:Y:S06]  /*3bb0*/  BAR.SYNC.DEFER_BLOCKING 0x0 ;  /* 0x0000000000007b1d */ /* 0x000fec0000010000 */
[----:B-1----:R-:W-:Y:S05]  /*3bc0*/  @P0 BRA `(.L_x_40) ;  /* 0x0000000000bc0947 */ /* 0x002fea0003800000 */
[----:B------:R-:W-:Y:S01]  /*3bd0*/  LDS R2, [R31] ;  /* 0x000000001f027984 */ /* 0x000fe20000000800 */
[----:B------:R-:W-:Y:S01]  /*3be0*/  UMOV UR6, 0xffffffff ;  /* 0xffffffff00067882 */ /* 0x000fe20000000000 */
[----:B------:R-:W-:Y:S02]  /*3bf0*/  ISETP.NE.AND P1, PT, R119, RZ, PT ;  /* 0x000000ff7700720c */ /* 0x000fe40003f25270 */
[----:B------:R-:W-:Y:S04]  /*3c00*/  LDS R3, [R31+0x4] ;  /* 0x000004001f037984 */ /* 0x000fe80000000800 */
[----:B0-----:R-:W0:Y:S04]  /*3c10*/  LDS R5, [R31+0x8] ;  /* 0x000008001f057984 */ /* 0x001e280000000800 */
        /* <DEDUP_REMOVED lines=24> */
.L_x_64:
        /* <DEDUP_REMOVED lines=18> */
.L_x_40:
[----:B------:R-:W-:Y:S05]  /*3ec0*/  WARPSYNC.ALL ;  /* 0x0000000000007948 */ /* 0x000fea0003800000 */
[----:B------:R-:W-:Y:S01]  /*3ed0*/  BAR.SYNC.DEFER_BLOCKING 0x0 ;  /* 0x0000000000007b1d */ /* 0x000fe20000010000 */
[C---:B------:R-:W-:Y:S02]  /*3ee0*/  FSETP.GTU.FTZ.AND P1, PT, R26.reuse, R29, PT ;  /* 0x0000001d1a00720b */ /* 0x040fe40003f3c000 */
[----:B------:R-:W-:-:S03]  /*3ef0*/  FSETP.GT.FTZ.AND P0, PT, R26, RZ, PT ;  /* 0x000000ff1a00720b */ /* 0x000fc60003f14000 */
[----:B------:R-:W2:Y:S01]  /*3f00*/  LDCU UR6, c[0x0][0x3d4] ;  /* 0x00007a80ff0677ac */ /* 0x000ea20008000800 */
[----:B01----:R0:W1:Y:S01]  /*3f10*/  LDS R5, [R30] ;  /* 0x000000001e057984 */ /* 0x0030620000000800 */
        /* <DEDUP_REMOVED lines=11> */
.L_x_42:
[----:B------:R-:W-:-:S07]  /*3fd0*/  IMAD.MOV.U32 R34, RZ, RZ, RZ ;  /* 0x000000ffff227224 */ /* 0x000fce00078e00ff */
.L_x_44:
[----:B------:R-:W-:-:S05]  /*3fe0*/  SHF.R.U32.HI R3, RZ, 0x5, R34 ;  /* 0x00000005ff037819 */ /* 0x000fca0000011622 */
[----:B------:R-:W-:-:S05]  /*3ff0*/  IMAD R3, R3, 0x4, R28 ;  /* 0x0000000403037824 */ /* 0x000fca00078e021c */
[----:B------:R-:W3:Y:S01]  /*4000*/  LDL R7, [R3] ;  /* 0x0000000003077983 */ /* 0x000ee20000100800 */
[C---:B------:R-:W-:Y:S01]  /*4010*/  LOP3.LUT R2, R34.reuse, 0x18, RZ, 0xc0, !PT ;  /* 0x0000001822027812 */ /* 0x040fe200078ec0ff */
[----:B------:R-:W-:Y:S01]  /*4020*/  IMAD R35, R34, 0x2, R1 ;  /* 0x0000000222237824 */ /* 0x000fe200078e0201 */
[----:B-1----:R-:W-:Y:S02]  /*4030*/  ISETP.GT.U32.AND P6, PT, R5, 0xbff, PT ;  /* 0x00000bff0500780c */ /* 0x002fe40003fc4070 */
[----:B---3--:R-:W-:-:S04]  /*4040*/  SHF.R.U32.HI R2, RZ, R2, R7 ;  /* 0x00000002ff027219 */ /* 0x008fc80000011607 */
[----:B------:R-:W-:-:S04]  /*4050*/  LOP3.LUT R2, R2, 0x1, RZ, 0xc0, !PT ;  /* 0x0000000102027812 */ /* 0x000fc800078ec0ff */
[----:B------:R-:W-:-:S13]  /*4060*/  ISETP.NE.U32.OR P6, PT, R2, 0x1, P6 ;  /* 0x000000010200780c */ /* 0x000fda00037c5470 */
[----:B------:R-:W3:Y:S01]  /*4070*/  @!P6 LDL.U16 R18, [R35] ;  /* 0x000000002312e983 */ /* 0x000ee20000100400 */
[----:B------:R-:W-:Y:S01]  /*4080*/  VIADD R2, R34, 0x1 ;  /* 0x0000000122027836 */ /* 0x000fe20000000000 */
[C---:B------:R-:W-:Y:S01]  /*4090*/  @!P6 LEA R3, R5.reuse, UR4, 0x3 ;  /* 0x000000040503ec11 */ /* 0x040fe2000f8e18ff */
[----:B------:R-:W-:Y:S01]  /*40a0*/  @!P6 VIADD R5, R5, 0x1 ;  /* 0x000000010505e836 */ /* 0x000fe20000000000 */
[----:B------:R-:W-:Y:S01]  /*40b0*/  @!P6 STL.U16 [R35], RZ ;  /* 0x000000ff2300e387 */ /* 0x000fe20000100400 */
[----:B------:R-:W-:Y:S01]  /*40c0*/  @!P6 IMAD.IADD R19, R121, 0x1, R34 ;  /* 0x000000017913e824 */ /* 0x000fe200078e0222 */
[----:B------:R-:W-:Y:S02]  /*40d0*/  LOP3.LUT R2, R2, 0x19, RZ, 0xc0, !PT ;  /* 0x0000001902027812 */ /* 0x000fe400078ec0ff */
[----:B------:R-:W-:Y:S02]  /*40e0*/  ISETP.GT.U32.AND P5, PT, R5, 0xbff, PT ;  /* 0x00000bff0500780c */ /* 0x000fe40003fa4070 */
[----:B------:R-:W-:-:S04]  /*40f0*/  SHF.R.U32.HI R2, RZ, R2, R7 ;  /* 0x00000002ff027219 */ /* 0x000fc80000011607 */
[----:B------:R-:W-:-:S04]  /*4100*/  LOP3.LUT R2, R2, 0x1, RZ, 0xc0, !PT ;  /* 0x0000000102027812 */ /* 0x000fc800078ec0ff */
[----:B------:R-:W-:Y:S01]  /*4110*/  ISETP.NE.U32.OR P5, PT, R2, 0x1, P5 ;  /* 0x000000010200780c */ /* 0x000fe20002fa5470 */
[----:B------:R-:W-:-:S05]  /*4120*/  VIADD R2, R34, 0x2 ;  /* 0x0000000222027836 */ /* 0x000fca0000000000 */
[----:B------:R-:W-:-:S04]  /*4130*/  LOP3.LUT R2, R2, 0x1a, RZ, 0xc0, !PT ;  /* 0x0000001a02027812 */ /* 0x000fc800078ec0ff */
[----:B------:R-:W-:-:S03]  /*4140*/  SHF.R.U32.HI R2, RZ, R2, R7 ;  /* 0x00000002ff027219 */ /* 0x000fc60000011607 */
[C---:B------:R-:W-:Y:S01]  /*4150*/  @!P5 LEA R36, R5.reuse, UR4, 0x3 ;  /* 0x000000040524dc11 */ /* 0x040fe2000f8e18ff */
[----:B------:R-:W-:Y:S01]  /*4160*/  @!P5 VIADD R5, R5, 0x1 ;  /* 0x000000010505d836 */ /* 0x000fe20000000000 */
[----:B------:R-:W-:-:S04]  /*4170*/  LOP3.LUT R2, R2, 0x1, RZ, 0xc0, !PT ;  /* 0x0000000102027812 */ /* 0x000fc800078ec0ff */
        /* <DEDUP_REMOVED lines=39> */
[----:B------:R-:W-:-:S04]  /*43f0*/  SHF.R.W.U32.HI R2, RZ, R2, R7 ;  /* 0x00000002ff027219 */ /* 0x000fc80000011e07 */
[----:B------:R-:W-:-:S03]  /*4400*/  LOP3.LUT R2, R2, 0x1, RZ, 0xc0, !PT ;  /* 0x0000000102027812 */ /* 0x000fc600078ec0ff */
[C---:B------:R-:W-:Y:S01]  /*4410*/  @!P0 LEA R41, R5.reuse, UR4, 0x3 ;  /* 0x0000000405298c11 */ /* 0x040fe2000f8e18ff */
[----:B------:R-:W-:Y:S01]  /*4420*/  @!P0 VIADD R5, R5, 0x1 ;  /* 0x0000000105058836 */ /* 0x000fe20000000000 */
[----:B------:R-:W2:Y:S04]  /*4430*/  @!P0 LDL.U16 R14, [R35+0xc] ;  /* 0x00000c00230e8983 */ /* 0x000ea80000100400 */
[----:B---3--:R1:W-:Y:S01]  /*4440*/  @!P6 STS.64 [R3], R18 ;  /* 0x000000120300e388 */ /* 0x0083e20000000a00 */
[----:B------:R-:W-:-:S04]  /*4450*/  ISETP.GT.U32.AND P6, PT, R5, 0xbff, PT ;  /* 0x00000bff0500780c */ /* 0x000fc80003fc4070 */
[----:B------:R-:W-:Y:S02]  /*4460*/  ISETP.NE.U32.OR P6, PT, R2, 0x1, P6 ;  /* 0x000000010200780c */ /* 0x000fe400037c5470 */
[----:B------:R-:W3:Y:S11]  /*4470*/  @!P5 LDL.U16 R2, [R35+0x2] ;  /* 0x000002002302d983 */ /* 0x000ef60000100400 */
[----:B------:R-:W2:Y:S01]  /*4480*/  @!P6 LDL.U16 R16, [R35+0xe] ;  /* 0x00000e002310e983 */ /* 0x000ea20000100400 */
[----:B-1----:R-:W-:-:S02]  /*4490*/  @!P5 IMAD.IADD R3, R115, 0x1, R34 ;  /* 0x000000017303d824 */ /* 0x002fc400078e0222 */
[--C-:B------:R-:W-:Y:S02]  /*44a0*/  @!P4 IMAD.IADD R7, R111, 0x1, R34.reuse ;  /* 0x000000016f07c824 */ /* 0x100fe400078e0222 */
[--C-:B------:R-:W-:Y:S02]  /*44b0*/  @!P3 IMAD.IADD R9, R107, 0x1, R34.reuse ;  /* 0x000000016b09b824 */ /* 0x100fe400078e0222 */
[--C-:B------:R-:W-:Y:S02]  /*44c0*/  @!P2 IMAD.IADD R11, R103, 0x1, R34.reuse ;  /* 0x00000001670ba824 */ /* 0x100fe400078e0222 */
[--C-:B------:R-:W-:Y:S01]  /*44d0*/  @!P1 IMAD.IADD R13, R99, 0x1, R34.reuse ;  /* 0x00000001630d9824 */ /* 0x100fe200078e0222 */
[----:B------:R-:W-:Y:S01]  /*44e0*/  @!P6 LEA R18, R5, UR4, 0x3 ;  /* 0x000000040512ec11 */ /* 0x000fe2000f8e18ff */
[--C-:B------:R-:W-:Y:S02]  /*44f0*/  @!P0 IMAD.IADD R15, R95, 0x1, R34.reuse ;  /* 0x000000015f0f8824 */ /* 0x100fe400078e0222 */
        /* <DEDUP_REMOVED lines=10> */
[----:B---3--:R1:W-:Y:S04]  /*45a0*/  @!P5 STS.64 [R36], R2 ;  /* 0x000000022400d388 */ /* 0x0083e80000000a00 */
[----:B----4-:R1:W-:Y:S04]  /*45b0*/  @!P4 STS.64 [R37], R6 ;  /* 0x000000062500c388 */ /* 0x0103e80000000a00 */
[----:B-----5:R1:W-:Y:S04]  /*45c0*/  @!P3 STS.64 [R38], R8 ;  /* 0x000000082600b388 */ /* 0x0203e80000000a00 */
[----:B--2---:R1:W-:Y:S04]  /*45d0*/  @!P2 STS.64 [R39], R10 ;  /* 0x0000000a2700a388 */ /* 0x0043e80000000a00 */
[----:B------:R1:W-:Y:S04]  /*45e0*/  @!P1 STS.64 [R40], R12 ;  /* 0x0000000c28009388 */ /* 0x0003e80000000a00 */
[----:B------:R1:W-:Y:S04]  /*45f0*/  @!P0 STS.64 [R41], R14 ;  /* 0x0000000e29008388 */ /* 0x0003e80000000a00 */
[----:B------:R1:W-:Y:S01]  /*4600*/  @!P6 STS.64 [R18], R16 ;  /* 0x000000101200e388 */ /* 0x0003e20000000a00 */
[----:B------:R-:W-:-:S13]  /*4610*/  ISETP.NE.AND P0, PT, R34, 0x70, PT ;  /* 0x000000702200780c */ /* 0x000fda0003f05270 */
[----:B-1----:R-:W-:Y:S05]  /*4620*/  @P0 BRA `(.L_x_44) ;  /* 0xfffffff8006c0947 */ /* 0x002fea000383ffff */
[----:B------:R-:W-:-:S07]  /*4630*/  IMAD.MOV.U32 R2, RZ, RZ, RZ ;  /* 0x000000ffff027224 */ /* 0x000fce00078e00ff */
.L_x_45:
[----:B--2---:R-:W-:-:S05]  /*4640*/  VIADD R3, R2, 0x70 ;  /* 0x0000007002037836 */ /* 0x004fca0000000000 */
[----:B------:R-:W-:-:S05]  /*4650*/  SHF.R.U32.HI R3, RZ, 0x5, R3 ;  /* 0x00000005ff037819 */ /* 0x000fca0000011603 */
[----:B------:R-:W-:-:S06]  /*4660*/  IMAD R6, R3, 0x4, R28 ;  /* 0x0000000403067824 */ /* 0x000fcc00078e021c */
[----:B------:R-:W2:Y:S01]  /*4670*/  LDL R6, [R6] ;  /* 0x0000000006067983 */ /* 0x000ea20000100800 */
[C---:B------:R-:W-:Y:S01]  /*4680*/  LOP3.LUT R3, R2.reuse, 0x18, RZ, 0xc0, !PT ;  /* 0x0000001802037812 */ /* 0x040fe200078ec0ff */
[C---:B------:R-:W-:Y:S01]  /*4690*/  VIADD R11, R2.reuse, 0x1 ;  /* 0x00000001020b7836 */ /* 0x040fe20000000000 */
[----:B------:R-:W-:Y:S01]  /*46a0*/  ISETP.GT.U32.AND P0, PT, R5, 0xbff, PT ;  /* 0x00000bff0500780c */ /* 0x000fe20003f04070 */
[C---:B------:R-:W-:Y:S01]  /*46b0*/  VIADD R13, R2.reuse, 0x2 ;  /* 0x00000002020d7836 */ /* 0x040fe20000000000 */
[----:B------:R-:W-:Y:S01]  /*46c0*/  LOP3.LUT R3, R3, 0x10, RZ, 0x3c, !PT ;  /* 0x0000001003037812 */ /* 0x000fe200078e3cff */
[----:B------:R-:W-:Y:S01]  /*46d0*/  VIADD R15, R2, 0x3 ;  /* 0x00000003020f7836 */ /* 0x000fe20000000000 */
[----:B------:R-:W-:-:S04]  /*46e0*/  LOP3.LUT R7, R11, 0x19, RZ, 0xc0, !PT ;  /* 0x000000190b077812 */ /* 0x000fc800078ec0ff */
[----:B------:R-:W-:Y:S02]  /*46f0*/  LOP3.LUT R7, R7, 0x10, RZ, 0x3c, !PT ;  /* 0x0000001007077812 */ /* 0x000fe400078e3cff */
[--C-:B--2---:R-:W-:Y:S02]  /*4700*/  SHF.R.U32.HI R3, RZ, R3, R6.reuse ;  /* 0x00000003ff037219 */ /* 0x104fe40000011606 */
[----:B------:R-:W-:Y:S02]  /*4710*/  SHF.R.U32.HI R7, RZ, R7, R6 ;  /* 0x00000007ff077219 */ /* 0x000fe40000011606 */
[----:B------:R-:W-:Y:S02]  /*4720*/  LOP3.LUT R3, R3, 0x1, RZ, 0xc0, !PT ;  /* 0x0000000103037812 */ /* 0x000fe400078ec0ff */
[----:B------:R-:W-:Y:S02]  /*4730*/  LOP3.LUT R7, R7, 0x1, RZ, 0xc0, !PT ;  /* 0x0000000107077812 */ /* 0x000fe400078ec0ff */
[----:B------:R-:W-:Y:S01]  /*4740*/  ISETP.NE.U32.OR P0, PT, R3, 0x1, P0 ;  /* 0x000000010300780c */ /* 0x000fe20000705470 */
[----:B------:R-:W-:-:S05]  /*4750*/  IMAD R3, R2, 0x100, R119 ;  /* 0x0000010002037824 */ /* 0x000fca00078e0277 */
[----:B------:R-:W-:-:S07]  /*4760*/  LEA R3, R3, UR4, 0x1 ;  /* 0x0000000403037c11 */ /* 0x000fce000f8e08ff */
[----:B------:R-:W1:Y:S01]  /*4770*/  @!P0 LDS.U16 R8, [R3+0x6000] ;  /* 0x0060000003088984 */ /* 0x000e620000000400 */
[C---:B------:R-:W-:Y:S01]  /*4780*/  @!P0 LEA R12, R5.reuse, UR4, 0x3 ;  /* 0x00000004050c8c11 */ /* 0x040fe2000f8e18ff */
[----:B------:R-:W-:Y:S02]  /*4790*/  @!P0 VIADD R5, R5, 0x1 ;  /* 0x0000000105058836 */ /* 0x000fe40000000000 */
[----:B------:R-:W-:-:S03]  /*47a0*/  @!P0 IMAD.IADD R9, R20, 0x1, R2 ;  /* 0x0000000114098824 */ /* 0x000fc600078e0202 */
[----:B------:R-:W-:-:S04]  /*47b0*/  ISETP.GT.U32.AND P1, PT, R5, 0xbff, PT ;  /* 0x00000bff0500780c */ /* 0x000fc80003f24070 */
[----:B------:R-:W-:Y:S02]  /*47c0*/  ISETP.NE.U32.OR P1, PT, R7, 0x1, P1 ;  /* 0x000000010700780c */ /* 0x000fe40000f25470 */
[----:B------:R-:W-:-:S04]  /*47d0*/  LOP3.LUT R7, R13, 0x1a, RZ, 0xc0, !PT ;  /* 0x0000001a0d077812 */ /* 0x000fc800078ec0ff */
[----:B------:R-:W-:-:S04]  /*47e0*/  LOP3.LUT R7, R7, 0x10, RZ, 0x3c, !PT ;  /* 0x0000001007077812 */ /* 0x000fc800078e3cff */
[----:B------:R-:W-:-:S03]  /*47f0*/  SHF.R.U32.HI R7, RZ, R7, R6 ;  /* 0x00000007ff077219 */ /* 0x000fc60000011606 */
[C---:B------:R-:W-:Y:S01]  /*4800*/  @!P1 LEA R14, R5.reuse, UR4, 0x3 ;  /* 0x00000004050e9c11 */ /* 0x040fe2000f8e18ff */
[----:B------:R-:W-:Y:S01]  /*4810*/  @!P1 VIADD R5, R5, 0x1 ;  /* 0x0000000105059836 */ /* 0x000fe20000000000 */
[----:B------:R-:W-:Y:S01]  /*4820*/  LOP3.LUT R7, R7, 0x1, RZ, 0xc0, !PT ;  /* 0x0000000107077812 */ /* 0x000fe200078ec0ff */
[----:B------:R-:W-:-:S03]  /*4830*/  @!P1 IMAD.IADD R11, R20, 0x1, R11 ;  /* 0x00000001140b9824 */ /* 0x000fc600078e020b */
[----:B------:R-:W-:-:S04]  /*4840*/  ISETP.GT.U32.AND P2, PT, R5, 0xbff, PT ;  /* 0x00000bff0500780c */ /* 0x000fc80003f44070 */
[----:B------:R-:W-:Y:S02]  /*4850*/  ISETP.NE.U32.OR P2, PT, R7, 0x1, P2 ;  /* 0x000000010700780c */ /* 0x000fe40001745470 */
[----:B------:R-:W-:Y:S01]  /*4860*/  LOP3.LUT R7, R15, 0x1b, RZ, 0xc0, !PT ;  /* 0x0000001b0f077812 */ /* 0x000fe200078ec0ff */
[----:B-1----:R1:W-:Y:S03]  /*4870*/  @!P0 STS.64 [R12], R8 ;  /* 0x000000080c008388 */ /* 0x0023e60000000a00 */
[----:B------:R-:W-:Y:S01]  /*4880*/  LOP3.LUT R7, R7, 0x10, RZ, 0x3c, !PT ;  /* 0x0000001007077812 */ /* 0x000fe200078e3cff */
[----:B------:R-:W2:Y:S03]  /*4890*/  @!P1 LDS.U16 R10, [R3+0x6200] ;  /* 0x00620000030a9984 */ /* 0x000ea60000000400 */
[----:B------:R-:W-:Y:S01]  /*48a0*/  SHF.R.U32.HI R7, RZ, R7, R6 ;  /* 0x00000007ff077219 */ /* 0x000fe20000011606 */
[----:B------:R-:W-:Y:S03]  /*48b0*/  @!P0 STS.U16 [R3+0x6000], RZ ;  /* 0x006000ff03008388 */ /* 0x000fe60000000400 */
[----:B------:R-:W-:-:S02]  /*48c0*/  LOP3.LUT R7, R7, 0x1, RZ, 0xc0, !PT ;  /* 0x0000000107077812 */ /* 0x000fc400078ec0ff */
[C---:B-1----:R-:W-:Y:S01]  /*48d0*/  @!P2 LEA R12, R5.reuse, UR4, 0x3 ;  /* 0x00000004050cac11 */ /* 0x042fe2000f8e18ff */
[----:B------:R-:W-:Y:S02]  /*48e0*/  @!P2 VIADD R5, R5, 0x1 ;  /* 0x000000010505a836 */ /* 0x000fe40000000000 */
[----:B------:R-:W-:Y:S02]  /*48f0*/  @!P2 IMAD.IADD R9, R20, 0x1, R13 ;  /* 0x000000011409a824 */ /* 0x000fe400078e020d */
[----:B------:R-:W-:Y:S01]  /*4900*/  VIADD R13, R2, 0x4 ;  /* 0x00000004020d7836 */ /* 0x000fe20000000000 */
[----:B------:R-:W-:-:S04]  /*4910*/  ISETP.GT.U32.AND P0, PT, R5, 0xbff, PT ;  /* 0x00000bff0500780c */ /* 0x000fc80003f04070 */
[----:B------:R-:W-:Y:S02]  /*4920*/  ISETP.NE.U32.OR P0, PT, R7, 0x1, P0 ;  /* 0x000000010700780c */ /* 0x000fe40000705470 */
[----:B------:R-:W-:-:S04]  /*4930*/  LOP3.LUT R7, R13, 0x1c, RZ, 0xc0, !PT ;  /* 0x0000001c0d077812 */ /* 0x000fc800078ec0ff */
[----:B------:R-:W-:-:S04]  /*4940*/  LOP3.LUT R7, R7, 0x10, RZ, 0x3c, !PT ;  /* 0x0000001007077812 */ /* 0x000fc800078e3cff */
[----:B------:R-:W-:-:S04]  /*4950*/  SHF.R.U32.HI R7, RZ, R7, R6 ;  /* 0x00000007ff077219 */ /* 0x000fc80000011606 */
[----:B------:R-:W-:Y:S01]  /*4960*/  LOP3.LUT R7, R7, 0x1, RZ, 0xc0, !PT ;  /* 0x0000000107077812 */ /* 0x000fe200078ec0ff */
[----:B--2---:R1:W-:Y:S04]  /*4970*/  @!P1 STS.64 [R14], R10 ;  /* 0x0000000a0e009388 */ /* 0x0043e80000000a00 */
[----:B------:R-:W2:Y:S04]  /*4980*/  @!P2 LDS.U16 R8, [R3+0x6400] ;  /* 0x006400000308a984 */ /* 0x000ea80000000400 */
[----:B------:R-:W-:Y:S01]  /*4990*/  @!P1 STS.U16 [R3+0x6200], RZ ;  /* 0x006200ff03009388 */ /* 0x000fe20000000400 */
[C---:B-1----:R-:W-:Y:S01]  /*49a0*/  @!P0 LEA R14, R5.reuse, UR4, 0x3 ;  /* 0x00000004050e8c11 */ /* 0x042fe2000f8e18ff */
[----:B------:R-:W-:-:S02]  /*49b0*/  @!P0 VIADD R5, R5, 0x1 ;  /* 0x0000000105058836 */ /* 0x000fc40000000000 */
        /* <DEDUP_REMOVED lines=27> */
[C---:B------:R-:W-:Y:S01]  /*4b70*/  VIADD R15, R2.reuse, 0x7 ;  /* 0x00000007020f7836 */ /* 0x040fe20000000000 */
[----:B------:R-:W-:Y:S01]  /*4b80*/  ISETP.GT.U32.AND P0, PT, R5, 0xbff, PT ;  /* 0x00000bff0500780c */ /* 0x000fe20003f04070 */
[----:B------:R-:W-:-:S03]  /*4b90*/  VIADD R2, R2, 0x8 ;  /* 0x0000000802027836 */ /* 0x000fc60000000000 */
        /* <DEDUP_REMOVED lines=10> */
[----:B------:R-:W-:-:S03]  /*4c40*/  @!P0 IMAD.IADD R9, R20, 0x1, R13 ;  /* 0x0000000114098824 */ /* 0x000fc600078e020d */
[----:B------:R-:W-:-:S04]  /*4c50*/  ISETP.GT.U32.AND P1, PT, R5, 0xbff, PT ;  /* 0x00000bff0500780c */ /* 0x000fc80003f24070 */
[----:B------:R-:W-:-:S13]  /*4c60*/  ISETP.NE.U32.OR P1, PT, R7, 0x1, P1 ;  /* 0x000000010700780c */ /* 0x000fda0000f25470 */
[----:B------:R-:W-:Y:S01]  /*4c70*/  @!P1 IMAD.IADD R7, R20, 0x1, R15 ;  /* 0x0000000114079824 */ /* 0x000fe200078e020f */
[----:B--2---:R1:W-:Y:S04]  /*4c80*/  @!P2 STS.64 [R14], R10 ;  /* 0x0000000a0e00a388 */ /* 0x0043e80000000a00 */
[----:B------:R-:W2:Y:S04]  /*4c90*/  @!P0 LDS.U16 R8, [R3+0x6c00] ;  /* 0x006c000003088984 */ /* 0x000ea80000000400 */
[----:B------:R-:W-:Y:S01]  /*4ca0*/  @!P2 STS.U16 [R3+0x6a00], RZ ;  /* 0x006a00ff0300a388 */ /* 0x000fe20000000400 */
[C---:B-1----:R-:W-:Y:S01]  /*4cb0*/  @!P1 LEA R10, R5.reuse, UR4, 0x3 ;  /* 0x00000004050a9c11 */ /* 0x042fe2000f8e18ff */
[----:B------:R-:W-:-:S02]  /*4cc0*/  @!P1 VIADD R5, R5, 0x1 ;  /* 0x0000000105059836 */ /* 0x000fc40000000000 */
[----:B--2---:R-:W-:Y:S04]  /*4cd0*/  @!P0 STS.64 [R12], R8 ;  /* 0x000000080c008388 */ /* 0x004fe80000000a00 */
[----:B------:R-:W1:Y:S04]  /*4ce0*/  @!P1 LDS.U16 R6, [R3+0x6e00] ;  /* 0x006e000003069984 */ /* 0x000e680000000400 */
[----:B------:R2:W-:Y:S01]  /*4cf0*/  @!P0 STS.U16 [R3+0x6c00], RZ ;  /* 0x006c00ff03008388 */ /* 0x0005e20000000400 */
[----:B------:R-:W-:-:S03]  /*4d00*/  ISETP.NE.AND P0, PT, R2, 0x70, PT ;  /* 0x000000700200780c */ /* 0x000fc60003f05270 */
[----:B-1----:R2:W-:Y:S04]  /*4d10*/  @!P1 STS.64 [R10], R6 ;  /* 0x000000060a009388 */ /* 0x0025e80000000a00 */
[----:B------:R2:W-:Y:S06]  /*4d20*/  @!P1 STS.U16 [R3+0x6e00], RZ ;  /* 0x006e00ff03009388 */ /* 0x0005ec0000000400 */
[----:B------:R-:W-:Y:S05]  /*4d30*/  @P0 BRA `(.L_x_45) ;  /* 0xfffffff800400947 */ /* 0x000fea000383ffff */
.L_x_43:
[----:B------:R-:W3:Y:S01]  /*4d40*/  LDCU UR10, c[0x0][0x3d4] ;  /* 0x00007a80ff0a77ac */ /* 0x000ee20008000800 */
[----:B------:R-:W-:Y:S02]  /*4d50*/  FSETP.GTU.FTZ.AND P2, PT, R33, 0.0099999997764825820923, PT ;  /* 0x3c23d70a2100780b */ /* 0x000fe40003f5c000 */
[----:B---3--:R-:W-:-:S04]  /*4d60*/  FSETP.GT.FTZ.AND P0, PT, R26, UR10, PT ;  /* 0x0000000a1a007c0b */ /* 0x008fc8000bf14000 */
        /* <DEDUP_REMOVED lines=12> */
[----:B------:R-:W3:Y:S01]  /*4e30*/  S2UR UR6, SR_CgaCtaId ;  /* 0x00000000000679c3 */ /* 0x000ee20000008800 */
[----:B------:R-:W-:Y:S01]  /*4e40*/  UMOV UR5, 0x400 ;  /* 0x0000040000057882 */ /* 0x000fe20000000000 */
[----:B0-----:R-:W-:Y:S02]  /*4e50*/  IMAD.MOV.U32 R22, RZ, RZ, R27 ;  /* 0x000000ffff167224 */ /* 0x001fe400078e001b */
[----:B------:R-:W-:Y:S01]  /*4e60*/  IMAD.MOV.U32 R26, RZ, RZ, R23 ;  /* 0x000000ffff1a7224 */ /* 0x000fe200078e0017 */
[----:B---3--:R-:W-:-:S09]  /*4e70*/  ULEA UR5, UR6, UR5, 0x18 ;  /* 0x0000000506057291 */ /* 0x008fd2000f8ec0ff */
[----:B------:R3:W-:Y:S01]  /*4e80*/  STS [UR5], R27 ;  /* 0x0000001bff007988 */ /* 0x0007e20008000805 */
[----:B------:R-:W-:Y:S05]  /*4e90*/  BRA `(.L_x_49) ;  /* 0x0000000000287947 */ /* 0x000fea0003800000 */
.L_x_48:
[----:B------:R-:W3:Y:S01]  /*4ea0*/  S2UR UR6, SR_CgaCtaId ;  /* 0x00000000000679c3 */ /* 0x000ee20000008800 */
[----:B------:R-:W-:Y:S01]  /*4eb0*/  ISETP.NE.AND P1, PT, R119, RZ, PT ;  /* 0x000000ff7700720c */ /* 0x000fe20003f25270 */
[----:B------:R-:W-:Y:S01]  /*4ec0*/  UMOV UR5, 0x400 ;  /* 0x0000040000057882 */ /* 0x000fe20000000000 */
[----:B------:R-:W-:Y:S02]  /*4ed0*/  PRMT R2, R24, 0x9910, RZ ;  /* 0x0000991018027816 */ /* 0x000fe400000000ff */
[----:B------:R-:W-:Y:S02]  /*4ee0*/  FSEL R23, R26, R23, !P1 ;  /* 0x000000171a177208 */ /* 0x000fe40004800000 */
[----:B------:R-:W-:-:S04]  /*4ef0*/  ISETP.NE.AND P0, PT, R2, RZ, PT ;  /* 0x000000ff0200720c */ /* 0x000fc80003f05270 */
[----:B------:R-:W-:Y:S02]  /*4f00*/  SEL R21, R21, R24, !P0 ;  /* 0x0000001815157207 */ /* 0x000fe40004000000 */
[----:B------:R-:W-:Y:S01]  /*4f10*/  PRMT R24, RZ, 0x7610, R24 ;  /* 0x00007610ff187816 */ /* 0x000fe20000000018 */
[----:B---3--:R-:W-:-:S09]  /*4f20*/  ULEA UR5, UR6, UR5, 0x18 ;  /* 0x0000000506057291 */ /* 0x008fd2000f8ec0ff */
[----:B------:R-:W4:Y:S03]  /*4f30*/  @!P1 LDS R27, [UR5] ;  /* 0x00000005ff1b9984 */ /* 0x000f260008000800 */
.L_x_49:
[----:B------:R-:W-:Y:S05]  /*4f40*/  BSYNC.RECONVERGENT B0 ;  /* 0x0000000000007941 */ /* 0x000fea0003800200 */
.L_x_47:
[----:B------:R-:W-:Y:S01]  /*4f50*/  UIADD3 UR7, UPT, UPT, UR7, -0x1, URZ ;  /* 0xffffffff07077890 */ /* 0x000fe2000fffe0ff */
[----:B------:R-:W-:Y:S11]  /*4f60*/  BRA `(.L_x_50) ;  /* 0xffffffd800c07947 */ /* 0x000ff6000383ffff */
.L_x_46:
[----:B------:R-:W3:Y:S08]  /*4f70*/  S2UR UR6, SR_CgaCtaId ;  /* 0x00000000000679c3 */ /* 0x000ef00000008800 */
[----:B------:R-:W-:Y:S01]  /*4f80*/  BAR.SYNC.DEFER_BLOCKING 0x0 ;  /* 0x0000000000007b1d */ /* 0x000fe20000010000 */
[----:B------:R-:W-:Y:S02]  /*4f90*/  ISETP.NE.AND P1, PT, R119, RZ, PT ;  /* 0x000000ff7700720c */ /* 0x000fe40003f25270 */
[----:B------:R-:W-:-:S03]  /*4fa0*/  FSETP.GEU.FTZ.AND P0, PT, R26, UR10, PT ;  /* 0x0000000a1a007c0b */ /* 0x000fc6000bf1e000 */
[----:B------:R-:W-:Y:S01]  /*4fb0*/  UMOV UR5, 0x400 ;  /* 0x0000040000057882 */ /* 0x000fe20000000000 */
[----:B------:R-:W-:Y:S01]  /*4fc0*/  BSSY.RECONVERGENT B0, `(.L_x_51) ;  /* 0x0000012000007945 */ /* 0x000fe20003800200 */
[----:B---3--:R-:W-:-:S09]  /*4fd0*/  ULEA UR5, UR6, UR5, 0x18 ;  /* 0x0000000506057291 */ /* 0x008fd2000f8ec0ff */
[----:B------:R-:W3:Y:S02]  /*4fe0*/  LDS R2, [UR5] ;  /* 0x00000005ff027984 */ /* 0x000ee40008000800 */
[----:B---3--:R-:W-:-:S04]  /*4ff0*/  SEL R2, R75, R2, !P0 ;  /* 0x000000024b027207 */ /* 0x008fc80004000000 */
[----:B------:R-:W-:-:S04]  /*5000*/  ISETP.GE.U32.AND P0, PT, R119, R2, PT ;  /* 0x000000027700720c */ /* 0x000fc80003f06070 */
[----:B------:R-:W-:Y:S01]  /*5010*/  ISETP.GT.U32.OR P0, PT, R2, 0xbff, P0 ;  /* 0x00000bff0200780c */ /* 0x000fe20000704470 */
[----:B------:R-:W-:-:S12]  /*5020*/  @P1 BRA `(.L_x_52) ;  /* 0x00000000002c1947 */ /* 0x000fd80003800000 */
[----:B--2---:R-:W2:Y:S01]  /*5030*/  S2R R3, SR_LANEID ;  /* 0x0000000000037919 */ /* 0x004ea20000000000 */
[----:B-1----:R-:W1:Y:S01]  /*5040*/  LDC.64 R4, c[0x0][0x3a0] ;  /* 0x0000e800ff047b82 */ /* 0x002e620000000a00 */
[----:B------:R-:W-:Y:S01]  /*5050*/  VOTEU.ANY UR5, UPT, PT ;  /* 0x0000000000057886 */ /* 0x000fe200038e0100 */
[----:B------:R-:W-:Y:S01]  /*5060*/  CREDUX.MAX.S32 UR6, R2 ;  /* 0x00000000020672cc */ /* 0x000fe20000000200 */
[----:B------:R-:W-:-:S05]  /*5070*/  UFLO.U32 UR5, UR5 ;  /* 0x00000005000572bd */ /* 0x000fca00080e0000 */
[----:B------:R-:W3:Y:S01]  /*5080*/  LDC.64 R6, c[0x0][0x3a8] ;  /* 0x0000ea00ff067b82 */ /* 0x000ee20000000a00 */
[----:B-1----:R-:W-:-:S05]  /*5090*/  IMAD.WIDE.U32 R4, R123, 0x4, R4 ;  /* 0x000000047b047825 */ /* 0x002fca00078e0004 */
[----:B------:R4:W-:Y:S01]  /*50a0*/  STG.E desc[UR8][R4.64], R2 ;  /* 0x0000000204007986 */ /* 0x0009e2000c101908 */
[----:B--2---:R-:W-:Y:S01]  /*50b0*/  ISETP.EQ.U32.AND P1, PT, R3, UR5, PT ;  /* 0x0000000503007c0c */ /* 0x004fe2000bf22070 */
[----:B------:R-:W-:-:S12]  /*50c0*/  IMAD.U32 R3, RZ, RZ, UR6 ;  /* 0x00000006ff037e24 */ /* 0x000fd8000f8e00ff */
[----:B---3--:R4:W-:Y:S02]  /*50d0*/  @P1 REDG.E.MAX.S32.STRONG.GPU desc[UR8][R6.64], R3 ;  /* 0x000000030600198e */ /* 0x0089e4000d12e308 */
.L_x_52:
[----:B------:R-:W-:Y:S05]  /*50e0*/  BSYNC.RECONVERGENT B0 ;  /* 0x0000000000007941 */ /* 0x000fea0003800200 */
.L_x_51:
[----:B------:R-:W-:Y:S05]  /*50f0*/  @P0 EXIT ;  /* 0x000000000000094d */ /* 0x000fea0003800000 */
[----:B----4-:R-:W3:Y:S01]  /*5100*/  LDC R4, c[0x0][0x360] ;  /* 0x0000d800ff047b82 */ /* 0x010ee20000000800 */
[----:B------:R-:W4:Y:S01]  /*5110*/  LDCU.64 UR12, c[0x0][0x388] ;  /* 0x00007100ff0c77ac */ /* 0x000f220008000a00 */
[----:B------:R-:W-:Y:S01]  /*5120*/  BSSY.RECONVERGENT B0, `(.L_x_53) ;  /* 0x0000038000007945 */ /* 0x000fe20003800200 */
[----:B------:R-:W0:Y:S01]  /*5130*/  LDCU.64 UR14, c[0x0][0x390] ;  /* 0x00007200ff0e77ac */ /* 0x000e220008000a00 */
[----:B---3--:R-:W3:Y:S01]  /*5140*/  I2F.U32.RP R9, R4 ;  /* 0x0000000400097306 */ /* 0x008ee20000209000 */
[----:B--2---:R-:W-:Y:S01]  /*5150*/  IMAD.IADD R3, R119, 0x1, R4 ;  /* 0x0000000177037824 */ /* 0x004fe200078e0204 */
[----:B------:R-:W-:-:S04]  /*5160*/  ISETP.NE.U32.AND P2, PT, R4, RZ, PT ;  /* 0x000000ff0400720c */ /* 0x000fc80003f45070 */
[----:B------:R-:W-:Y:S02]  /*5170*/  ISETP.GE.U32.AND P0, PT, R3, R2, PT ;  /* 0x000000020300720c */ /* 0x000fe40003f06070 */
[----:B------:R-:W-:Y:S02]  /*5180*/  VIMNMX.U32 R8, PT, PT, R2, R3, !PT ;  /* 0x0000000302087248 */ /* 0x000fe40007fe0000 */
[----:B-1----:R-:W-:-:S04]  /*5190*/  SEL R5, RZ, 0x1, P0 ;  /* 0x00000001ff057807 */ /* 0x002fc80000000000 */
[----:B------:R-:W-:Y:S01]  /*51a0*/  IADD3 R3, PT, PT, R8, -R3, -R5 ;  /* 0x8000000308037210 */ /* 0x000fe20007ffe805 */
[----:B---3--:R-:W1:Y:S02]  /*51b0*/  MUFU.RCP R9, R9 ;  /* 0x0000000900097308 */ /* 0x008e640000001000 */
[----:B-1----:R-:W-:-:S06]  /*51c0*/  VIADD R6, R9, 0xffffffe ;  /* 0x0ffffffe09067836 */ /* 0x002fcc0000000000 */
[----:B------:R1:W2:Y:S02]  /*51d0*/  F2I.FTZ.U32.TRUNC.NTZ R7, R6 ;  /* 0x0000000600077305 */ /* 0x0002a4000021f000 */
[----:B-1----:R-:W-:Y:S02]  /*51e0*/  IMAD.MOV.U32 R6, RZ, RZ, RZ ;  /* 0x000000ffff067224 */ /* 0x002fe400078e00ff */
[----:B--2---:R-:W-:-:S04]  /*51f0*/  IMAD.MOV R11, RZ, RZ, -R7 ;  /* 0x000000ffff0b7224 */ /* 0x004fc800078e0a07 */
[----:B------:R-:W-:-:S04]  /*5200*/  IMAD R11, R11, R4, RZ ;  /* 0x000000040b0b7224 */ /* 0x000fc800078e02ff */
[----:B------:R-:W-:-:S06]  /*5210*/  IMAD.HI.U32 R10, R7, R11, R6 ;  /* 0x0000000b070a7227 */ /* 0x000fcc00078e0006 */
        /* <DEDUP_REMOVED lines=13> */
[----:B0---4-:R-:W-:Y:S05]  /*52f0*/  @!P0 BRA `(.L_x_54) ;  /* 0x0000000000688947 */ /* 0x011fea0003800000 */
[----:B------:R-:W0:Y:S01]  /*5300*/  LDCU.64 UR6, c[0x0][0x390] ;  /* 0x00007200ff0677ac */ /* 0x000e220008000a00 */
[----:B------:R-:W-:Y:S01]  /*5310*/  IADD3 R9, P0, PT, R77, R119, RZ ;  /* 0x000000774d097210 */ /* 0x000fe20007f1e0ff */
[----:B------:R-:W-:Y:S01]  /*5320*/  VIADD R3, R3, 0x1 ;  /* 0x0000000103037836 */ /* 0x000fe20000000000 */
[----:B------:R-:W-:Y:S01]  /*5330*/  LEA R5, R119, UR4, 0x3 ;  /* 0x0000000477057c11 */ /* 0x000fe2000f8e18ff */
[----:B------:R-:W1:Y:S02]  /*5340*/  LDCU.64 UR10, c[0x0][0x388] ;  /* 0x00007100ff0a77ac */ /* 0x000e640008000a00 */
[----:B------:R-:W-:Y:S01]  /*5350*/  IMAD.X R10, RZ, RZ, R0, P0 ;  /* 0x000000ffff0a7224 */ /* 0x000fe200000e0600 */
[----:B------:R-:W-:-:S05]  /*5360*/  LOP3.LUT R3, R3, 0x3, RZ, 0xc0, !PT ;  /* 0x0000000303037812 */ /* 0x000fca00078ec0ff */
[----:B------:R-:W-:Y:S02]  /*5370*/  IMAD R119, R3, R4, R119 ;  /* 0x0000000403777224 */ /* 0x000fe400078e0277 */
[----:B------:R-:W-:Y:S01]  /*5380*/  IMAD.MOV R3, RZ, RZ, -R3 ;  /* 0x000000ffff037224 */ /* 0x000fe200078e0a03 */
[C---:B0-----:R-:W-:Y:S02]  /*5390*/  LEA R6, P0, R9.reuse, UR6, 0x2 ;  /* 0x0000000609067c11 */ /* 0x041fe4000f8010ff */
[C---:B-1----:R-:W-:Y:S02]  /*53a0*/  LEA R8, P2, R9.reuse, UR10, 0x1 ;  /* 0x0000000a09087c11 */ /* 0x042fe4000f8408ff */
[C-C-:B------:R-:W-:Y:S02]  /*53b0*/  LEA.HI.X R7, R9.reuse, UR7, R10.reuse, 0x2, P0 ;  /* 0x0000000709077c11 */ /* 0x140fe400080f140a */
[----:B------:R-:W-:-:S09]  /*53c0*/  LEA.HI.X R9, R9, UR11, R10, 0x1, P2 ;  /* 0x0000000b09097c11 */ /* 0x000fd200090f0c0a */
.L_x_55:
[----:B0-----:R0:W1:Y:S01]  /*53d0*/  LDS.64 R14, [R5] ;  /* 0x00000000050e7984 */ /* 0x0010620000000a00 */
        /* <DEDUP_REMOVED lines=8> */
[----:B0-----:R-:W-:Y:S01]  /*5460*/  IMAD R5, R4, 0x8, R5 ;  /* 0x0000000804057824 */ /* 0x001fe200078e0205 */
[----:B-1----:R0:W-:Y:S04]  /*5470*/  STG.E.U16 desc[UR8][R12.64], R14 ;  /* 0x0000000e0c007986 */ /* 0x0021e8000c101508 */
[----:B------:R0:W-:Y:S03]  /*5480*/  STG.E desc[UR8][R10.64], R15 ;  /* 0x0000000f0a007986 */ /* 0x0001e6000c101908 */
[----:B------:R-:W-:Y:S05]  /*5490*/  @P0 BRA `(.L_x_55) ;  /* 0xfffffffc00cc0947 */ /* 0x000fea000383ffff */
.L_x_54:
[----:B------:R-:W-:Y:S05]  /*54a0*/  BSYNC.RECONVERGENT B0 ;  /* 0x0000000000007941 */ /* 0x000fea0003800200 */
.L_x_53:
[----:B------:R-:W-:Y:S05]  /*54b0*/  @!P1 EXIT ;  /* 0x000000000000994d */ /* 0x000fea0003800000 */
.L_x_56:
[----:B------:R-:W-:Y:S02]  /*54c0*/  LEA R3, R119, UR4, 0x3 ;  /* 0x0000000477037c11 */ /* 0x000fe4000f8e18ff */
[C---:B-1----:R-:W-:Y:S01]  /*54d0*/  IADD3 R9, P0, PT, R77.reuse, R119, RZ ;  /* 0x000000774d097210 */ /* 0x042fe20007f1e0ff */
[C---:B------:R-:W-:Y:S02]  /*54e0*/  IMAD.IADD R119, R4.reuse, 0x1, R119 ;  /* 0x0000000104777824 */ /* 0x040fe400078e0277 */
[C---:B------:R-:W-:Y:S01]  /*54f0*/  IMAD R5, R4.reuse, 0x8, R3 ;  /* 0x0000000804057824 */ /* 0x040fe200078e0203 */
[----:B------:R1:W2:Y:S01]  /*5500*/  LDS.64 R22, [R3] ;  /* 0x0000000003167984 */ /* 0x0002a20000000a00 */
[----:B0-----:R-:W-:Y:S01]  /*5510*/  IMAD.X R10, RZ, RZ, R0, P0 ;  /* 0x000000ffff0a7224 */ /* 0x001fe200000e0600 */
[----:B------:R-:W-:Y:S01]  /*5520*/  IADD3 R13, P2, PT, R77, R119, RZ ;  /* 0x000000774d0d7210 */ /* 0x000fe20007f5e0ff */
[C---:B------:R-:W-:Y:S01]  /*5530*/  IMAD R11, R4.reuse, 0x8, R5 ;  /* 0x00000008040b7824 */ /* 0x040fe200078e0205 */
[----:B------:R0:W3:Y:S01]  /*5540*/  LDS.64 R24, [R5] ;  /* 0x0000000005187984 */ /* 0x0000e20000000a00 */
[--C-:B------:R-:W-:Y:S01]  /*5550*/  IMAD.IADD R119, R119, 0x1, R4.reuse ;  /* 0x0000000177777824 */ /* 0x100fe200078e0204 */
[C---:B------:R-:W-:Y:S01]  /*5560*/  LEA R6, P0, R9.reuse, UR12, 0x1 ;  /* 0x0000000c09067c11 */ /* 0x040fe2000f8008ff */
[----:B------:R-:W-:Y:S01]  /*5570*/  IMAD R14, R4, 0x8, R11 ;  /* 0x00000008040e7824 */ /* 0x000fe200078e020b */
[----:B------:R4:W5:Y:S01]  /*5580*/  LDS.64 R26, [R11] ;  /* 0x000000000b1a7984 */ /* 0x0009620000000a00 */
[----:B------:R-:W-:Y:S01]  /*5590*/  LEA R8, P1, R9, UR14, 0x2 ;  /* 0x0000000e09087c11 */ /* 0x000fe2000f8210ff */
[----:B-1----:R-:W-:Y:S01]  /*55a0*/  IMAD.IADD R3, R119, 0x1, R4 ;  /* 0x0000000177037824 */ /* 0x002fe200078e0204 */
[C---:B------:R-:W-:Y:S01]  /*55b0*/  LEA.HI.X R7, R9.reuse, UR13, R10, 0x1, P0 ;  /* 0x0000000d09077c11 */ /* 0x040fe200080f0c0a */
[----:B------:R1:W5:Y:S01]  /*55c0*/  LDS.64 R28, [R14] ;  /* 0x000000000e1c7984 */ /* 0x0003620000000a00 */
[----:B------:R-:W-:Y:S01]  /*55d0*/  IMAD.X R16, RZ, RZ, R0, P2 ;  /* 0x000000ffff107224 */ /* 0x000fe200010e0600 */
[----:B------:R-:W-:-:S02]  /*55e0*/  LEA.HI.X R9, R9, UR15, R10, 0x2, P1 ;  /* 0x0000000f09097c11 */ /* 0x000fc400088f140a */
[----:B------:R-:W-:Y:S02]  /*55f0*/  IADD3 R119, P2, PT, R77, R119, RZ ;  /* 0x000000774d777210 */ /* 0x000fe40007f5e0ff */
[C---:B------:R-:W-:Y:S02]  /*5600*/  LEA R10, P0, R13.reuse, UR12, 0x1 ;  /* 0x0000000c0d0a7c11 */ /* 0x040fe4000f8008ff */
[----:B------:R-:W-:Y:S01]  /*5610*/  LEA R12, P1, R13, UR14, 0x2 ;  /* 0x0000000e0d0c7c11 */ /* 0x000fe2000f8210ff */
[----:B------:R-:W-:Y:S01]  /*5620*/  IMAD.X R32, RZ, RZ, R0, P2 ;  /* 0x000000ffff207224 */ /* 0x000fe200010e0600 */
[----:B0-----:R-:W-:Y:S02]  /*5630*/  IADD3 R5, P3, PT, R77, R3, RZ ;  /* 0x000000034d057210 */ /* 0x001fe40007f7e0ff */
[C-C-:B----4-:R-:W-:Y:S02]  /*5640*/  LEA.HI.X R11, R13.reuse, UR13, R16.reuse, 0x1, P0 ;  /* 0x0000000d0d0b7c11 */ /* 0x150fe400080f0c10 */
[----:B------:R-:W-:Y:S01]  /*5650*/  LEA.HI.X R13, R13, UR15, R16, 0x2, P1 ;  /* 0x0000000f0d0d7c11 */ /* 0x000fe200088f1410 */
[----:B------:R-:W-:Y:S01]  /*5660*/  IMAD.X R30, RZ, RZ, R0, P3 ;  /* 0x000000ffff1e7224 */ /* 0x000fe200018e0600 */
[----:B-1----:R-:W-:-:S02]  /*5670*/  LEA R14, P0, R119, UR12, 0x1 ;  /* 0x0000000c770e7c11 */ /* 0x002fc4000f8008ff */
[----:B------:R-:W-:Y:S02]  /*5680*/  LEA R16, P1, R119, UR14, 0x2 ;  /* 0x0000000e77107c11 */ /* 0x000fe4000f8210ff */
[C---:B------:R-:W-:Y:S02]  /*5690*/  LEA R18, P2, R5.reuse, UR12, 0x1 ;  /* 0x0000000c05127c11 */ /* 0x040fe4000f8408ff */
[----:B------:R-:W-:Y:S02]  /*56a0*/  LEA R20, P3, R5, UR14, 0x2 ;  /* 0x0000000e05147c11 */ /* 0x000fe4000f8610ff */
[C-C-:B------:R-:W-:Y:S02]  /*56b0*/  LEA.HI.X R15, R119.reuse, UR13, R32.reuse, 0x1, P0 ;  /* 0x0000000d770f7c11 */ /* 0x140fe400080f0c20 */
[----:B------:R-:W-:Y:S01]  /*56c0*/  LEA.HI.X R17, R119, UR15, R32, 0x2, P1 ;  /* 0x0000000f77117c11 */ /* 0x000fe200088f1420 */
[----:B------:R-:W-:Y:S01]  /*56d0*/  IMAD.IADD R119, R3, 0x1, R4 ;  /* 0x0000000103777824 */ /* 0x000fe200078e0204 */
[----:B--2---:R1:W-:Y:S01]  /*56e0*/  STG.E.U16 desc[UR8][R6.64], R22 ;  /* 0x0000001606007986 */ /* 0x0043e2000c101508 */
[----:B------:R-:W-:-:S02]  /*56f0*/  LEA.HI.X R19, R5, UR13, R30, 0x1, P2 ;  /* 0x0000000d05137c11 */ /* 0x000fc400090f0c1e */
[----:B------:R-:W-:Y:S01]  /*5700*/  LEA.HI.X R21, R5, UR15, R30, 0x2, P3 ;  /* 0x0000000f05157c11 */ /* 0x000fe200098f141e */
[----:B------:R1:W-:Y:S01]  /*5710*/  STG.E desc[UR8][R8.64], R23 ;  /* 0x0000001708007986 */ /* 0x0003e2000c101908 */
[----:B------:R-:W-:-:S03]  /*5720*/  ISETP.GE.U32.AND P0, PT, R119, R2, PT ;  /* 0x000000027700720c */ /* 0x000fc60003f06070 */
[----:B---3--:R1:W-:Y:S04]  /*5730*/  STG.E.U16 desc[UR8][R10.64], R24 ;  /* 0x000000180a007986 */ /* 0x0083e8000c101508 */
[----:B------:R1:W-:Y:S04]  /*5740*/  STG.E desc[UR8][R12.64], R25 ;  /* 0x000000190c007986 */ /* 0x0003e8000c101908 */
[----:B-----5:R1:W-:Y:S04]  /*5750*/  STG.E.U16 desc[UR8][R14.64], R26 ;  /* 0x0000001a0e007986 */ /* 0x0203e8000c101508 */
[----:B------:R1:W-:Y:S04]  /*5760*/  STG.E desc[UR8][R16.64], R27 ;  /* 0x0000001b10007986 */ /* 0x0003e8000c101908 */
[----:B------:R1:W-:Y:S04]  /*5770*/  STG.E.U16 desc[UR8][R18.64], R28 ;  /* 0x0000001c12007986 */ /* 0x0003e8000c101508 */
[----:B------:R1:W-:Y:S01]  /*5780*/  STG.E desc[UR8][R20.64], R29 ;  /* 0x0000001d14007986 */ /* 0x0003e2000c101908 */
[----:B------:R-:W-:Y:S05]  /*5790*/  @!P0 BRA `(.L_x_56) ;  /* 0xfffffffc00488947 */ /* 0x000fea000383ffff */
[----:B------:R-:W-:Y:S05]  /*57a0*/  EXIT ;  /* 0x000000000000794d */ /* 0x000fea0003800000 */
.L_x_41:
        /* <DEDUP_REMOVED lines=8> */
.L_x_57:
[----:B------:R-:W-:Y:S02]  /*5830*/  IMAD.MOV.U32 R16, RZ, RZ, 0x2 ;  /* 0x00000002ff107424 */ /* 0x000fe400078e00ff */
[----:B------:R-:W-:-:S04]  /*5840*/  IMAD.MOV.U32 R11, RZ, RZ, R15 ;  /* 0x000000ffff0b7224 */ /* 0x000fc800078e000f */
[----:B------:R-:W-:-:S04]  /*5850*/  @P0 IMAD.IADD R11, R10, 0x1, R11 ;  /* 0x000000010a0b0824 */ /* 0x000fc800078e020b */
[----:B------:R-:W-:-:S07]  /*5860*/  IMAD.MOV.U32 R19, RZ, RZ, R11 ;  /* 0x000000ffff137224 */ /* 0x000fce00078e000b */
[----:B------:R-:W-:Y:S05]  /*5870*/  WARPSYNC.COLLECTIVE R18, `(.L_x_58) ;  /* 0x0000000012087348 */ /* 0x000fea0003c00000 */
[----:B------:R0:W1:Y:S02]  /*5880*/  SHFL.UP P0, R15, R19, R16, R33 ;  /* 0x04000010130f7389 */ /* 0x0000640000000021 */
[----:B01----:R-:W-:Y:S05]  /*5890*/  ENDCOLLECTIVE ;  /* 0x000000000000791b */ /* 0x003fea0003800000 */
.L_x_58:
[----:B------:R-:W-:Y:S02]  /*58a0*/  IMAD.MOV.U32 R16, RZ, RZ, 0x4 ;  /* 0x00000004ff107424 */ /* 0x000fe400078e00ff */
[----:B------:R-:W-:-:S04]  /*58b0*/  IMAD.MOV.U32 R12, RZ, RZ, R15 ;  /* 0x000000ffff0c7224 */ /* 0x000fc800078e000f */
[----:B------:R-:W-:-:S04]  /*58c0*/  @P0 IMAD.IADD R12, R11, 0x1, R12 ;  /* 0x000000010b0c0824 */ /* 0x000fc800078e020c */
[----:B------:R-:W-:-:S07]  /*58d0*/  IMAD.MOV.U32 R19, RZ, RZ, R12 ;  /* 0x000000ffff137224 */ /* 0x000fce00078e000c */
[----:B------:R-:W-:Y:S05]  /*58e0*/  WARPSYNC.COLLECTIVE R18, `(.L_x_59) ;  /* 0x0000000012087348 */ /* 0x000fea0003c00000 */
[----:B------:R0:W1:Y:S02]  /*58f0*/  SHFL.UP P0, R15, R19, R16, R33 ;  /* 0x04000010130f7389 */ /* 0x0000640000000021 */
[----:B01----:R-:W-:Y:S05]  /*5900*/  ENDCOLLECTIVE ;  /* 0x000000000000791b */ /* 0x003fea0003800000 */
.L_x_59:
        /* <DEDUP_REMOVED lines=8> */
.L_x_60:
[----:B------:R-:W-:Y:S02]  /*5990*/  IMAD.MOV.U32 R16, RZ, RZ, 0x10 ;  /* 0x00000010ff107424 */ /* 0x000fe400078e00ff */
[----:B------:R-:W-:-:S04]  /*59a0*/  IMAD.MOV.U32 R14, RZ, RZ, R15 ;  /* 0x000000ffff0e7224 */ /* 0x000fc800078e000f */
[----:B------:R-:W-:-:S04]  /*59b0*/  @P0 IMAD.IADD R14, R13, 0x1, R14 ;  /* 0x000000010d0e0824 */ /* 0x000fc800078e020e */
[----:B------:R-:W-:-:S07]  /*59c0*/  IMAD.MOV.U32 R19, RZ, RZ, R14 ;  /* 0x000000ffff137224 */ /* 0x000fce00078e000e */
[----:B------:R-:W-:Y:S05]  /*59d0*/  WARPSYNC.COLLECTIVE R18, `(.L_x_61) ;  /* 0x0000000012087348 */ /* 0x000fea0003c00000 */
[----:B------:R0:W1:Y:S02]  /*59e0*/  SHFL.UP P0, R15, R19, R16, R33 ;  /* 0x04000010130f7389 */ /* 0x0000640000000021 */
[----:B01----:R-:W-:Y:S05]  /*59f0*/  ENDCOLLECTIVE ;  /* 0x000000000000791b */ /* 0x003fea0003800000 */
.L_x_61:
[----:B------:R-:W-:-:S04]  /*5a00*/  @P0 IMAD.IADD R15, R14, 0x1, R15 ;  /* 0x000000010e0f0824 */ /* 0x000fc800078e020f */
[----:B------:R-:W-:Y:S02]  /*5a10*/  IMAD.MOV.U32 R13, RZ, RZ, R15 ;  /* 0x000000ffff0d7224 */ /* 0x000fe400078e000f */
[----:B------:R-:W-:-:S07]  /*5a20*/  IMAD.IADD R10, R15, 0x1, -R10 ;  /* 0x000000010f0a7824 */ /* 0x000fce00078e0a0a */
[----:B------:R-:W-:Y:S05]  /*5a30*/  WARPSYNC.COLLECTIVE R18, `(.L_x_62) ;  /* 0x0000000012087348 */ /* 0x000fea0003c00000 */
[----:B------:R0:W1:Y:S02]  /*5a40*/  SHFL.IDX P0, R11, R13, R12, R35 ;  /* 0x0000000c0d0b7389 */ /* 0x0000640000000023 */
[----:B01----:R-:W-:Y:S05]  /*5a50*/  ENDCOLLECTIVE ;  /* 0x000000000000791b */ /* 0x003fea0003800000 */
.L_x_62:
[----:B------:R-:W-:Y:S02]  /*5a60*/  IMAD.MOV.U32 R13, RZ, RZ, R22 ;  /* 0x000000ffff0d7224 */ /* 0x000fe400078e0016 */
[----:B------:R-:W-:Y:S02]  /*5a70*/  IMAD.MOV.U32 R12, RZ, RZ, RZ ;  /* 0x000000ffff0c7224 */ /* 0x000fe400078e00ff */
[----:B------:R-:W-:-:S07]  /*5a80*/  IMAD.MOV.U32 R17, RZ, RZ, R11 ;  /* 0x000000ffff117224 */ /* 0x000fce00078e000b */
[----:B------:R-:W-:Y:S05]  /*5a90*/  WARPSYNC.COLLECTIVE R18, `(.L_x_63) ;  /* 0x0000000012087348 */ /* 0x000fea0003c00000 */
[----:B------:R0:W1:Y:S02]  /*5aa0*/  SHFL.IDX P0, R11, R13, R12, R35 ;  /* 0x0000000c0d0b7389 */ /* 0x0000640000000023 */
[----:B01----:R-:W-:Y:S05]  /*5ab0*/  ENDCOLLECTIVE ;  /* 0x000000000000791b */ /* 0x003fea0003800000 */
.L_x_63:
[----:B------:R-:W-:Y:S02]  /*5ac0*/  IMAD.IADD R17, R22, 0x1, R17 ;  /* 0x0000000116117824 */ /* 0x000fe400078e0211 */
[----:B------:R-:W-:Y:S01]  /*5ad0*/  IMAD.MOV.U32 R16, RZ, RZ, R11 ;  /* 0x000000ffff107224 */ /* 0x000fe200078e000b */
[----:B------:R-:W-:Y:S06]  /*5ae0*/  BRA `(.L_x_64) ;  /* 0xffffffe000ac7947 */ /* 0x000fec000383ffff */
.L_x_65:
        /* <DEDUP_REMOVED lines=9> */
.L_x_2050:


//--------------------- .text._ZN17fastertransformer19segmented_topp_impl27segmented_top_p_single_passINS0_28Segmented_topk_kernel_paramsI6__halfiLi256ELi1EEELi192EEEvNS0_20TopKPerSegmentParamsE --------------------------
	.section	.text._ZN17fastertransformer19segmented_topp_impl27segmented_top_p_single_passINS0_28Segmented_topk_kernel_paramsI6__halfiLi256ELi1EEELi192EEEvNS0_20TopKPerSegmentParamsE,"ax",@progbits
	.align	128
        .global         _ZN17fastertransformer19segmented_topp_impl27segmented_top_p_single_passINS0_28Segmented_topk_kernel_paramsI6__halfiLi256ELi1EEELi192EEEvNS0_20TopKPerSegmentParamsE
        .type           _ZN17fastertransformer19segmented_topp_impl27segmented_top_p_single_passINS0_28Segmented_topk_kernel_paramsI6__halfiLi256ELi1EEELi192EEEvNS0_20TopKPerSegmentParamsE,@function
        .size           _ZN17fastertransformer19segmented_topp_impl27segmented_top_p_single_passINS0_28Segmented_topk_kernel_paramsI6__halfiLi256ELi1EEELi192EEEvNS0_20TopKPerSegmentParamsE,(.L_x_2051 - _ZN17fastertransformer19segmented_topp_impl27segmented_top_p_single_passINS0_28Segmented_topk_kernel_paramsI6__halfiLi256ELi1EEELi192EEEvNS0_20TopKPerSegmentParamsE)
        .other          _ZN17fastertransformer19segmented_topp_impl27segmented_top_p_single_passINS0_28Segmented_topk_kernel_paramsI6__halfiLi256ELi1EEELi192EEEvNS0_20TopKPerSegmentParamsE,@"STO_CUDA_ENTRY STV_DEFAULT"
_ZN17fastertransformer19segmented_topp_impl27segmented_top_p_single_passINS0_28Segmented_topk_kernel_paramsI6__halfiLi256ELi1EEELi192EEEvNS0_20TopKPerSegmentParamsE:
.text._ZN17fastertransformer19segmented_topp_impl27segmented_top_p_single_passINS0_28Segmented_topk_kernel_paramsI6__halfiLi256ELi1EEELi192EEEvNS0_20TopKPerSegmentParamsE:
        /* <DEDUP_REMOVED lines=8> */
[----:B-1----:R-:W-:-:S05]  /*0080*/  IMAD R70, R0, UR4, R7 ;  /* 0x0000000400467c24 */ /* 0x002fca000f8e0207 */
[----:B------:R1:W-:Y:S01]  /*0090*/  STL [R1+0x9c], R70 ;  /* 0x00009c4601007387 */ /* 0x0003e20000100800 */
[----:B0-----:R-:W-:-:S06]  /*00a0*/  IMAD.WIDE.U32 R2, R70, 0x4, R2 ;  /* 0x0000000446027825 */ /* 0x001fcc00078e0002 */
[----:B--2---:R-:W2:Y:S01]  /*00b0*/  LDG.E R2, desc[UR8][R2.64] ;  /* 0x0000000802027981 */ /* 0x004ea2000c1e1900 */
[----:B---3--:R-:W-:-:S06]  /*00c0*/  IMAD.WIDE.U32 R4, R70, 0x4, R4 ;  /* 0x0000000446047825 */ /* 0x008fcc00078e0004 */
[----:B------:R-:W2:Y:S02]  /*00d0*/  LDG.E R5, desc[UR8][R4.64] ;  /* 0x0000000804057981 */ /* 0x000ea4000c1e1900 */
[----:B--2---:R-:W-:-:S13]  /*00e0*/  ISETP.NE.AND P0, PT, R2, R5, PT ;  /* 0x000000050200720c */ /* 0x004fda0003f05270 */
[----:B-1----:R-:W-:Y:S05]  /*00f0*/  @P0 BRA `(.L_x_66) ;  /* 0x0000000000280947 */ /* 0x002fea0003800000 */
        /* <DEDUP_REMOVED lines=10> */
.L_x_66:
[----:B------:R-:W0:Y:S01]  /*01a0*/  LDC.64 R6, c[0x0][0x3c8] ;  /* 0x0000f200ff067b82 */ /* 0x000e220000000a00 */
[----:B------:R-:W1:Y:S01]  /*01b0*/  S2R R128, SR_TID.X ;  /* 0x0000000000807919 */ /* 0x000e620000002100 */
[----:B------:R-:W-:Y:S02]  /*01c0*/  PRMT R129, RZ, 0x7610, R129 ;  /* 0x00007610ff817816 */ /* 0x000fe40000000081 */
[----:B------:R-:W-:Y:S02]  /*01d0*/  PRMT R130, RZ, 0x7610, R130 ;  /* 0x00007610ff827816 */ /* 0x000fe40000000082 */
[----:B------:R-:W-:Y:S02]  /*01e0*/  PRMT R131, RZ, 0x7610, R131 ;  /* 0x00007610ff837816 */ /* 0x000fe40000000083 */
[----:B------:R-:W-:Y:S02]  /*01f0*/  PRMT R132, RZ, 0x7610, R132 ;  /* 0x00007610ff847816 */ /* 0x000fe40000000084 */
[----:B------:R-:W-:-:S02]  /*0200*/  PRMT R133, RZ, 0x7610, R133 ;  /* 0x00007610ff857816 */ /* 0x000fc40000000085 */
[----:B------:R-:W-:Y:S02]  /*0210*/  PRMT R134, RZ, 0x7610, R134 ;  /* 0x00007610ff867816 */ /* 0x000fe40000000086 */
[----:B------:R-:W-:Y:S02]  /*0220*/  PRMT R135, RZ, 0x7610, R135 ;  /* 0x00007610ff877816 */ /* 0x000fe40000000087 */
[----:B------:R-:W-:Y:S02]  /*0230*/  PRMT R136, RZ, 0x7610, R136 ;  /* 0x00007610ff887816 */ /* 0x000fe40000000088 */
[----:B------:R-:W-:Y:S02]  /*0240*/  PRMT R137, RZ, 0x7610, R137 ;  /* 0x00007610ff897816 */ /* 0x000fe40000000089 */
[----:B------:R-:W-:Y:S02]  /*0250*/  PRMT R138, RZ, 0x7610, R138 ;  /* 0x00007610ff8a7816 */ /* 0x000fe4000000008a */
[----:B------:R-:W-:-:S02]  /*0260*/  PRMT R139, RZ, 0x7610, R139 ;  /* 0x00007610ff8b7816 */ /* 0x000fc4000000008b */
[----:B0-----:R-:W-:Y:S02]  /*0270*/  IABS R4, R7 ;  /* 0x0000000700047213 */ /* 0x001fe40000000000 */
[----:B------:R-:W-:Y:S02]  /*0280*/  IABS R8, R6 ;  /* 0x0000000600087213 */ /* 0x000fe40000000000 */
[----:B------:R-:W0:Y:S01]  /*0290*/  I2F.RP R0, R4 ;  /* 0x0000000400007306 */ /* 0x000e220000209400 */
[----:B------:R-:W-:Y:S02]  /*02a0*/  PRMT R140, RZ, 0x7610, R140 ;  /* 0x00007610ff8c7816 */ /* 0x000fe4000000008c */
[----:B------:R-:W-:Y:S02]  /*02b0*/  PRMT R141, RZ, 0x7610, R141 ;  /* 0x00007610ff8d7816 */ /* 0x000fe4000000008d */
[----:B------:R-:W-:Y:S02]  /*02c0*/  PRMT R142, RZ, 0x7610, R142 ;  /* 0x00007610ff8e7816 */ /* 0x000fe4000000008e */
[----:B------:R-:W-:-:S02]  /*02d0*/  PRMT R143, RZ, 0x7610, R143 ;  /* 0x00007610ff8f7816 */ /* 0x000fc4000000008f */
[----:B------:R-:W-:Y:S02]  /*02e0*/  PRMT R144, RZ, 0x7610, R144 ;  /* 0x00007610ff907816 */ /* 0x000fe40000000090 */
[----:B------:R-:W-:Y:S02]  /*02f0*/  PRMT R145, RZ, 0x7610, R145 ;  /* 0x00007610ff917816 */ /* 0x000fe40000000091 */
[----:B------:R-:W-:Y:S01]  /*0300*/  PRMT R146, RZ, 0x7610, R146 ;  /* 0x00007610ff927816 */ /* 0x000fe20000000092 */
[----:B0-----:R-:W0:Y:S01]  /*0310*/  MUFU.RCP R0, R0 ;  /* 0x0000000000007308 */ /* 0x001e220000001000 */
        /* <DEDUP_REMOVED lines=8> */
[----:B------:R-:W-:Y:S01]  /*03a0*/  PRMT R155, RZ, 0x7610, R155 ;  /* 0x00007610ff9b7816 */ /* 0x000fe2000000009b */
[----:B0-----:R-:W-:Y:S01]  /*03b0*/  VIADD R2, R0, 0xffffffe ;  /* 0x0ffffffe00027836 */ /* 0x001fe20000000000 */
[----:B------:R-:W-:-:S02]  /*03c0*/  PRMT R156, RZ, 0x7610, R156 ;  /* 0x00007610ff9c7816 */ /* 0x000fc4000000009c */
[----:B------:R-:W-:Y:S01]  /*03d0*/  PRMT R157, RZ, 0x7610, R157 ;  /* 0x00007610ff9d7816 */ /* 0x000fe2000000009d */
[----:B------:R0:W2:Y:S01]  /*03e0*/  F2I.FTZ.U32.TRUNC.NTZ R3, R2 ;  /* 0x0000000200037305 */ /* 0x0000a2000021f000 */
[----:B------:R-:W-:Y:S02]  /*03f0*/  PRMT R158, RZ, 0x7610, R158 ;  /* 0x00007610ff9e7816 */ /* 0x000fe4000000009e */
[----:B------:R-:W-:Y:S02]  /*0400*/  PRMT R159, RZ, 0x7610, R159 ;  /* 0x00007610ff9f7816 */ /* 0x000fe4000000009f */
[----:B------:R-:W-:Y:S02]  /*0410*/  PRMT R160, RZ, 0x7610, R160 ;  /* 0x00007610ffa07816 */ /* 0x000fe400000000a0 */
[----:B------:R-:W-:Y:S01]  /*0420*/  PRMT R161, RZ, 0x7610, R161 ;  /* 0x00007610ffa17816 */ /* 0x000fe200000000a1 */
[----:B0-----:R-:W-:Y:S01]  /*0430*/  IMAD.MOV.U32 R2, RZ, RZ, RZ ;  /* 0x000000ffff027224 */ /* 0x001fe200078e00ff */
[----:B------:R-:W-:-:S02]  /*0440*/  PRMT R162, RZ, 0x7610, R162 ;  /* 0x00007610ffa27816 */ /* 0x000fc400000000a2 */
[----:B------:R-:W-:Y:S02]  /*0450*/  PRMT R163, RZ, 0x7610, R163 ;  /* 0x00007610ffa37816 */ /* 0x000fe400000000a3 */
[----:B------:R-:W-:Y:S01]  /*0460*/  PRMT R164, RZ, 0x7610, R164 ;  /* 0x00007610ffa47816 */ /* 0x000fe200000000a4 */
[----:B--2---:R-:W-:Y:S01]  /*0470*/  IMAD.MOV R5, RZ, RZ, -R3 ;  /* 0x000000ffff057224 */ /* 0x004fe200078e0a03 */
[----:B------:R-:W-:Y:S02]  /*0480*/  PRMT R165, RZ, 0x7610, R165 ;  /* 0x00007610ffa57816 */ /* 0x000fe400000000a5 */
[----:B------:R-:W-:Y:S01]  /*0490*/  PRMT R166, RZ, 0x7610, R166 ;  /* 0x00007610ffa67816 */ /* 0x000fe200000000a6 */
[----:B------:R-:W-:Y:S01]  /*04a0*/  IMAD R5, R5, R4, RZ ;  /* 0x0000000405057224 */ /* 0x000fe200078e02ff */
[----:B------:R-:W-:Y:S02]  /*04b0*/  PRMT R167, RZ, 0x7610, R167 ;  /* 0x00007610ffa77816 */ /* 0x000fe400000000a7 */
[----:B------:R-:W-:Y:S01]  /*04c0*/  PRMT R168, RZ, 0x7610, R168 ;  /* 0x00007610ffa87816 */ /* 0x000fe200000000a8 */
[----:B------:R-:W-:Y:S01]  /*04d0*/  IMAD.HI.U32 R3, R3, R5, R2 ;  /* 0x0000000503037227 */ /* 0x000fe200078e0002 */
[----:B------:R-:W-:-:S02]  /*04e0*/  LOP3.LUT R2, R6, R7, RZ, 0x3c, !PT ;  /* 0x0000000706027212 */ /* 0x000fc400078e3cff */
[----:B------:R-:W-:Y:S01]  /*04f0*/  PRMT R169, RZ, 0x7610, R169 ;  /* 0x00007610ffa97816 */ /* 0x000fe200000000a9 */
[----:B------:R-:W-:Y:S01]  /*0500*/  IMAD.MOV.U32 R5, RZ, RZ, R8 ;  /* 0x000000ffff057224 */ /* 0x000fe200078e0008 */
[----:B------:R-:W-:Y:S02]  /*0510*/  ISETP.GE.AND P2, PT, R2, RZ, PT ;  /* 0x000000ff0200720c */ /* 0x000fe40003f46270 */
[----:B------:R-:W-:Y:S01]  /*0520*/  PRMT R170, RZ, 0x7610, R170 ;  /* 0x00007610ffaa7816 */ /* 0x000fe200000000aa */
[----:B------:R-:W-:Y:S01]  /*0530*/  IMAD.HI.U32 R0, R3, R5, RZ ;  /* 0x0000000503007227 */ /* 0x000fe200078e00ff */
[----:B------:R-:W-:Y:S02]  /*0540*/  PRMT R171, RZ, 0x7610, R171 ;  /* 0x00007610ffab7816 */ /* 0x000fe400000000ab */
[----:B------:R-:W-:Y:S01]  /*0550*/  PRMT R172, RZ, 0x7610, R172 ;  /* 0x00007610ffac7816 */ /* 0x000fe200000000ac */
[----:B------:R-:W-:Y:S01]  /*0560*/  IMAD.MOV R3, RZ, RZ, -R0 ;  /* 0x000000ffff037224 */ /* 0x000fe200078e0a00 */
[----:B------:R-:W-:-:S02]  /*0570*/  PRMT R173, RZ, 0x7610, R173 ;  /* 0x00007610ffad7816 */ /* 0x000fc400000000ad */
[----:B------:R-:W-:Y:S01]  /*0580*/  PRMT R174, RZ, 0x7610, R174 ;  /* 0x00007610ffae7816 */ /* 0x000fe200000000ae */
[C---:B------:R-:W-:Y:S01]  /*0590*/  IMAD R3, R4.reuse, R3, R5 ;  /* 0x0000000304037224 */ /* 0x040fe200078e0205 */
[----:B------:R-:W-:Y:S02]  /*05a0*/  PRMT R175, RZ, 0x7610, R175 ;  /* 0x00007610ffaf7816 */ /* 0x000fe400000000af */
[----:B------:R-:W-:Y:S02]  /*05b0*/  PRMT R176, RZ, 0x7610, R176 ;  /* 0x00007610ffb07816 */ /* 0x000fe400000000b0 */
[----:B------:R-:W-:Y:S02]  /*05c0*/  ISETP.GT.U32.AND P1, PT, R4, R3, PT ;  /* 0x000000030400720c */ /* 0x000fe40003f24070 */
[----:B------:R-:W-:Y:S02]  /*05d0*/  PRMT R177, RZ, 0x7610, R177 ;  /* 0x00007610ffb17816 */ /* 0x000fe400000000b1 */
[----:B------:R-:W-:-:S02]  /*05e0*/  PRMT R178, RZ, 0x7610, R178 ;  /* 0x00007610ffb27816 */ /* 0x000fc400000000b2 */
[----:B------:R-:W-:Y:S02]  /*05f0*/  PRMT R179, RZ, 0x7610, R179 ;  /* 0x00007610ffb37816 */ /* 0x000fe400000000b3 */
[----:B------:R-:W-:Y:S02]  /*0600*/  PRMT R180, RZ, 0x7610, R180 ;  /* 0x00007610ffb47816 */ /* 0x000fe400000000b4 */
[----:B------:R-:W-:Y:S02]  /*0610*/  PRMT R181, RZ, 0x7610, R181 ;  /* 0x00007610ffb57816 */ /* 0x000fe400000000b5 */
[----:B------:R-:W-:Y:S01]  /*0620*/  PRMT R182, RZ, 0x7610, R182 ;  /* 0x00007610ffb67816 */ /* 0x000fe200000000b6 */
[----:B------:R-:W-:Y:S01]  /*0630*/  @!P1 IMAD.IADD R3, R3, 0x1, -R4 ;  /* 0x0000000103039824 */ /* 0x000fe200078e0a04 */
[----:B------:R-:W-:Y:S01]  /*0640*/  PRMT R183, RZ, 0x7610, R183 ;  /* 0x00007610ffb77816 */ /* 0x000fe200000000b7 */
[----:B------:R-:W-:Y:S01]  /*0650*/  @!P1 VIADD R0, R0, 0x1 ;  /* 0x0000000100009836 */ /* 0x000fe20000000000 */
[----:B------:R-:W-:-:S02]  /*0660*/  ISETP.NE.AND P1, PT, R7, RZ, PT ;  /* 0x000000ff0700720c */ /* 0x000fc40003f25270 */
[----:B------:R-:W-:Y:S01]  /*0670*/  ISETP.GE.U32.AND P0, PT, R3, R4, PT ;  /* 0x000000040300720c */ /* 0x000fe20003f06070 */
[----:B-1----:R-:W-:Y:S01]  /*0680*/  IMAD R3, R128, 0xc0, RZ ;  /* 0x000000c080037824 */ /* 0x002fe200078e02ff */
[----:B------:R-:W0:Y:S01]  /*0690*/  LDC.64 R4, c[0x0][0x380] ;  /* 0x0000e000ff047b82 */ /* 0x000e220000000a00 */
[----:B------:R-:W-:Y:S02]  /*06a0*/  PRMT R184, RZ, 0x7610, R184 ;  /* 0x00007610ffb87816 */ /* 0x000fe400000000b8 */
[C---:B------:R-:W-:Y:S01]  /*06b0*/  VIADD R119, R3.reuse, 0x5f ;  /* 0x0000005f03777836 */ /* 0x040fe20000000000 */
[----:B------:R-:W-:Y:S01]  /*06c0*/  PRMT R185, RZ, 0x7610, R185 ;  /* 0x00007610ffb97816 */ /* 0x000fe200000000b9 */
[C---:B------:R-:W-:Y:S01]  /*06d0*/  VIADD R68, R3.reuse, 0x1 ;  /* 0x0000000103447836 */ /* 0x040fe20000000000 */
[----:B------:R-:W-:Y:S01]  /*06e0*/  PRMT R186, RZ, 0x7610, R186 ;  /* 0x00007610ffba7816 */ /* 0x000fe200000000ba */
[C---:B------:R-:W-:Y:S01]  /*06f0*/  VIADD R66, R3.reuse, 0x2 ;  /* 0x0000000203427836 */ /* 0x040fe20000000000 */
[----:B------:R-:W-:Y:S01]  /*0700*/  PRMT R187, RZ, 0x7610, R187 ;  /* 0x00007610ffbb7816 */ /* 0x000fe200000000bb */
[C---:B------:R-:W-:Y:S01]  /*0710*/  VIADD R64, R3.reuse, 0x3 ;  /* 0x0000000303407836 */ /* 0x040fe20000000000 */
[----:B------:R-:W-:Y:S01]  /*0720*/  PRMT R188, RZ, 0x7610, R188 ;  /* 0x00007610ffbc7816 */ /* 0x000fe200000000bc */
[----:B------:R-:W-:Y:S01]  /*0730*/  @P0 VIADD R0, R0, 0x1 ;  /* 0x0000000100000836 */ /* 0x000fe20000000000 */
[----:B------:R-:W-:Y:S01]  /*0740*/  PRMT R189, RZ, 0x7610, R189 ;  /* 0x00007610ffbd7816 */ /* 0x000fe200000000bd */
[C---:B------:R-:W-:Y:S01]  /*0750*/  VIADD R62, R3.reuse, 0x4 ;  /* 0x00000004033e7836 */ /* 0x040fe20000000000 */
[----:B------:R-:W-:Y:S01]  /*0760*/  PRMT R190, RZ, 0x7610, R190 ;  /* 0x00007610ffbe7816 */ /* 0x000fe200000000be */
[----:B------:R-:W-:Y:S01]  /*0770*/  @!P2 IMAD.MOV R0, RZ, RZ, -R0 ;  /* 0x000000ffff00a224 */ /* 0x000fe200078e0a00 */
[----:B------:R-:W-:Y:S01]  /*0780*/  @!P1 LOP3.LUT R0, RZ, R7, RZ, 0x33, !PT ;  /* 0x00000007ff009212 */ /* 0x000fe200078e33ff */
[C---:B------:R-:W-:Y:S01]  /*0790*/  VIADD R60, R3.reuse, 0x5 ;  /* 0x00000005033c7836 */ /* 0x040fe20000000000 */
[----:B------:R-:W-:Y:S01]  /*07a0*/  PRMT R191, RZ, 0x7610, R191 ;  /* 0x00007610ffbf7816 */ /* 0x000fe200000000bf */
[----:B------:R-:W-:Y:S01]  /*07b0*/  VIADD R58, R3, 0x6 ;  /* 0x00000006033a7836 */ /* 0x000fe20000000000 */
[-C--:B------:R-:W-:Y:S01]  /*07c0*/  ISETP.GE.AND P4, PT, R119, R0.reuse, PT ;  /* 0x000000007700720c */ /* 0x080fe20003f86270 */
[-C--:B------:R-:W-:Y:S01]  /*07d0*/  IMAD R219, R70, R0.reuse, RZ ;  /* 0x0000000046db7224 */ /* 0x080fe200078e02ff */
[CC--:B------:R-:W-:Y:S01]  /*07e0*/  ISETP.GE.AND P5, PT, R3.reuse, R0.reuse, PT ;  /* 0x000000000300720c */ /* 0x0c0fe20003fa6270 */
[----:B------:R-:W-:Y:S01]  /*07f0*/  VIADD R56, R3, 0x7 ;  /* 0x0000000703387836 */ /* 0x000fe20000000000 */
[-C--:B------:R-:W-:Y:S01]  /*0800*/  ISETP.GE.AND P6, PT, R68, R0.reuse, PT ;  /* 0x000000004400720c */ /* 0x080fe20003fc6270 */
[----:B0-----:R-:W-:Y:S01]  /*0810*/  IMAD.WIDE R4, R219, 0x2, R4 ;  /* 0x00000002db047825 */ /* 0x001fe200078e0204 */
[----:B------:R-:W-:-:S02]  /*0820*/  ISETP.GE.AND P0, PT, R66, R0, PT ;  /* 0x000000004200720c */ /* 0x000fc40003f06270 */
[----:B------:R-:W-:Y:S01]  /*0830*/  PRMT R192, RZ, 0x7610, R192 ;  /* 0x00007610ffc07816 */ /* 0x000fe200000000c0 */
[C---:B------:R-:W-:Y:S01]  /*0840*/  VIADD R54, R3.reuse, 0x8 ;  /* 0x0000000803367836 */ /* 0x040fe20000000000 */
[-C--:B------:R-:W-:Y:S01]  /*0850*/  ISETP.GE.AND P1, PT, R64, R0.reuse, PT ;  /* 0x000000004000720c */ /* 0x080fe20003f26270 */
[C---:B------:R-:W-:Y:S01]  /*0860*/  IMAD.WIDE.U32 R6, R3.reuse, 0x2, R4 ;  /* 0x0000000203067825 */ /* 0x040fe200078e0004 */
[-C--:B------:R-:W-:Y:S02]  /*0870*/  ISETP.GE.AND P2, PT, R62, R0.reuse, PT ;  /* 0x000000003e00720c */ /* 0x080fe40003f46270 */
[----:B------:R-:W-:Y:S01]  /*0880*/  PRMT R193, RZ, 0x7610, R193 ;  /* 0x00007610ffc17816 */ /* 0x000fe200000000c1 */
[C---:B------:R-:W-:Y:S01]  /*0890*/  VIADD R52, R3.reuse, 0x9 ;  /* 0x0000000903347836 */ /* 0x040fe20000000000 */
[----:B------:R0:W5:Y:S01]  /*08a0*/  @!P4 LDG.E.U16 R129, desc[UR8][R6.64+0xbe] ;  /* 0x0000be080681c981 */ /* 0x000162000c1e1500 */
[C---:B------:R-:W-:Y:S01]  /*08b0*/  VIADD R50, R3.reuse, 0xa ;  /* 0x0000000a03327836 */ /* 0x040fe20000000000 */
[-C--:B------:R-:W-:Y:S01]  /*08c0*/  ISETP.GE.AND P3, PT, R60, R0.reuse, PT ;  /* 0x000000003c00720c */ /* 0x080fe20003f66270 */
[C---:B------:R-:W-:Y:S01]  /*08d0*/  VIADD R48, R3.reuse, 0xb ;  /* 0x0000000b03307836 */ /* 0x040fe20000000000 */
[----:B------:R0:W5:Y:S01]  /*08e0*/  @!P5 LDG.E.U16 R130, desc[UR8][R6.64] ;  /* 0x000000080682d981 */ /* 0x000162000c1e1500 */
[-C--:B------:R-:W-:Y:S01]  /*08f0*/  ISETP.GE.AND P4, PT, R58, R0.reuse, PT ;  /* 0x000000003a00720c */ /* 0x080fe20003f86270 */
[C---:B------:R-:W-:Y:S01]  /*0900*/  VIADD R46, R3.reuse, 0xc ;  /* 0x0000000c032e7836 */ /* 0x040fe20000000000 */
[-C--:B------:R-:W-:Y:S01]  /*0910*/  ISETP.GE.AND P5, PT, R56, R0.reuse, PT ;  /* 0x000000003800720c */ /* 0x080fe20003fa6270 */
[----:B------:R0:W5:Y:S01]  /*0920*/  @!P6 LDG.E.U16 R131, desc[UR8][R6.64+0x2] ;  /* 0x000002080683e981 */ /* 0x000162000c1e1500 */
[-C--:B------:R-:W-:Y:S01]  /*0930*/  ISETP.GE.AND P6, PT, R54, R0.reuse, PT ;  /* 0x000000003600720c */ /* 0x080fe20003fc6270 */
[C---:B------:R-:W-:Y:S01]  /*0940*/  VIADD R44, R3.reuse, 0xd ;  /* 0x0000000d032c7836 */ /* 0x040fe20000000000 */
[----:B------:R-:W-:Y:S01]  /*0950*/  PRMT R194, RZ, 0x7610, R194 ;  /* 0x00007610ffc27816 */ /* 0x000fe200000000c2 */
        /* <DEDUP_REMOVED lines=87> */
[----:B------:R-:W-:Y:S01]  /*0ed0*/  VIADD R239, R3, 0x25 ;  /* 0x0000002503ef7836 */ /* 0x000fe20000000000 */
        /* <DEDUP_REMOVED lines=14> */
[----:B------:R-:W-:Y:S01]  /*0fc0*/  ISETP.GE.AND P4, PT, R245, R0, PT ;  /* 0x00000000f500720c */ /* 0x000fe20003f86270 */
[----:B------:R-:W-:-:S02]  /*0fd0*/  VIADD R11, R3, 0x29 ;  /* 0x00000029030b7836 */ /* 0x000fc40000000000 */
[----:B------:R0:W5:Y:S01]  /*0fe0*/  @!P5 LDG.E.U16 R158, desc[UR8][R6.64+0x38] ;  /* 0x00003808069ed981 */ /* 0x000162000c1e1500 */
[-C--:B------:R-:W-:Y:S01]  /*0ff0*/  ISETP.GE.AND P5, PT, R243, R0.reuse, PT ;  /* 0x00000000f300720c */ /* 0x080fe20003fa6270 */
[----:B------:R-:W-:Y:S02]  /*1000*/  VIADD R13, R3, 0x2a ;  /* 0x0000002a030d7836 */ /* 0x000fe40000000000 */
[----:B------:R0:W5:Y:S01]  /*1010*/  @!P6 LDG.E.U16 R159, desc[UR8][R6.64+0x3a] ;  /* 0x00003a08069fe981 */ /* 0x000162000c1e1500 */
[-C--:B------:R-:W-:Y:S01]  /*1020*/  ISETP.GE.AND P6, PT, R241, R0.reuse, PT ;  /* 0x00000000f100720c */ /* 0x080fe20003fc6270 */
[----:B------:R-:W-:Y:S02]  /*1030*/  VIADD R15, R3, 0x2b ;  /* 0x0000002b030f7836 */ /* 0x000fe40000000000 */
        /* <DEDUP_REMOVED lines=154> */
[----:B------:R-:W-:-:S03]  /*19e0*/  ISETP.GE.AND P2, PT, R105, R0, PT ;  /* 0x000000006900720c */ /* 0x000fc60003f46270 */
        /* <DEDUP_REMOVED lines=11> */
[----:B------:R-:W-:Y:S02]  /*1aa0*/  ISETP.GE.AND P1, PT, R117, R0, PT ;  /* 0x000000007500720c */ /* 0x000fe40003f26270 */
[----:B------:R-:W-:Y:S01]  /*1ab0*/  PRMT R220, RZ, 0x7610, R220 ;  /* 0x00007610ffdc7816 */ /* 0x000fe200000000dc */
[----:B------:R0:W5:Y:S01]  /*1ac0*/  @!P2 LDG.E.U16 R218, desc[UR8][R6.64+0xb0] ;  /* 0x0000b00806daa981 */ /* 0x000162000c1e1500 */
[----:B------:R-:W-:Y:S02]  /*1ad0*/  PRMT R221, RZ, 0x7610, R221 ;  /* 0x00007610ffdd7816 */ /* 0x000fe400000000dd */
[----:B------:R-:W-:Y:S02]  /*1ae0*/  PRMT R222, RZ, 0x7610, R222 ;  /* 0x00007610ffde7816 */ /* 0x000fe400000000de */
[----:B------:R-:W-:Y:S01]  /*1af0*/  PRMT R223, RZ, 0x7610, R223 ;  /* 0x00007610ffdf7816 */ /* 0x000fe200000000df */
[----:B------:R0:W5:Y:S01]  /*1b00*/  @!P3 LDG.E.U16 R220, desc[UR8][R6.64+0xb2] ;  /* 0x0000b20806dcb981 */ /* 0x000162000c1e1500 */
[----:B------:R-:W-:-:S02]  /*1b10*/  PRMT R224, RZ, 0x7610, R224 ;  /* 0x00007610ffe07816 */ /* 0x000fc400000000e0 */
[----:B------:R-:W-:Y:S01]  /*1b20*/  PRMT R225, RZ, 0x7610, R225 ;  /* 0x00007610ffe17816 */ /* 0x000fe200000000e1 */
[----:B------:R0:W5:Y:S04]  /*1b30*/  @!P4 LDG.E.U16 R221, desc[UR8][R6.64+0xb4] ;  /* 0x0000b40806ddc981 */ /* 0x000168000c1e1500 */
[----:B------:R0:W5:Y:S04]  /*1b40*/  @!P5 LDG.E.U16 R222, desc[UR8][R6.64+0xb6] ;  /* 0x0000b60806ded981 */ /* 0x000168000c1e1500 */
[----:B------:R0:W5:Y:S04]  /*1b50*/  @!P6 LDG.E.U16 R223, desc[UR8][R6.64+0xb8] ;  /* 0x0000b80806dfe981 */ /* 0x000168000c1e1500 */
[----:B------:R0:W5:Y:S04]  /*1b60*/  @!P0 LDG.E.U16 R224, desc[UR8][R6.64+0xba] ;  /* 0x0000ba0806e08981 */ /* 0x000168000c1e1500 */
[----:B------:R0:W5:Y:S01]  /*1b70*/  @!P1 LDG.E.U16 R225, desc[UR8][R6.64+0xbc] ;  /* 0x0000bc0806e19981 */ /* 0x000162000c1e1500 */
[----:B------:R-:W1:Y:S03]  /*1b80*/  S2UR UR5, SR_CgaCtaId ;  /* 0x00000000000579c3 */ /* 0x000e660000008800 */
[----:B------:R-:W-:Y:S04]  /*1b90*/  STL [R1+0x8c], R68 ;  /* 0x00008c4401007387 */ /* 0x000fe80000100800 */
        /* <DEDUP_REMOVED lines=27> */
[----:B------:R-:W-:Y:S01]  /*1d50*/  STL [R1+0x18], R10 ;  /* 0x0000180a01007387 */ /* 0x000fe20000100800 */
[----:B------:R-:W-:Y:S01]  /*1d60*/  SHF.R.U32.HI R2, RZ, 0x5, R128 ;  /* 0x00000005ff027819 */ /* 0x000fe20000011680 */
[----:B------:R-:W-:Y:S01]  /*1d70*/  UMOV UR4, 0x400 ;  /* 0x0000040000047882 */ /* 0x000fe20000000000 */
[----:B------:R-:W-:Y:S01]  /*1d80*/  BSSY.RECONVERGENT B0, `(.L_x_67) ;  /* 0x000001b000007945 */ /* 0x000fe20003800200 */
[----:B------:R2:W-:Y:S01]  /*1d90*/  STL [R1+0x20], R14 ;  /* 0x0000200e01007387 */ /* 0x0005e20000100800 */
[----:B------:R-:W-:Y:S01]  /*1da0*/  UIADD3 UR4, UPT, UPT, UR4, 0x4b0, URZ ;  /* 0x000004b004047890 */ /* 0x000fe2000fffe0ff */
[----:B------:R-:W-:Y:S01]  /*1db0*/  IMAD.MOV.U32 R8, RZ, RZ, R2 ;  /* 0x000000ffff087224 */ /* 0x000fe200078e0002 */
[----:B------:R-:W-:-:S02]  /*1dc0*/  SHF.R.S32.HI R226, RZ, 0x1f, R219 ;  /* 0x0000001fffe27819 */ /* 0x000fc400000114db */
[----:B-1----:R-:W-:Y:S01]  /*1dd0*/  ULEA UR4, UR5, UR4, 0x18 ;  /* 0x0000000405047291 */ /* 0x002fe2000f8ec0ff */
[----:B0-2---:R-:W-:-:S11]  /*1de0*/  LOP3.LUT R14, R128, 0x1f, RZ, 0xc0, !PT ;  /* 0x0000001f800e7812 */ /* 0x005fd600078ec0ff */
.L_x_70:
[----:B------:R-:W-:Y:S01]  /*1df0*/  IMAD.MOV.U32 R7, RZ, RZ, 0xc0 ;  /* 0x000000c0ff077424 */ /* 0x000fe200078e00ff */
[----:B------:R-:W-:Y:S01]  /*1e00*/  BSSY.RECONVERGENT B1, `(.L_x_68) ;  /* 0x000000f000017945 */ /* 0x000fe20003800200 */
[----:B------:R-:W-:Y:S02]  /*1e10*/  IMAD.MOV.U32 R121, RZ, RZ, R14 ;  /* 0x000000ffff797224 */ /* 0x000fe400078e000e */
[----:B0-----:R-:W-:-:S07]  /*1e20*/  IMAD R16, R8, R7, 0x60 ;  /* 0x0000006008107424 */ /* 0x001fce00078e0207 */
.L_x_69:
        /* <DEDUP_REMOVED lines=13> */
.L_x_68:
[C---:B------:R-:W-:Y:S01]  /*1f00*/  ISETP.GE.U32.AND P0, PT, R8.reuse, 0xf8, PT ;  /* 0x000000f80800780c */ /* 0x040fe20003f06070 */
[----:B------:R-:W-:-:S12]  /*1f10*/  VIADD R8, R8, 0x8 ;  /* 0x0000000808087836 */ /* 0x000fd80000000000 */
[----:B------:R-:W-:Y:S05]  /*1f20*/  @!P0 BRA `(.L_x_70) ;  /* 0xfffffffc00b08947 */ /* 0x000fea000383ffff */
[----:B------:R-:W-:Y:S05]  /*1f30*/  BSYNC.RECONVERGENT B0 ;  /* 0x0000000000007941 */ /* 0x000fea0003800200 */
.L_x_67:
[----:B------:R-:W1:Y:S01]  /*1f40*/  S2R R6, SR_CgaCtaId ;  /* 0x0000000000067919 */ /* 0x000e620000008800 */
[----:B------:R-:W-:Y:S01]  /*1f50*/  ISETP.NE.AND P6, PT, R128, RZ, PT ;  /* 0x000000ff8000720c */ /* 0x000fe20003fc5270 */
[----:B------:R-:W-:Y:S01]  /*1f60*/  VIADD R227, R3, 0x60 ;  /* 0x0000006003e37836 */ /* 0x000fe20000000000 */
[----:B------:R-:W-:Y:S01]  /*1f70*/  MOV R5, 0x400 ;  /* 0x0000040000057802 */ /* 0x000fe20000000f00 */
[----:B------:R-:W-:Y:S01]  /*1f80*/  STL [R1+0x90], RZ ;  /* 0x000090ff01007387 */ /* 0x000fe20000100800 */
[----:B------:R-:W-:Y:S01]  /*1f90*/  IMAD.MOV.U32 R228, RZ, RZ, RZ ;  /* 0x000000ffffe47224 */ /* 0x000fe200078e00ff */
[----:B------:R-:W-:Y:S01]  /*1fa0*/  PRMT R229, RZ, 0x7610, R229 ;  /* 0x00007610ffe57816 */ /* 0x000fe200000000e5 */
[----:B------:R-:W-:Y:S01]  /*1fb0*/  IMAD.MOV.U32 R230, RZ, RZ, RZ ;  /* 0x000000ffffe67224 */ /* 0x000fe200078e00ff */
[----:B------:R-:W-:Y:S01]  /*1fc0*/  PRMT R231, RZ, 0x7610, R231 ;  /* 0x00007610ffe77816 */ /* 0x000fe200000000e7 */
[----:B------:R-:W-:Y:S01]  /*1fd0*/  IMAD.MOV.U32 R252, RZ, RZ, RZ ;  /* 0x000000fffffc7224 */ /* 0x000fe200078e00ff */
[----:B------:R-:W-:-:S04]  /*1fe0*/  UMOV UR7, 0xd ;  /* 0x0000000d00077882 */ /* 0x000fc80000000000 */
[----:B-1----:R-:W-:Y:S01]  /*1ff0*/  @!P6 LEA R4, R6, R5, 0x18 ;  /* 0x000000050604e211 */ /* 0x002fe200078ec0ff */
[----:B------:R-:W-:-:S04]  /*2000*/  VIADD R5, R5, 0x10 ;  /* 0x0000001005057836 */ /* 0x000fc80000000000 */
[----:B------:R-:W-:Y:S01]  /*2010*/  @!P6 STS [R4], RZ ;  /* 0x000000ff0400e388 */ /* 0x000fe20000000800 */
[----:B------:R-:W-:Y:S02]  /*2020*/  LEA R5, R6, R5, 0x18 ;  /* 0x0000000506057211 */ /* 0x000fe400078ec0ff */
[----:B------:R-:W-:-:S03]  /*2030*/  LEA.HI R6, R128, R128, RZ, 0x1d ;  /* 0x0000008080067211 */ /* 0x000fc600078fe8ff */
[----:B------:R-:W-:Y:S02]  /*2040*/  IMAD R2, R2, 0x4, R5 ;  /* 0x0000000402027824 */ /* 0x000fe400078e0205 */
[----:B------:R-:W-:-:S03]  /*2050*/  VIADD R5, R5, 0x10 ;  /* 0x0000001005057836 */ /* 0x000fc60000000000 */
[----:B------:R1:W-:Y:S01]  /*2060*/  STL [R1+0x98], R2 ;  /* 0x0000980201007387 */ /* 0x0003e20000100800 */
[--C-:B------:R-:W-:Y:S02]  /*2070*/  IMAD R232, R128, 0x24, R5.reuse ;  /* 0x0000002480e87824 */ /* 0x100fe400078e0205 */
[----:B-1----:R-:W-:-:S05]  /*2080*/  IMAD R2, R6, 0x4, R5 ;  /* 0x0000000406027824 */ /* 0x002fca00078e0205 */
[----:B------:R1:W-:Y:S02]  /*2090*/  STL [R1+0x94], R2 ;  /* 0x0000940201007387 */ /* 0x0003e40000100800 */
.L_x_81:
[----:B------:R-:W-:Y:S01]  /*20a0*/  UMOV UR5, 0x1 ;  /* 0x0000000100057882 */ /* 0x000fe20000000000 */
[----:B------:R-:W-:Y:S01]  /*20b0*/  STL.64 [R1+0x10], RZ ;  /* 0x000010ff01007387 */ /* 0x000fe20000100a00 */
[----:B------:R-:W-:-:S06]  /*20c0*/  USHF.L.U32 UR5, UR5, UR7, URZ ;  /* 0x0000000705057299 */ /* 0x000fcc00080006ff */
[----:B------:R-:W-:-:S04]  /*20d0*/  LOP3.LUT R233, R229, UR5, RZ, 0xfc, !PT ;  /* 0x00000005e5e97c12 */ /* 0x000fc8000f8efcff */
[C---:B-1---5:R-:W-:Y:S02]  /*20e0*/  LOP3.LUT R2, R233.reuse, R130, RZ, 0x30, !PT ;  /* 0x00000082e9027212 */ /* 0x062fe400078e30ff */
[C---:B--2---:R-:W-:Y:S02]  /*20f0*/  LOP3.LUT R4, R233.reuse, R131, RZ, 0x30, !PT ;  /* 0x00000083e9047212 */ /* 0x044fe400078e30ff */
[----:B------:R-:W-:Y:S02]  /*2100*/  PRMT R5, R2, 0x9910, RZ ;  /* 0x0000991002057816 */ /* 0x000fe400000000ff */
[----:B------:R-:W-:Y:S02]  /*2110*/  PRMT R6, R4, 0x9910, RZ ;  /* 0x0000991004067816 */ /* 0x000fe400000000ff */
[C---:B------:R-:W-:Y:S01]  /*2120*/  LOP3.LUT R2, R233.reuse, R132, RZ, 0x30, !PT ;  /* 0x00000084e9027212 */ /* 0x040fe200078e30ff */
[----:B------:R-:W-:Y:S01]  /*2130*/  IMAD.MOV.U32 R4, RZ, RZ, R5 ;  /* 0x000000ffff047224 */ /* 0x000fe200078e0005 */
[----:B------:R-:W-:Y:S01]  /*2140*/  LOP3.LUT R34, R233, R166, RZ, 0x30, !PT ;  /* 0x000000a6e9227212 */ /* 0x000fe200078e30ff */
[----:B------:R-:W-:Y:S01]  /*2150*/  IMAD.MOV.U32 R5, RZ, RZ, R6 ;  /* 0x000000ffff057224 */ /* 0x000fe200078e0006 */
[----:B------:R-:W-:-:S02]  /*2160*/  PRMT R6, R2, 0x9910, RZ ;  /* 0x0000991002067816 */ /* 0x000fc400000000ff */
[----:B------:R-:W-:Y:S01]  /*2170*/  LOP3.LUT R2, R233, R133, RZ, 0x30, !PT ;  /* 0x00000085e9027212 */ /* 0x000fe200078e30ff */
[----:B------:R-:W-:Y:S01]  /*2180*/  BAR.SYNC.DEFER_BLOCKING 0x0 ;  /* 0x0000000000007b1d */ /* 0x000fe20000010000 */
[----:B------:R-:W-:Y:S01]  /*2190*/  ISETP.NE.AND P1, PT, R5, RZ, PT ;  /* 0x000000ff0500720c */ /* 0x000fe20003f25270 */
[----:B------:R-:W-:Y:S01]  /*21a0*/  IMAD.MOV.U32 R5, RZ, RZ, R6 ;  /* 0x000000ffff057224 */ /* 0x000fe200078e0006 */
[----:B------:R-:W-:Y:S02]  /*21b0*/  ISETP.NE.AND P0, PT, R4, RZ, PT ;  /* 0x000000ff0400720c */ /* 0x000fe40003f05270 */
[C---:B------:R-:W-:Y:S02]  /*21c0*/  LOP3.LUT R4, R233.reuse, R134, RZ, 0x30, !PT ;  /* 0x00000086e9047212 */ /* 0x040fe400078e30ff */
[----:B------:R-:W-:Y:S02]  /*21d0*/  PRMT R6, R2, 0x9910, RZ ;  /* 0x0000991002067816 */ /* 0x000fe400000000ff */
[----:B------:R-:W-:-:S02]  /*21e0*/  LOP3.LUT R2, R233, R135, RZ, 0x30, !PT ;  /* 0x00000087e9027212 */ /* 0x000fc400078e30ff */
[----:B------:R-:W-:Y:S01]  /*21f0*/  PRMT R7, R4, 0x9910, RZ ;  /* 0x0000991004077816 */ /* 0x000fe200000000ff */
[----:B------:R-:W-:Y:S01]  /*2200*/  IMAD.MOV.U32 R4, RZ, RZ, R6 ;  /* 0x000000ffff047224 */ /* 0x000fe200078e0006 */
[----:B------:R-:W-:Y:S02]  /*2210*/  PRMT R6, R2, 0x9910, RZ ;  /* 0x0000991002067816 */ /* 0x000fe400000000ff */
[----:B------:R-:W-:Y:S01]  /*2220*/  ISETP.NE.AND P2, PT, R5, RZ, PT ;  /* 0x000000ff0500720c */ /* 0x000fe20003f45270 */
[----:B------:R-:W-:Y:S01]  /*2230*/  IMAD.MOV.U32 R5, RZ, RZ, R7 ;  /* 0x000000ffff057224 */ /* 0x000fe200078e0007 */
[----:B------:R-:W-:Y:S01]  /*2240*/  ISETP.NE.AND P3, PT, R4, RZ, PT ;  /* 0x000000ff0400720c */ /* 0x000fe20003f65270 */
[----:B------:R-:W-:Y:S01]  /*2250*/  IMAD.MOV.U32 R4, RZ, RZ, R6 ;  /* 0x000000ffff047224 */ /* 0x000fe200078e0006 */
[----:B------:R-:W-:Y:S02]  /*2260*/  LOP3.LUT R2, R233, R136, RZ, 0x30, !PT ;  /* 0x00000088e9027212 */ /* 0x000fe400078e30ff */
[----:B------:R-:W-:-:S02]  /*2270*/  ISETP.NE.AND P4, PT, R5, RZ, PT ;  /* 0x000000ff0500720c */ /* 0x000fc40003f85270 */
[----:B------:R-:W-:Y:S02]  /*2280*/  PRMT R5, R2, 0x9910, RZ ;  /* 0x0000991002057816 */ /* 0x000fe400000000ff */
[C---:B------:R-:W-:Y:S02]  /*2290*/  LOP3.LUT R2, R233.reuse, R137, RZ, 0x30, !PT ;  /* 0x00000089e9027212 */ /* 0x040fe400078e30ff */
[----:B------:R-:W-:Y:S02]  /*22a0*/  ISETP.NE.AND P5, PT, R4, RZ, PT ;  /* 0x000000ff0400720c */ /* 0x000fe40003fa5270 */
[----:B------:R-:W-:Y:S02]  /*22b0*/  LOP3.LUT R4, R233, R138, RZ, 0x30, !PT ;  /* 0x0000008ae9047212 */ /* 0x000fe400078e30ff */
[----:B------:R-:W-:Y:S02]  /*22c0*/  PRMT R6, R2, 0x9910, RZ ;  /* 0x0000991002067816 */ /* 0x000fe400000000ff */
[----:B------:R-:W-:-:S02]  /*22d0*/  SEL R26, RZ, 0x1, P0 ;  /* 0x00000001ff1a7807 */ /* 0x000fc40000000000 */
[----:B------:R-:W-:Y:S02]  /*22e0*/  FSEL R2, RZ, 1, P0 ;  /* 0x3f800000ff027808 */ /* 0x000fe40000000000 */
[----:B------:R-:W-:Y:S02]  /*22f0*/  PRMT R7, R4, 0x9910, RZ ;  /* 0x0000991004077816 */ /* 0x000fe400000000ff */
[----:B------:R-:W-:Y:S02]  /*2300*/  ISETP.NE.AND P0, PT, R5, RZ, PT ;  /* 0x000000ff0500720c */ /* 0x000fe40003f05270 */
[----:B------:R-:W-:Y:S02]  /*2310*/  LOP3.LUT R5, R233, R139, RZ, 0x30, !PT ;  /* 0x0000008be9057212 */ /* 0x000fe400078e30ff */
[----:B------:R-:W-:Y:S02]  /*2320*/  FSEL R24, RZ, 1, P1 ;  /* 0x3f800000ff187808 */ /* 0x000fe40000800000 */
[----:B------:R-:W-:-:S02]  /*2330*/  SEL R121, RZ, 0x2, P1 ;  /* 0x00000002ff797807 */ /* 0x000fc40000800000 */
[----:B------:R-:W-:Y:S02]  /*2340*/  LOP3.LUT R4, R233, R140, RZ, 0x30, !PT ;  /* 0x0000008ce9047212 */ /* 0x000fe400078e30ff */
[----:B------:R-:W-:Y:S01]  /*2350*/  ISETP.NE.AND P1, PT, R6, RZ, PT ;  /* 0x000000ff0600720c */ /* 0x000fe20003f25270 */
[----:B------:R-:W-:Y:S01]  /*2360*/  IMAD.MOV.U32 R6, RZ, RZ, R7 ;  /* 0x000000ffff067224 */ /* 0x000fe200078e0007 */
[----:B------:R-:W-:Y:S02]  /*2370*/  PRMT R7, R5, 0x9910, RZ ;  /* 0x0000991005077816 */ /* 0x000fe400000000ff */
[----:B------:R-:W-:Y:S02]  /*2380*/  PRMT R4, R4, 0x9910, RZ ;  /* 0x0000991004047816 */ /* 0x000fe400000000ff */
[----:B------:R-:W-:Y:S02]  /*2390*/  FSEL R22, RZ, 1, P2 ;  /* 0x3f800000ff167808 */ /* 0x000fe40001000000 */
[----:B------:R-:W-:-:S02]  /*23a0*/  SEL R28, RZ, 0x4, P2 ;  /* 0x00000004ff1c7807 */ /* 0x000fc40001000000 */
[----:B------:R-:W-:Y:S01]  /*23b0*/  ISETP.NE.AND P2, PT, R6, RZ, PT ;  /* 0x000000ff0600720c */ /* 0x000fe20003f45270 */
[----:B------:R-:W-:Y:S01]  /*23c0*/  IMAD.MOV.U32 R6, RZ, RZ, R7 ;  /* 0x000000ffff067224 */ /* 0x000fe200078e0007 */
[C---:B------:R-:W-:Y:S02]  /*23d0*/  LOP3.LUT R5, R233.reuse, R141, RZ, 0x30, !PT ;  /* 0x0000008de9057212 */ /* 0x040fe400078e30ff */
[----:B------:R-:W-:Y:S02]  /*23e0*/  FSEL R12, RZ, 1, P4 ;  /* 0x3f800000ff0c7808 */ /* 0x000fe40002000000 */
[----:B------:R-:W-:Y:S02]  /*23f0*/  SEL R127, RZ, 0x10, P4 ;  /* 0x00000010ff7f7807 */ /* 0x000fe40002000000 */
[----:B------:R-:W-:Y:S02]  /*2400*/  ISETP.NE.AND P4, PT, R4, RZ, PT ;  /* 0x000000ff0400720c */ /* 0x000fe40003f85270 */
[----:B------:R-:W-:-:S02]  /*2410*/  LOP3.LUT R4, R233, R162, RZ, 0x30, !PT ;  /* 0x000000a2e9047212 */ /* 0x000fc400078e30ff */
[----:B------:R-:W-:Y:S02]  /*2420*/  PRMT R5, R5, 0x9910, RZ ;  /* 0x0000991005057816 */ /* 0x000fe400000000ff */
[----:B------:R-:W-:Y:S02]  /*2430*/  FSEL R18, RZ, 1, P3 ;  /* 0x3f800000ff127808 */ /* 0x000fe40001800000 */
[----:B------:R-:W-:Y:S02]  /*2440*/  SEL R16, RZ, 0x8, P3 ;  /* 0x00000008ff107807 */ /* 0x000fe40001800000 */
[----:B------:R-:W-:Y:S02]  /*2450*/  ISETP.NE.AND P3, PT, R6, RZ, PT ;  /* 0x000000ff0600720c */ /* 0x000fe40003f65270 */
[----:B0-----:R-:W-:Y:S02]  /*2460*/  PRMT R10, R4, 0x9910, RZ ;  /* 0x00009910040a7816 */ /* 0x001fe400000000ff */
[----:B------:R-:W-:-:S02]  /*2470*/  FSEL R8, RZ, 1, P5 ;  /* 0x3f800000ff087808 */ /* 0x000fc40002800000 */
[----:B------:R-:W-:Y:S02]  /*2480*/  SEL R20, RZ, 0x20, P5 ;  /* 0x00000020ff147807 */ /* 0x000fe40002800000 */
[C---:B------:R-:W-:Y:S02]  /*2490*/  LOP3.LUT R4, R233.reuse, R163, RZ, 0x30, !PT ;  /* 0x000000a3e9047212 */ /* 0x040fe400078e30ff */
[----:B------:R-:W-:Y:S02]  /*24a0*/  LOP3.LUT R6, R233, R164, RZ, 0x30, !PT ;  /* 0x000000a4e9067212 */ /* 0x000fe400078e30ff */
[----:B------:R-:W-:Y:S02]  /*24b0*/  ISETP.NE.AND P5, PT, R5, RZ, PT ;  /* 0x000000ff0500720c */ /* 0x000fe40003fa5270 */
[----:B------:R-:W-:Y:S02]  /*24c0*/  FSEL R5, RZ, 1, P0 ;  /* 0x3f800000ff057808 */ /* 0x000fe40000000000 */
[----:B------:R-:W-:-:S02]  /*24d0*/  SEL R125, RZ, 0x40, P0 ;  /* 0x00000040ff7d7807 */ /* 0x000fc40000000000 */
[----:B------:R-:W-:Y:S02]  /*24e0*/  ISETP.NE.AND P0, PT, R10, RZ, PT ;  /* 0x000000ff0a00720c */ /* 0x000fe40003f05270 */
[----:B------:R-:W-:Y:S02]  /*24f0*/  PRMT R4, R4, 0x9910, RZ ;  /* 0x0000991004047816 */ /* 0x000fe400000000ff */
[----:B------:R-:W-:Y:S02]  /*2500*/  PRMT R10, R6, 0x9910, RZ ;  /* 0x00009910060a7816 */ /* 0x000fe400000000ff */
[----:B------:R-:W-:Y:S02]  /*2510*/  FSEL R6, RZ, 1, P1 ;  /* 0x3f800000ff067808 */ /* 0x000fe40000800000 */
[----:B------:R-:W-:Y:S02]  /*2520*/  SEL R14, RZ, 0x80, P1 ;  /* 0x00000080ff0e7807 */ /* 0x000fe40000800000 */
[----:B------:R-:W-:-:S02]  /*2530*/  LOP3.LUT R7, R233, R165, RZ, 0x30, !PT ;  /* 0x000000a5e9077212 */ /* 0x000fc400078e30ff */
[----:B------:R-:W-:Y:S01]  /*2540*/  ISETP.NE.AND P1, PT, R4, RZ, PT ;  /* 0x000000ff0400720c */ /* 0x000fe20003f25270 */
[----:B------:R-:W-:Y:S01]  /*2550*/  IMAD.MOV.U32 R4, RZ, RZ, R10 ;  /* 0x000000ffff047224 */ /* 0x000fe200078e000a */
[----:B------:R-:W-:Y:S02]  /*2560*/  PRMT R30, R7, 0x9910, RZ ;  /* 0x00009910071e7816 */ /* 0x000fe400000000ff */
[----:B------:R-:W-:Y:S02]  /*2570*/  FSEL R7, RZ, 1, P2 ;  /* 0x3f800000ff077808 */ /* 0x000fe40001000000 */
[----:B------:R-:W-:Y:S02]  /*2580*/  SEL R123, RZ, 0x100, P2 ;  /* 0x00000100ff7b7807 */ /* 0x000fe40001000000 */
[----:B------:R-:W-:Y:S02]  /*2590*/  ISETP.NE.AND P2, PT, R4, RZ, PT ;  /* 0x000000ff0400720c */ /* 0x000fe40003f45270 */
[----:B------:R-:W-:-:S02]  /*25a0*/  FSEL R4, RZ, 1, P3 ;  /* 0x3f800000ff047808 */ /* 0x000fc40001800000 */
[----:B------:R-:W-:Y:S02]  /*25b0*/  SEL R10, RZ, 0x200, P3 ;  /* 0x00000200ff0a7807 */ /* 0x000fe40001800000 */
[----:B------:R-:W-:Y:S02]  /*25c0*/  ISETP.NE.AND P3, PT, R30, RZ, PT ;  /* 0x000000ff1e00720c */ /* 0x000fe40003f65270 */
[----:B------:R-:W-:Y:S01]  /*25d0*/  IADD3 R30, PT, PT, R28, R121, R26 ;  /* 0x000000791c1e7210 */ /* 0x000fe20007ffe01a */
[----:B------:R-:W-:Y:S01]  /*25e0*/  HADD2.F32 R121, -RZ, R130.H0_H0 ;  /* 0x20000082ff797230 */ /* 0x000fe20000004100 */
[----:B------:R-:W-:Y:S02]  /*25f0*/  SEL R26, RZ, 0x1, P0 ;  /* 0x00000001ff1a7807 */ /* 0x000fe40000000000 */
[----:B------:R-:W-:Y:S02]  /*2600*/  SEL R28, RZ, 0x2, P1 ;  /* 0x00000002ff1c7807 */ /* 0x000fe40000800000 */
[----:B------:R-:W-:-:S02]  /*2610*/  SEL R32, RZ, 0x4, P2 ;  /* 0x00000004ff207807 */ /* 0x000fc40001000000 */
[----:B------:R-:W-:Y:S02]  /*2620*/  PRMT R34, R34, 0x9910, RZ ;  /* 0x0000991022227816 */ /* 0x000fe400000000ff */
[----:B------:R-:W-:Y:S01]  /*2630*/  IADD3 R32, PT, PT, R32, R28, R26 ;  /* 0x0000001c20207210 */ /* 0x000fe20007ffe01a */
[----:B------:R-:W-:Y:S02]  /*2640*/  HADD2.F32 R28, -RZ, R131.H0_H0 ;  /* 0x20000083ff1c7230 */ /* 0x000fe40000004100 */
[----:B------:R-:W-:Y:S01]  /*2650*/  FFMA.FTZ R26, R2, R121, RZ ;  /* 0x00000079021a7223 */ /* 0x000fe200000100ff */
[----:B------:R-:W-:Y:S02]  /*2660*/  FSEL R2, RZ, 1, P4 ;  /* 0x3f800000ff027808 */ /* 0x000fe40002000000 */
[----:B------:R-:W-:Y:S01]  /*2670*/  SEL R121, RZ, 0x400, P4 ;  /* 0x00000400ff797807 */ /* 0x000fe20002000000 */
[----:B------:R-:W-:Y:S01]  /*2680*/  FFMA.FTZ R24, R24, R28, R26 ;  /* 0x0000001c18187223 */ /* 0x000fe2000001001a */
[----:B------:R-:W-:-:S02]  /*2690*/  ISETP.NE.AND P4, PT, R34, RZ, PT ;  /* 0x000000ff2200720c */ /* 0x000fc40003f85270 */
[----:B------:R-:W-:Y:S02]  /*26a0*/  LOP3.LUT R26, R233, R142, RZ, 0x30, !PT ;  /* 0x0000008ee91a7212 */ /* 0x000fe400078e30ff */
[----:B------:R-:W-:Y:S02]  /*26b0*/  SEL R34, RZ, 0x8, P3 ;  /* 0x00000008ff227807 */ /* 0x000fe40001800000 */
[----:B------:R-:W-:Y:S02]  /*26c0*/  SEL R28, RZ, 0x10, P4 ;  /* 0x00000010ff1c7807 */ /* 0x000fe40002000000 */
[----:B------:R-:W-:Y:S02]  /*26d0*/  PRMT R26, R26, 0x9910, RZ ;  /* 0x000099101a1a7816 */ /* 0x000fe400000000ff */
[----:B------:R-:W-:Y:S02]  /*26e0*/  IADD3 R34, PT, PT, R28, R34, R32 ;  /* 0x000000221c227210 */ /* 0x000fe40007ffe020 */
[----:B------:R-:W-:Y:S01]  /*26f0*/  IADD3 R30, PT, PT, R127, R16, R30 ;  /* 0x000000107f1e7210 */ /* 0x000fe20007ffe01e */
[----:B------:R-:W-:Y:S01]  /*2700*/  IMAD.MOV.U32 R28, RZ, RZ, R26 ;  /* 0x000000ffff1c7224 */ /* 0x000fe200078e001a */
[----:B------:R-:W-:Y:S01]  /*2710*/  LOP3.LUT R26, R233, R143, RZ, 0x30, !PT ;  /* 0x0000008fe91a7212 */ /* 0x000fe200078e30ff */
[----:B------:R-:W-:Y:S01]  /*2720*/  HADD2.F32 R127, -RZ, R132.H0_H0 ;  /* 0x20000084ff7f7230 */ /* 0x000fe20000004100 */
[----:B------:R-:W-:-:S02]  /*2730*/  FSEL R36, RZ, 1, P5 ;  /* 0x3f800000ff247808 */ /* 0x000fc40002800000 */
[----:B------:R-:W-:Y:S02]  /*2740*/  SEL R16, RZ, 0x800, P5 ;  /* 0x00000800ff107807 */ /* 0x000fe40002800000 */
[----:B------:R-:W-:Y:S01]  /*2750*/  ISETP.NE.AND P5, PT, R28, RZ, PT ;  /* 0x000000ff1c00720c */ /* 0x000fe20003fa5270 */
[----:B------:R-:W-:Y:S01]  /*2760*/  FFMA.FTZ R24, R22, R127, R24 ;  /* 0x0000007f16187223 */ /* 0x000fe20000010018 */
[----:B------:R-:W-:Y:S02]  /*2770*/  PRMT R28, R26, 0x9910, RZ ;  /* 0x000099101a1c7816 */ /* 0x000fe400000000ff */
[----:B------:R-:W-:Y:S02]  /*2780*/  LOP3.LUT R26, R233, R144, RZ, 0x30, !PT ;  /* 0x00000090e91a7212 */ /* 0x000fe400078e30ff */
[----:B------:R-:W-:Y:S01]  /*2790*/  IADD3 R20, PT, PT, R125, R20, R30 ;  /* 0x000000147d147210 */ /* 0x000fe20007ffe01e */
[----:B------:R-:W-:Y:S01]  /*27a0*/  IMAD.MOV.U32 R22, RZ, RZ, R28 ;  /* 0x000000ffff167224 */ /* 0x000fe200078e001c */
[----:B------:R-:W-:Y:S01]  /*27b0*/  PRMT R28, R26, 0x9910, RZ ;  /* 0x000099101a1c7816 */ /* 0x000fe200000000ff */
[----:B------:R-:W-:Y:S01]  /*27c0*/  HADD2.F32 R125, -RZ, R133.H0_H0 ;  /* 0x20000085ff7d7230 */ /* 0x000fe20000004100 */
[----:B------:R-:W-:-:S02]  /*27d0*/  LOP3.LUT R26, R233, R145, RZ, 0x30, !PT ;  /* 0x00000091e91a7212 */ /* 0x000fc400078e30ff */
[----:B------:R-:W-:Y:S02]  /*27e0*/  FSEL R38, RZ, 1, P5 ;  /* 0x3f800000ff267808 */ /* 0x000fe40002800000 */
[----:B------:R-:W-:Y:S01]  /*27f0*/  SEL R127, RZ, 0x1000, P5 ;  /* 0x00001000ff7f7807 */ /* 0x000fe20002800000 */
[----:B------:R-:W-:Y:S01]  /*2800*/  FFMA.FTZ R125, R18, R125, R24 ;  /* 0x0000007d127d7223 */ /* 0x000fe20000010018 */
[----:B------:R-:W-:Y:S02]  /*2810*/  ISETP.NE.AND P5, PT, R22, RZ, PT ;  /* 0x000000ff1600720c */ /* 0x000fe40003fa5270 */
[----:B------:R-:W-:Y:S02]  /*2820*/  PRMT R26, R26, 0x9910, RZ ;  /* 0x000099101a1a7816 */ /* 0x000fe400000000ff */
[----:B------:R-:W-:Y:S02]  /*2830*/  FSEL R40, RZ, 1, P5 ;  /* 0x3f800000ff287808 */ /* 0x000fe40002800000 */
[----:B------:R-:W-:Y:S01]  /*2840*/  SEL R22, RZ, 0x2000, P5 ;  /* 0x00002000ff167807 */ /* 0x000fe20002800000 */
[----:B------:R-:W-:Y:S01]  /*2850*/  IMAD.MOV.U32 R24, RZ, RZ, R26 ;  /* 0x000000ffff187224 */ /* 0x000fe200078e001a */
[----:B------:R-:W-:-:S02]  /*2860*/  ISETP.NE.AND P5, PT, R28, RZ, PT ;  /* 0x000000ff1c00720c */ /* 0x000fc40003fa5270 */
[----:B------:R-:W-:Y:S02]  /*2870*/  LOP3.LUT R18, R233, R146, RZ, 0x30, !PT ;  /* 0x00000092e9127212 */ /* 0x000fe400078e30ff */
[----:B------:R-:W-:Y:S01]  /*2880*/  IADD3 R20, PT, PT, R123, R14, R20 ;  /* 0x0000000e7b147210 */ /* 0x000fe20007ffe014 */
[----:B------:R-:W-:Y:S01]  /*2890*/  HADD2.F32 R14, -RZ, R134.H0_H0 ;  /* 0x20000086ff0e7230 */ /* 0x000fe20000004100 */
[----:B------:R-:W-:Y:S02]  /*28a0*/  FSEL R42, RZ, 1, P5 ;  /* 0x3f800000ff2a7808 */ /* 0x000fe40002800000 */
[----:B------:R-:W-:Y:S02]  /*28b0*/  SEL R123, RZ, 0x4000, P5 ;  /* 0x00004000ff7b7807 */ /* 0x000fe40002800000 */
[----:B------:R-:W-:Y:S01]  /*28c0*/  ISETP.NE.AND P5, PT, R24, RZ, PT ;  /* 0x000000ff1800720c */ /* 0x000fe20003fa5270 */
[----:B------:R-:W-:Y:S01]  /*28d0*/  FFMA.FTZ R125, R12, R14, R125 ;  /* 0x0000000e0c7d7223 */ /* 0x000fe2000001007d */
[----:B------:R-:W-:-:S02]  /*28e0*/  PRMT R24, R18, 0x9910, RZ ;  /* 0x0000991012187816 */ /* 0x000fc400000000ff */
[----:B------:R-:W-:Y:S02]  /*28f0*/  LOP3.LUT R18, R233, R147, RZ, 0x30, !PT ;  /* 0x00000093e9127212 */ /* 0x000fe400078e30ff */
[----:B------:R-:W-:Y:S01]  /*2900*/  SEL R12, RZ, 0x8000, P5 ;  /* 0x00008000ff0c7807 */ /* 0x000fe20002800000 */
[----:B------:R-:W-:Y:S01]  /*2910*/  IMAD.MOV.U32 R14, RZ, RZ, R24 ;  /* 0x000000ffff0e7224 */ /* 0x000fe200078e0018 */
[----:B------:R-:W-:Y:S02]  /*2920*/  PRMT R24, R18, 0x9910, RZ ;  /* 0x0000991012187816 */ /* 0x000fe400000000ff */
[----:B------:R-:W-:Y:S02]  /*2930*/  FSEL R18, RZ, 1, P5 ;  /* 0x3f800000ff127808 */ /* 0x000fe40002800000 */
[----:B------:R-:W-:Y:S02]  /*2940*/  ISETP.NE.AND P5, PT, R14, RZ, PT ;  /* 0x000000ff0e00720c */ /* 0x000fe40003fa5270 */
[----:B------:R-:W-:Y:S01]  /*2950*/  IADD3 R20, PT, PT, R121, R10, R20 ;  /* 0x0000000a79147210 */ /* 0x000fe20007ffe014 */
[----:B------:R-:W-:Y:S01]  /*2960*/  HADD2.F32 R10, -RZ, R135.H0_H0 ;  /* 0x20000087ff0a7230 */ /* 0x000fe20000004100 */
[----:B------:R-:W-:-:S02]  /*2970*/  LOP3.LUT R14, R233, R148, RZ, 0x30, !PT ;  /* 0x00000094e90e7212 */ /* 0x000fc400078e30ff */
[----:B------:R-:W-:Y:S02]  /*2980*/  FSEL R48, RZ, 1, P5 ;  /* 0x3f800000ff307808 */ /* 0x000fe40002800000 */
[----:B------:R-:W-:Y:S01]  /*2990*/  SEL R121, RZ, 0x10000, P5 ;  /* 0x00010000ff797807 */ /* 0x000fe20002800000 */
[----:B------:R-:W-:Y:S01]  /*29a0*/  FFMA.FTZ R8, R8, R10, R125 ;  /* 0x0000000a08087223 */ /* 0x000fe2000001007d */
[----:B------:R-:W-:Y:S02]  /*29b0*/  ISETP.NE.AND P5, PT, R24, RZ, PT ;  /* 0x000000ff1800720c */ /* 0x000fe40003fa5270 */
[----:B------:R-:W-:Y:S01]  /*29c0*/  PRMT R24, R14, 0x9910, RZ ;  /* 0x000099100e187816 */ /* 0x000fe200000000ff */
[----:B------:R-:W-:Y:S01]  /*29d0*/  HADD2.F32 R14, -RZ, R136.H0_H0 ;  /* 0x20000088ff0e7230 */ /* 0x000fe20000004100 */
[----:B------:R-:W-:Y:S02]  /*29e0*/  IADD3 R16, PT, PT, R127, R16, R20 ;  /* 0x000000107f107210 */ /* 0x000fe40007ffe014 */
[----:B------:R-:W-:-:S02]  /*29f0*/  LOP3.LUT R20, R233, R149, RZ, 0x30, !PT ;  /* 0x00000095e9147212 */ /* 0x000fc400078e30ff */
[----:B------:R-:W-:Y:S01]  /*2a00*/  FSEL R46, RZ, 1, P5 ;  /* 0x3f800000ff2e7808 */ /* 0x000fe20002800000 */
[----:B------:R-:W-:Y:S01]  /*2a10*/  FFMA.FTZ R127, R5, R14, R8 ;  /* 0x0000000e057f7223 */ /* 0x000fe20000010008 */
[----:B------:R-:W-:Y:S01]  /*2a20*/  SEL R10, RZ, 0x20000, P5 ;  /* 0x00020000ff0a7807 */ /* 0x000fe20002800000 */
[----:B------:R-:W-:Y:S01]  /*2a30*/  HADD2.F32 R8, -RZ, R137.H0_H0 ;  /* 0x20000089ff087230 */ /* 0x000fe20000004100 */
[----:B------:R-:W-:Y:S02]  /*2a40*/  ISETP.NE.AND P5, PT, R24, RZ, PT ;  /* 0x000000ff1800720c */ /* 0x000fe40003fa5270 */
[----:B------:R-:W-:Y:S02]  /*2a50*/  PRMT R24, R20, 0x9910, RZ ;  /* 0x0000991014187816 */ /* 0x000fe400000000ff */
[----:B------:R-:W-:Y:S01]  /*2a60*/  LOP3.LUT R20, R233, R150, RZ, 0x30, !PT ;  /* 0x00000096e9147212 */ /* 0x000fe200078e30ff */
[----:B------:R-:W-:Y:S01]  /*2a70*/  FFMA.FTZ R8, R6, R8, R127 ;  /* 0x0000000806087223 */ /* 0x000fe2000001007f */
[----:B------:R-:W-:Y:S01]  /*2a80*/  SEL R125, RZ, 0x40000, P5 ;  /* 0x00040000ff7d7807 */ /* 0x000fe20002800000 */
[----:B------:R-:W-:Y:S01]  /*2a90*/  IMAD.MOV.U32 R5, RZ, RZ, R24 ;  /* 0x000000ffff057224 */ /* 0x000fe200078e0018 */
[----:B------:R-:W-:-:S02]  /*2aa0*/  PRMT R24, R20, 0x9910, RZ ;  /* 0x0000991014187816 */ /* 0x000fc400000000ff */
[----:B------:R-:W-:Y:S02]  /*2ab0*/  FSEL R20, RZ, 1, P5 ;  /* 0x3f800000ff147808 */ /* 0x000fe40002800000 */
[----:B------:R-:W-:Y:S02]  /*2ac0*/  ISETP.NE.AND P5, PT, R5, RZ, PT ;  /* 0x000000ff0500720c */ /* 0x000fe40003fa5270 */
[----:B------:R-:W-:Y:S02]  /*2ad0*/  IADD3 R16, PT, PT, R123, R22, R16 ;  /* 0x000000167b107210 */ /* 0x000fe40007ffe010 */
[----:B------:R-:W-:Y:S02]  /*2ae0*/  LOP3.LUT R22, R233, R151, RZ, 0x30, !PT ;  /* 0x00000097e9167212 */ /* 0x000fe400078e30ff */
[----:B------:R-:W-:Y:S02]  /*2af0*/  FSEL R5, RZ, 1, P5 ;  /* 0x3f800000ff057808 */ /* 0x000fe40002800000 */
[----:B------:R-:W-:-:S02]  /*2b00*/  SEL R14, RZ, 0x80000, P5 ;  /* 0x00080000ff0e7807 */ /* 0x000fc40002800000 */
[----:B------:R-:W-:Y:S02]  /*2b10*/  ISETP.NE.AND P5, PT, R24, RZ, PT ;  /* 0x000000ff1800720c */ /* 0x000fe40003fa5270 */
[----:B------:R-:W-:Y:S02]  /*2b20*/  PRMT R24, R22, 0x9910, RZ ;  /* 0x0000991016187816 */ /* 0x000fe400000000ff */
[----:B------:R-:W-:Y:S02]  /*2b30*/  LOP3.LUT R22, R233, R152, RZ, 0x30, !PT ;  /* 0x00000098e9167212 */ /* 0x000fe400078e30ff */
[----:B------:R-:W-:Y:S01]  /*2b40*/  IADD3 R16, PT, PT, R121, R12, R16 ;  /* 0x0000000c79107210 */ /* 0x000fe20007ffe010 */
[----:B------:R-:W-:Y:S01]  /*2b50*/  HADD2.F32 R12, -RZ, R138.H0_H0 ;  /* 0x2000008aff0c7230 */ /* 0x000fe20000004100 */
[----:B------:R-:W-:Y:S02]  /*2b60*/  FSEL R6, RZ, 1, P5 ;  /* 0x3f800000ff067808 */ /* 0x000fe40002800000 */
[----:B------:R-:W-:-:S02]  /*2b70*/  SEL R123, RZ, 0x100000, P5 ;  /* 0x00100000ff7b7807 */ /* 0x000fc40002800000 */
[----:B------:R-:W-:Y:S01]  /*2b80*/  ISETP.NE.AND P5, PT, R24, RZ, PT ;  /* 0x000000ff1800720c */ /* 0x000fe20003fa5270 */
[----:B------:R-:W-:Y:S01]  /*2b90*/  FFMA.FTZ R121, R7, R12, R8 ;  /* 0x0000000c07797223 */ /* 0x000fe20000010008 */
[----:B------:R-:W-:Y:S02]  /*2ba0*/  PRMT R24, R22, 0x9910, RZ ;  /* 0x0000991016187816 */ /* 0x000fe400000000ff */
[----:B------:R-:W-:Y:S02]  /*2bb0*/  LOP3.LUT R22, R233, R153, RZ, 0x30, !PT ;  /* 0x00000099e9167212 */ /* 0x000fe400078e30ff */
[----:B------:R-:W-:Y:S01]  /*2bc0*/  FSEL R8, RZ, 1, P5 ;  /* 0x3f800000ff087808 */ /* 0x000fe20002800000 */
[----:B------:R-:W-:Y:S01]  /*2bd0*/  IMAD.MOV.U32 R7, RZ, RZ, R24 ;  /* 0x000000ffff077224 */ /* 0x000fe200078e0018 */
[----:B------:R-:W-:Y:S02]  /*2be0*/  PRMT R22, R22, 0x9910, RZ ;  /* 0x0000991016167816 */ /* 0x000fe400000000ff */
[----:B------:R-:W-:-:S02]  /*2bf0*/  SEL R64, RZ, 0x200000, P5 ;  /* 0x00200000ff407807 */ /* 0x000fc40002800000 */
[----:B------:R-:W-:Y:S01]  /*2c00*/  IADD3 R12, PT, PT, R125, R10, R16 ;  /* 0x0000000a7d0c7210 */ /* 0x000fe20007ffe010 */
[----:B------:R-:W-:Y:S01]  /*2c10*/  IMAD.MOV.U32 R10, RZ, RZ, R22 ;  /* 0x000000ffff0a7224 */ /* 0x000fe200078e0016 */
[----:B------:R-:W-:Y:S02]  /*2c20*/  ISETP.NE.AND P5, PT, R7, RZ, PT ;  /* 0x000000ff0700720c */ /* 0x000fe40003fa5270 */
[----:B------:R-:W-:Y:S02]  /*2c30*/  LOP3.LUT R22, R233, R154, RZ, 0x30, !PT ;  /* 0x0000009ae9167212 */ /* 0x000fe400078e30ff */
[----:B------:R-:W-:Y:S02]  /*2c40*/  FSEL R16, RZ, 1, P5 ;  /* 0x3f800000ff107808 */ /* 0x000fe40002800000 */
[----:B------:R-:W-:Y:S02]  /*2c50*/  SEL R7, RZ, 0x400000, P5 ;  /* 0x00400000ff077807 */ /* 0x000fe40002800000 */
[----:B------:R-:W-:Y:S01]  /*2c60*/  ISETP.NE.AND P5, PT, R10, RZ, PT ;  /* 0x000000ff0a00720c */ /* 0x000fe20003fa5270 */
[----:B------:R-:W-:Y:S01]  /*2c70*/  HADD2.F32 R10, -RZ, R139.H0_H0 ;  /* 0x2000008bff0a7230 */ /* 0x000fe20000004100 */
[----:B------:R-:W-:-:S02]  /*2c80*/  PRMT R24, R22, 0x9910, RZ ;  /* 0x0000991016187816 */ /* 0x000fc400000000ff */
[----:B------:R-:W-:Y:S02]  /*2c90*/  LOP3.LUT R22, R233, R155, RZ, 0x30, !PT ;  /* 0x0000009be9167212 */ /* 0x000fe400078e30ff */
[----:B------:R-:W-:Y:S01]  /*2ca0*/  FFMA.FTZ R125, R4, R10, R121 ;  /* 0x0000000a047d7223 */ /* 0x000fe20000010079 */
[----:B------:R-:W-:Y:S01]  /*2cb0*/  IMAD.MOV.U32 R4, RZ, RZ, R24 ;  /* 0x000000ffff047224 */ /* 0x000fe200078e0018 */
[----:B------:R-:W-:Y:S02]  /*2cc0*/  FSEL R52, RZ, 1, P5 ;  /* 0x3f800000ff347808 */ /* 0x000fe40002800000 */
[----:B------:R-:W-:Y:S02]  /*2cd0*/  SEL R121, RZ, 0x800000, P5 ;  /* 0x00800000ff797807 */ /* 0x000fe40002800000 */
[----:B------:R-:W-:Y:S02]  /*2ce0*/  ISETP.NE.AND P5, PT, R4, RZ, PT ;  /* 0x000000ff0400720c */ /* 0x000fe40003fa5270 */
[----:B------:R-:W-:-:S02]  /*2cf0*/  PRMT R10, R22, 0x9910, RZ ;  /* 0x00009910160a7816 */ /* 0x000fc400000000ff */
[----:B------:R-:W-:Y:S02]  /*2d00*/  LOP3.LUT R4, R233, R156, RZ, 0x30, !PT ;  /* 0x0000009ce9047212 */ /* 0x000fe400078e30ff */
[----:B------:R-:W-:Y:S02]  /*2d10*/  FSEL R54, RZ, 1, P5 ;  /* 0x3f800000ff367808 */ /* 0x000fe40002800000 */
[----:B------:R-:W-:Y:S02]  /*2d20*/  SEL R44, RZ, 0x1000000, P5 ;  /* 0x01000000ff2c7807 */ /* 0x000fe40002800000 */
[----:B------:R-:W-:Y:S02]  /*2d30*/  ISETP.NE.AND P5, PT, R10, RZ, PT ;  /* 0x000000ff0a00720c */ /* 0x000fe40003fa5270 */
[----:B------:R-:W-:Y:S01]  /*2d40*/  PRMT R10, R4, 0x9910, RZ ;  /* 0x00009910040a7816 */ /* 0x000fe200000000ff */
[----:B------:R-:W-:Y:S01]  /*2d50*/  HADD2.F32 R4, -RZ, R140.H0_H0 ;  /* 0x2000008cff047230 */ /* 0x000fe20000004100 */
[----:B------:R-:W-:-:S02]  /*2d60*/  IADD3 R12, PT, PT, R123, R14, R12 ;  /* 0x0000000e7b0c7210 */ /* 0x000fc40007ffe00c */
[----:B------:R-:W-:Y:S02]  /*2d70*/  FSEL R56, RZ, 1, P5 ;  /* 0x3f800000ff387808 */ /* 0x000fe40002800000 */
[----:B------:R-:W-:Y:S01]  /*2d80*/  FFMA.FTZ R125, R2, R4, R125 ;  /* 0x00000004027d7223 */ /* 0x000fe2000001007d */
[----:B------:R-:W-:Y:S02]  /*2d90*/  LOP3.LUT R2, R233, R157, RZ, 0x30, !PT ;  /* 0x0000009de9027212 */ /* 0x000fe400078e30ff */
[----:B------:R-:W-:Y:S02]  /*2da0*/  SEL R14, RZ, 0x2000000, P5 ;  /* 0x02000000ff0e7807 */ /* 0x000fe40002800000 */
[----:B------:R-:W-:Y:S02]  /*2db0*/  ISETP.NE.AND P5, PT, R10, RZ, PT ;  /* 0x000000ff0a00720c */ /* 0x000fe40003fa5270 */
[----:B------:R-:W-:Y:S02]  /*2dc0*/  PRMT R2, R2, 0x9910, RZ ;  /* 0x0000991002027816 */ /* 0x000fe400000000ff */
[----:B------:R-:W-:-:S02]  /*2dd0*/  FSEL R58, RZ, 1, P5 ;  /* 0x3f800000ff3a7808 */ /* 0x000fc40002800000 */
[----:B------:R-:W-:Y:S02]  /*2de0*/  SEL R10, RZ, 0x4000000, P5 ;  /* 0x04000000ff0a7807 */ /* 0x000fe40002800000 */
[----:B------:R-:W-:Y:S02]  /*2df0*/  ISETP.NE.AND P5, PT, R2, RZ, PT ;  /* 0x000000ff0200720c */ /* 0x000fe40003fa5270 */
[----:B------:R-:W-:Y:S02]  /*2e00*/  LOP3.LUT R2, R233, R158, RZ, 0x30, !PT ;  /* 0x0000009ee9027212 */ /* 0x000fe400078e30ff */
[----:B------:R-:W-:Y:S02]  /*2e10*/  FSEL R60, RZ, 1, P5 ;  /* 0x3f800000ff3c7808 */ /* 0x000fe40002800000 */
[----:B------:R-:W-:Y:S02]  /*2e20*/  PRMT R4, R2, 0x9910, RZ ;  /* 0x0000991002047816 */ /* 0x000fe400000000ff */
[----:B------:R-:W-:-:S02]  /*2e30*/  SEL R2, RZ, 0x8000000, P5 ;  /* 0x08000000ff027807 */ /* 0x000fc40002800000 */
[----:B------:R-:W-:Y:S02]  /*2e40*/  ISETP.NE.AND P5, PT, R4, RZ, PT ;  /* 0x000000ff0400720c */ /* 0x000fe40003fa5270 */
[----:B------:R-:W-:Y:S02]  /*2e50*/  LOP3.LUT R4, R233, R159, RZ, 0x30, !PT ;  /* 0x0000009fe9047212 */ /* 0x000fe400078e30ff */
[----:B------:R-:W-:Y:S02]  /*2e60*/  FSEL R62, RZ, 1, P5 ;  /* 0x3f800000ff3e7808 */ /* 0x000fe40002800000 */
[----:B------:R-:W-:Y:S02]  /*2e70*/  PRMT R4, R4, 0x9910, RZ ;  /* 0x0000991004047816 */ /* 0x000fe400000000ff */
[----:B------:R-:W-:Y:S02]  /*2e80*/  SEL R123, RZ, 0x10000000, P5 ;  /* 0x10000000ff7b7807 */ /* 0x000fe40002800000 */
[----:B------:R-:W-:-:S02]  /*2e90*/  ISETP.NE.AND P5, PT, R4, RZ, PT ;  /* 0x000000ff0400720c */ /* 0x000fc40003fa5270 */
[----:B------:R-:W-:Y:S02]  /*2ea0*/  LOP3.LUT R4, R233, R160, RZ, 0x30, !PT ;  /* 0x000000a0e9047212 */ /* 0x000fe400078e30ff */
[----:B------:R-:W-:Y:S02]  /*2eb0*/  IADD3 R64, PT, PT, R7, R64, R12 ;  /* 0x0000004007407210 */ /* 0x000fe40007ffe00c */
[----:B------:R-:W-:Y:S02]  /*2ec0*/  PRMT R4, R4, 0x9910, RZ ;  /* 0x0000991004047816 */ /* 0x000fe400000000ff */
[----:B------:R-:W-:Y:S02]  /*2ed0*/  FSEL R22, RZ, 1, P5 ;  /* 0x3f800000ff167808 */ /* 0x000fe40002800000 */
[----:B------:R-:W-:Y:S02]  /*2ee0*/  SEL R7, RZ, 0x20000000, P5 ;  /* 0x20000000ff077807 */ /* 0x000fe40002800000 */
[----:B------:R-:W-:-:S02]  /*2ef0*/  ISETP.NE.AND P5, PT, R4, RZ, PT ;  /* 0x000000ff0400720c */ /* 0x000fc40003fa5270 */
[C---:B------:R-:W-:Y:S02]  /*2f00*/  LOP3.LUT R4, R233.reuse, R161, RZ, 0x30, !PT ;  /* 0x000000a1e9047212 */ /* 0x040fe400078e30ff */
[----:B------:R-:W-:Y:S02]  /*2f10*/  FSEL R24, RZ, 1, P5 ;  /* 0x3f800000ff187808 */ /* 0x000fe40002800000 */
[----:B------:R-:W-:Y:S02]  /*2f20*/  PRMT R4, R4, 0x9910, RZ ;  /* 0x0000991004047816 */ /* 0x000fe400000000ff */
[----:B------:R-:W-:Y:S02]  /*2f30*/  SEL R12, RZ, 0x40000000, P5 ;  /* 0x40000000ff0c7807 */ /* 0x000fe40002800000 */
[----:B------:R-:W-:Y:S02]  /*2f40*/  ISETP.NE.AND P5, PT, R4, RZ, PT ;  /* 0x000000ff0400720c */ /* 0x000fe40003fa5270 */
[----:B------:R-:W-:-:S02]  /*2f50*/  LOP3.LUT R4, R233, R167, RZ, 0x30, !PT ;  /* 0x000000a7e9047212 */ /* 0x000fc400078e30ff */
[----:B------:R-:W-:Y:S02]  /*2f60*/  FSEL R26, RZ, 1, P5 ;  /* 0x3f800000ff1a7808 */ /* 0x000fe40002800000 */
[----:B------:R-:W-:Y:S02]  /*2f70*/  PRMT R28, R4, 0x9910, RZ ;  /* 0x00009910041c7816 */ /* 0x000fe400000000ff */
[----:B------:R-:W-:Y:S02]  /*2f80*/  LOP3.LUT R4, R233, R168, RZ, 0x30, !PT ;  /* 0x000000a8e9047212 */ /* 0x000fe400078e30ff */
[----:B------:R-:W-:Y:S01]  /*2f90*/  IADD3 R121, PT, PT, R44, R121, R64 ;  /* 0x000000792c797210 */ /* 0x000fe20007ffe040 */
[----:B------:R-:W-:Y:S01]  /*2fa0*/  HADD2.F32 R44, -RZ, R142.H0_H0 ;  /* 0x2000008eff2c7230 */ /* 0x000fe20000004100 */
[----:B------:R-:W-:Y:S02]  /*2fb0*/  PRMT R30, R4, 0x9910, RZ ;  /* 0x00009910041e7816 */ /* 0x000fe400000000ff */
[----:B------:R-:W-:-:S02]  /*2fc0*/  SEL R4, RZ, 0x80000000, P5 ;  /* 0x80000000ff047807 */ /* 0x000fc40002800000 */
[----:B------:R-:W-:Y:S02]  /*2fd0*/  ISETP.NE.AND P5, PT, R28, RZ, PT ;  /* 0x000000ff1c00720c */ /* 0x000fe40003fa5270 */
[----:B------:R-:W-:Y:S02]  /*2fe0*/  FSEL R28, RZ, 1, P0 ;  /* 0x3f800000ff1c7808 */ /* 0x000fe40000000000 */
[----:B------:R-:W-:Y:S02]  /*2ff0*/  ISETP.NE.AND P0, PT, R30, RZ, PT ;  /* 0x000000ff1e00720c */ /* 0x000fe40003f05270 */
[----:B------:R-:W-:Y:S02]  /*3000*/  LOP3.LUT R30, R233, R169, RZ, 0x30, !PT ;  /* 0x000000a9e91e7212 */ /* 0x000fe400078e30ff */
[----:B------:R-:W-:Y:S02]  /*3010*/  SEL R127, RZ, 0x20, P5 ;  /* 0x00000020ff7f7807 */ /* 0x000fe40002800000 */
[----:B------:R-:W-:-:S02]  /*3020*/  PRMT R32, R30, 0x9910, RZ ;  /* 0x000099101e207816 */ /* 0x000fc400000000ff */
[----:B------:R-:W-:Y:S02]  /*3030*/  LOP3.LUT R30, R233, R170, RZ, 0x30, !PT ;  /* 0x000000aae91e7212 */ /* 0x000fe400078e30ff */
[----:B------:R-:W-:Y:S02]  /*3040*/  IADD3 R10, PT, PT, R10, R14, R121 ;  /* 0x0000000e0a0a7210 */ /* 0x000fe40007ffe079 */
[----:B------:R-:W-:Y:S02]  /*3050*/  PRMT R50, R30, 0x9910, RZ ;  /* 0x000099101e327816 */ /* 0x000fe400000000ff */
[----:B------:R-:W-:Y:S02]  /*3060*/  FSEL R30, RZ, 1, P1 ;  /* 0x3f800000ff1e7808 */ /* 0x000fe40000800000 */
[----:B------:R-:W-:Y:S02]  /*3070*/  ISETP.NE.AND P1, PT, R32, RZ, PT ;  /* 0x000000ff2000720c */ /* 0x000fe40003f25270 */
[----:B------:R-:W-:-:S02]  /*3080*/  FSEL R32, RZ, 1, P2 ;  /* 0x3f800000ff207808 */ /* 0x000fc40001000000 */
[----:B------:R-:W-:Y:S02]  /*3090*/  ISETP.NE.AND P2, PT, R50, RZ, PT ;  /* 0x000000ff3200720c */ /* 0x000fe40003f45270 */
[----:B------:R-:W-:Y:S02]  /*30a0*/  SEL R50, RZ, 0x40, P0 ;  /* 0x00000040ff327807 */ /* 0x000fe40000000000 */
[----:B------:R-:W-:Y:S02]  /*30b0*/  LOP3.LUT R14, R233, R221, RZ, 0x30, !PT ;  /* 0x000000dde90e7212 */ /* 0x000fe400078e30ff */
[----:B------:R-:W-:Y:S02]  /*30c0*/  IADD3 R50, PT, PT, R50, R127, R34 ;  /* 0x0000007f32327210 */ /* 0x000fe40007ffe022 */
[----:B------:R-:W-:Y:S02]  /*30d0*/  SEL R127, RZ, 0x80, P1 ;  /* 0x00000080ff7f7807 */ /* 0x000fe40000800000 */
[----:B------:R-:W-:-:S02]  /*30e0*/  SEL R34, RZ, 0x100, P2 ;  /* 0x00000100ff227807 */ /* 0x000fc40001000000 */
[----:B------:R-:W-:Y:S02]  /*30f0*/  PRMT R14, R14, 0x9910, RZ ;  /* 0x000099100e0e7816 */ /* 0x000fe400000000ff */
[----:B------:R-:W-:Y:S01]  /*3100*/  IADD3 R50, PT, PT, R34, R127, R50 ;  /* 0x0000007f22327210 */ /* 0x000fe20007ffe032 */
[----:B------:R-:W-:Y:S01]  /*3110*/  HADD2.F32 R34, -RZ, R141.H0_H0 ;  /* 0x2000008dff227230 */ /* 0x000fe20000004100 */
[----:B------:R-:W-:Y:S01]  /*3120*/  IADD3 R2, PT, PT, R123, R2, R10 ;  /* 0x000000027b027210 */ /* 0x000fe20007ffe00a */
[----:B------:R-:W-:-:S03]  /*3130*/  HADD2.F32 R10, -RZ, R216.H0_H0 ;  /* 0x200000d8ff0a7230 */ /* 0x000fc60000004100 */
[----:B------:R-:W-:Y:S01]  /*3140*/  FFMA.FTZ R125, R36, R34, R125 ;  /* 0x00000022247d7223 */ /* 0x000fe2000001007d */
[C---:B------:R-:W-:Y:S02]  /*3150*/  LOP3.LUT R34, R233.reuse, R171, RZ, 0x30, !PT ;  /* 0x000000abe9227212 */ /* 0x040fe400078e30ff */
[----:B------:R-:W-:Y:S01]  /*3160*/  IADD3 R7, PT, PT, R12, R7, R2 ;  /* 0x000000070c077210 */ /* 0x000fe20007ffe002 */
[----:B------:R-:W-:Y:S01]  /*3170*/  FFMA.FTZ R125, R38, R44, R125 ;  /* 0x0000002c267d7223 */ /* 0x000fe2000001007d */
[----:B------:R-:W-:Y:S01]  /*3180*/  HADD2.F32 R38, -RZ, R143.H0_H0 ;  /* 0x2000008fff267230 */ /* 0x000fe20000004100 */
[----:B------:R-:W-:Y:S01]  /*3190*/  PRMT R36, R34, 0x9910, RZ ;  /* 0x0000991022247816 */ /* 0x000fe200000000ff */
[----:B------:R-:W-:Y:S01]  /*31a0*/  HADD2.F32 R2, -RZ, R221.H0_H0 ;  /* 0x200000ddff027230 */ /* 0x000fe20000004100 */
[----:B------:R-:W-:Y:S01]  /*31b0*/  LOP3.LUT R34, R233, R172, RZ, 0x30, !PT ;  /* 0x000000ace9227212 */ /* 0x000fe200078e30ff */
[----:B------:R-:W-:Y:S02]  /*31c0*/  IMAD.IADD R4, R7, 0x1, R4 ;  /* 0x0000000107047824 */ /* 0x000fe400078e0204 */
[----:B------:R-:W-:Y:S01]  /*31d0*/  FFMA.FTZ R125, R40, R38, R125 ;  /* 0x00000026287d7223 */ /* 0x000fe2000001007d */
[----:B------:R-:W-:Y:S01]  /*31e0*/  HADD2.F32 R38, -RZ, R144.H0_H0 ;  /* 0x20000090ff267230 */ /* 0x000fe20000004100 */
[----:B------:R-:W-:-:S02]  /*31f0*/  PRMT R66, R34, 0x9910, RZ ;  /* 0x0000991022427816 */ /* 0x000fc400000000ff */
[----:B------:R-:W-:Y:S02]  /*3200*/  FSEL R34, RZ, 1, P3 ;  /* 0x3f800000ff227808 */ /* 0x000fe40001800000 */
[----:B------:R-:W-:Y:S01]  /*3210*/  FFMA.FTZ R125, R42, R38, R125 ;  /* 0x000000262a7d7223 */ /* 0x000fe2000001007d */
[C---:B------:R-:W-:Y:S02]  /*3220*/  LOP3.LUT R38, R233.reuse, R173, RZ, 0x30, !PT ;  /* 0x000000ade9267212 */ /* 0x040fe400078e30ff */
[----:B------:R-:W-:Y:S02]  /*3230*/  ISETP.NE.AND P3, PT, R36, RZ, PT ;  /* 0x000000ff2400720c */ /* 0x000fe40003f65270 */
[----:B------:R-:W-:Y:S02]  /*3240*/  PRMT R40, R38, 0x9910, RZ ;  /* 0x0000991026287816 */ /* 0x000fe400000000ff */
[----:B------:R-:W-:Y:S02]  /*3250*/  LOP3.LUT R38, R233, R174, RZ, 0x30, !PT ;  /* 0x000000aee9267212 */ /* 0x000fe400078e30ff */
[----:B------:R-:W-:-:S02]  /*3260*/  FSEL R36, RZ, 1, P4 ;  /* 0x3f800000ff247808 */ /* 0x000fc40002000000 */
[----:B------:R-:W-:Y:S02]  /*3270*/  PRMT R42, R38, 0x9910, RZ ;  /* 0x00009910262a7816 */ /* 0x000fe400000000ff */
[----:B------:R-:W-:Y:S02]  /*3280*/  FSEL R38, RZ, 1, P5 ;  /* 0x3f800000ff267808 */ /* 0x000fe40002800000 */
[----:B------:R-:W-:Y:S02]  /*3290*/  ISETP.NE.AND P5, PT, R40, RZ, PT ;  /* 0x000000ff2800720c */ /* 0x000fe40003fa5270 */
[----:B------:R-:W-:Y:S02]  /*32a0*/  FSEL R40, RZ, 1, P0 ;  /* 0x3f800000ff287808 */ /* 0x000fe40000000000 */
[----:B------:R-:W-:Y:S02]  /*32b0*/  ISETP.NE.AND P0, PT, R42, RZ, PT ;  /* 0x000000ff2a00720c */ /* 0x000fe40003f05270 */
[----:B------:R-:W-:-:S02]  /*32c0*/  LOP3.LUT R42, R233, R175, RZ, 0x30, !PT ;  /* 0x000000afe92a7212 */ /* 0x000fc400078e30ff */
[----:B------:R-:W-:Y:S02]  /*32d0*/  ISETP.NE.AND P4, PT, R66, RZ, PT ;  /* 0x000000ff4200720c */ /* 0x000fe40003f85270 */
[----:B------:R-:W-:Y:S02]  /*32e0*/  PRMT R44, R42, 0x9910, RZ ;  /* 0x000099102a2c7816 */ /* 0x000fe400000000ff */
[----:B------:R-:W-:Y:S02]  /*32f0*/  LOP3.LUT R42, R233, R176, RZ, 0x30, !PT ;  /* 0x000000b0e92a7212 */ /* 0x000fe400078e30ff */
[----:B------:R-:W-:Y:S02]  /*3300*/  SEL R127, RZ, 0x200, P3 ;  /* 0x00000200ff7f7807 */ /* 0x000fe40001800000 */
[----:B------:R-:W-:Y:S02]  /*3310*/  SEL R66, RZ, 0x400, P4 ;  /* 0x00000400ff427807 */ /* 0x000fe40002000000 */
[----:B------:R-:W-:-:S02]  /*3320*/  PRMT R64, R42, 0x9910, RZ ;  /* 0x000099102a407816 */ /* 0x000fc400000000ff */
[----:B------:R-:W-:Y:S02]  /*3330*/  FSEL R42, RZ, 1, P1 ;  /* 0x3f800000ff2a7808 */ /* 0x000fe40000800000 */
[----:B------:R-:W-:Y:S02]  /*3340*/  ISETP.NE.AND P1, PT, R44, RZ, PT ;  /* 0x000000ff2c00720c */ /* 0x000fe40003f25270 */
[----:B------:R-:W-:Y:S02]  /*3350*/  FSEL R44, RZ, 1, P2 ;  /* 0x3f800000ff2c7808 */ /* 0x000fe40001000000 */
[----:B------:R-:W-:Y:S02]  /*3360*/  IADD3 R50, PT, PT, R66, R127, R50 ;  /* 0x0000007f42327210 */ /* 0x000fe40007ffe032 */
[----:B------:R-:W-:Y:S02]  /*3370*/  ISETP.NE.AND P2, PT, R64, RZ, PT ;  /* 0x000000ff4000720c */ /* 0x000fe40003f45270 */
[----:B------:R-:W-:-:S02]  /*3380*/  SEL R127, RZ, 0x800, P5 ;  /* 0x00000800ff7f7807 */ /* 0x000fc40002800000 */
[----:B------:R-:W-:-:S04]  /*3390*/  SEL R64, RZ, 0x1000, P0 ;  /* 0x00001000ff407807 */ /* 0x000fc80000000000 */
[----:B------:R-:W-:Y:S02]  /*33a0*/  IADD3 R64, PT, PT, R64, R127, R50 ;  /* 0x0000007f40407210 */ /* 0x000fe40007ffe032 */
[----:B------:R-:W-:Y:S02]  /*33b0*/  SEL R127, RZ, 0x2000, P1 ;  /* 0x00002000ff7f7807 */ /* 0x000fe40000800000 */
[----:B------:R-:W-:-:S04]  /*33c0*/  SEL R50, RZ, 0x4000, P2 ;  /* 0x00004000ff327807 */ /* 0x000fc80001000000 */
[----:B------:R-:W-:Y:S01]  /*33d0*/  IADD3 R64, PT, PT, R50, R127, R64 ;  /* 0x0000007f32407210 */ /* 0x000fe20007ffe040 */
[----:B------:R-:W-:-:S05]  /*33e0*/  HADD2.F32 R50, -RZ, R145.H0_H0 ;  /* 0x20000091ff327230 */ /* 0x000fca0000004100 */
[----:B------:R-:W-:Y:S01]  /*33f0*/  FFMA.FTZ R125, R18, R50, R125 ;  /* 0x00000032127d7223 */ /* 0x000fe2000001007d */
[----:B------:R-:W-:Y:S01]  /*3400*/  HADD2.F32 R18, -RZ, R146.H0_H0 ;  /* 0x20000092ff127230 */ /* 0x000fe20000004100 */
[----:B------:R-:W-:-:S04]  /*3410*/  FSEL R50, RZ, 1, P5 ;  /* 0x3f800000ff327808 */ /* 0x000fc80002800000 */
[----:B------:R-:W-:Y:S01]  /*3420*/  FFMA.FTZ R125, R48, R18, R125 ;  /* 0x00000012307d7223 */ /* 0x000fe2000001007d */
[----:B------:R-:W-:-:S05]  /*3430*/  HADD2.F32 R18, -RZ, R147.H0_H0 ;  /* 0x20000093ff127230 */ /* 0x000fca0000004100 */
[----:B------:R-:W-:Y:S01]  /*3440*/  FFMA.FTZ R125, R46, R18, R125 ;  /* 0x000000122e7d7223 */ /* 0x000fe2000001007d */
[----:B------:R-:W-:Y:S01]  /*3450*/  HADD2.F32 R18, -RZ, R148.H0_H0 ;  /* 0x20000094ff127230 */ /* 0x000fe20000004100 */
[----:B------:R-:W-:-:S04]  /*3460*/  FSEL R46, RZ, 1, P3 ;  /* 0x3f800000ff2e7808 */ /* 0x000fc80001800000 */
[----:B------:R-:W-:Y:S01]  /*3470*/  FFMA.FTZ R18, R20, R18, R125 ;  /* 0x0000001214127223 */ /* 0x000fe2000001007d */
[----:B------:R-:W-:-:S04]  /*3480*/  LOP3.LUT R20, R233, R177, RZ, 0x30, !PT ;  /* 0x000000b1e9147212 */ /* 0x000fc800078e30ff */
[----:B------:R-:W-:Y:S02]  /*3490*/  PRMT R48, R20, 0x9910, RZ ;  /* 0x0000991014307816 */ /* 0x000fe400000000ff */
[----:B------:R-:W-:Y:S02]  /*34a0*/  LOP3.LUT R20, R233, R178, RZ, 0x30, !PT ;  /* 0x000000b2e9147212 */ /* 0x000fe400078e30ff */
[----:B------:R-:W-:Y:S02]  /*34b0*/  ISETP.NE.AND P3, PT, R48, RZ, PT ;  /* 0x000000ff3000720c */ /* 0x000fe40003f65270 */
[----:B------:R-:W-:Y:S02]  /*34c0*/  PRMT R20, R20, 0x9910, RZ ;  /* 0x0000991014147816 */ /* 0x000fe400000000ff */
[----:B------:R-:W-:Y:S02]  /*34d0*/  FSEL R48, RZ, 1, P4 ;  /* 0x3f800000ff307808 */ /* 0x000fe40002000000 */
[----:B------:R-:W-:-:S02]  /*34e0*/  ISETP.NE.AND P4, PT, R20, RZ, PT ;  /* 0x000000ff1400720c */ /* 0x000fc40003f85270 */
[C---:B------:R-:W-:Y:S02]  /*34f0*/  LOP3.LUT R20, R233.reuse, R179, RZ, 0x30, !PT ;  /* 0x000000b3e9147212 */ /* 0x040fe400078e30ff */
[----:B------:R-:W-:Y:S02]  /*3500*/  SEL R125, RZ, 0x8000, P3 ;  /* 0x00008000ff7d7807 */ /* 0x000fe40001800000 */
[----:B------:R-:W-:Y:S02]  /*3510*/  PRMT R66, R20, 0x9910, RZ ;  /* 0x0000991014427816 */ /* 0x000fe400000000ff */
[----:B------:R-:W-:Y:S02]  /*3520*/  LOP3.LUT R20, R233, R180, RZ, 0x30, !PT ;  /* 0x000000b4e9147212 */ /* 0x000fe400078e30ff */
[----:B------:R-:W-:Y:S02]  /*3530*/  ISETP.NE.AND P5, PT, R66, RZ, PT ;  /* 0x000000ff4200720c */ /* 0x000fe40003fa5270 */
[----:B------:R-:W-:-:S05]  /*3540*/  PRMT R20, R20, 0x9910, RZ ;  /* 0x0000991014147816 */ /* 0x000fca00000000ff */
[----:B------:R-:W-:Y:S01]  /*3550*/  IMAD.MOV.U32 R66, RZ, RZ, R20 ;  /* 0x000000ffff427224 */ /* 0x000fe200078e0014 */
[----:B------:R-:W-:-:S04]  /*3560*/  FSEL R20, RZ, 1, P0 ;  /* 0x3f800000ff147808 */ /* 0x000fc80000000000 */
[----:B------:R-:W-:Y:S02]  /*3570*/  ISETP.NE.AND P0, PT, R66, RZ, PT ;  /* 0x000000ff4200720c */ /* 0x000fe40003f05270 */
[----:B------:R-:W-:-:S04]  /*3580*/  SEL R66, RZ, 0x10000, P4 ;  /* 0x00010000ff427807 */ /* 0x000fc80002000000 */
[----:B------:R-:W-:Y:S02]  /*3590*/  IADD3 R64, PT, PT, R66, R125, R64 ;  /* 0x0000007d42407210 */ /* 0x000fe40007ffe040 */
[----:B------:R-:W-:Y:S02]  /*35a0*/  SEL R125, RZ, 0x20000, P5 ;  /* 0x00020000ff7d7807 */ /* 0x000fe40002800000 */
[----:B------:R-:W-:-:S04]  /*35b0*/  SEL R66, RZ, 0x40000, P0 ;  /* 0x00040000ff427807 */ /* 0x000fc80000000000 */
[----:B------:R-:W-:Y:S01]  /*35c0*/  IADD3 R64, PT, PT, R66, R125, R64 ;  /* 0x0000007d42407210 */ /* 0x000fe20007ffe040 */
[----:B------:R-:W-:Y:S02]  /*35d0*/  HADD2.F32 R66, -RZ, R149.H0_H0 ;  /* 0x20000095ff427230 */ /* 0x000fe40000004100 */
[----:B------:R-:W-:-:S03]  /*35e0*/  HADD2.F32 R125, -RZ, R152.H0_H0 ;  /* 0x20000098ff7d7230 */ /* 0x000fc60000004100 */
[----:B------:R-:W-:Y:S01]  /*35f0*/  FFMA.FTZ R5, R5, R66, R18 ;  /* 0x0000004205057223 */ /* 0x000fe20000010012 */
[----:B------:R-:W-:-:S05]  /*3600*/  HADD2.F32 R18, -RZ, R150.H0_H0 ;  /* 0x20000096ff127230 */ /* 0x000fca0000004100 */
[----:B------:R-:W-:Y:S01]  /*3610*/  FFMA.FTZ R5, R6, R18, R5 ;  /* 0x0000001206057223 */ /* 0x000fe20000010005 */
[----:B------:R-:W-:Y:S01]  /*3620*/  HADD2.F32 R6, -RZ, R151.H0_H0 ;  /* 0x20000097ff067230 */ /* 0x000fe20000004100 */
[----:B------:R-:W-:-:S04]  /*3630*/  FSEL R18, RZ, 1, P1 ;  /* 0x3f800000ff127808 */ /* 0x000fc80000800000 */
[----:B------:R-:W-:Y:S01]  /*3640*/  FFMA.FTZ R5, R8, R6, R5 ;  /* 0x0000000608057223 */ /* 0x000fe20000010005 */
[----:B------:R-:W-:-:S03]  /*3650*/  FSEL R8, RZ, 1, P3 ;  /* 0x3f800000ff087808 */ /* 0x000fc60001800000 */
[----:B------:R-:W-:Y:S01]  /*3660*/  FFMA.FTZ R125, R16, R125, R5 ;  /* 0x0000007d107d7223 */ /* 0x000fe20000010005 */
[----:B------:R-:W-:Y:S02]  /*3670*/  LOP3.LUT R5, R233, R181, RZ, 0x30, !PT ;  /* 0x000000b5e9057212 */ /* 0x000fe400078e30ff */
[----:B------:R-:W-:Y:S02]  /*3680*/  FSEL R16, RZ, 1, P2 ;  /* 0x3f800000ff107808 */ /* 0x000fe40001000000 */
[----:B------:R-:W-:Y:S02]  /*3690*/  PRMT R6, R5, 0x9910, RZ ;  /* 0x0000991005067816 */ /* 0x000fe400000000ff */
[----:B------:R-:W-:Y:S02]  /*36a0*/  LOP3.LUT R5, R233, R182, RZ, 0x30, !PT ;  /* 0x000000b6e9057212 */ /* 0x000fe400078e30ff */
[----:B------:R-:W-:Y:S02]  /*36b0*/  ISETP.NE.AND P1, PT, R6, RZ, PT ;  /* 0x000000ff0600720c */ /* 0x000fe40003f25270 */
[----:B------:R-:W-:-:S02]  /*36c0*/  PRMT R5, R5, 0x9910, RZ ;  /* 0x0000991005057816 */ /* 0x000fc400000000ff */
[----:B------:R-:W-:Y:S02]  /*36d0*/  SEL R127, RZ, 0x80000, P1 ;  /* 0x00080000ff7f7807 */ /* 0x000fe40000800000 */
[----:B------:R-:W-:Y:S02]  /*36e0*/  ISETP.NE.AND P2, PT, R5, RZ, PT ;  /* 0x000000ff0500720c */ /* 0x000fe40003f45270 */
[----:B------:R-:W-:-:S04]  /*36f0*/  LOP3.LUT R5, R233, R183, RZ, 0x30, !PT ;  /* 0x000000b7e9057212 */ /* 0x000fc800078e30ff */
        /* <DEDUP_REMOVED lines=12> */
[----:B------:R-:W-:-:S05]  /*37c0*/  HADD2.F32 R64, -RZ, R153.H0_H0 ;  /* 0x20000099ff407230 */ /* 0x000fca0000004100 */
[----:B------:R-:W-:Y:S01]  /*37d0*/  FFMA.FTZ R125, R52, R64, R125 ;  /* 0x00000040347d7223 */ /* 0x000fe2000001007d */
[----:B------:R-:W-:-:S05]  /*37e0*/  HADD2.F32 R52, -RZ, R154.H0_H0 ;  /* 0x2000009aff347230 */ /* 0x000fca0000004100 */
[----:B------:R-:W-:Y:S01]  /*37f0*/  FFMA.FTZ R125, R54, R52, R125 ;  /* 0x00000034367d7223 */ /* 0x000fe2000001007d */
        /* <DEDUP_REMOVED lines=10> */
[----:B------:R-:W-:Y:S02]  /*38a0*/  LOP3.LUT R52, R233, R194, RZ, 0x30, !PT ;  /* 0x000000c2e9347212 */ /* 0x000fe400078e30ff */
[----:B------:R-:W-:Y:S02]  /*38b0*/  FSEL R62, RZ, 1, P1 ;  /* 0x3f800000ff3e7808 */ /* 0x000fe40000800000 */
[----:B------:R-:W-:-:S04]  /*38c0*/  PRMT R52, R52, 0x9910, RZ ;  /* 0x0000991034347816 */ /* 0x000fc800000000ff */
[----:B------:R-:W-:Y:S02]  /*38d0*/  ISETP.NE.AND P5, PT, R52, RZ, PT ;  /* 0x000000ff3400720c */ /* 0x000fe40003fa5270 */
[----:B------:R-:W-:-:S04]  /*38e0*/  LOP3.LUT R52, R233, R195, RZ, 0x30, !PT ;  /* 0x000000c3e9347212 */ /* 0x000fc800078e30ff */
[----:B------:R-:W-:Y:S02]  /*38f0*/  PRMT R54, R52, 0x9910, RZ ;  /* 0x0000991034367816 */ /* 0x000fe400000000ff */
[----:B------:R-:W-:Y:S02]  /*3900*/  LOP3.LUT R52, R233, R196, RZ, 0x30, !PT ;  /* 0x000000c4e9347212 */ /* 0x000fe400078e30ff */
[----:B------:R-:W-:Y:S02]  /*3910*/  ISETP.NE.AND P0, PT, R54, RZ, PT ;  /* 0x000000ff3600720c */ /* 0x000fe40003f05270 */
[----:B------:R-:W-:Y:S02]  /*3920*/  PRMT R52, R52, 0x9910, RZ ;  /* 0x0000991034347816 */ /* 0x000fe400000000ff */
[----:B------:R-:W-:Y:S02]  /*3930*/  SEL R127, RZ, 0x2, P0 ;  /* 0x00000002ff7f7807 */ /* 0x000fe40000000000 */
[----:B------:R-:W-:-:S02]  /*3940*/  ISETP.NE.AND P1, PT, R52, RZ, PT ;  /* 0x000000ff3400720c */ /* 0x000fc40003f25270 */
[C---:B------:R-:W-:Y:S02]  /*3950*/  LOP3.LUT R52, R233.reuse, R197, RZ, 0x30, !PT ;  /* 0x000000c5e9347212 */ /* 0x040fe400078e30ff */
[----:B------:R-:W-:Y:S02]  /*3960*/  SEL R64, RZ, 0x4, P1 ;  /* 0x00000004ff407807 */ /* 0x000fe40000800000 */
[----:B------:R-:W-:Y:S02]  /*3970*/  PRMT R54, R52, 0x9910, RZ ;  /* 0x0000991034367816 */ /* 0x000fe400000000ff */
[----:B------:R-:W-:-:S04]  /*3980*/  LOP3.LUT R52, R233, R198, RZ, 0x30, !PT ;  /* 0x000000c6e9347212 */ /* 0x000fc800078e30ff */
[----:B------:R-:W-:Y:S02]  /*3990*/  PRMT R58, R52, 0x9910, RZ ;  /* 0x00009910343a7816 */ /* 0x000fe400000000ff */
[----:B------:R-:W-:Y:S02]  /*39a0*/  FSEL R52, RZ, 1, P2 ;  /* 0x3f800000ff347808 */ /* 0x000fe40001000000 */
[----:B------:R-:W-:Y:S02]  /*39b0*/  ISETP.NE.AND P2, PT, R54, RZ, PT ;  /* 0x000000ff3600720c */ /* 0x000fe40003f45270 */
[----:B------:R-:W-:Y:S02]  /*39c0*/  FSEL R54, RZ, 1, P3 ;  /* 0x3f800000ff367808 */ /* 0x000fe40001800000 */
        /* <DEDUP_REMOVED lines=10> */
[----:B------:R-:W-:Y:S01]  /*3a70*/  HADD2.F32 R22, -RZ, R161.H0_H0 ;  /* 0x200000a1ff167230 */ /* 0x000fe20000004100 */
[----:B------:R-:W-:-:S04]  /*3a80*/  LOP3.LUT R24, R233, R185, RZ, 0x30, !PT ;  /* 0x000000b9e9187212 */ /* 0x000fc800078e30ff */
[----:B------:R-:W-:Y:S01]  /*3a90*/  FFMA.FTZ R125, R26, R22, R125 ;  /* 0x000000161a7d7223 */ /* 0x000fe2000001007d */
[----:B------:R-:W-:Y:S01]  /*3aa0*/  HADD2.F32 R22, -RZ, R162.H0_H0 ;  /* 0x200000a2ff167230 */ /* 0x000fe20000004100 */
[----:B------:R-:W-:Y:S02]  /*3ab0*/  PRMT R26, R24, 0x9910, RZ ;  /* 0x00009910181a7816 */ /* 0x000fe400000000ff */
[----:B------:R-:W-:Y:S02]  /*3ac0*/  LOP3.LUT R24, R233, R186, RZ, 0x30, !PT ;  /* 0x000000bae9187212 */ /* 0x000fe400078e30ff */
        /* <DEDUP_REMOVED lines=20> */
[----:B------:R-:W-:Y:S02]  /*3c10*/  HADD2.F32 R22, -RZ, R172.H0_H0 ;  /* 0x200000acff167230 */ /* 0x000fe40000004100 */
[----:B------:R-:W-:-:S03]  /*3c20*/  HADD2.F32 R46, -RZ, R178.H0_H0 ;  /* 0x200000b2ff2e7230 */ /* 0x000fc60000004100 */
[----:B------:R-:W-:Y:S01]  /*3c30*/  FFMA.FTZ R125, R48, R22, R125 ;  /* 0x00000016307d7223 */ /* 0x000fe2000001007d */
[----:B------:R-:W-:-:S05]  /*3c40*/  HADD2.F32 R22, -RZ, R173.H0_H0 ;  /* 0x200000adff167230 */ /* 0x000fca0000004100 */
[----:B------:R-:W-:Y:S01]  /*3c50*/  FFMA.FTZ R125, R50, R22, R125 ;  /* 0x00000016327d7223 */ /* 0x000fe2000001007d */
[----:B------:R-:W-:Y:S02]  /*3c60*/  FSEL R22, RZ, 1, P4 ;  /* 0x3f800000ff167808 */ /* 0x000fe40002000000 */
[----:B------:R-:W-:Y:S02]  /*3c70*/  ISETP.NE.AND P4, PT, R26, RZ, PT ;  /* 0x000000ff1a00720c */ /* 0x000fe40003f85270 */
[----:B------:R-:W-:Y:S01]  /*3c80*/  PRMT R26, R24, 0x9910, RZ ;  /* 0x00009910181a7816 */ /* 0x000fe200000000ff */
[----:B------:R-:W-:Y:S01]  /*3c90*/  HADD2.F32 R24, -RZ, R174.H0_H0 ;  /* 0x200000aeff187230 */ /* 0x000fe20000004100 */
[----:B------:R-:W-:-:S04]  /*3ca0*/  SEL R127, RZ, 0x800000, P4 ;  /* 0x00800000ff7f7807 */ /* 0x000fc80002000000 */
[----:B------:R-:W-:Y:S01]  /*3cb0*/  FFMA.FTZ R125, R20, R24, R125 ;  /* 0x00000018147d7223 */ /* 0x000fe2000001007d */
[----:B------:R-:W-:Y:S01]  /*3cc0*/  HADD2.F32 R24, -RZ, R175.H0_H0 ;  /* 0x200000afff187230 */ /* 0x000fe20000004100 */
[----:B------:R-:W-:Y:S02]  /*3cd0*/  FSEL R20, RZ, 1, P4 ;  /* 0x3f800000ff147808 */ /* 0x000fe40002000000 */
[----:B------:R-:W-:Y:S02]  /*3ce0*/  ISETP.NE.AND P4, PT, R26, RZ, PT ;  /* 0x000000ff1a00720c */ /* 0x000fe40003f85270 */
[----:B------:R-:W-:Y:S01]  /*3cf0*/  FFMA.FTZ R125, R18, R24, R125 ;  /* 0x00000018127d7223 */ /* 0x000fe2000001007d */
[----:B------:R-:W-:Y:S01]  /*3d00*/  HADD2.F32 R18, -RZ, R176.H0_H0 ;  /* 0x200000b0ff127230 */ /* 0x000fe20000004100 */
[----:B------:R-:W-:Y:S02]  /*3d10*/  SEL R24, RZ, 0x1000000, P4 ;  /* 0x01000000ff187807 */ /* 0x000fe40002000000 */
[----:B------:R-:W-:-:S02]  /*3d20*/  LOP3.LUT R26, R233, R187, RZ, 0x30, !PT ;  /* 0x000000bbe91a7212 */ /* 0x000fc400078e30ff */
[----:B------:R-:W-:Y:S01]  /*3d30*/  FFMA.FTZ R125, R16, R18, R125 ;  /* 0x00000012107d7223 */ /* 0x000fe2000001007d */
[C---:B------:R-:W-:Y:S01]  /*3d40*/  LOP3.LUT R18, R233.reuse, R188, RZ, 0x30, !PT ;  /* 0x000000bce9127212 */ /* 0x040fe200078e30ff */
[----:B------:R-:W-:Y:S01]  /*3d50*/  HADD2.F32 R16, -RZ, R177.H0_H0 ;  /* 0x200000b1ff107230 */ /* 0x000fe20000004100 */
[----:B------:R-:W-:Y:S02]  /*3d60*/  IADD3 R6, PT, PT, R24, R127, R6 ;  /* 0x0000007f18067210 */ /* 0x000fe40007ffe006 */
[----:B------:R-:W-:Y:S02]  /*3d70*/  PRMT R24, R26, 0x9910, RZ ;  /* 0x000099101a187816 */ /* 0x000fe400000000ff */
[----:B------:R-:W-:Y:S01]  /*3d80*/  PRMT R18, R18, 0x9910, RZ ;  /* 0x0000991012127816 */ /* 0x000fe200000000ff */
[----:B------:R-:W-:Y:S01]  /*3d90*/  FFMA.FTZ R16, R8, R16, R125 ;  /* 0x0000001008107223 */ /* 0x000fe2000001007d */
[----:B------:R-:W-:Y:S02]  /*3da0*/  FSEL R64, RZ, 1, P4 ;  /* 0x3f800000ff407808 */ /* 0x000fe40002000000 */
[----:B------:R-:W-:Y:S01]  /*3db0*/  ISETP.NE.AND P4, PT, R24, RZ, PT ;  /* 0x000000ff1800720c */ /* 0x000fe20003f85270 */
[----:B------:R-:W-:Y:S01]  /*3dc0*/  IMAD.MOV.U32 R24, RZ, RZ, R18 ;  /* 0x000000ffff187224 */ /* 0x000fe200078e0012 */
[----:B------:R-:W-:Y:S01]  /*3dd0*/  LOP3.LUT R18, R233, R189, RZ, 0x30, !PT ;  /* 0x000000bde9127212 */ /* 0x000fe200078e30ff */
[----:B------:R-:W-:Y:S01]  /*3de0*/  FFMA.FTZ R46, R5, R46, R16 ;  /* 0x0000002e052e7223 */ /* 0x000fe20000010010 */
[----:B------:R-:W-:-:S02]  /*3df0*/  FSEL R8, RZ, 1, P4 ;  /* 0x3f800000ff087808 */ /* 0x000fc40002000000 */
[----:B------:R-:W-:Y:S02]  /*3e00*/  SEL R125, RZ, 0x2000000, P4 ;  /* 0x02000000ff7d7807 */ /* 0x000fe40002000000 */
[----:B------:R-:W-:Y:S02]  /*3e10*/  ISETP.NE.AND P4, PT, R24, RZ, PT ;  /* 0x000000ff1800720c */ /* 0x000fe40003f85270 */
[----:B------:R-:W-:Y:S02]  /*3e20*/  PRMT R24, R18, 0x9910, RZ ;  /* 0x0000991012187816 */ /* 0x000fe400000000ff */
[----:B------:R-:W-:Y:S02]  /*3e30*/  LOP3.LUT R5, R233, R190, RZ, 0x30, !PT ;  /* 0x000000bee9057212 */ /* 0x000fe400078e30ff */
[----:B------:R-:W-:Y:S02]  /*3e40*/  FSEL R40, RZ, 1, P4 ;  /* 0x3f800000ff287808 */ /* 0x000fe40002000000 */
[----:B------:R-:W-:-:S02]  /*3e50*/  SEL R18, RZ, 0x4000000, P4 ;  /* 0x04000000ff127807 */ /* 0x000fc40002000000 */
[----:B------:R-:W-:Y:S02]  /*3e60*/  ISETP.NE.AND P4, PT, R24, RZ, PT ;  /* 0x000000ff1800720c */ /* 0x000fe40003f85270 */
[----:B------:R-:W-:Y:S02]  /*3e70*/  PRMT R5, R5, 0x9910, RZ ;  /* 0x0000991005057816 */ /* 0x000fe400000000ff */
[----:B------:R-:W-:Y:S02]  /*3e80*/  FSEL R44, RZ, 1, P4 ;  /* 0x3f800000ff2c7808 */ /* 0x000fe40002000000 */
[----:B------:R-:W-:Y:S02]  /*3e90*/  SEL R16, RZ, 0x8000000, P4 ;  /* 0x08000000ff107807 */ /* 0x000fe40002000000 */
[----:B------:R-:W-:Y:S02]  /*3ea0*/  ISETP.NE.AND P4, PT, R5, RZ, PT ;  /* 0x000000ff0500720c */ /* 0x000fe40003f85270 */
[----:B------:R-:W-:-:S02]  /*3eb0*/  LOP3.LUT R5, R233, R191, RZ, 0x30, !PT ;  /* 0x000000bfe9057212 */ /* 0x000fc400078e30ff */
[----:B------:R-:W-:Y:S02]  /*3ec0*/  FSEL R42, RZ, 1, P4 ;  /* 0x3f800000ff2a7808 */ /* 0x000fe40002000000 */
[----:B------:R-:W-:Y:S02]  /*3ed0*/  PRMT R5, R5, 0x9910, RZ ;  /* 0x0000991005057816 */ /* 0x000fe400000000ff */
[----:B------:R-:W-:Y:S02]  /*3ee0*/  SEL R28, RZ, 0x10000000, P4 ;  /* 0x10000000ff1c7807 */ /* 0x000fe40002000000 */
[----:B------:R-:W-:Y:S02]  /*3ef0*/  ISETP.NE.AND P4, PT, R5, RZ, PT ;  /* 0x000000ff0500720c */ /* 0x000fe40003f85270 */
[----:B------:R-:W-:Y:S02]  /*3f00*/  LOP3.LUT R5, R233, R192, RZ, 0x30, !PT ;  /* 0x000000c0e9057212 */ /* 0x000fe400078e30ff */
[----:B------:R-:W-:-:S02]  /*3f10*/  FSEL R34, RZ, 1, P4 ;  /* 0x3f800000ff227808 */ /* 0x000fc40002000000 */
[----:B------:R-:W-:Y:S02]  /*3f20*/  PRMT R5, R5, 0x9910, RZ ;  /* 0x0000991005057816 */ /* 0x000fe400000000ff */
[----:B------:R-:W-:Y:S02]  /*3f30*/  SEL R127, RZ, 0x20000000, P4 ;  /* 0x20000000ff7f7807 */ /* 0x000fe40002000000 */
[----:B------:R-:W-:Y:S02]  /*3f40*/  ISETP.NE.AND P4, PT, R5, RZ, PT ;  /* 0x000000ff0500720c */ /* 0x000fe40003f85270 */
[----:B------:R-:W-:Y:S02]  /*3f50*/  LOP3.LUT R5, R233, R193, RZ, 0x30, !PT ;  /* 0x000000c1e9057212 */ /* 0x000fe400078e30ff */
[----:B------:R-:W-:Y:S02]  /*3f60*/  FSEL R36, RZ, 1, P4 ;  /* 0x3f800000ff247808 */ /* 0x000fe40002000000 */
[----:B------:R-:W-:-:S02]  /*3f70*/  PRMT R5, R5, 0x9910, RZ ;  /* 0x0000991005057816 */ /* 0x000fc400000000ff */
[----:B------:R-:W-:Y:S02]  /*3f80*/  SEL R24, RZ, 0x40000000, P4 ;  /* 0x40000000ff187807 */ /* 0x000fe40002000000 */
[----:B------:R-:W-:Y:S02]  /*3f90*/  ISETP.NE.AND P4, PT, R5, RZ, PT ;  /* 0x000000ff0500720c */ /* 0x000fe40003f85270 */
[----:B------:R-:W-:Y:S02]  /*3fa0*/  LOP3.LUT R5, R233, R199, RZ, 0x30, !PT ;  /* 0x000000c7e9057212 */ /* 0x000fe400078e30ff */
[----:B------:R-:W-:Y:S02]  /*3fb0*/  FSEL R38, RZ, 1, P4 ;  /* 0x3f800000ff267808 */ /* 0x000fe40002000000 */
[----:B------:R-:W-:Y:S02]  /*3fc0*/  PRMT R26, R5, 0x9910, RZ ;  /* 0x00009910051a7816 */ /* 0x000fe400000000ff */
[----:B------:R-:W-:-:S02]  /*3fd0*/  LOP3.LUT R5, R233, R200, RZ, 0x30, !PT ;  /* 0x000000c8e9057212 */ /* 0x000fc400078e30ff */
[----:B------:R-:W-:Y:S02]  /*3fe0*/  IADD3 R125, PT, PT, R18, R125, R6 ;  /* 0x0000007d127d7210 */ /* 0x000fe40007ffe006 */
[----:B------:R-:W-:Y:S02]  /*3ff0*/  PRMT R30, R5, 0x9910, RZ ;  /* 0x00009910051e7816 */ /* 0x000fe400000000ff */
[----:B------:R-:W-:Y:S02]  /*4000*/  SEL R5, RZ, 0x80000000, P4 ;  /* 0x80000000ff057807 */ /* 0x000fe40002000000 */
[----:B------:R-:W-:Y:S02]  /*4010*/  ISETP.NE.AND P4, PT, R26, RZ, PT ;  /* 0x000000ff1a00720c */ /* 0x000fe40003f85270 */
[----:B------:R-:W-:Y:S02]  /*4020*/  FSEL R26, RZ, 1, P5 ;  /* 0x3f800000ff1a7808 */ /* 0x000fe40002800000 */
[----:B------:R-:W-:-:S02]  /*4030*/  ISETP.NE.AND P5, PT, R30, RZ, PT ;  /* 0x000000ff1e00720c */ /* 0x000fc40003fa5270 */
[C---:B------:R-:W-:Y:S02]  /*4040*/  LOP3.LUT R30, R233.reuse, R201, RZ, 0x30, !PT ;  /* 0x000000c9e91e7212 */ /* 0x040fe400078e30ff */
[----:B------:R-:W-:Y:S02]  /*4050*/  SEL R50, RZ, 0x40, P5 ;  /* 0x00000040ff327807 */ /* 0x000fe40002800000 */
[----:B------:R-:W-:Y:S02]  /*4060*/  PRMT R48, R30, 0x9910, RZ ;  /* 0x000099101e307816 */ /* 0x000fe400000000ff */
[----:B------:R-:W-:Y:S02]  /*4070*/  LOP3.LUT R30, R233, R202, RZ, 0x30, !PT ;  /* 0x000000cae91e7212 */ /* 0x000fe400078e30ff */
[----:B------:R-:W-:Y:S02]  /*4080*/  ISETP.NE.AND P0, PT, R48, RZ, PT ;  /* 0x000000ff3000720c */ /* 0x000fe40003f05270 */
[----:B------:R-:W-:-:S02]  /*4090*/  PRMT R30, R30, 0x9910, RZ ;  /* 0x000099101e1e7816 */ /* 0x000fc400000000ff */
[----:B------:R-:W-:-:S03]  /*40a0*/  IADD3 R16, PT, PT, R28, R16, R125 ;  /* 0x000000101c107210 */ /* 0x000fc60007ffe07d */
[----:B------:R-:W-:Y:S01]  /*40b0*/  IMAD.MOV.U32 R48, RZ, RZ, R30 ;  /* 0x000000ffff307224 */ /* 0x000fe200078e001e */
[----:B------:R-:W-:Y:S02]  /*40c0*/  FSEL R30, RZ, 1, P1 ;  /* 0x3f800000ff1e7808 */ /* 0x000fe40000800000 */
[----:B------:R-:W-:Y:S02]  /*40d0*/  IADD3 R16, PT, PT, R24, R127, R16 ;  /* 0x0000007f18107210 */ /* 0x000fe40007ffe010 */
[----:B------:R-:W-:Y:S02]  /*40e0*/  ISETP.NE.AND P1, PT, R48, RZ, PT ;  /* 0x000000ff3000720c */ /* 0x000fe40003f25270 */
[----:B------:R-:W-:Y:S01]  /*40f0*/  SEL R48, RZ, 0x20, P4 ;  /* 0x00000020ff307807 */ /* 0x000fe20002000000 */
[----:B------:R-:W-:-:S03]  /*4100*/  IMAD.IADD R5, R16, 0x1, R5 ;  /* 0x0000000110057824 */ /* 0x000fc600078e0205 */
[----:B------:R-:W-:Y:S02]  /*4110*/  IADD3 R58, PT, PT, R50, R48, R58 ;  /* 0x00000030323a7210 */ /* 0x000fe40007ffe03a */
[----:B------:R-:W-:Y:S01]  /*4120*/  SEL R48, RZ, 0x80, P0 ;  /* 0x00000080ff307807 */ /* 0x000fe20000000000 */
[----:B------:R0:W-:Y:S01]  /*4130*/  STL.64 [R1], R4 ;  /* 0x0000000401007387 */ /* 0x0001e20000100a00 */
[----:B------:R-:W-:-:S04]  /*4140*/  SEL R50, RZ, 0x100, P1 ;  /* 0x00000100ff327807 */ /* 0x000fc80000800000 */
[----:B------:R-:W-:Y:S01]  /*4150*/  IADD3 R58, PT, PT, R50, R48, R58 ;  /* 0x00000030323a7210 */ /* 0x000fe20007ffe03a */
[----:B------:R-:W-:Y:S01]  /*4160*/  HADD2.F32 R48, -RZ, R179.H0_H0 ;  /* 0x200000b3ff307230 */ /* 0x000fe20000004100 */
[----:B------:R-:W-:-:S04]  /*4170*/  FSEL R50, RZ, 1, P3 ;  /* 0x3f800000ff327808 */ /* 0x000fc80001800000 */
[----:B------:R-:W-:Y:S01]  /*4180*/  FFMA.FTZ R46, R60, R48, R46 ;  /* 0x000000303c2e7223 */ /* 0x000fe2000001002e */
[----:B------:R-:W-:Y:S02]  /*4190*/  HADD2.F32 R48, -RZ, R180.H0_H0 ;  /* 0x200000b4ff307230 */ /* 0x000fe40000004100 */
[----:B0-----:R-:W-:-:S03]  /*41a0*/  HADD2.F32 R4, -RZ, R129.H0_H0 ;  /* 0x20000081ff047230 */ /* 0x001fc60000004100 */
[----:B------:R-:W-:Y:S01]  /*41b0*/  FFMA.FTZ R46, R56, R48, R46 ;  /* 0x00000030382e7223 */ /* 0x000fe2000001002e */
[----:B------:R-:W-:Y:S02]  /*41c0*/  HADD2.F32 R48, -RZ, R181.H0_H0 ;  /* 0x200000b5ff307230 */ /* 0x000fe40000004100 */
[----:B------:R-:W-:-:S03]  /*41d0*/  HADD2.F32 R56, -RZ, R182.H0_H0 ;  /* 0x200000b6ff387230 */ /* 0x000fc60000004100 */
[----:B------:R-:W-:-:S04]  /*41e0*/  FFMA.FTZ R46, R62, R48, R46 ;  /* 0x000000303e2e7223 */ /* 0x000fc8000001002e */
[----:B------:R-:W-:Y:S01]  /*41f0*/  FFMA.FTZ R56, R52, R56, R46 ;  /* 0x0000003834387223 */ /* 0x000fe2000001002e */
[C---:B------:R-:W-:Y:S02]  /*4200*/  LOP3.LUT R46, R233.reuse, R203, RZ, 0x30, !PT ;  /* 0x000000cbe92e7212 */ /* 0x040fe400078e30ff */
[----:B------:R-:W-:Y:S02]  /*4210*/  FSEL R52, RZ, 1, P2 ;  /* 0x3f800000ff347808 */ /* 0x000fe40001000000 */
[----:B------:R-:W-:Y:S02]  /*4220*/  PRMT R48, R46, 0x9910, RZ ;  /* 0x000099102e307816 */ /* 0x000fe400000000ff */
[----:B------:R-:W-:Y:S02]  /*4230*/  LOP3.LUT R46, R233, R204, RZ, 0x30, !PT ;  /* 0x000000cce92e7212 */ /* 0x000fe400078e30ff */
[----:B------:R-:W-:Y:S02]  /*4240*/  ISETP.NE.AND P2, PT, R48, RZ, PT ;  /* 0x000000ff3000720c */ /* 0x000fe40003f45270 */
[----:B------:R-:W-:-:S02]  /*4250*/  PRMT R46, R46, 0x9910, RZ ;  /* 0x000099102e2e7816 */ /* 0x000fc400000000ff */
[----:B------:R-:W-:Y:S02]  /*4260*/  FSEL R48, RZ, 1, P4 ;  /* 0x3f800000ff307808 */ /* 0x000fe40002000000 */
[----:B------:R-:W-:Y:S02]  /*4270*/  ISETP.NE.AND P3, PT, R46, RZ, PT ;  /* 0x000000ff2e00720c */ /* 0x000fe40003f65270 */
[C---:B------:R-:W-:Y:S02]  /*4280*/  LOP3.LUT R46, R233.reuse, R205, RZ, 0x30, !PT ;  /* 0x000000cde92e7212 */ /* 0x040fe400078e30ff */
[----:B------:R-:W-:Y:S02]  /*4290*/  SEL R62, RZ, 0x400, P3 ;  /* 0x00000400ff3e7807 */ /* 0x000fe40001800000 */
[----:B------:R-:W-:Y:S02]  /*42a0*/  PRMT R60, R46, 0x9910, RZ ;  /* 0x000099102e3c7816 */ /* 0x000fe400000000ff */
[----:B------:R-:W-:-:S02]  /*42b0*/  LOP3.LUT R46, R233, R206, RZ, 0x30, !PT ;  /* 0x000000cee92e7212 */ /* 0x000fc400078e30ff */
        /* <DEDUP_REMOVED lines=15> */
[----:B------:R-:W-:-:S04]  /*43b0*/  FSEL R56, RZ, 1, P0 ;  /* 0x3f800000ff387808 */ /* 0x000fc80000000000 */
        /* <DEDUP_REMOVED lines=29> */
[----:B------:R-:W-:Y:S02]  /*4590*/  HADD2.F32 R40, -RZ, R189.H0_H0 ;  /* 0x200000bdff287230 */ /* 0x000fe40000004100 */
[----:B------:R-:W-:-:S03]  /*45a0*/  HADD2.F32 R60, -RZ, R190.H0_H0 ;  /* 0x200000beff3c7230 */ /* 0x000fc60000004100 */
[----:B------:R-:W-:Y:S01]  /*45b0*/  FFMA.FTZ R8, R44, R40, R8 ;  /* 0x000000282c087223 */ /* 0x000fe20000010008 */
[----:B------:R-:W-:-:S03]  /*45c0*/  FSEL R44, RZ, 1, P4 ;  /* 0x3f800000ff2c7808 */ /* 0x000fc60002000000 */
        /* <DEDUP_REMOVED lines=25> */
[----:B------:R-:W-:Y:S02]  /*4760*/  HADD2.F32 R60, -RZ, R192.H0_H0 ;  /* 0x200000c0ff3c7230 */ /* 0x000fe40000004100 */
[----:B------:R-:W-:-:S03]  /*4770*/  HADD2.F32 R62, -RZ, R194.H0_H0 ;  /* 0x200000c2ff3e7230 */ /* 0x000fc60000004100 */
[----:B------:R-:W-:Y:S01]  /*4780*/  FFMA.FTZ R34, R36, R60, R34 ;  /* 0x0000003c24227223 */ /* 0x000fe20000010022 */
[----:B------:R-:W-:Y:S01]  /*4790*/  HADD2.F32 R36, -RZ, R193.H0_H0 ;  /* 0x200000c1ff247230 */ /* 0x000fe20000004100 */
[----:B------:R-:W-:-:S04]  /*47a0*/  FSEL R60, RZ, 1, P2 ;  /* 0x3f800000ff3c7808 */ /* 0x000fc80001000000 */
[----:B------:R-:W-:Y:S01]  /*47b0*/  FFMA.FTZ R34, R38, R36, R34 ;  /* 0x0000002426227223 */ /* 0x000fe20000010022 */
[----:B------:R-:W-:Y:S02]  /*47c0*/  FSEL R38, RZ, 1, P3 ;  /* 0x3f800000ff267808 */ /* 0x000fe40001800000 */
[----:B------:R-:W-:Y:S01]  /*47d0*/  FSEL R36, RZ, 1, P4 ;  /* 0x3f800000ff247808 */ /* 0x000fe20002000000 */
[----:B------:R-:W-:Y:S01]  /*47e0*/  FFMA.FTZ R62, R26, R62, R34 ;  /* 0x0000003e1a3e7223 */ /* 0x000fe20000010022 */
[----:B------:R-:W-:-:S04]  /*47f0*/  LOP3.LUT R26, R233, R215, RZ, 0x30, !PT ;  /* 0x000000d7e91a7212 */ /* 0x000fc800078e30ff */
[----:B------:R-:W-:Y:S02]  /*4800*/  PRMT R34, R26, 0x9910, RZ ;  /* 0x000099101a227816 */ /* 0x000fe400000000ff */
[----:B------:R-:W-:Y:S02]  /*4810*/  LOP3.LUT R26, R233, R216, RZ, 0x30, !PT ;  /* 0x000000d8e91a7212 */ /* 0x000fe400078e30ff */
[----:B------:R-:W-:Y:S02]  /*4820*/  ISETP.NE.AND P2, PT, R34, RZ, PT ;  /* 0x000000ff2200720c */ /* 0x000fe40003f45270 */
[----:B------:R-:W-:-:S04]  /*4830*/  PRMT R26, R26, 0x9910, RZ ;  /* 0x000099101a1a7816 */ /* 0x000fc800000000ff */
[----:B------:R-:W-:Y:S02]  /*4840*/  ISETP.NE.AND P3, PT, R26, RZ, PT ;  /* 0x000000ff1a00720c */ /* 0x000fe40003f65270 */
[C---:B------:R-:W-:Y:S02]  /*4850*/  LOP3.LUT R26, R233.reuse, R217, RZ, 0x30, !PT ;  /* 0x000000d9e91a7212 */ /* 0x040fe400078e30ff */
[----:B------:R-:W-:Y:S02]  /*4860*/  SEL R64, RZ, 0x400000, P3 ;  /* 0x00400000ff407807 */ /* 0x000fe40001800000 */
[----:B------:R-:W-:Y:S02]  /*4870*/  PRMT R34, R26, 0x9910, RZ ;  /* 0x000099101a227816 */ /* 0x000fe400000000ff */
[----:B------:R-:W-:Y:S02]  /*4880*/  LOP3.LUT R26, R233, R218, RZ, 0x30, !PT ;  /* 0x000000dae91a7212 */ /* 0x000fe400078e30ff */
[----:B------:R-:W-:-:S02]  /*4890*/  ISETP.NE.AND P4, PT, R34, RZ, PT ;  /* 0x000000ff2200720c */ /* 0x000fc40003f85270 */
[----:B------:R-:W-:Y:S02]  /*48a0*/  PRMT R26, R26, 0x9910, RZ ;  /* 0x000099101a1a7816 */ /* 0x000fe400000000ff */
        /* <DEDUP_REMOVED lines=29> */
[----:B------:R-:W-:-:S04]  /*4a80*/  LOP3.LUT R30, R233, R220, RZ, 0x30, !PT ;  /* 0x000000dce91e7212 */ /* 0x000fc800078e30ff */
[----:B------:R-:W-:Y:S01]  /*4a90*/  FFMA.FTZ R20, R44, R22, R20 ;  /* 0x000000162c147223 */ /* 0x000fe20000010014 */
[----:B------:R-:W-:Y:S01]  /*4aa0*/  HADD2.F32 R22, -RZ, R206.H0_H0 ;  /* 0x200000ceff167230 */ /* 0x000fe20000004100 */
[----:B------:R-:W-:-:S04]  /*4ab0*/  PRMT R30, R30, 0x9910, RZ ;  /* 0x000099101e1e7816 */ /* 0x000fc800000000ff */
[----:B------:R-:W-:Y:S01]  /*4ac0*/  FFMA.FTZ R20, R42, R22, R20 ;  /* 0x000000162a147223 */ /* 0x000fe20000010014 */
[----:B------:R-:W-:-:S05]  /*4ad0*/  HADD2.F32 R22, -RZ, R207.H0_H0 ;  /* 0x200000cfff167230 */ /* 0x000fca0000004100 */
[----:B------:R-:W-:Y:S01]  /*4ae0*/  FFMA.FTZ R20, R40, R22, R20 ;  /* 0x0000001628147223 */ /* 0x000fe20000010014 */
[----:B------:R-:W-:-:S05]  /*4af0*/  HADD2.F32 R22, -RZ, R208.H0_H0 ;  /* 0x200000d0ff167230 */ /* 0x000fca0000004100 */
[----:B------:R-:W-:Y:S01]  /*4b00*/  FFMA.FTZ R8, R8, R22, R20 ;  /* 0x0000001608087223 */ /* 0x000fe20000010014 */
[----:B------:R-:W-:Y:S01]  /*4b10*/  HADD2.F32 R22, -RZ, R209.H0_H0 ;  /* 0x200000d1ff167230 */ /* 0x000fe20000004100 */
[----:B------:R-:W-:Y:S02]  /*4b20*/  FSEL R20, RZ, 1, P0 ;  /* 0x3f800000ff147808 */ /* 0x000fe40000000000 */
[----:B------:R-:W-:Y:S02]  /*4b30*/  ISETP.NE.AND P0, PT, R30, RZ, PT ;  /* 0x000000ff1e00720c */ /* 0x000fe40003f05270 */
[----:B------:R-:W-:Y:S01]  /*4b40*/  FFMA.FTZ R121, R60, R22, R8 ;  /* 0x000000163c797223 */ /* 0x000fe20000010008 */
[----:B------:R-:W-:Y:S01]  /*4b50*/  HADD2.F32 R8, -RZ, R210.H0_H0 ;  /* 0x200000d2ff087230 */ /* 0x000fe20000004100 */
[----:B------:R-:W-:Y:S02]  /*4b60*/  LOP3.LUT R22, R233, R222, RZ, 0x30, !PT ;  /* 0x000000dee9167212 */ /* 0x000fe400078e30ff */
[----:B------:R-:W-:-:S02]  /*4b70*/  FSEL R30, RZ, 1, P1 ;  /* 0x3f800000ff1e7808 */ /* 0x000fc40000800000 */
[----:B------:R-:W-:Y:S01]  /*4b80*/  FFMA.FTZ R121, R38, R8, R121 ;  /* 0x0000000826797223 */ /* 0x000fe20000010079 */
[----:B------:R-:W-:Y:S01]  /*4b90*/  HADD2.F32 R8, -RZ, R211.H0_H0 ;  /* 0x200000d3ff087230 */ /* 0x000fe20000004100 */
[----:B------:R-:W-:Y:S02]  /*4ba0*/  PRMT R22, R22, 0x9910, RZ ;  /* 0x0000991016167816 */ /* 0x000fe400000000ff */
[----:B------:R-:W-:Y:S02]  /*4bb0*/  ISETP.NE.AND P1, PT, R14, RZ, PT ;  /* 0x000000ff0e00720c */ /* 0x000fe40003f25270 */
[----:B------:R-:W-:Y:S01]  /*4bc0*/  FFMA.FTZ R121, R36, R8, R121 ;  /* 0x0000000824797223 */ /* 0x000fe20000010079 */
[----:B------:R-:W-:Y:S01]  /*4bd0*/  HADD2.F32 R8, -RZ, R212.H0_H0 ;  /* 0x200000d4ff087230 */ /* 0x000fe20000004100 */
[----:B------:R-:W-:Y:S01]  /*4be0*/  PRMT R36, R32, 0x9910, RZ ;  /* 0x0000991020247816 */ /* 0x000fe200000000ff */
[----:B------:R-:W-:Y:S01]  /*4bf0*/  HADD2.F32 R32, -RZ, R213.H0_H0 ;  /* 0x200000d5ff207230 */ /* 0x000fe20000004100 */
[----:B------:R-:W-:-:S02]  /*4c00*/  FSEL R14, RZ, 1, P2 ;  /* 0x3f800000ff0e7808 */ /* 0x000fc40001000000 */
[----:B------:R-:W-:Y:S01]  /*4c10*/  FFMA.FTZ R121, R34, R8, R121 ;  /* 0x0000000822797223 */ /* 0x000fe20000010079 */
[----:B------:R-:W-:Y:S01]  /*4c20*/  ISETP.NE.AND P2, PT, R22, RZ, PT ;  /* 0x000000ff1600720c */ /* 0x000fe20003f45270 */
[----:B------:R-:W-:Y:S01]  /*4c30*/  IMAD.MOV.U32 R34, RZ, RZ, R36 ;  /* 0x000000ffff227224 */ /* 0x000fe200078e0024 */
[C---:B------:R-:W-:Y:S01]  /*4c40*/  LOP3.LUT R22, R233.reuse, R223, RZ, 0x30, !PT ;  /* 0x000000dfe9167212 */ /* 0x040fe200078e30ff */
[----:B------:R-:W-:Y:S01]  /*4c50*/  FFMA.FTZ R121, R20, R32, R121 ;  /* 0x0000002014797223 */ /* 0x000fe20000010079 */
[----:B------:R-:W-:Y:S01]  /*4c60*/  LOP3.LUT R32, R233, R225, RZ, 0x30, !PT ;  /* 0x000000e1e9207212 */ /* 0x000fe200078e30ff */
[----:B------:R-:W-:Y:S01]  /*4c70*/  HADD2.F32 R20, -RZ, R214.H0_H0 ;  /* 0x200000d6ff147230 */ /* 0x000fe20000004100 */
[----:B------:R-:W-:Y:S02]  /*4c80*/  PRMT R22, R22, 0x9910, RZ ;  /* 0x0000991016167816 */ /* 0x000fe400000000ff */
[----:B------:R-:W-:Y:S02]  /*4c90*/  PRMT R32, R32, 0x9910, RZ ;  /* 0x0000991020207816 */ /* 0x000fe400000000ff */
[----:B------:R-:W-:Y:S01]  /*4ca0*/  FFMA.FTZ R121, R30, R20, R121 ;  /* 0x000000141e797223 */ /* 0x000fe20000010079 */
[----:B------:R-:W-:Y:S01]  /*4cb0*/  IMAD.MOV.U32 R8, RZ, RZ, R22 ;  /* 0x000000ffff087224 */ /* 0x000fe200078e0016 */
[----:B------:R-:W-:Y:S01]  /*4cc0*/  FSEL R6, RZ, 1, P0 ;  /* 0x3f800000ff067808 */ /* 0x000fe20000000000 */
[----:B------:R-:W-:Y:S01]  /*4cd0*/  IMAD.MOV.U32 R18, RZ, RZ, R32 ;  /* 0x000000ffff127224 */ /* 0x000fe200078e0020 */
[----:B------:R-:W-:-:S02]  /*4ce0*/  SEL R30, RZ, 0x2000000, P0 ;  /* 0x02000000ff1e7807 */ /* 0x000fc40000000000 */
[----:B------:R-:W-:Y:S02]  /*4cf0*/  FSEL R22, RZ, 1, P3 ;  /* 0x3f800000ff167808 */ /* 0x000fe40001800000 */
[----:B------:R-:W-:Y:S01]  /*4d00*/  ISETP.NE.AND P0, PT, R18, RZ, PT ;  /* 0x000000ff1200720c */ /* 0x000fe20003f05270 */
[----:B------:R-:W-:Y:S01]  /*4d10*/  HADD2.F32 R18, -RZ, R215.H0_H0 ;  /* 0x200000d7ff127230 */ /* 0x000fe20000004100 */
[----:B------:R-:W-:Y:S02]  /*4d20*/  ISETP.NE.AND P3, PT, R8, RZ, PT ;  /* 0x000000ff0800720c */ /* 0x000fe40003f65270 */
[----:B------:R-:W-:Y:S02]  /*4d30*/  SEL R32, RZ, 0x4000000, P1 ;  /* 0x04000000ff207807 */ /* 0x000fe40000800000 */
[----:B------:R-:W-:Y:S01]  /*4d40*/  FFMA.FTZ R121, R14, R18, R121 ;  /* 0x000000120e797223 */ /* 0x000fe20000010079 */
[----:B------:R-:W-:Y:S01]  /*4d50*/  SEL R123, RZ, 0x8000000, P2 ;  /* 0x08000000ff7b7807 */ /* 0x000fe20001000000 */
[----:B------:R-:W-:Y:S01]  /*4d60*/  HADD2.F32 R14, -RZ, R217.H0_H0 ;  /* 0x200000d9ff0e7230 */ /* 0x000fe20000004100 */
[----:B------:R-:W-:Y:S01]  /*4d70*/  IADD3 R26, PT, PT, R32, R30, R26 ;  /* 0x0000001e201a7210 */ /* 0x000fe20007ffe01a */
[----:B------:R-:W-:Y:S01]  /*4d80*/  FFMA.FTZ R121, R22, R10, R121 ;  /* 0x0000000a16797223 */ /* 0x000fe20000010079 */
[----:B------:R-:W-:Y:S01]  /*4d90*/  SEL R18, RZ, 0x10000000, P3 ;  /* 0x10000000ff127807 */ /* 0x000fe20001800000 */
[----:B------:R-:W-:Y:S01]  /*4da0*/  HADD2.F32 R10, -RZ, R220.H0_H0 ;  /* 0x200000dcff0a7230 */ /* 0x000fe20000004100 */
[----:B------:R-:W-:-:S02]  /*4db0*/  FSEL R8, RZ, 1, P4 ;  /* 0x3f800000ff087808 */ /* 0x000fc40002000000 */
[----:B------:R-:W-:Y:S02]  /*4dc0*/  ISETP.NE.AND P4, PT, R34, RZ, PT ;  /* 0x000000ff2200720c */ /* 0x000fe40003f85270 */
[----:B------:R-:W-:Y:S01]  /*4dd0*/  IADD3 R18, PT, PT, R18, R123, R26 ;  /* 0x0000007b12127210 */ /* 0x000fe20007ffe01a */
[----:B------:R-:W-:Y:S01]  /*4de0*/  HADD2.F32 R123, -RZ, R218.H0_H0 ;  /* 0x200000daff7b7230 */ /* 0x000fe20000004100 */
[----:B------:R-:W-:Y:S01]  /*4df0*/  FSEL R20, RZ, 1, P5 ;  /* 0x3f800000ff147808 */ /* 0x000fe20002800000 */
[----:B------:R-:W-:Y:S01]  /*4e00*/  FFMA.FTZ R8, R8, R14, R121 ;  /* 0x0000000e08087223 */ /* 0x000fe20000010079 */
[----:B------:R-:W-:Y:S02]  /*4e10*/  SEL R121, RZ, 0x20000000, P4 ;  /* 0x20000000ff797807 */ /* 0x000fe40002000000 */
[----:B------:R-:W-:Y:S01]  /*4e20*/  SEL R14, RZ, 0x40000000, P0 ;  /* 0x40000000ff0e7807 */ /* 0x000fe20000000000 */
[----:B------:R-:W-:Y:S01]  /*4e30*/  FFMA.FTZ R123, R20, R123, R8 ;  /* 0x0000007b147b7223 */ /* 0x000fe20000010008 */
[----:B------:R-:W-:Y:S01]  /*4e40*/  LOP3.LUT R34, R233, R129, RZ, 0x30, !PT ;  /* 0x00000081e9227212 */ /* 0x000fe200078e30ff */
[----:B------:R-:W-:Y:S01]  /*4e50*/  HADD2.F32 R8, -RZ, R222.H0_H0 ;  /* 0x200000deff087230 */ /* 0x000fe20000004100 */
[----:B------:R-:W-:Y:S01]  /*4e60*/  IADD3 R14, PT, PT, R14, R121, R18 ;  /* 0x000000790e0e7210 */ /* 0x000fe20007ffe012 */
[----:B------:R-:W-:Y:S01]  /*4e70*/  FFMA.FTZ R10, R6, R10, R123 ;  /* 0x0000000a060a7223 */ /* 0x000fe2000001007b */
[----:B------:R-:W-:-:S02]  /*4e80*/  FSEL R121, RZ, 1, P1 ;  /* 0x3f800000ff797808 */ /* 0x000fc40000800000 */
[----:B------:R-:W-:Y:S02]  /*4e90*/  PRMT R34, R34, 0x9910, RZ ;  /* 0x0000991022227816 */ /* 0x000fe400000000ff */
[----:B------:R-:W-:Y:S01]  /*4ea0*/  FSEL R123, RZ, 1, P2 ;  /* 0x3f800000ff7b7808 */ /* 0x000fe20001000000 */
[----:B------:R-:W-:Y:S01]  /*4eb0*/  FFMA.FTZ R2, R121, R2, R10 ;  /* 0x0000000279027223 */ /* 0x000fe2000001000a */
[----:B------:R-:W-:Y:S01]  /*4ec0*/  ISETP.NE.AND P5, PT, R34, RZ, PT ;  /* 0x000000ff2200720c */ /* 0x000fe20003fa5270 */
[----:B------:R-:W-:Y:S01]  /*4ed0*/  HADD2.F32 R10, -RZ, R224.H0_H0 ;  /* 0x200000e0ff0a7230 */ /* 0x000fe20000004100 */
[----:B------:R-:W-:Y:S01]  /*4ee0*/  FSEL R121, RZ, 1, P3 ;  /* 0x3f800000ff797808 */ /* 0x000fe20001800000 */
[----:B------:R-:W-:Y:S01]  /*4ef0*/  FFMA.FTZ R2, R123, R8, R2 ;  /* 0x000000087b027223 */ /* 0x000fe20000010002 */
[----:B------:R-:W-:Y:S01]  /*4f00*/  SEL R7, RZ, 0x80000000, P5 ;  /* 0x80000000ff077807 */ /* 0x000fe20002800000 */
[----:B------:R-:W-:Y:S01]  /*4f10*/  HADD2.F32 R8, -RZ, R223.H0_H0 ;  /* 0x200000dfff087230 */ /* 0x000fe20000004100 */
[----:B------:R-:W-:-:S02]  /*4f20*/  FSEL R123, RZ, 1, P4 ;  /* 0x3f800000ff7b7808 */ /* 0x000fc40002000000 */
[----:B------:R-:W-:Y:S01]  /*4f30*/  FSEL R5, RZ, 1, P0 ;  /* 0x3f800000ff057808 */ /* 0x000fe20000000000 */
[----:B------:R-:W-:Y:S02]  /*4f40*/  IMAD.IADD R6, R14, 0x1, R7 ;  /* 0x000000010e067824 */ /* 0x000fe400078e0207 */
[----:B------:R-:W-:Y:S01]  /*4f50*/  FFMA.FTZ R2, R121, R8, R2 ;  /* 0x0000000879027223 */ /* 0x000fe20000010002 */
[----:B------:R-:W-:Y:S02]  /*4f60*/  IMAD.MOV.U32 R7, RZ, RZ, RZ ;  /* 0x000000ffff077224 */ /* 0x000fe400078e00ff */
[----:B------:R-:W-:Y:S02]  /*4f70*/  HADD2.F32 R8, -RZ, R225.H0_H0 ;  /* 0x200000e1ff087230 */ /* 0x000fe40000004100 */
[----:B------:R-:W-:Y:S01]  /*4f80*/  FFMA.FTZ R2, R123, R10, R2 ;  /* 0x0000000a7b027223 */ /* 0x000fe20000010002 */
[----:B------:R0:W-:Y:S03]  /*4f90*/  STL.64 [R1+0x8], R6 ;  /* 0x0000080601007387 */ /* 0x0001e60000100a00 */
[----:B------:R-:W-:Y:S01]  /*4fa0*/  FFMA.FTZ R5, R5, R8, R2 ;  /* 0x0000000805057223 */ /* 0x000fe20000010002 */
[----:B0-----:R-:W-:-:S05]  /*4fb0*/  FSEL R6, RZ, 1, P5 ;  /* 0x3f800000ff067808 */ /* 0x001fca0002800000 */
[----:B------:R-:W-:Y:S01]  /*4fc0*/  FFMA.FTZ R7, R6, R4, R5 ;  /* 0x0000000406077223 */ /* 0x000fe20000010005 */
[----:B------:R-:W-:-:S07]  /*4fd0*/  IMAD.MOV.U32 R5, RZ, RZ, RZ ;  /* 0x000000ffff057224 */ /* 0x000fce00078e00ff */
.L_x_71:
[----:B------:R-:W-:-:S05]  /*4fe0*/  VIADD R2, R5, 0x60 ;  /* 0x0000006005027836 */ /* 0x000fca0000000000 */
[----:B------:R-:W-:-:S05]  /*4ff0*/  SHF.R.U32.HI R2, RZ, 0x5, R2 ;  /* 0x00000005ff027819 */ /* 0x000fca0000011602 */
[----:B------:R-:W-:-:S05]  /*5000*/  IMAD R2, R2, 0x4, R1 ;  /* 0x0000000402027824 */ /* 0x000fca00078e0201 */
[----:B------:R-:W2:Y:S01]  /*5010*/  LDL R22, [R2] ;  /* 0x0000000002167983 */ /* 0x000ea20000100800 */
[C---:B------:R-:W-:Y:S01]  /*5020*/  IMAD R4, R5.reuse, 0x100, R128 ;  /* 0x0000010005047824 */ /* 0x040fe200078e0280 */
[----:B------:R-:W-:-:S04]  /*5030*/  LOP3.LUT R121, R5, 0x18, RZ, 0xc0, !PT ;  /* 0x0000001805797812 */ /* 0x000fc800078ec0ff */
[----:B------:R-:W-:-:S05]  /*5040*/  LEA R14, R4, UR4, 0x1 ;  /* 0x00000004040e7c11 */ /* 0x000fca000f8e08ff */
[----:B------:R-:W0:Y:S04]  /*5050*/  LDS.U16 R18, [R14+0x6000] ;  /* 0x006000000e127984 */ /* 0x000e280000000400 */
[----:B------:R-:W1:Y:S04]  /*5060*/  LDS.U16 R16, [R14+0x6200] ;  /* 0x006200000e107984 */ /* 0x000e680000000400 */
[----:B------:R-:W3:Y:S04]  /*5070*/  LDS.U16 R12, [R14+0x6400] ;  /* 0x006400000e0c7984 */ /* 0x000ee80000000400 */
[----:B------:R-:W4:Y:S04]  /*5080*/  LDS.U16 R10, [R14+0x6600] ;  /* 0x006600000e0a7984 */ /* 0x000f280000000400 */
[----:B------:R-:W5:Y:S04]  /*5090*/  LDS.U16 R4, [R14+0x6800] ;  /* 0x006800000e047984 */ /* 0x000f680000000400 */
[----:B------:R-:W-:Y:S01]  /*50a0*/  LDS.U16 R8, [R14+0x6a00] ;  /* 0x006a00000e087984 */ /* 0x000fe20000000400 */
[----:B0-----:R-:W-:-:S04]  /*50b0*/  LOP3.LUT R6, R233, R18, RZ, 0x30, !PT ;  /* 0x00000012e9067212 */ /* 0x001fc800078e30ff */
[----:B------:R-:W-:Y:S02]  /*50c0*/  PRMT R24, R6, 0x9910, RZ ;  /* 0x0000991006187816 */ /* 0x000fe400000000ff */
[----:B-1----:R-:W-:Y:S01]  /*50d0*/  LOP3.LUT R20, R233, R16, RZ, 0x30, !PT ;  /* 0x00000010e9147212 */ /* 0x002fe200078e30ff */
[----:B------:R-:W0:Y:S01]  /*50e0*/  LDS.U16 R6, [R14+0x6c00] ;  /* 0x006c00000e067984 */ /* 0x000e220000000400 */
[----:B------:R-:W-:Y:S01]  /*50f0*/  ISETP.NE.AND P0, PT, R24, RZ, PT ;  /* 0x000000ff1800720c */ /* 0x000fe20003f05270 */
[----:B------:R-:W-:Y:S01]  /*5100*/  VIADD R24, R5, 0x1 ;  /* 0x0000000105187836 */ /* 0x000fe20000000000 */
[----:B------:R-:W-:Y:S01]  /*5110*/  PRMT R28, R20, 0x9910, RZ ;  /* 0x00009910141c7816 */ /* 0x000fe200000000ff */
[----:B------:R-:W1:Y:S01]  /*5120*/  LDS.U16 R14, [R14+0x6e00] ;  /* 0x006e00000e0e7984 */ /* 0x000e620000000400 */
[----:B------:R-:W-:Y:S01]  /*5130*/  SEL R20, RZ, 0x1, P0 ;  /* 0x00000001ff147807 */ /* 0x000fe20000000000 */
[----:B------:R-:W-:Y:S01]  /*5140*/  HADD2.F32 R16, -RZ, R16.H0_H0 ;  /* 0x20000010ff107230 */ /* 0x000fe20000004100 */
[----:B------:R-:W-:-:S02]  /*5150*/  ISETP.NE.AND P5, PT, R28, RZ, PT ;  /* 0x000000ff1c00720c */ /* 0x000fc40003fa5270 */
[----:B------:R-:W-:Y:S02]  /*5160*/  LOP3.LUT R123, R24, 0x19, RZ, 0xc0, !PT ;  /* 0x00000019187b7812 */ /* 0x000fe400078ec0ff */
[C---:B---3--:R-:W-:Y:S02]  /*5170*/  LOP3.LUT R26, R233.reuse, R12, RZ, 0x30, !PT ;  /* 0x0000000ce91a7212 */ /* 0x048fe400078e30ff */
[----:B------:R-:W-:Y:S02]  /*5180*/  SHF.L.U32 R121, R20, R121, RZ ;  /* 0x0000007914797219 */ /* 0x000fe400000006ff */
[----:B----4-:R-:W-:Y:S02]  /*5190*/  LOP3.LUT R24, R233, R10, RZ, 0x30, !PT ;  /* 0x0000000ae9187212 */ /* 0x010fe400078e30ff */
[----:B------:R-:W-:Y:S02]  /*51a0*/  SEL R20, RZ, 0x1, P5 ;  /* 0x00000001ff147807 */ /* 0x000fe40002800000 */
[----:B------:R-:W-:-:S02]  /*51b0*/  PRMT R26, R26, 0x9910, RZ ;  /* 0x000099101a1a7816 */ /* 0x000fc400000000ff */
[----:B------:R-:W-:Y:S02]  /*51c0*/  PRMT R28, R24, 0x9910, RZ ;  /* 0x00009910181c7816 */ /* 0x000fe400000000ff */
[----:B------:R-:W-:Y:S01]  /*51d0*/  SHF.L.U32 R24, R20, R123, RZ ;  /* 0x0000007b14187219 */ /* 0x000fe200000006ff */
[----:B------:R-:W-:Y:S01]  /*51e0*/  VIADD R20, R5, 0x2 ;  /* 0x0000000205147836 */ /* 0x000fe20000000000 */
[----:B------:R-:W-:Y:S02]  /*51f0*/  ISETP.NE.AND P4, PT, R26, RZ, PT ;  /* 0x000000ff1a00720c */ /* 0x000fe40003f85270 */
[----:B-----5:R-:W-:Y:S02]  /*5200*/  LOP3.LUT R26, R233, R4, RZ, 0x30, !PT ;  /* 0x00000004e91a7212 */ /* 0x020fe400078e30ff */
[----:B------:R-:W-:Y:S02]  /*5210*/  LOP3.LUT R123, R20, 0x1a, RZ, 0xc0, !PT ;  /* 0x0000001a147b7812 */ /* 0x000fe400078ec0ff */
[----:B------:R-:W-:Y:S01]  /*5220*/  ISETP.NE.AND P3, PT, R28, RZ, PT ;  /* 0x000000ff1c00720c */ /* 0x000fe20003f65270 */
[----:B------:R-:W-:Y:S01]  /*5230*/  VIADD R28, R5, 0x4 ;  /* 0x00000004051c7836 */ /* 0x000fe20000000000 */
[----:B------:R-:W-:-:S02]  /*5240*/  SEL R20, RZ, 0x1, P4 ;  /* 0x00000001ff147807 */ /* 0x000fc40002000000 */
[----:B------:R-:W-:Y:S02]  /*5250*/  PRMT R30, R26, 0x9910, RZ ;  /* 0x000099101a1e7816 */ /* 0x000fe400000000ff */
[----:B------:R-:W-:Y:S02]  /*5260*/  SEL R26, RZ, 0x1, P3 ;  /* 0x00000001ff1a7807 */ /* 0x000fe40001800000 */
[----:B------:R-:W-:Y:S02]  /*5270*/  ISETP.NE.AND P2, PT, R30, RZ, PT ;  /* 0x000000ff1e00720c */ /* 0x000fe40003f45270 */
[----:B------:R-:W-:Y:S02]  /*5280*/  LOP3.LUT R127, R28, 0x1c, RZ, 0xc0, !PT ;  /* 0x0000001c1c7f7812 */ /* 0x000fe400078ec0ff */
[----:B0-----:R-:W-:Y:S01]  /*5290*/  LOP3.LUT R28, R233, R6, RZ, 0x30, !PT ;  /* 0x00000006e91c7212 */ /* 0x001fe200078e30ff */
[----:B------:R-:W-:-:S03]  /*52a0*/  HADD2.F32 R6, -RZ, R6.H0_H0 ;  /* 0x20000006ff067230 */ /* 0x000fc60000004100 */
[----:B------:R-:W-:Y:S02]  /*52b0*/  PRMT R28, R28, 0x9910, RZ ;  /* 0x000099101c1c7816 */ /* 0x000fe400000000ff */
[----:B--2---:R-:W-:Y:S01]  /*52c0*/  LOP3.LUT R121, R121, R22, RZ, 0xfc, !PT ;  /* 0x0000001679797212 */ /* 0x004fe200078efcff */
[----:B------:R-:W-:-:S04]  /*52d0*/  VIADD R22, R5, 0x3 ;  /* 0x0000000305167836 */ /* 0x000fc80000000000 */
[----:B------:R0:W-:Y:S01]  /*52e0*/  STL [R2], R121 ;  /* 0x0000007902007387 */ /* 0x0001e20000100800 */
[----:B------:R-:W-:Y:S02]  /*52f0*/  LOP3.LUT R125, R22, 0x1b, RZ, 0xc0, !PT ;  /* 0x0000001b167d7812 */ /* 0x000fe400078ec0ff */
[----:B------:R-:W-:Y:S01]  /*5300*/  SHF.L.U32 R22, R20, R123, RZ ;  /* 0x0000007b14167219 */ /* 0x000fe200000006ff */
[----:B------:R-:W-:Y:S01]  /*5310*/  HADD2.F32 R20, -RZ, R18.H0_H0 ;  /* 0x20000012ff147230 */ /* 0x000fe20000004100 */
[----:B------:R-:W-:Y:S01]  /*5320*/  LOP3.LUT R18, R233, R8, RZ, 0x30, !PT ;  /* 0x00000008e9127212 */ /* 0x000fe200078e30ff */
[----:B------:R-:W-:Y:S01]  /*5330*/  HADD2.F32 R8, -RZ, R8.H0_H0 ;  /* 0x20000008ff087230 */ /* 0x000fe20000004100 */
[----:B------:R-:W-:Y:S02]  /*5340*/  SHF.L.U32 R26, R26, R125, RZ ;  /* 0x0000007d1a1a7219 */ /* 0x000fe400000006ff */
[----:B------:R-:W-:Y:S02]  /*5350*/  LOP3.LUT R125, R24, R121, RZ, 0xfc, !PT ;  /* 0x00000079187d7212 */ /* 0x000fe400078efcff */
[----:B------:R-:W-:-:S02]  /*5360*/  PRMT R30, R18, 0x9910, RZ ;  /* 0x00009910121e7816 */ /* 0x000fc400000000ff */
[----:B------:R-:W-:Y:S01]  /*5370*/  FSEL R18, RZ, 1, P0 ;  /* 0x3f800000ff127808 */ /* 0x000fe20000000000 */
[----:B------:R-:W-:Y:S01]  /*5380*/  STL [R2], R125 ;  /* 0x0000007d02007387 */ /* 0x000fe20000100800 */
[----:B------:R-:W-:Y:S02]  /*5390*/  SEL R24, RZ, 0x1, P2 ;  /* 0x00000001ff187807 */ /* 0x000fe40001000000 */
[----:B------:R-:W-:Y:S01]  /*53a0*/  LOP3.LUT R123, R22, R125, RZ, 0xfc, !PT ;  /* 0x0000007d167b7212 */ /* 0x000fe200078efcff */
[----:B------:R-:W-:Y:S01]  /*53b0*/  FFMA.FTZ R18, R18, R20, R7 ;  /* 0x0000001412127223 */ /* 0x000fe20000010007 */
[----:B------:R-:W-:Y:S01]  /*53c0*/  SHF.L.U32 R127, R24, R127, RZ ;  /* 0x0000007f187f7219 */ /* 0x000fe200000006ff */
[----:B------:R-:W-:Y:S01]  /*53d0*/  VIADD R7, R5, 0x5 ;  /* 0x0000000505077836 */ /* 0x000fe20000000000 */
[----:B------:R-:W-:Y:S01]  /*53e0*/  LOP3.LUT R26, R26, R123, RZ, 0xfc, !PT ;  /* 0x0000007b1a1a7212 */ /* 0x000fe200078efcff */
[----:B------:R-:W-:Y:S01]  /*53f0*/  IMAD.MOV.U32 R22, RZ, RZ, R30 ;  /* 0x000000ffff167224 */ /* 0x000fe200078e001e */
[----:B-1----:R-:W-:Y:S01]  /*5400*/  LOP3.LUT R24, R233, R14, RZ, 0x30, !PT ;  /* 0x0000000ee9187212 */ /* 0x002fe200078e30ff */
[----:B------:R-:W-:Y:S01]  /*5410*/  IMAD.MOV.U32 R20, RZ, RZ, R28 ;  /* 0x000000ffff147224 */ /* 0x000fe200078e001c */
[----:B------:R-:W-:Y:S01]  /*5420*/  LOP3.LUT R26, R127, R26, RZ, 0xfc, !PT ;  /* 0x0000001a7f1a7212 */ /* 0x000fe200078efcff */
[----:B------:R-:W-:Y:S01]  /*5430*/  STL [R2], R123 ;  /* 0x0000007b02007387 */ /* 0x000fe20000100800 */
[----:B------:R-:W-:Y:S01]  /*5440*/  LOP3.LUT R127, R7, 0x1d, RZ, 0xc0, !PT ;  /* 0x0000001d077f7812 */ /* 0x000fe200078ec0ff */
[----:B------:R-:W-:Y:S01]  /*5450*/  HADD2.F32 R14, -RZ, R14.H0_H0 ;  /* 0x2000000eff0e7230 */ /* 0x000fe20000004100 */
[----:B------:R-:W-:-:S02]  /*5460*/  FSEL R7, RZ, 1, P5 ;  /* 0x3f800000ff077808 */ /* 0x000fc40002800000 */
[----:B------:R-:W-:Y:S01]  /*5470*/  ISETP.NE.AND P1, PT, R22, RZ, PT ;  /* 0x000000ff1600720c */ /* 0x000fe20003f25270 */
[----:B------:R-:W-:Y:S01]  /*5480*/  VIADD R22, R5, 0x6 ;  /* 0x0000000605167836 */ /* 0x000fe20000000000 */
[----:B------:R-:W-:Y:S01]  /*5490*/  ISETP.NE.AND P0, PT, R20, RZ, PT ;  /* 0x000000ff1400720c */ /* 0x000fe20003f05270 */
[----:B------:R-:W-:Y:S01]  /*54a0*/  FFMA.FTZ R7, R7, R16, R18 ;  /* 0x0000001007077223 */ /* 0x000fe20000010012 */
[----:B------:R-:W-:Y:S01]  /*54b0*/  HADD2.F32 R16, -RZ, R12.H0_H0 ;  /* 0x2000000cff107230 */ /* 0x000fe20000004100 */
[----:B------:R-:W-:Y:S01]  /*54c0*/  FSEL R12, RZ, 1, P4 ;  /* 0x3f800000ff0c7808 */ /* 0x000fe20002000000 */
[C---:B------:R-:W-:Y:S01]  /*54d0*/  VIADD R18, R5.reuse, 0x7 ;  /* 0x0000000705127836 */ /* 0x040fe20000000000 */
[----:B------:R-:W-:Y:S01]  /*54e0*/  SEL R20, RZ, 0x1, P1 ;  /* 0x00000001ff147807 */ /* 0x000fe20000800000 */
[----:B------:R-:W-:Y:S01]  /*54f0*/  VIADD R5, R5, 0x8 ;  /* 0x0000000805057836 */ /* 0x000fe20000000000 */
[----:B------:R-:W-:Y:S01]  /*5500*/  PRMT R24, R24, 0x9910, RZ ;  /* 0x0000991018187816 */ /* 0x000fe200000000ff */
[----:B------:R-:W-:Y:S01]  /*5510*/  FFMA.FTZ R7, R12, R16, R7 ;  /* 0x000000100c077223 */ /* 0x000fe20000010007 */
[----:B------:R-:W-:Y:S01]  /*5520*/  HADD2.F32 R12, -RZ, R10.H0_H0 ;  /* 0x2000000aff0c7230 */ /* 0x000fe20000004100 */
[----:B------:R-:W-:Y:S01]  /*5530*/  FSEL R10, RZ, 1, P3 ;  /* 0x3f800000ff0a7808 */ /* 0x000fe20001800000 */
[----:B------:R-:W-:Y:S01]  /*5540*/  HADD2.F32 R16, -RZ, R4.H0_H0 ;  /* 0x20000004ff107230 */ /* 0x000fe20000004100 */
[----:B------:R-:W-:-:S02]  /*5550*/  SHF.L.U32 R127, R20, R127, RZ ;  /* 0x0000007f147f7219 */ /* 0x000fc400000006ff */
[----:B------:R-:W-:Y:S01]  /*5560*/  LOP3.LUT R22, R22, 0x1e, RZ, 0xc0, !PT ;  /* 0x0000001e16167812 */ /* 0x000fe200078ec0ff */
[----:B------:R-:W-:Y:S01]  /*5570*/  FFMA.FTZ R7, R10, R12, R7 ;  /* 0x0000000c0a077223 */ /* 0x000fe20000010007 */
[----:B------:R-:W-:Y:S02]  /*5580*/  SEL R20, RZ, 0x1, P0 ;  /* 0x00000001ff147807 */ /* 0x000fe40000000000 */
[----:B------:R-:W-:Y:S02]  /*5590*/  ISETP.NE.AND P5, PT, R24, RZ, PT ;  /* 0x000000ff1800720c */ /* 0x000fe40003fa5270 */
[----:B------:R-:W-:Y:S02]  /*55a0*/  FSEL R4, RZ, 1, P2 ;  /* 0x3f800000ff047808 */ /* 0x000fe40001000000 */
[----:B------:R-:W-:Y:S02]  /*55b0*/  LOP3.LUT R26, R127, R26, RZ, 0xfc, !PT ;  /* 0x0000001a7f1a7212 */ /* 0x000fe400078efcff */
[----:B------:R-:W-:Y:S01]  /*55c0*/  SHF.L.U32 R127, R20, R22, RZ ;  /* 0x00000016147f7219 */ /* 0x000fe200000006ff */
[----:B------:R-:W-:Y:S01]  /*55d0*/  FFMA.FTZ R4, R4, R16, R7 ;  /* 0x0000001004047223 */ /* 0x000fe20000010007 */
[----:B------:R-:W-:-:S02]  /*55e0*/  SEL R20, RZ, 0x1, P5 ;  /* 0x00000001ff147807 */ /* 0x000fc40002800000 */
[----:B------:R-:W-:Y:S02]  /*55f0*/  LOP3.LUT R26, R127, R26, RZ, 0xfc, !PT ;  /* 0x0000001a7f1a7212 */ /* 0x000fe400078efcff */
[----:B------:R-:W-:Y:S02]  /*5600*/  FSEL R7, RZ, 1, P0 ;  /* 0x3f800000ff077808 */ /* 0x000fe40000000000 */
[----:B------:R-:W-:Y:S02]  /*5610*/  SHF.L.W.U32 R127, R20, R18, RZ ;  /* 0x00000012147f7219 */ /* 0x000fe40000000eff */
[----:B------:R-:W-:Y:S02]  /*5620*/  ISETP.NE.AND P0, PT, R5, 0x60, PT ;  /* 0x000000600500780c */ /* 0x000fe40003f05270 */
[----:B0-----:R-:W-:Y:S02]  /*5630*/  FSEL R121, RZ, 1, P1 ;  /* 0x3f800000ff797808 */ /* 0x001fe40000800000 */
[----:B------:R-:W-:-:S03]  /*5640*/  LOP3.LUT R127, R127, R26, RZ, 0xfc, !PT ;  /* 0x0000001a7f7f7212 */ /* 0x000fc600078efcff */
[----:B------:R-:W-:Y:S02]  /*5650*/  FFMA.FTZ R4, R121, R8, R4 ;  /* 0x0000000879047223 */ /* 0x000fe40000010004 */
[----:B------:R0:W-:Y:S02]  /*5660*/  STL [R2], R127 ;  /* 0x0000007f02007387 */ /* 0x0001e40000100800 */
[----:B------:R-:W-:Y:S01]  /*5670*/  FFMA.FTZ R7, R7, R6, R4 ;  /* 0x0000000607077223 */ /* 0x000fe20000010004 */
[----:B0-----:R-:W-:-:S05]  /*5680*/  FSEL R2, RZ, 1, P5 ;  /* 0x3f800000ff027808 */ /* 0x001fca0002800000 */
[----:B------:R-:W-:Y:S01]  /*5690*/  FFMA.FTZ R7, R2, R14, R7 ;  /* 0x0000000e02077223 */ /* 0x000fe20000010007 */
[----:B------:R-:W-:Y:S06]  /*56a0*/  @P0 BRA `(.L_x_71) ;  /* 0xfffffff8004c0947 */ /* 0x000fec000383ffff */
[----:B------:R-:W2:Y:S04]  /*56b0*/  LDL R34, [R1+0x98] ;  /* 0x0000980001227983 */ /* 0x000ea80000100800 */
[----:B------:R-:W3:Y:S04]  /*56c0*/  LDL.64 R124, [R1+0x8] ;  /* 0x00000800017c7983 */ /* 0x000ee80000100a00 */
[----:B------:R-:W4:Y:S04]  /*56d0*/  LDL.64 R120, [R1] ;  /* 0x0000000001787983 */ /* 0x000f280000100a00 */
[----:B------:R-:W5:Y:S04]  /*56e0*/  LDL.64 R122, [R1+0x10] ;  /* 0x00001000017a7983 */ /* 0x000f680000100a00 */
[----:B------:R-:W5:Y:S04]  /*56f0*/  LDL R32, [R1+0x94] ;  /* 0x0000940001207983 */ /* 0x000f680000100800 */
[----:B------:R-:W0:Y:S02]  /*5700*/  SHFL.DOWN P0, R2, R7, 0x1, 0x1f ;  /* 0x08201f0007027f89 */ /* 0x000e240000000000 */
[----:B0-----:R-:W-:-:S05]  /*5710*/  @P0 FADD R2, R7, R2 ;  /* 0x0000000207020221 */ /* 0x001fca0000000000 */
[----:B------:R-:W0:Y:S02]  /*5720*/  SHFL.DOWN P0, R5, R2, 0x2, 0x1f ;  /* 0x08401f0002057f89 */ /* 0x000e240000000000 */
[----:B0-----:R-:W-:-:S05]  /*5730*/  @P0 FADD R5, R2, R5 ;  /* 0x0000000502050221 */ /* 0x001fca0000000000 */
[----:B------:R-:W0:Y:S01]  /*5740*/  SHFL.DOWN P0, R4, R5, 0x4, 0x1f ;  /* 0x08801f0005047f89 */ /* 0x000e220000000000 */
[----:B------:R-:W1:Y:S01]  /*5750*/  S2R R6, SR_LANEID ;  /* 0x0000000000067919 */ /* 0x000e620000000000 */
[----:B0-----:R-:W-:-:S05]  /*5760*/  @P0 FADD R4, R5, R4 ;  /* 0x0000000405040221 */ /* 0x001fca0000000000 */
[----:B------:R-:W0:Y:S02]  /*5770*/  SHFL.DOWN P0, R8, R4, 0x8, 0x1f ;  /* 0x09001f0004087f89 */ /* 0x000e240000000000 */
[----:B0-----:R-:W-:-:S05]  /*5780*/  @P0 FADD R8, R4, R8 ;  /* 0x0000000804080221 */ /* 0x001fca0000000000 */
[----:B------:R-:W0:Y:S01]  /*5790*/  SHFL.DOWN P0, R10, R8, 0x10, 0x1f ;  /* 0x0a001f00080a7f89 */ /* 0x000e220000000000 */
[----:B-1----:R-:W-:Y:S01]  /*57a0*/  ISETP.NE.AND P1, PT, R6, RZ, PT ;  /* 0x000000ff0600720c */ /* 0x002fe20003f25270 */
[----:B------:R-:W1:Y:S01]  /*57b0*/  S2UR UR6, SR_CgaCtaId ;  /* 0x00000000000679c3 */ /* 0x000e620000008800 */
[----:B------:R-:W-:Y:S01]  /*57c0*/  UMOV UR5, 0x400 ;  /* 0x0000040000057882 */ /* 0x000fe20000000000 */
[----:B0-----:R-:W-:Y:S01]  /*57d0*/  @P0 FADD R10, R8, R10 ;  /* 0x0000000a080a0221 */ /* 0x001fe20000000000 */
[----:B-1----:R-:W-:Y:S01]  /*57e0*/  ULEA UR5, UR6, UR5, 0x18 ;  /* 0x0000000506057291 */ /* 0x002fe2000f8ec0ff */
[----:B------:R-:W-:-:S08]  /*57f0*/  ISETP.GT.U32.AND P0, PT, R128, 0x1f, PT ;  /* 0x0000001f8000780c */ /* 0x000fd00003f04070 */
[----:B--2---:R-:W-:Y:S01]  /*5800*/  @!P1 STS [R34+0x8], R10 ;  /* 0x0000080a22009388 */ /* 0x004fe20000000800 */
[----:B------:R-:W-:Y:S06]  /*5810*/  BAR.SYNC.DEFER_BLOCKING 0x0 ;  /* 0x0000000000007b1d */ /* 0x000fec0000010000 */
[----:B------:R-:W0:Y:S04]  /*5820*/  @!P6 LDS R2, [UR5+0x1c] ;  /* 0x00001c05ff02e984 */ /* 0x000e280008000800 */
[----:B------:R-:W1:Y:S04]  /*5830*/  @!P6 LDS.128 R4, [UR5+0x20] ;  /* 0x00002005ff04e984 */ /* 0x000e680008000c00 */
[----:B------:R-:W2:Y:S01]  /*5840*/  @!P6 LDS.64 R126, [UR5+0x30] ;  /* 0x00003005ff7ee984 */ /* 0x000ea20008000a00 */
[----:B0-----:R-:W-:-:S04]  /*5850*/  @!P6 FADD.FTZ R2, R10, R2 ;  /* 0x000000020a02e221 */ /* 0x001fc80000010000 */
[----:B-1----:R-:W-:-:S04]  /*5860*/  @!P6 FADD.FTZ R2, R2, R4 ;  /* 0x000000040202e221 */ /* 0x002fc80000010000 */
[----:B------:R-:W-:-:S04]  /*5870*/  @!P6 FADD.FTZ R5, R5, R2 ;  /* 0x000000020505e221 */ /* 0x000fc80000010000 */
[----:B------:R-:W-:-:S04]  /*5880*/  @!P6 FADD.FTZ R6, R6, R5 ;  /* 0x000000050606e221 */ /* 0x000fc80000010000 */
[----:B------:R-:W-:-:S04]  /*5890*/  @!P6 FADD.FTZ R7, R7, R6 ;  /* 0x000000060707e221 */ /* 0x000fc80000010000 */
[----:B--2---:R-:W-:-:S04]  /*58a0*/  @!P6 FADD.FTZ R126, R7, R126 ;  /* 0x0000007e077ee221 */ /* 0x004fc80000010000 */
[----:B------:R-:W-:-:S04]  /*58b0*/  @!P6 FADD.FTZ R127, R127, R126 ;  /* 0x0000007e7f7fe221 */ /* 0x000fc80000010000 */
[----:B------:R-:W-:-:S05]  /*58c0*/  @!P6 FADD.FTZ R127, R127, R228 ;  /* 0x000000e47f7fe221 */ /* 0x000fca0000010000 */
[----:B------:R0:W-:Y:S01]  /*58d0*/  @!P6 STS [UR5+0x4], R127 ;  /* 0x0000047fff00e988 */ /* 0x0001e20008000805 */
[----:B------:R-:W-:Y:S06]  /*58e0*/  BAR.SYNC.DEFER_BLOCKING 0x0 ;  /* 0x0000000000007b1d */ /* 0x000fec0000010000 */
[----:B---3--:R-:W-:Y:S01]  /*58f0*/  POPC R4, R124 ;  /* 0x0000007c00047309 */ /* 0x008fe20000000000 */
[----:B----4-:R-:W-:Y:S01]  /*5900*/  POPC R2, R120 ;  /* 0x0000007800027309 */ /* 0x010fe20000000000 */
[----:B------:R-:W1:Y:S01]  /*5910*/  POPC R5, R121 ;  /* 0x0000007900057309 */ /* 0x000e620000000000 */
[----:B------:R-:W2:Y:S01]  /*5920*/  LDS R228, [UR5+0x4] ;  /* 0x00000405ffe47984 */ /* 0x000ea20008000800 */
[----:B-----5:R-:W-:Y:S01]  /*5930*/  POPC R122, R122 ;  /* 0x0000007a007a7309 */ /* 0x020fe20000000000 */
[----:B------:R-:W3:Y:S01]  /*5940*/  POPC R125, R125 ;  /* 0x0000007d007d7309 */ /* 0x000ee20000000000 */
[----:B-1----:R-:W-:Y:S01]  /*5950*/  IADD3 R2, PT, PT, R4, R5, R2 ;  /* 0x0000000504027210 */ /* 0x002fe20007ffe002 */
[----:B------:R-:W1:Y:S03]  /*5960*/  POPC R123, R123 ;  /* 0x0000007b007b7309 */ /* 0x000e660000000000 */
[----:B---3--:R-:W-:-:S05]  /*5970*/  IADD3 R2, PT, PT, R122, R125, R2 ;  /* 0x0000007d7a027210 */ /* 0x008fca0007ffe002 */
[----:B-1----:R-:W-:Y:S01]  /*5980*/  IMAD.IADD R2, R2, 0x1, R123 ;  /* 0x0000000102027824 */ /* 0x002fe200078e027b */
[----:B------:R-:W-:Y:S06]  /*5990*/  BAR.SYNC.DEFER_BLOCKING 0x0 ;  /* 0x0000000000007b1d */ /* 0x000fec0000010000 */
[----:B------:R0:W-:Y:S02]  /*59a0*/  STS [R32], R2 ;  /* 0x0000000220007388 */ /* 0x0001e40000000800 */
[----:B------:R-:W-:Y:S06]  /*59b0*/  BAR.SYNC.DEFER_BLOCKING 0x0 ;  /* 0x0000000000007b1d */ /* 0x000fec0000010000 */
[----:B------:R-:W-:Y:S05]  /*59c0*/  @P0 BRA `(.L_x_72) ;  /* 0x0000000000bc0947 */ /* 0x000fea0003800000 */
[----:B0-----:R-:W-:Y:S01]  /*59d0*/  LDS R2, [R232] ;  /* 0x00000000e8027984 */ /* 0x001fe20000000800 */
[----:B------:R-:W-:Y:S01]  /*59e0*/  UMOV UR6, 0xffffffff ;  /* 0xffffffff00067882 */ /* 0x000fe20000000000 */
[----:B------:R-:W-:Y:S02]  /*59f0*/  ISETP.NE.AND P1, PT, R128, RZ, PT ;  /* 0x000000ff8000720c */ /* 0x000fe40003f25270 */
[----:B------:R-:W-:Y:S04]  /*5a00*/  LDS R5, [R232+0x4] ;  /* 0x00000400e8057984 */ /* 0x000fe80000000800 */
[----:B------:R-:W0:Y:S04]  /*5a10*/  LDS R4, [R232+0x8] ;  /* 0x00000800e8047984 */ /* 0x000e280000000800 */
[----:B------:R-:W-:Y:S04]  /*5a20*/  LDS R6, [R232+0xc] ;  /* 0x00000c00e8067984 */ /* 0x000fe80000000800 */
[----:B------:R-:W1:Y:S04]  /*5a30*/  LDS R7, [R232+0x10] ;  /* 0x00001000e8077984 */ /* 0x000e680000000800 */
[----:B------:R-:W-:Y:S04]  /*5a40*/  LDS R8, [R232+0x14] ;  /* 0x00001400e8087984 */ /* 0x000fe80000000800 */
[----:B------:R-:W3:Y:S04]  /*5a50*/  LDS R123, [R232+0x18] ;  /* 0x00001800e87b7984 */ /* 0x000ee80000000800 */
[----:B------:R-:W4:Y:S01]  /*5a60*/  LDS R10, [R232+0x1c] ;  /* 0x00001c00e80a7984 */ /* 0x000f220000000800 */
[----:B0-----:R-:W-:-:S04]  /*5a70*/  IADD3 R12, PT, PT, R4, R5, R2 ;  /* 0x00000005040c7210 */ /* 0x001fc80007ffe002 */
[----:B-1----:R-:W-:-:S04]  /*5a80*/  IADD3 R12, PT, PT, R7, R12, R6 ;  /* 0x0000000c070c7210 */ /* 0x002fc80007ffe006 */
[----:B---3--:R-:W-:-:S05]  /*5a90*/  IADD3 R125, PT, PT, R123, R12, R8 ;  /* 0x0000000c7b7d7210 */ /* 0x008fca0007ffe008 */
[----:B----4-:R-:W-:Y:S01]  /*5aa0*/  IMAD.IADD R10, R10, 0x1, R125 ;  /* 0x000000010a0a7824 */ /* 0x010fe200078e027d */
        /* <DEDUP_REMOVED lines=15> */
.L_x_95:
        /* <DEDUP_REMOVED lines=18> */
.L_x_72:
[----:B------:R-:W-:Y:S05]  /*5cc0*/  WARPSYNC.ALL ;  /* 0x0000000000007948 */ /* 0x000fea0003800000 */
[----:B------:R-:W-:Y:S01]  /*5cd0*/  BAR.SYNC.DEFER_BLOCKING 0x0 ;  /* 0x0000000000007b1d */ /* 0x000fe20000010000 */
[----:B--2---:R-:W-:-:S07]  /*5ce0*/  FSETP.GT.FTZ.AND P1, PT, R228, RZ, PT ;  /* 0x000000ffe400720b */ /* 0x004fce0003f34000 */
[----:B01----:R-:W0:Y:S01]  /*5cf0*/  LDC R2, c[0x0][0x3d4] ;  /* 0x0000f500ff027b82 */ /* 0x003e220000000800 */
[----:B------:R-:W1:Y:S01]  /*5d00*/  LDCU UR6, c[0x0][0x3d4] ;  /* 0x00007a80ff0677ac */ /* 0x000e620008000800 */
[----:B------:R2:W3:Y:S01]  /*5d10*/  LDS R6, [R32] ;  /* 0x0000000020067984 */ /* 0x0004e20000000800 */
[----:B-1----:R-:W-:-:S03]  /*5d20*/  FADD.FTZ R7, R228, -UR6 ;  /* 0x80000006e4077e21 */ /* 0x002fc60008010000 */
[----:B------:R2:W-:Y:S01]  /*5d30*/  @!P6 STS [UR5], R230 ;  /* 0x000000e6ff00e988 */ /* 0x0005e20008000805 */
[----:B0-----:R-:W-:Y:S01]  /*5d40*/  FADD.FTZ R2, R2, 0.0099999997764825820923 ;  /* 0x3c23d70a02027421 */ /* 0x001fe20000010000 */
[----:B------:R-:W-:Y:S04]  /*5d50*/  BAR.SYNC.DEFER_BLOCKING 0x0 ;  /* 0x0000000000007b1d */ /* 0x000fe80000010000 */
[----:B------:R-:W-:Y:S02]  /*5d60*/  FSETP.GTU.FTZ.AND P0, PT, R228, R2, PT ;  /* 0x00000002e400720b */ /* 0x000fe40003f1c000 */
[----:B------:R-:W0:Y:S02]  /*5d70*/  LDS R122, [UR5] ;  /* 0x00000005ff7a7984 */ /* 0x000e240008000800 */
[----:B------:R-:W-:Y:S09]  /*5d80*/  BAR.SYNC.DEFER_BLOCKING 0x0 ;  /* 0x0000000000007b1d */ /* 0x000ff20000010000 */
[----:B--23--:R-:W-:Y:S05]  /*5d90*/  @P1 BRA !P0, `(.L_x_74) ;  /* 0x0000000000141947 */ /* 0x00cfea0004000000 */
[----:B------:R-:W-:Y:S02]  /*5da0*/  FSETP.GT.FTZ.AND P0, PT, R228, UR6, PT ;  /* 0x00000006e4007c0b */ /* 0x000fe4000bf14000 */
[----:B------:R-:W-:Y:S02]  /*5db0*/  ISETP.EQ.AND P1, PT, RZ, UR7, P1 ;  /* 0x00000007ff007c0c */ /* 0x000fe40008f22270 */
[----:B0-----:R-:W-:-:S04]  /*5dc0*/  ISETP.LT.U32.AND P0, PT, R122, 0xc01, P0 ;  /* 0x00000c017a00780c */ /* 0x001fc80000701070 */
[----:B------:R-:W-:-:S13]  /*5dd0*/  PLOP3.LUT P0, PT, P0, P1, PT, 0xf8, 0x8f ;  /* 0x00000000008f781c */ /* 0x000fda0000703f70 */
[----:B------:R-:W-:Y:S05]  /*5de0*/  @!P0 BRA `(.L_x_75) ;  /* 0x0000003000b48947 */ /* 0x000fea0003800000 */
.L_x_74:
[----:B------:R-:W2:Y:S01]  /*5df0*/  LDL R127, [R1+0x8c] ;  /* 0x00008c00017f7983 */ /* 0x000ea20000100800 */
[----:B------:R-:W-:Y:S02]  /*5e00*/  ISETP.GT.U32.AND P3, PT, R6, 0xbff, PT ;  /* 0x00000bff0600780c */ /* 0x000fe40003f64070 */
[----:B------:R-:W-:Y:S01]  /*5e10*/  LOP3.LUT R2, R120, 0x1, RZ, 0xc0, !PT ;  /* 0x0000000178027812 */ /* 0x000fe200078ec0ff */
[----:B------:R-:W3:Y:S03]  /*5e20*/  LDL R123, [R1+0x88] ;  /* 0x00008800017b7983 */ /* 0x000ee60000100800 */
[----:B------:R-:W-:Y:S01]  /*5e30*/  ISETP.NE.U32.OR P3, PT, R2, 0x1, P3 ;  /* 0x000000010200780c */ /* 0x000fe20001f65470 */
[----:B------:R1:W-:Y:S01]  /*5e40*/  STL.64 [R1+0xa8], R226 ;  /* 0x0000a8e201007387 */ /* 0x0003e20000100a00 */
[----:B------:R-:W-:-:S11]  /*5e50*/  LOP3.LUT P4, RZ, R120, 0x2, RZ, 0xc0, !PT ;  /* 0x0000000278ff7812 */ /* 0x000fd6000788c0ff */
[C---:B------:R-:W-:Y:S01]  /*5e60*/  @!P3 LEA R4, R6.reuse, UR4, 0x3 ;  /* 0x000000040604bc11 */ /* 0x040fe2000f8e18ff */
[----:B------:R-:W-:Y:S01]  /*5e70*/  @!P3 VIADD R6, R6, 0x1 ;  /* 0x000000010606b836 */ /* 0x000fe20000000000 */
[----:B------:R-:W-:Y:S01]  /*5e80*/  @!P3 LOP3.LUT R2, R130, 0xffff, RZ, 0xc0, !PT ;  /* 0x0000ffff8202b812 */ /* 0x000fe200078ec0ff */
[----:B-1----:R-:W4:Y:S03]  /*5e90*/  LDL R227, [R1+0x84] ;  /* 0x0000840001e37983 */ /* 0x002f260000100800 */
[C---:B------:R-:W-:Y:S01]  /*5ea0*/  ISETP.GT.U32.OR P4, PT, R6.reuse, 0xbff, !P4 ;  /* 0x00000bff0600780c */ /* 0x040fe20006784470 */
[----:B------:R-:W-:Y:S04]  /*5eb0*/  @!P3 STS.64 [R4], R2 ;  /* 0x000000020400b388 */ /* 0x000fe80000000a00 */
[----:B0-----:R-:W-:Y:S08]  /*5ec0*/  STL [R1+0xa0], R122 ;  /* 0x0000a07a01007387 */ /* 0x001ff00000100800 */
[----:B------:R-:W-:-:S02]  /*5ed0*/  @!P4 LEA R5, R6, UR4, 0x3 ;  /* 0x000000040605cc11 */ /* 0x000fc4000f8e18ff */
[----:B------:R-:W-:Y:S01]  /*5ee0*/  @!P4 LOP3.LUT R126, R131, 0xffff, RZ, 0xc0, !PT ;  /* 0x0000ffff837ec812 */ /* 0x000fe200078ec0ff */
[----:B------:R-:W-:Y:S01]  /*5ef0*/  @!P4 VIADD R6, R6, 0x1 ;  /* 0x000000010606c836 */ /* 0x000fe20000000000 */
[----:B------:R-:W-:-:S04]  /*5f00*/  LOP3.LUT P5, RZ, R120, 0x4, RZ, 0xc0, !PT ;  /* 0x0000000478ff7812 */ /* 0x000fc800078ac0ff */
[C---:B------:R-:W-:Y:S01]  /*5f10*/  ISETP.GT.U32.OR P5, PT, R6.reuse, 0xbff, !P5 ;  /* 0x00000bff0600780c */ /* 0x040fe20006fa4470 */
[----:B--2---:R0:W-:Y:S04]  /*5f20*/  @!P4 STS.64 [R5], R126 ;  /* 0x0000007e0500c388 */ /* 0x0041e80000000a00 */
[----:B0-----:R-:W2:Y:S08]  /*5f30*/  LDL R127, [R1+0x80] ;  /* 0x00008000017f7983 */ /* 0x001eb00000100800 */
[C---:B------:R-:W-:Y:S01]  /*5f40*/  @!P5 LEA R8, R6.reuse, UR4, 0x3 ;  /* 0x000000040608dc11 */ /* 0x040fe2000f8e18ff */
[----:B------:R-:W-:Y:S01]  /*5f50*/  @!P5 VIADD R6, R6, 0x1 ;  /* 0x000000010606d836 */ /* 0x000fe20000000000 */
[----:B------:R-:W-:-:S04]  /*5f60*/  LOP3.LUT P0, RZ, R120, 0x8, RZ, 0xc0, !PT ;  /* 0x0000000878ff7812 */ /* 0x000fc8000780c0ff */
[----:B------:R-:W-:Y:S02]  /*5f70*/  ISETP.GT.U32.OR P0, PT, R6, 0xbff, !P0 ;  /* 0x00000bff0600780c */ /* 0x000fe40004704470 */
[----:B------:R-:W-:Y:S02]  /*5f80*/  @!P5 LOP3.LUT R122, R132, 0xffff, RZ, 0xc0, !PT ;  /* 0x0000ffff847ad812 */ /* 0x000fe400078ec0ff */
[----:B------:R-:W-:-:S03]  /*5f90*/  LOP3.LUT P1, RZ, R120, 0x10, RZ, 0xc0, !PT ;  /* 0x0000001078ff7812 */ /* 0x000fc6000782c0ff */
[----:B---3--:R0:W-:Y:S06]  /*5fa0*/  @!P5 STS.64 [R8], R122 ;  /* 0x0000007a0800d388 */ /* 0x0081ec0000000a00 */
[C---:B------:R-:W-:Y:S01]  /*5fb0*/  @!P0 LEA R10, R6.reuse, UR4, 0x3 ;  /* 0x00000004060a8c11 */ /* 0x040fe2000f8e18ff */
[----:B------:R-:W-:-:S05]  /*5fc0*/  @!P0 VIADD R6, R6, 0x1 ;  /* 0x0000000106068836 */ /* 0x000fca0000000000 */
[----:B------:R-:W-:Y:S01]  /*5fd0*/  ISETP.GT.U32.OR P1, PT, R6, 0xbff, !P1 ;  /* 0x00000bff0600780c */ /* 0x000fe20004f24470 */
[----:B0-----:R-:W3:Y:S01]  /*5fe0*/  LDL R123, [R1+0x7c] ;  /* 0x00007c00017b7983 */ /* 0x001ee20000100800 */
[----:B------:R-:W-:-:S05]  /*5ff0*/  @!P0 LOP3.LUT R226, R133, 0xffff, RZ, 0xc0, !PT ;  /* 0x0000ffff85e28812 */ /* 0x000fca00078ec0ff */
[----:B----4-:R0:W-:Y:S06]  /*6000*/  @!P0 STS.64 [R10], R226 ;  /* 0x000000e20a008388 */ /* 0x0101ec0000000a00 */
[----:B------:R-:W-:Y:S02]  /*6010*/  @!P1 LEA R12, R6, UR4, 0x3 ;  /* 0x00000004060c9c11 */ /* 0x000fe4000f8e18ff */
[----:B------:R-:W-:Y:S01]  /*6020*/  @!P1 LOP3.LUT R126, R134, 0xffff, RZ, 0xc0, !PT ;  /* 0x0000ffff867e9812 */ /* 0x000fe200078ec0ff */
[----:B0-----:R-:W4:Y:S01]  /*6030*/  LDL R227, [R1+0x78] ;  /* 0x0000780001e37983 */ /* 0x001f220000100800 */
[----:B------:R-:W-:Y:S01]  /*6040*/  @!P1 VIADD R6, R6, 0x1 ;  /* 0x0000000106069836 */ /* 0x000fe20000000000 */
[----:B------:R-:W-:-:S04]  /*6050*/  LOP3.LUT P2, RZ, R120, 0x20, RZ, 0xc0, !PT ;  /* 0x0000002078ff7812 */ /* 0x000fc8000784c0ff */
[C---:B------:R-:W-:Y:S01]  /*6060*/  ISETP.GT.U32.OR P2, PT, R6.reuse, 0xbff, !P2 ;  /* 0x00000bff0600780c */ /* 0x040fe20005744470 */
[----:B--2---:R0:W-:Y:S04]  /*6070*/  @!P1 STS.64 [R12], R126 ;  /* 0x0000007e0c009388 */ /* 0x0041e80000000a00 */
[----:B0-----:R-:W2:Y:S08]  /*6080*/  LDL R127, [R1+0x74] ;  /* 0x00007400017f7983 */ /* 0x001eb00000100800 */
[C---:B------:R-:W-:Y:S01]  /*6090*/  @!P2 LEA R14, R6.reuse, UR4, 0x3 ;  /* 0x00000004060eac11 */ /* 0x040fe2000f8e18ff */
[----:B------:R-:W-:Y:S01]  /*60a0*/  @!P2 VIADD R6, R6, 0x1 ;  /* 0x000000010606a836 */ /* 0x000fe20000000000 */
[----:B------:R-:W-:-:S02]  /*60b0*/  @!P3 PRMT R130, RZ, 0x7610, R130 ;  /* 0x00007610ff82b816 */ /* 0x000fc40000000082 */
[----:B------:R-:W-:-:S04]  /*60c0*/  LOP3.LUT P3, RZ, R120, 0x40, RZ, 0xc0, !PT ;  /* 0x0000004078ff7812 */ /* 0x000fc8000786c0ff */
[----:B------:R-:W-:Y:S02]  /*60d0*/  ISETP.GT.U32.OR P3, PT, R6, 0xbff, !P3 ;  /* 0x00000bff0600780c */ /* 0x000fe40005f64470 */
[----:B------:R-:W-:Y:S02]  /*60e0*/  @!P2 LOP3.LUT R122, R135, 0xffff, RZ, 0xc0, !PT ;  /* 0x0000ffff877aa812 */ /* 0x000fe400078ec0ff */
[----:B------:R-:W-:Y:S02]  /*60f0*/  @!P4 PRMT R131, RZ, 0x7610, R131 ;  /* 0x00007610ff83c816 */ /* 0x000fe40000000083 */
[----:B------:R-:W-:Y:S01]  /*6100*/  LOP3.LUT P4, RZ, R120, 0x80, RZ, 0xc0, !PT ;  /* 0x0000008078ff7812 */ /* 0x000fe2000788c0ff */
[----:B---3--:R0:W-:Y:S06]  /*6110*/  @!P2 STS.64 [R14], R122 ;  /* 0x0000007a0e00a388 */ /* 0x0081ec0000000a00 */
[C---:B------:R-:W-:Y:S01]  /*6120*/  @!P3 LEA R16, R6.reuse, UR4, 0x3 ;  /* 0x000000040610bc11 */ /* 0x040fe2000f8e18ff */
[----:B------:R-:W-:-:S05]  /*6130*/  @!P3 VIADD R6, R6, 0x1 ;  /* 0x000000010606b836 */ /* 0x000fca0000000000 */
[----:B------:R-:W-:Y:S01]  /*6140*/  ISETP.GT.U32.OR P4, PT, R6, 0xbff, !P4 ;  /* 0x00000bff0600780c */ /* 0x000fe20006784470 */
[----:B0-----:R-:W3:Y:S01]  /*6150*/  LDL R123, [R1+0x70] ;  /* 0x00007000017b7983 */ /* 0x001ee20000100800 */
[----:B------:R-:W-:-:S05]  /*6160*/  @!P3 LOP3.LUT R226, R136, 0xffff, RZ, 0xc0, !PT ;  /* 0x0000ffff88e2b812 */ /* 0x000fca00078ec0ff */
[----:B----4-:R0:W-:Y:S06]  /*6170*/  @!P3 STS.64 [R16], R226 ;  /* 0x000000e21000b388 */ /* 0x0101ec0000000a00 */
[C---:B------:R-:W-:Y:S02]  /*6180*/  @!P4 LEA R2, R6.reuse, UR4, 0x3 ;  /* 0x000000040602cc11 */ /* 0x040fe4000f8e18ff */
[----:B------:R-:W-:Y:S01]  /*6190*/  @!P4 LOP3.LUT R126, R137, 0xffff, RZ, 0xc0, !PT ;  /* 0x0000ffff897ec812 */ /* 0x000fe200078ec0ff */
[----:B0-----:R-:W4:Y:S01]  /*61a0*/  LDL R227, [R1+0x6c] ;  /* 0x00006c0001e37983 */ /* 0x001f220000100800 */
[----:B------:R-:W-:Y:S01]  /*61b0*/  @!P5 PRMT R132, RZ, 0x7610, R132 ;  /* 0x00007610ff84d816 */ /* 0x000fe20000000084 */
        /* <DEDUP_REMOVED lines=141> */
[----:B------:R-:W-:Y:S02]  /*6a90*/  @!P4 LOP3.LUT R126, R155, 0xffff, RZ, 0xc0, !PT ;  /* 0x0000ffff9b7ec812 */ /* 0x000fe400078ec0ff */
[----:B------:R-:W-:Y:S01]  /*6aa0*/  @!P5 PRMT R150, RZ, 0x7610, R150 ;  /* 0x00007610ff96d816 */ /* 0x000fe20000000096 */
[----:B0-----:R-:W4:Y:S04]  /*6ab0*/  LDL R227, [R1+0x20] ;  /* 0x0000200001e37983 */ /* 0x001f280000100800 */
[----:B--2---:R0:W-:Y:S04]  /*6ac0*/  @!P4 STS.64 [R10], R126 ;  /* 0x0000007e0a00c388 */ /* 0x0041e80000000a00 */
[----:B0-----:R-:W2:Y:S01]  /*6ad0*/  LDL R127, [R1+0x24] ;  /* 0x00002400017f7983 */ /* 0x001ea20000100800 */
[----:B------:R-:W-:Y:S01]  /*6ae0*/  @!P4 VIADD R6, R6, 0x1 ;  /* 0x000000010606c836 */ /* 0x000fe20000000000 */
[----:B------:R-:W-:-:S04]  /*6af0*/  LOP3.LUT P5, RZ, R120, 0x4000000, RZ, 0xc0, !PT ;  /* 0x0400000078ff7812 */ /* 0x000fc800078ac0ff */
[----:B------:R-:W-:Y:S02]  /*6b00*/  ISETP.GT.U32.OR P5, PT, R6, 0xbff, !P5 ;  /* 0x00000bff0600780c */ /* 0x000fe40006fa4470 */
[----:B------:R-:W-:Y:S02]  /*6b10*/  @!P0 PRMT R151, RZ, 0x7610, R151 ;  /* 0x00007610ff978816 */ /* 0x000fe40000000097 */
[----:B------:R-:W-:-:S09]  /*6b20*/  LOP3.LUT P0, RZ, R120, 0x8000000, RZ, 0xc0, !PT ;  /* 0x0800000078ff7812 */ /* 0x000fd2000780c0ff */
[C---:B------:R-:W-:Y:S01]  /*6b30*/  @!P5 LEA R12, R6.reuse, UR4, 0x3 ;  /* 0x00000004060cdc11 */ /* 0x040fe2000f8e18ff */
[----:B------:R-:W-:Y:S01]  /*6b40*/  @!P5 VIADD R6, R6, 0x1 ;  /* 0x000000010606d836 */ /* 0x000fe20000000000 */
[----:B------:R-:W-:-:S04]  /*6b50*/  @!P5 LOP3.LUT R122, R156, 0xffff, RZ, 0xc0, !PT ;  /* 0x0000ffff9c7ad812 */ /* 0x000fc800078ec0ff */
[C---:B------:R-:W-:Y:S01]  /*6b60*/  ISETP.GT.U32.OR P0, PT, R6.reuse, 0xbff, !P0 ;  /* 0x00000bff0600780c */ /* 0x040fe20004704470 */
[----:B---3--:R0:W-:Y:S04]  /*6b70*/  @!P5 STS.64 [R12], R122 ;  /* 0x0000007a0c00d388 */ /* 0x0081e80000000a00 */
[----:B0-----:R-:W3:Y:S08]  /*6b80*/  LDL R123, [R1+0x1c] ;  /* 0x00001c00017b7983 */ /* 0x001ef00000100800 */
[----:B------:R-:W-:-:S02]  /*6b90*/  @!P0 LEA R14, R6, UR4, 0x3 ;  /* 0x00000004060e8c11 */ /* 0x000fc4000f8e18ff */
[----:B------:R-:W-:Y:S01]  /*6ba0*/  @!P0 LOP3.LUT R126, R157, 0xffff, RZ, 0xc0, !PT ;  /* 0x0000ffff9d7e8812 */ /* 0x000fe200078ec0ff */
[----:B------:R-:W-:Y:S01]  /*6bb0*/  @!P0 VIADD R6, R6, 0x1 ;  /* 0x0000000106068836 */ /* 0x000fe20000000000 */
[----:B------:R-:W-:Y:S02]  /*6bc0*/  @!P1 PRMT R152, RZ, 0x7610, R152 ;  /* 0x00007610ff989816 */ /* 0x000fe40000000098 */
[----:B------:R-:W-:-:S04]  /*6bd0*/  LOP3.LUT P1, RZ, R120, 0x10000000, RZ, 0xc0, !PT ;  /* 0x1000000078ff7812 */ /* 0x000fc8000782c0ff */
[----:B------:R-:W-:Y:S02]  /*6be0*/  ISETP.GT.U32.OR P1, PT, R6, 0xbff, !P1 ;  /* 0x00000bff0600780c */ /* 0x000fe40004f24470 */
[----:B------:R-:W-:Y:S02]  /*6bf0*/  @!P2 PRMT R153, RZ, 0x7610, R153 ;  /* 0x00007610ff99a816 */ /* 0x000fe40000000099 */
[----:B------:R-:W-:-:S09]  /*6c00*/  LOP3.LUT P2, RZ, R120, 0x20000000, RZ, 0xc0, !PT ;  /* 0x2000000078ff7812 */ /* 0x000fd2000784c0ff */
[C---:B------:R-:W-:Y:S01]  /*6c10*/  @!P1 LEA R16, R6.reuse, UR4, 0x3 ;  /* 0x0000000406109c11 */ /* 0x040fe2000f8e18ff */
[----:B------:R-:W-:-:S05]  /*6c20*/  @!P1 VIADD R6, R6, 0x1 ;  /* 0x0000000106069836 */ /* 0x000fca0000000000 */
[----:B------:R-:W-:Y:S02]  /*6c30*/  ISETP.GT.U32.OR P2, PT, R6, 0xbff, !P2 ;  /* 0x00000bff0600780c */ /* 0x000fe40005744470 */
[----:B------:R-:W-:Y:S02]  /*6c40*/  @!P3 PRMT R154, RZ, 0x7610, R154 ;  /* 0x00007610ff9ab816 */ /* 0x000fe4000000009a */
[----:B------:R-:W-:-:S09]  /*6c50*/  LOP3.LUT P3, RZ, R120, 0x40000000, RZ, 0xc0, !PT ;  /* 0x4000000078ff7812 */ /* 0x000fd2000786c0ff */
[C---:B------:R-:W-:Y:S01]  /*6c60*/  @!P2 LEA R4, R6.reuse, UR4, 0x3 ;  /* 0x000000040604ac11 */ /* 0x040fe2000f8e18ff */
[----:B------:R-:W-:-:S05]  /*6c70*/  @!P2 VIADD R6, R6, 0x1 ;  /* 0x000000010606a836 */ /* 0x000fca0000000000 */
[----:B------:R-:W-:Y:S02]  /*6c80*/  ISETP.GT.U32.OR P3, PT, R6, 0xbff, !P3 ;  /* 0x00000bff0600780c */ /* 0x000fe40005f64470 */
[----:B------:R-:W-:Y:S02]  /*6c90*/  @!P4 PRMT R155, RZ, 0x7610, R155 ;  /* 0x00007610ff9bc816 */ /* 0x000fe4000000009b */
[----:B------:R-:W-:Y:S01]  /*6ca0*/  LOP3.LUT P4, RZ, R120, 0x80000000, RZ, 0xc0, !PT ;  /* 0x8000000078ff7812 */ /* 0x000fe2000788c0ff */
[----:B--2---:R0:W-:Y:S04]  /*6cb0*/  @!P0 STS.64 [R14], R126 ;  /* 0x0000007e0e008388 */ /* 0x0041e80000000a00 */
[----:B0-----:R-:W2:Y:S04]  /*6cc0*/  LDL R127, [R1+0x18] ;  /* 0x00001800017f7983 */ /* 0x001ea80000100800 */
[C---:B------:R-:W-:Y:S01]  /*6cd0*/  @!P3 LEA R5, R6.reuse, UR4, 0x3 ;  /* 0x000000040605bc11 */ /* 0x040fe2000f8e18ff */
[----:B------:R-:W-:-:S05]  /*6ce0*/  @!P3 VIADD R6, R6, 0x1 ;  /* 0x000000010606b836 */ /* 0x000fca0000000000 */
[----:B------:R-:W-:Y:S02]  /*6cf0*/  ISETP.GT.U32.OR P4, PT, R6, 0xbff, !P4 ;  /* 0x00000bff0600780c */ /* 0x000fe40006784470 */
[----:B------:R-:W-:Y:S02]  /*6d00*/  @!P5 PRMT R156, RZ, 0x7610, R156 ;  /* 0x00007610ff9cd816 */ /* 0x000fe4000000009c */
[----:B------:R-:W-:-:S09]  /*6d10*/  LOP3.LUT R2, R121, 0x1, RZ, 0xc0, !PT ;  /* 0x0000000179027812 */ /* 0x000fd200078ec0ff */
[C---:B------:R-:W-:Y:S01]  /*6d20*/  @!P4 LEA R8, R6.reuse, UR4, 0x3 ;  /* 0x000000040608cc11 */ /* 0x040fe2000f8e18ff */
[----:B------:R-:W-:-:S05]  /*6d30*/  @!P4 VIADD R6, R6, 0x1 ;  /* 0x000000010606c836 */ /* 0x000fca0000000000 */
[----:B------:R-:W-:-:S04]  /*6d40*/  ISETP.GT.U32.AND P5, PT, R6, 0xbff, PT ;  /* 0x00000bff0600780c */ /* 0x000fc80003fa4070 */
[----:B------:R-:W-:Y:S02]  /*6d50*/  ISETP.NE.U32.OR P5, PT, R2, 0x1, P5 ;  /* 0x000000010200780c */ /* 0x000fe40002fa5470 */
[----:B------:R-:W-:Y:S02]  /*6d60*/  @!P0 PRMT R157, RZ, 0x7610, R157 ;  /* 0x00007610ff9d8816 */ /* 0x000fe4000000009d */
[----:B------:R-:W-:-:S09]  /*6d70*/  LOP3.LUT P0, RZ, R121, 0x2, RZ, 0xc0, !PT ;  /* 0x0000000279ff7812 */ /* 0x000fd2000780c0ff */
[C---:B------:R-:W-:Y:S01]  /*6d80*/  @!P5 LEA R2, R6.reuse, UR4, 0x3 ;  /* 0x000000040602dc11 */ /* 0x040fe2000f8e18ff */
[----:B------:R-:W-:-:S05]  /*6d90*/  @!P5 VIADD R6, R6, 0x1 ;  /* 0x000000010606d836 */ /* 0x000fca0000000000 */
[----:B------:R-:W-:Y:S02]  /*6da0*/  ISETP.GT.U32.OR P0, PT, R6, 0xbff, !P0 ;  /* 0x00000bff0600780c */ /* 0x000fe40004704470 */
[----:B------:R-:W-:Y:S02]  /*6db0*/  @!P1 LOP3.LUT R226, R158, 0xffff, RZ, 0xc0, !PT ;  /* 0x0000ffff9ee29812 */ /* 0x000fe400078ec0ff */
[----:B------:R-:W-:-:S03]  /*6dc0*/  @!P1 PRMT R158, RZ, 0x7610, R158 ;  /* 0x00007610ff9e9816 */ /* 0x000fc6000000009e */
[----:B----4-:R0:W-:Y:S01]  /*6dd0*/  @!P1 STS.64 [R16], R226 ;  /* 0x000000e210009388 */ /* 0x0101e20000000a00 */
[----:B------:R-:W-:-:S05]  /*6de0*/  LOP3.LUT P1, RZ, R121, 0x4, RZ, 0xc0, !PT ;  /* 0x0000000479ff7812 */ /* 0x000fca000782c0ff */
[C---:B------:R-:W-:Y:S01]  /*6df0*/  @!P0 LEA R10, R6.reuse, UR4, 0x3 ;  /* 0x00000004060a8c11 */ /* 0x040fe2000f8e18ff */
[----:B------:R-:W-:-:S05]  /*6e00*/  @!P0 VIADD R6, R6, 0x1 ;  /* 0x0000000106068836 */ /* 0x000fca0000000000 */
[----:B------:R-:W-:Y:S01]  /*6e10*/  ISETP.GT.U32.OR P1, PT, R6, 0xbff, !P1 ;  /* 0x00000bff0600780c */ /* 0x000fe20004f24470 */
[----:B0-----:R0:W5:Y:S01]  /*6e20*/  LDL.LU.64 R226, [R1+0xa8] ;  /* 0x0000a80001e27983 */ /* 0x0011620000300a00 */
[----:B------:R-:W-:Y:S02]  /*6e30*/  @!P2 LOP3.LUT R122, R159, 0xffff, RZ, 0xc0, !PT ;  /* 0x0000ffff9f7aa812 */ /* 0x000fe400078ec0ff */
[----:B------:R-:W-:-:S03]  /*6e40*/  @!P2 PRMT R159, RZ, 0x7610, R159 ;  /* 0x00007610ff9fa816 */ /* 0x000fc6000000009f */
[----:B---3--:R1:W-:Y:S01]  /*6e50*/  @!P2 STS.64 [R4], R122 ;  /* 0x0000007a0400a388 */ /* 0x0083e20000000a00 */
[----:B------:R-:W-:-:S05]  /*6e60*/  LOP3.LUT P2, RZ, R121, 0x8, RZ, 0xc0, !PT ;  /* 0x0000000879ff7812 */ /* 0x000fca000784c0ff */
[C---:B------:R-:W-:Y:S01]  /*6e70*/  @!P1 LEA R12, R6.reuse, UR4, 0x3 ;  /* 0x00000004060c9c11 */ /* 0x040fe2000f8e18ff */
[----:B------:R-:W-:-:S05]  /*6e80*/  @!P1 VIADD R6, R6, 0x1 ;  /* 0x0000000106069836 */ /* 0x000fca0000000000 */
[----:B------:R-:W-:Y:S01]  /*6e90*/  ISETP.GT.U32.OR P2, PT, R6, 0xbff, !P2 ;  /* 0x00000bff0600780c */ /* 0x000fe20005744470 */
[----:B-1----:R0:W5:Y:S01]  /*6ea0*/  LDL.LU R122, [R1+0xa0] ;  /* 0x0000a000017a7983 */ /* 0x0021620000300800 */
[----:B------:R-:W-:Y:S02]  /*6eb0*/  @!P3 LOP3.LUT R126, R160, 0xffff, RZ, 0xc0, !PT ;  /* 0x0000ffffa07eb812 */ /* 0x000fe400078ec0ff */
[----:B------:R-:W-:-:S09]  /*6ec0*/  @!P3 PRMT R160, RZ, 0x7610, R160 ;  /* 0x00007610ffa0b816 */ /* 0x000fd200000000a0 */
[C---:B------:R-:W-:Y:S01]  /*6ed0*/  @!P2 LEA R14, R6.reuse, UR4, 0x3 ;  /* 0x00000004060eac11 */ /* 0x040fe2000f8e18ff */
[----:B------:R-:W-:Y:S01]  /*6ee0*/  @!P2 VIADD R6, R6, 0x1 ;  /* 0x000000010606a836 */ /* 0x000fe20000000000 */
[----:B------:R-:W-:Y:S02]  /*6ef0*/  @!P4 LOP3.LUT R250, R161, 0xffff, RZ, 0xc0, !PT ;  /* 0x0000ffffa1fac812 */ /* 0x000fe400078ec0ff */
[----:B------:R-:W-:Y:S02]  /*6f00*/  @!P4 PRMT R161, RZ, 0x7610, R161 ;  /* 0x00007610ffa1c816 */ /* 0x000fe400000000a1 */
[----:B------:R-:W-:Y:S02]  /*6f10*/  @!P5 LOP3.LUT R248, R162, 0xffff, RZ, 0xc0, !PT ;  /* 0x0000ffffa2f8d812 */ /* 0x000fe400078ec0ff */
[----:B------:R-:W-:Y:S02]  /*6f20*/  @!P5 PRMT R162, RZ, 0x7610, R162 ;  /* 0x00007610ffa2d816 */ /* 0x000fe400000000a2 */
[----:B------:R-:W-:-:S02]  /*6f30*/  @!P0 LOP3.LUT R246, R163, 0xffff, RZ, 0xc0, !PT ;  /* 0x0000ffffa3f68812 */ /* 0x000fc400078ec0ff */
[----:B------:R-:W-:Y:S02]  /*6f40*/  @!P0 PRMT R163, RZ, 0x7610, R163 ;  /* 0x00007610ffa38816 */ /* 0x000fe400000000a3 */
[----:B------:R-:W-:Y:S02]  /*6f50*/  @!P1 LOP3.LUT R244, R164, 0xffff, RZ, 0xc0, !PT ;  /* 0x0000ffffa4f49812 */ /* 0x000fe400078ec0ff */
[----:B------:R-:W-:Y:S02]  /*6f60*/  @!P1 PRMT R164, RZ, 0x7610, R164 ;  /* 0x00007610ffa49816 */ /* 0x000fe400000000a4 */
[----:B------:R-:W-:Y:S02]  /*6f70*/  @!P2 LOP3.LUT R242, R165, 0xffff, RZ, 0xc0, !PT ;  /* 0x0000ffffa5f2a812 */ /* 0x000fe400078ec0ff */
[----:B------:R-:W-:Y:S01]  /*6f80*/  @!P2 PRMT R165, RZ, 0x7610, R165 ;  /* 0x00007610ffa5a816 */ /* 0x000fe200000000a5 */
[----:B--2---:R1:W-:Y:S01]  /*6f90*/  @!P3 STS.64 [R5], R126 ;  /* 0x0000007e0500b388 */ /* 0x0043e20000000a00 */
[----:B------:R-:W-:-:S04]  /*6fa0*/  LOP3.LUT P3, RZ, R121, 0x10, RZ, 0xc0, !PT ;  /* 0x0000001079ff7812 */ /* 0x000fc8000786c0ff */
[----:B------:R-:W-:Y:S01]  /*6fb0*/  ISETP.GT.U32.OR P3, PT, R6, 0xbff, !P3 ;  /* 0x00000bff0600780c */ /* 0x000fe20005f64470 */
[----:B------:R2:W-:Y:S01]  /*6fc0*/  @!P4 STS.64 [R8], R250 ;  /* 0x000000fa0800c388 */ /* 0x0005e20000000a00 */
[----:B------:R-:W-:-:S11]  /*6fd0*/  LOP3.LUT P4, RZ, R121, 0x20, RZ, 0xc0, !PT ;  /* 0x0000002079ff7812 */ /* 0x000fd6000788c0ff */
[C---:B------:R-:W-:Y:S01]  /*6fe0*/  @!P3 LEA R4, R6.reuse, UR4, 0x3 ;  /* 0x000000040604bc11 */ /* 0x040fe2000f8e18ff */
[----:B------:R-:W-:-:S05]  /*6ff0*/  @!P3 VIADD R6, R6, 0x1 ;  /* 0x000000010606b836 */ /* 0x000fca0000000000 */
[----:B------:R-:W-:Y:S01]  /*7000*/  ISETP.GT.U32.OR P4, PT, R6, 0xbff, !P4 ;  /* 0x00000bff0600780c */ /* 0x000fe20006784470 */
[----:B------:R3:W-:Y:S01]  /*7010*/  @!P5 STS.64 [R2], R248 ;  /* 0x000000f80200d388 */ /* 0x0007e20000000a00 */
[----:B------:R-:W-:-:S11]  /*7020*/  LOP3.LUT P5, RZ, R121, 0x40, RZ, 0xc0, !PT ;  /* 0x0000004079ff7812 */ /* 0x000fd600078ac0ff */
[C---:B-1----:R-:W-:Y:S01]  /*7030*/  @!P4 LEA R5, R6.reuse, UR4, 0x3 ;  /* 0x000000040605cc11 */ /* 0x042fe2000f8e18ff */
[----:B------:R-:W-:-:S05]  /*7040*/  @!P4 VIADD R6, R6, 0x1 ;  /* 0x000000010606c836 */ /* 0x000fca0000000000 */
[----:B------:R-:W-:Y:S01]  /*7050*/  ISETP.GT.U32.OR P5, PT, R6, 0xbff, !P5 ;  /* 0x00000bff0600780c */ /* 0x000fe20006fa4470 */
[----:B------:R-:W-:Y:S01]  /*7060*/  @!P0 STS.64 [R10], R246 ;  /* 0x000000f60a008388 */ /* 0x000fe20000000a00 */
[----:B------:R-:W-:-:S11]  /*7070*/  LOP3.LUT P0, RZ, R121, 0x80, RZ, 0xc0, !PT ;  /* 0x0000008079ff7812 */ /* 0x000fd6000780c0ff */
[C---:B--2---:R-:W-:Y:S01]  /*7080*/  @!P5 LEA R8, R6.reuse, UR4, 0x3 ;  /* 0x000000040608dc11 */ /* 0x044fe2000f8e18ff */
[----:B------:R-:W-:-:S05]  /*7090*/  @!P5 VIADD R6, R6, 0x1 ;  /* 0x000000010606d836 */ /* 0x000fca0000000000 */
[----:B------:R-:W-:Y:S01]  /*70a0*/  ISETP.GT.U32.OR P0, PT, R6, 0xbff, !P0 ;  /* 0x00000bff0600780c */ /* 0x000fe20004704470 */
[----:B------:R-:W-:Y:S01]  /*70b0*/  @!P1 STS.64 [R12], R244 ;  /* 0x000000f40c009388 */ /* 0x000fe20000000a00 */
[----:B------:R-:W-:-:S11]  /*70c0*/  LOP3.LUT P1, RZ, R121, 0x100, RZ, 0xc0, !PT ;  /* 0x0000010079ff7812 */ /* 0x000fd6000782c0ff */
[C---:B---3--:R-:W-:Y:S01]  /*70d0*/  @!P0 LEA R2, R6.reuse, UR4, 0x3 ;  /* 0x0000000406028c11 */ /* 0x048fe2000f8e18ff */
[----:B------:R-:W-:-:S05]  /*70e0*/  @!P0 VIADD R6, R6, 0x1 ;  /* 0x0000000106068836 */ /* 0x000fca0000000000 */
[----:B------:R-:W-:Y:S01]  /*70f0*/  ISETP.GT.U32.OR P1, PT, R6, 0xbff, !P1 ;  /* 0x00000bff0600780c */ /* 0x000fe20004f24470 */
[----:B------:R-:W-:Y:S01]  /*7100*/  @!P2 STS.64 [R14], R242 ;  /* 0x000000f20e00a388 */ /* 0x000fe20000000a00 */
[----:B------:R-:W-:-:S11]  /*7110*/  LOP3.LUT P2, RZ, R121, 0x200, RZ, 0xc0, !PT ;  /* 0x0000020079ff7812 */ /* 0x000fd6000784c0ff */
[C---:B------:R-:W-:Y:S01]  /*7120*/  @!P1 LEA R16, R6.reuse, UR4, 0x3 ;  /* 0x0000000406109c11 */ /* 0x040fe2000f8e18ff */
[----:B------:R-:W-:-:S05]  /*7130*/  @!P1 VIADD R6, R6, 0x1 ;  /* 0x0000000106069836 */ /* 0x000fca0000000000 */
[----:B------:R-:W-:Y:S02]  /*7140*/  ISETP.GT.U32.OR P2, PT, R6, 0xbff, !P2 ;  /* 0x00000bff0600780c */ /* 0x000fe40005744470 */
[----:B------:R-:W-:Y:S02]  /*7150*/  @!P3 LOP3.LUT R240, R166, 0xffff, RZ, 0xc0, !PT ;  /* 0x0000ffffa6f0b812 */ /* 0x000fe400078ec0ff */
[----:B------:R-:W-:-:S03]  /*7160*/  @!P3 PRMT R166, RZ, 0x7610, R166 ;  /* 0x00007610ffa6b816 */ /* 0x000fc600000000a6 */
[----:B------:R1:W-:Y:S01]  /*7170*/  @!P3 STS.64 [R4], R240 ;  /* 0x000000f00400b388 */ /* 0x0003e20000000a00 */
[----:B------:R-:W-:-:S05]  /*7180*/  LOP3.LUT P3, RZ, R121, 0x400, RZ, 0xc0, !PT ;  /* 0x0000040079ff7812 */ /* 0x000fca000786c0ff */
        /* <DEDUP_REMOVED lines=14> */
[C---:B-1----:R-:W-:Y:S01]  /*7270*/  @!P4 LEA R4, R6.reuse, UR4, 0x3 ;  /* 0x000000040604cc11 */ /* 0x042fe2000f8e18ff */
[----:B------:R-:W-:-:S05]  /*7280*/  @!P4 VIADD R6, R6, 0x1 ;  /* 0x000000010606c836 */ /* 0x000fca0000000000 */
[----:B------:R-:W-:Y:S02]  /*7290*/  ISETP.GT.U32.OR P5, PT, R6, 0xbff, !P5 ;  /* 0x00000bff0600780c */ /* 0x000fe40006fa4470 */
[----:B------:R-:W-:Y:S02]  /*72a0*/  @!P0 LOP3.LUT R234, R169, 0xffff, RZ, 0xc0, !PT ;  /* 0x0000ffffa9ea8812 */ /* 0x000fe400078ec0ff */
[----:B------:R-:W-:-:S03]  /*72b0*/  @!P0 PRMT R169, RZ, 0x7610, R169 ;  /* 0x00007610ffa98816 */ /* 0x000fc600000000a9 */
[----:B------:R1:W-:Y:S01]  /*72c0*/  @!P0 STS.64 [R2], R234 ;  /* 0x000000ea02008388 */ /* 0x0003e20000000a00 */
[----:B------:R-:W-:-:S05]  /*72d0*/  LOP3.LUT P0, RZ, R121, 0x2000, RZ, 0xc0, !PT ;  /* 0x0000200079ff7812 */ /* 0x000fca000780c0ff */
[C---:B--2---:R-:W-:Y:S01]  /*72e0*/  @!P5 LEA R5, R6.reuse, UR4, 0x3 ;  /* 0x000000040605dc11 */ /* 0x044fe2000f8e18ff */
[----:B------:R-:W-:-:S05]  /*72f0*/  @!P5 VIADD R6, R6, 0x1 ;  /* 0x000000010606d836 */ /* 0x000fca0000000000 */
[----:B------:R-:W-:Y:S02]  /*7300*/  ISETP.GT.U32.OR P0, PT, R6, 0xbff, !P0 ;  /* 0x00000bff0600780c */ /* 0x000fe40004704470 */
[----:B---3--:R-:W-:Y:S02]  /*7310*/  @!P1 LOP3.LUT R8, R170, 0xffff, RZ, 0xc0, !PT ;  /* 0x0000ffffaa089812 */ /* 0x008fe400078ec0ff */
        /* <DEDUP_REMOVED lines=20> */
[----:B------:R-:W-:Y:S02]  /*7460*/  @!P4 LOP3.LUT R14, R173, 0xffff, RZ, 0xc0, !PT ;  /* 0x0000ffffad0ec812 */ /* 0x000fe400078ec0ff */
[----:B------:R-:W-:-:S03]  /*7470*/  @!P4 PRMT R173, RZ, 0x7610, R173 ;  /* 0x00007610ffadc816 */ /* 0x000fc600000000ad */
[----:B------:R2:W-:Y:S01]  /*7480*/  @!P4 STS.64 [R4], R14 ;  /* 0x0000000e0400c388 */ /* 0x0005e20000000a00 */
[----:B------:R-:W-:-:S05]  /*7490*/  LOP3.LUT P4, RZ, R121, 0x20000, RZ, 0xc0, !PT ;  /* 0x0002000079ff7812 */ /* 0x000fca000788c0ff */
[C---:B---3--:R-:W-:Y:S01]  /*74a0*/  @!P3 LEA R10, R6.reuse, UR4, 0x3 ;  /* 0x00000004060abc11 */ /* 0x048fe2000f8e18ff */
        /* <DEDUP_REMOVED lines=23> */
[----:B-1----:R-:W-:Y:S02]  /*7620*/  @!P2 LOP3.LUT R22, R177, 0xffff, RZ, 0xc0, !PT ;  /* 0x0000ffffb116a812 */ /* 0x002fe400078ec0ff */
        /* <DEDUP_REMOVED lines=43> */
[----:B------:R-:W-:Y:S01]  /*78e0*/  @!P2 STS.64 [R2], R34 ;  /* 0x000000220200a388 */ /* 0x000fe20000000a00 */
        /* <DEDUP_REMOVED lines=33> */
[----:B------:R-:W-:Y:S02]  /*7b00*/  @!P1 PRMT R188, RZ, 0x7610, R188 ;  /* 0x00007610ffbc9816 */ /* 0x000fe400000000bc */
[----:B------:R-:W-:Y:S01]  /*7b10*/  LOP3.LUT R2, R124, 0x1, RZ, 0xc0, !PT ;  /* 0x000000017c027812 */ /* 0x000fe200078ec0ff */
[----:B------:R2:W-:Y:S06]  /*7b20*/  @!P1 STS.64 [R5], R44 ;  /* 0x0000002c05009388 */ /* 0x0005ec0000000a00 */
[C---:B---3--:R-:W-:Y:S01]  /*7b30*/  @!P0 LEA R12, R6.reuse, UR4, 0x3 ;  /* 0x00000004060c8c11 */ /* 0x048fe2000f8e18ff */
[----:B------:R-:W-:-:S05]  /*7b40*/  @!P0 VIADD R6, R6, 0x1 ;  /* 0x0000000106068836 */ /* 0x000fca0000000000 */
[----:B------:R-:W-:-:S04]  /*7b50*/  ISETP.GT.U32.AND P1, PT, R6, 0xbff, PT ;  /* 0x00000bff0600780c */ /* 0x000fc80003f24070 */
[----:B------:R-:W-:Y:S02]  /*7b60*/  ISETP.NE.U32.OR P1, PT, R2, 0x1, P1 ;  /* 0x000000010200780c */ /* 0x000fe40000f25470 */
        /* <DEDUP_REMOVED lines=9> */
[----:B------:R-:W-:Y:S01]  /*7c00*/  @!P3 STS.64 [R16], R48 ;  /* 0x000000301000b388 */ /* 0x000fe20000000a00 */
        /* <DEDUP_REMOVED lines=208> */
[----:B------:R-:W-:Y:S02]  /*8910*/  @!P4 LOP3.LUT R110, R222, 0xffff, RZ, 0xc0, !PT ;  /* 0x0000ffffde6ec812 */ /* 0x000fe400078ec0ff */
[----:B------:R-:W-:Y:S02]  /*8920*/  @!P5 LOP3.LUT R112, R223, 0xffff, RZ, 0xc0, !PT ;  /* 0x0000ffffdf70d812 */ /* 0x000fe400078ec0ff */
[----:B------:R-:W-:Y:S01]  /*8930*/  @!P0 LOP3.LUT R114, R224, 0xffff, RZ, 0xc0, !PT ;  /* 0x0000ffffe0728812 */ /* 0x000fe200078ec0ff */
[----:B------:R0:W-:Y:S01]  /*8940*/  @!P3 STS.64 [R10], R108 ;  /* 0x0000006c0a00b388 */ /* 0x0001e20000000a00 */
[----:B------:R-:W-:-:S03]  /*8950*/  @!P1 LOP3.LUT R116, R225, 0xffff, RZ, 0xc0, !PT ;  /* 0x0000ffffe1749812 */ /* 0x000fc600078ec0ff */
[----:B-1----:R-:W-:Y:S01]  /*8960*/  @!P2 LEA R8, R6, UR4, 0x3 ;  /* 0x000000040608ac11 */ /* 0x002fe2000f8e18ff */
[----:B------:R0:W-:Y:S01]  /*8970*/  @!P4 STS.64 [R12], R110 ;  /* 0x0000006e0c00c388 */ /* 0x0001e20000000a00 */
[----:B------:R-:W-:-:S03]  /*8980*/  @!P2 LOP3.LUT R118, R129, 0xffff, RZ, 0xc0, !PT ;  /* 0x0000ffff8176a812 */ /* 0x000fc600078ec0ff */
[----:B------:R0:W-:Y:S04]  /*8990*/  @!P5 STS.64 [R16], R112 ;  /* 0x000000701000d388 */ /* 0x0001e80000000a00 */
[----:B------:R0:W-:Y:S04]  /*89a0*/  @!P0 STS.64 [R4], R114 ;  /* 0x0000007204008388 */ /* 0x0001e80000000a00 */
[----:B------:R0:W-:Y:S04]  /*89b0*/  @!P1 STS.64 [R5], R116 ;  /* 0x0000007405009388 */ /* 0x0001e80000000a00 */
[----:B------:R0:W-:Y:S01]  /*89c0*/  @!P2 STS.64 [R8], R118 ;  /* 0x000000760800a388 */ /* 0x0001e20000000a00 */
[----:B------:R-:W-:Y:S01]  /*89d0*/  IMAD.MOV.U32 R2, RZ, RZ, RZ ;  /* 0x000000ffff027224 */ /* 0x000fe200078e00ff */
[----:B------:R-:W-:Y:S01]  /*89e0*/  @!P3 PRMT R221, RZ, 0x7610, R221 ;  /* 0x00007610ffddb816 */ /* 0x000fe200000000dd */
[----:B------:R-:W-:Y:S01]  /*89f0*/  @!P2 VIADD R6, R6, 0x1 ;  /* 0x000000010606a836 */ /* 0x000fe20000000000 */
[----:B------:R-:W-:-:S02]  /*8a00*/  @!P4 PRMT R222, RZ, 0x7610, R222 ;  /* 0x00007610ffdec816 */ /* 0x000fc400000000de */
[----:B------:R-:W-:Y:S02]  /*8a10*/  @!P5 PRMT R223, RZ, 0x7610, R223 ;  /* 0x00007610ffdfd816 */ /* 0x000fe400000000df */
[----:B------:R-:W-:Y:S02]  /*8a20*/  @!P0 PRMT R224, RZ, 0x7610, R224 ;  /* 0x00007610ffe08816 */ /* 0x000fe400000000e0 */
[----:B------:R-:W-:Y:S02]  /*8a30*/  @!P1 PRMT R225, RZ, 0x7610, R225 ;  /* 0x00007610ffe19816 */ /* 0x000fe400000000e1 */
[----:B0-----:R-:W-:-:S07]  /*8a40*/  @!P2 PRMT R129, RZ, 0x7610, R129 ;  /* 0x00007610ff81a816 */ /* 0x001fce0000000081 */
.L_x_76:
[----:B--2---:R-:W-:-:S05]  /*8a50*/  VIADD R4, R2, 0x60 ;  /* 0x0000006002047836 */ /* 0x004fca0000000000 */
[----:B------:R-:W-:-:S05]  /*8a60*/  SHF.R.U32.HI R4, RZ, 0x5, R4 ;  /* 0x00000005ff047819 */ /* 0x000fca0000011604 */
[----:B------:R-:W-:-:S06]  /*8a70*/  IMAD R10, R4, 0x4, R1 ;  /* 0x00000004040a7824 */ /* 0x000fcc00078e0201 */
[----:B------:R-:W2:Y:S01]  /*8a80*/  LDL R10, [R10] ;  /* 0x000000000a0a7983 */ /* 0x000ea20000100800 */
[C---:B------:R-:W-:Y:S01]  /*8a90*/  LOP3.LUT R5, R2.reuse, 0x18, RZ, 0xc0, !PT ;  /* 0x0000001802057812 */ /* 0x040fe200078ec0ff */
[----:B------:R-:W-:Y:S01]  /*8aa0*/  IMAD R8, R2, 0x100, R128 ;  /* 0x0000010002087824 */ /* 0x000fe200078e0280 */
[----:B------:R-:W-:Y:S01]  /*8ab0*/  ISETP.GT.U32.AND P1, PT, R6, 0xbff, PT ;  /* 0x00000bff0600780c */ /* 0x000fe20003f24070 */
[C---:B------:R-:W-:Y:S02]  /*8ac0*/  VIADD R12, R2.reuse, 0x1 ;  /* 0x00000001020c7836 */ /* 0x040fe40000000000 */
[----:B------:R-:W-:Y:S01]  /*8ad0*/  VIADD R14, R2, 0x2 ;  /* 0x00000002020e7836 */ /* 0x000fe20000000000 */
[----:B------:R-:W-:-:S04]  /*8ae0*/  LEA R8, R8, UR4, 0x1 ;  /* 0x0000000408087c11 */ /* 0x000fc8000f8e08ff */
[----:B------:R-:W-:Y:S02]  /*8af0*/  LOP3.LUT R121, R14, 0x1a, RZ, 0xc0, !PT ;  /* 0x0000001a0e797812 */ /* 0x000fe400078ec0ff */
[--C-:B--2---:R-:W-:Y:S02]  /*8b00*/  SHF.R.U32.HI R5, RZ, R5, R10.reuse ;  /* 0x00000005ff057219 */ /* 0x104fe4000001160a */
[----:B------:R-:W-:Y:S02]  /*8b10*/  SHF.R.U32.HI R121, RZ, R121, R10 ;  /* 0x00000079ff797219 */ /* 0x000fe4000001160a */
[----:B------:R-:W-:Y:S02]  /*8b20*/  LOP3.LUT R5, R5, 0x1, RZ, 0xc0, !PT ;  /* 0x0000000105057812 */ /* 0x000fe400078ec0ff */
[----:B------:R-:W-:Y:S02]  /*8b30*/  LOP3.LUT R121, R121, 0x1, RZ, 0xc0, !PT ;  /* 0x0000000179797812 */ /* 0x000fe400078ec0ff */
[----:B------:R-:W-:-:S02]  /*8b40*/  ISETP.NE.U32.OR P1, PT, R5, 0x1, P1 ;  /* 0x000000010500780c */ /* 0x000fc40000f25470 */
[----:B------:R-:W-:-:S04]  /*8b50*/  LOP3.LUT R5, R12, 0x19, RZ, 0xc0, !PT ;  /* 0x000000190c057812 */ /* 0x000fc800078ec0ff */
[----:B------:R-:W-:-:S04]  /*8b60*/  SHF.R.U32.HI R5, RZ, R5, R10 ;  /* 0x00000005ff057219 */ /* 0x000fc8000001160a */
[----:B------:R-:W-:-:S03]  /*8b70*/  LOP3.LUT R5, R5, 0x1, RZ, 0xc0, !PT ;  /* 0x0000000105057812 */ /* 0x000fc600078ec0ff */
[----:B------:R-:W0:Y:S01]  /*8b80*/  @!P1 LDS.U16 R4, [R8+0x6000] ;  /* 0x0060000008049984 */ /* 0x000e220000000400 */
[C---:B------:R-:W-:Y:S01]  /*8b90*/  @!P1 LEA R16, R6.reuse, UR4, 0x3 ;  /* 0x0000000406109c11 */ /* 0x040fe2000f8e18ff */
[----:B------:R-:W-:-:S05]  /*8ba0*/  @!P1 VIADD R6, R6, 0x1 ;  /* 0x0000000106069836 */ /* 0x000fca0000000000 */
[----:B------:R-:W-:-:S04]  /*8bb0*/  ISETP.GT.U32.AND P2, PT, R6, 0xbff, PT ;  /* 0x00000bff0600780c */ /* 0x000fc80003f44070 */
[----:B------:R-:W-:Y:S01]  /*8bc0*/  ISETP.NE.U32.OR P2, PT, R5, 0x1, P2 ;  /* 0x000000010500780c */ /* 0x000fe20001745470 */
[----:B-----5:R-:W-:-:S12]  /*8bd0*/  @!P1 IMAD.IADD R5, R227, 0x1, R2 ;  /* 0x00000001e3059824 */ /* 0x020fd800078e0202 */
[C---:B------:R-:W-:Y:S01]  /*8be0*/  @!P2 LEA R18, R6.reuse, UR4, 0x3 ;  /* 0x000000040612ac11 */ /* 0x040fe2000f8e18ff */
[----:B------:R-:W-:-:S05]  /*8bf0*/  @!P2 VIADD R6, R6, 0x1 ;  /* 0x000000010606a836 */ /* 0x000fca0000000000 */
[----:B------:R-:W-:-:S04]  /*8c00*/  ISETP.GT.U32.AND P0, PT, R6, 0xbff, PT ;  /* 0x00000bff0600780c */ /* 0x000fc80003f04070 */
[----:B------:R-:W-:Y:S01]  /*8c10*/  ISETP.NE.U32.OR P0, PT, R121, 0x1, P0 ;  /* 0x000000017900780c */ /* 0x000fe20000705470 */
[----:B0-----:R0:W-:Y:S04]  /*8c20*/  @!P1 STS.64 [R16], R4 ;  /* 0x0000000410009388 */ /* 0x0011e80000000a00 */
[----:B------:R-:W1:Y:S04]  /*8c30*/  @!P2 LDS.U16 R4, [R8+0x6200] ;  /* 0x006200000804a984 */ /* 0x000e680000000400 */
[----:B------:R-:W-:Y:S01]  /*8c40*/  @!P1 STS.U16 [R8+0x6000], RZ ;  /* 0x006000ff08009388 */ /* 0x000fe20000000400 */
[----:B0-----:R-:W-:-:S03]  /*8c50*/  @!P2 IMAD.IADD R5, R227, 0x1, R12 ;  /* 0x00000001e305a824 */ /* 0x001fc600078e020c */
[----:B------:R-:W-:Y:S01]  /*8c60*/  @!P0 LEA R16, R6, UR4, 0x3 ;  /* 0x0000000406108c11 */ /* 0x000fe2000f8e18ff */
[----:B------:R-:W-:Y:S02]  /*8c70*/  VIADD R12, R2, 0x3 ;  /* 0x00000003020c7836 */ /* 0x000fe40000000000 */
[----:B------:R-:W-:-:S03]  /*8c80*/  @!P0 VIADD R6, R6, 0x1 ;  /* 0x0000000106068836 */ /* 0x000fc60000000000 */
[----:B------:R-:W-:Y:S02]  /*8c90*/  LOP3.LUT R121, R12, 0x1b, RZ, 0xc0, !PT ;  /* 0x0000001b0c797812 */ /* 0x000fe400078ec0ff */
[----:B------:R-:W-:Y:S02]  /*8ca0*/  ISETP.GT.U32.AND P1, PT, R6, 0xbff, PT ;  /* 0x00000bff0600780c */ /* 0x000fe40003f24070 */
[----:B------:R-:W-:-:S04]  /*8cb0*/  SHF.R.U32.HI R121, RZ, R121, R10 ;  /* 0x00000079ff797219 */ /* 0x000fc8000001160a */
[----:B------:R-:W-:-:S04]  /*8cc0*/  LOP3.LUT R121, R121, 0x1, RZ, 0xc0, !PT ;  /* 0x0000000179797812 */ /* 0x000fc800078ec0ff */
[----:B------:R-:W-:Y:S01]  /*8cd0*/  ISETP.NE.U32.OR P1, PT, R121, 0x1, P1 ;  /* 0x000000017900780c */ /* 0x000fe20000f25470 */
[----:B-1----:R0:W-:Y:S04]  /*8ce0*/  @!P2 STS.64 [R18], R4 ;  /* 0x000000041200a388 */ /* 0x0021e80000000a00 */
        /* <DEDUP_REMOVED lines=41> */
[----:B------:R-:W-:Y:S02]  /*8f80*/  @!P1 VIADD R6, R6, 0x1 ;  /* 0x0000000106069836 */ /* 0x000fe40000000000 */
[----:B------:R-:W-:Y:S01]  /*8f90*/  VIADD R2, R2, 0x8 ;  /* 0x0000000802027836 */ /* 0x000fe20000000000 */
[----:B------:R-:W-:Y:S02]  /*8fa0*/  SHF.R.W.U32.HI R10, RZ, R12, R10 ;  /* 0x0000000cff0a7219 */ /* 0x000fe40000011e0a */
[----:B------:R-:W-:Y:S02]  /*8fb0*/  ISETP.GT.U32.AND P2, PT, R6, 0xbff, PT ;  /* 0x00000bff0600780c */ /* 0x000fe40003f44070 */
[----:B------:R-:W-:-:S04]  /*8fc0*/  LOP3.LUT R10, R10, 0x1, RZ, 0xc0, !PT ;  /* 0x000000010a0a7812 */ /* 0x000fc800078ec0ff */
[----:B------:R-:W-:-:S13]  /*8fd0*/  ISETP.NE.U32.OR P2, PT, R10, 0x1, P2 ;  /* 0x000000010a00780c */ /* 0x000fda0001745470 */
[C---:B------:R-:W-:Y:S01]  /*8fe0*/  @!P2 LEA R10, R6.reuse, UR4, 0x3 ;  /* 0x00000004060aac11 */ /* 0x040fe2000f8e18ff */
[----:B------:R-:W-:Y:S01]  /*8ff0*/  @!P2 VIADD R6, R6, 0x1 ;  /* 0x000000010606a836 */ /* 0x000fe20000000000 */
[----:B-1----:R0:W-:Y:S04]  /*9000*/  @!P0 STS.64 [R18], R4 ;  /* 0x0000000412008388 */ /* 0x0021e80000000a00 */
[----:B------:R-:W1:Y:S04]  /*9010*/  @!P1 LDS.U16 R4, [R8+0x6c00] ;  /* 0x006c000008049984 */ /* 0x000e680000000400 */
[----:B------:R-:W-:Y:S01]  /*9020*/  @!P0 STS.U16 [R8+0x6a00], RZ ;  /* 0x006a00ff08008388 */ /* 0x000fe20000000400 */
[----:B------:R-:W-:Y:S01]  /*9030*/  ISETP.NE.AND P0, PT, R2, 0x60, PT ;  /* 0x000000600200780c */ /* 0x000fe20003f05270 */
[----:B0-----:R-:W-:-:S05]  /*9040*/  @!P1 IMAD.IADD R5, R227, 0x1, R14 ;  /* 0x00000001e3059824 */ /* 0x001fca00078e020e */
[----:B-1----:R0:W-:Y:S04]  /*9050*/  @!P1 STS.64 [R16], R4 ;  /* 0x0000000410009388 */ /* 0x0021e80000000a00 */
[----:B------:R-:W1:Y:S04]  /*9060*/  @!P2 LDS.U16 R4, [R8+0x6e00] ;  /* 0x006e00000804a984 */ /* 0x000e680000000400 */
[----:B------:R2:W-:Y:S01]  /*9070*/  @!P1 STS.U16 [R8+0x6c00], RZ ;  /* 0x006c00ff08009388 */ /* 0x0005e20000000400 */
[----:B0-----:R-:W-:-:S05]  /*9080*/  @!P2 IMAD.IADD R5, R227, 0x1, R12 ;  /* 0x00000001e305a824 */ /* 0x001fca00078e020c */
[----:B-1----:R2:W-:Y:S04]  /*9090*/  @!P2 STS.64 [R10], R4 ;  /* 0x000000040a00a388 */ /* 0x0025e80000000a00 */
[----:B------:R2:W-:Y:S01]  /*90a0*/  @!P2 STS.U16 [R8+0x6e00], RZ ;  /* 0x006e00ff0800a388 */ /* 0x0005e20000000400 */
[----:B------:R-:W-:Y:S05]  /*90b0*/  @P0 BRA `(.L_x_76) ;  /* 0xfffffff800640947 */ /* 0x000fea000383ffff */
.L_x_75:
[----:B------:R-:W0:Y:S01]  /*90c0*/  LDCU UR10, c[0x0][0x3d4] ;  /* 0x00007a80ff0a77ac */ /* 0x000e220008000800 */
[----:B------:R-:W-:Y:S02]  /*90d0*/  FSETP.GTU.FTZ.AND P2, PT, R7, 0.0099999997764825820923, PT ;  /* 0x3c23d70a0700780b */ /* 0x000fe40003f5c000 */
[----:B0-----:R-:W-:-:S04]  /*90e0*/  FSETP.GT.FTZ.AND P0, PT, R228, UR10, PT ;  /* 0x0000000ae4007c0b */ /* 0x001fc8000bf14000 */
        /* <DEDUP_REMOVED lines=8> */
[C---:B------:R-:W-:Y:S02]  /*9170*/  PRMT R231, R233.reuse, 0x7610, R231 ;  /* 0x00007610e9e77816 */ /* 0x040fe400000000e7 */
[----:B------:R-:W-:Y:S01]  /*9180*/  PRMT R229, R233, 0x7610, R229 ;  /* 0x00007610e9e57816 */ /* 0x000fe200000000e5 */
[----:B------:R-:W-:Y:S06]  /*9190*/  @P6 BRA `(.L_x_80) ;  /* 0x00000000004c6947 */ /* 0x000fec0003800000 */
[----:B------:R0:W5:Y:S01]  /*91a0*/  LDL R228, [R1+0x90] ;  /* 0x0000900001e47983 */ /* 0x0001620000100800 */
[----:B------:R-:W1:Y:S01]  /*91b0*/  S2UR UR6, SR_CgaCtaId ;  /* 0x00000000000679c3 */ /* 0x000e620000008800 */
[----:B------:R-:W-:Y:S01]  /*91c0*/  UMOV UR5, 0x400 ;  /* 0x0000040000057882 */ /* 0x000fe20000000000 */
[----:B------:R-:W-:Y:S01]  /*91d0*/  IMAD.MOV.U32 R230, RZ, RZ, R252 ;  /* 0x000000ffffe67224 */ /* 0x000fe200078e00fc */
[----:B-1----:R-:W-:-:S09]  /*91e0*/  ULEA UR5, UR6, UR5, 0x18 ;  /* 0x0000000506057291 */ /* 0x002fd2000f8ec0ff */
[----:B------:R0:W-:Y:S01]  /*91f0*/  STS [UR5], R252 ;  /* 0x000000fcff007988 */ /* 0x0001e20008000805 */
[----:B------:R-:W-:Y:S05]  /*9200*/  BRA `(.L_x_80) ;  /* 0x0000000000307947 */ /* 0x000fea0003800000 */
.L_x_79:
[----:B--2---:R-:W2:Y:S01]  /*9210*/  LDL.LU R4, [R1+0x90] ;  /* 0x0000900001047983 */ /* 0x004ea20000300800 */
[----:B------:R-:W0:Y:S01]  /*9220*/  S2UR UR6, SR_CgaCtaId ;  /* 0x00000000000679c3 */ /* 0x000e220000008800 */
[----:B------:R-:W-:Y:S01]  /*9230*/  ISETP.NE.AND P1, PT, R128, RZ, PT ;  /* 0x000000ff8000720c */ /* 0x000fe20003f25270 */
[----:B------:R-:W-:Y:S01]  /*9240*/  UMOV UR5, 0x400 ;  /* 0x0000040000057882 */ /* 0x000fe20000000000 */
[----:B------:R-:W-:-:S04]  /*9250*/  PRMT R2, R231, 0x9910, RZ ;  /* 0x00009910e7027816 */ /* 0x000fc800000000ff */
[----:B------:R-:W-:-:S04]  /*9260*/  ISETP.NE.AND P0, PT, R2, RZ, PT ;  /* 0x000000ff0200720c */ /* 0x000fc80003f05270 */
[----:B------:R-:W-:Y:S02]  /*9270*/  SEL R229, R229, R231, !P0 ;  /* 0x000000e7e5e57207 */ /* 0x000fe40004000000 */
[----:B------:R-:W-:Y:S01]  /*9280*/  PRMT R231, RZ, 0x7610, R231 ;  /* 0x00007610ffe77816 */ /* 0x000fe200000000e7 */
[----:B0-----:R-:W-:-:S09]  /*9290*/  ULEA UR5, UR6, UR5, 0x18 ;  /* 0x0000000506057291 */ /* 0x001fd2000f8ec0ff */
[----:B------:R-:W0:Y:S01]  /*92a0*/  @!P1 LDS R252, [UR5] ;  /* 0x00000005fffc9984 */ /* 0x000e220008000800 */
[----:B--2---:R-:W-:-:S05]  /*92b0*/  FSEL R4, R228, R4, !P1 ;  /* 0x00000004e4047208 */ /* 0x004fca0004800000 */
[----:B0-----:R1:W-:Y:S02]  /*92c0*/  STL [R1+0x90], R4 ;  /* 0x0000900401007387 */ /* 0x0013e40000100800 */
.L_x_80:
[----:B------:R-:W-:Y:S05]  /*92d0*/  BSYNC.RECONVERGENT B0 ;  /* 0x0000000000007941 */ /* 0x000fea0003800200 */
.L_x_78:
[----:B------:R-:W-:Y:S01]  /*92e0*/  UIADD3 UR7, UPT, UPT, UR7, -0x1, URZ ;  /* 0xffffffff07077890 */ /* 0x000fe2000fffe0ff */
[----:B------:R-:W-:Y:S11]  /*92f0*/  BRA `(.L_x_81) ;  /* 0xffffff8c00687947 */ /* 0x000ff6000383ffff */
.L_x_77:
[----:B------:R-:W0:Y:S08]  /*9300*/  S2UR UR6, SR_CgaCtaId ;  /* 0x00000000000679c3 */ /* 0x000e300000008800 */
[----:B------:R-:W-:Y:S01]  /*9310*/  BAR.SYNC.DEFER_BLOCKING 0x0 ;  /* 0x0000000000007b1d */ /* 0x000fe20000010000 */
[----:B------:R-:W-:Y:S02]  /*9320*/  ISETP.NE.AND P1, PT, R128, RZ, PT ;  /* 0x000000ff8000720c */ /* 0x000fe40003f25270 */
[----:B------:R-:W-:-:S03]  /*9330*/  FSETP.GEU.FTZ.AND P0, PT, R228, UR10, PT ;  /* 0x0000000ae4007c0b */ /* 0x000fc6000bf1e000 */
[----:B------:R-:W-:Y:S01]  /*9340*/  UMOV UR5, 0x400 ;  /* 0x0000040000057882 */ /* 0x000fe20000000000 */
[----:B------:R-:W-:Y:S01]  /*9350*/  BSSY.RECONVERGENT B0, `(.L_x_82) ;  /* 0x0000013000007945 */ /* 0x000fe20003800200 */
[----:B0-----:R-:W-:-:S09]  /*9360*/  ULEA UR5, UR6, UR5, 0x18 ;  /* 0x0000000506057291 */ /* 0x001fd2000f8ec0ff */
[----:B------:R-:W0:Y:S02]  /*9370*/  LDS R3, [UR5] ;  /* 0x00000005ff037984 */ /* 0x000e240008000800 */
[----:B0-----:R-:W-:-:S04]  /*9380*/  SEL R29, R0, R3, !P0 ;  /* 0x00000003001d7207 */ /* 0x001fc80004000000 */
[----:B------:R-:W-:-:S04]  /*9390*/  ISETP.GE.U32.AND P0, PT, R128, R29, PT ;  /* 0x0000001d8000720c */ /* 0x000fc80003f06070 */
[----:B------:R-:W-:Y:S01]  /*93a0*/  ISETP.GT.U32.OR P0, PT, R29, 0xbff, P0 ;  /* 0x00000bff1d00780c */ /* 0x000fe20000704470 */
[----:B------:R-:W-:-:S12]  /*93b0*/  @P1 BRA `(.L_x_83) ;  /* 0x0000000000301947 */ /* 0x000fd80003800000 */
[----:B------:R-:W3:Y:S01]  /*93c0*/  LDL.LU R6, [R1+0x9c] ;  /* 0x00009c0001067983 */ /* 0x000ee20000300800 */
[----:B------:R-:W3:Y:S01]  /*93d0*/  LDC.64 R2, c[0x0][0x3a0] ;  /* 0x0000e800ff027b82 */ /* 0x000ee20000000a00 */
[----:B------:R-:W-:Y:S01]  /*93e0*/  VOTEU.ANY UR5, UPT, PT ;  /* 0x0000000000057886 */ /* 0x000fe200038e0100 */
[----:B------:R-:W-:Y:S01]  /*93f0*/  CREDUX.MAX.S32 UR6, R29 ;  /* 0x000000001d0672cc */ /* 0x000fe20000000200 */
[----:B------:R-:W0:Y:S01]  /*9400*/  S2R R0, SR_LANEID ;  /* 0x0000000000007919 */ /* 0x000e220000000000 */
[----:B------:R-:W-:-:S04]  /*9410*/  UFLO.U32 UR5, UR5 ;  /* 0x00000005000572bd */ /* 0x000fc800080e0000 */
[----:B--2---:R-:W1:Y:S07]  /*9420*/  LDC.64 R4, c[0x0][0x3a8] ;  /* 0x0000ea00ff047b82 */ /* 0x004e6e0000000a00 */
[----:B------:R-:W-:Y:S01]  /*9430*/  IMAD.U32 R7, RZ, RZ, UR6 ;  /* 0x00000006ff077e24 */ /* 0x000fe2000f8e00ff */
[----:B0-----:R-:W-:Y:S01]  /*9440*/  ISETP.EQ.U32.AND P1, PT, R0, UR5, PT ;  /* 0x0000000500007c0c */ /* 0x001fe2000bf22070 */
[----:B---3--:R-:W-:-:S05]  /*9450*/  IMAD.WIDE.U32 R2, R6, 0x4, R2 ;  /* 0x0000000406027825 */ /* 0x008fca00078e0002 */
[----:B------:R0:W-:Y:S07]  /*9460*/  STG.E desc[UR8][R2.64], R29 ;  /* 0x0000001d02007986 */ /* 0x0001ee000c101908 */
[----:B-1----:R0:W-:Y:S02]  /*9470*/  @P1 REDG.E.MAX.S32.STRONG.GPU desc[UR8][R4.64], R7 ;  /* 0x000000070400198e */ /* 0x0021e4000d12e308 */
.L_x_83:
[----:B------:R-:W-:Y:S05]  /*9480*/  BSYNC.RECONVERGENT B0 ;  /* 0x0000000000007941 */ /* 0x000fea0003800200 */
.L_x_82:
[----:B------:R-:W-:Y:S05]  /*9490*/  @P0 EXIT ;  /* 0x000000000000094d */ /* 0x000fea0003800000 */
[----:B------:R-:W1:Y:S01]  /*94a0*/  LDC R27, c[0x0][0x360] ;  /* 0x0000d800ff1b7b82 */ /* 0x000e620000000800 */
[----:B------:R-:W3:Y:S01]  /*94b0*/  LDCU.64 UR12, c[0x0][0x388] ;  /* 0x00007100ff0c77ac */ /* 0x000ee20008000a00 */
[----:B------:R-:W-:Y:S01]  /*94c0*/  BSSY.RECONVERGENT B0, `(.L_x_84) ;  /* 0x0000039000007945 */ /* 0x000fe20003800200 */
[----:B------:R-:W4:Y:S01]  /*94d0*/  LDCU.64 UR14, c[0x0][0x390] ;  /* 0x00007200ff0e77ac */ /* 0x000f220008000a00 */
[----:B-1----:R-:W1:Y:S01]  /*94e0*/  I2F.U32.RP R6, R27 ;  /* 0x0000001b00067306 */ /* 0x002e620000209000 */
[----:B------:R-:W-:Y:S01]  /*94f0*/  IMAD.IADD R0, R128, 0x1, R27 ;  /* 0x0000000180007824 */ /* 0x000fe200078e021b */
[----:B------:R-:W-:-:S04]  /*9500*/  ISETP.NE.U32.AND P2, PT, R27, RZ, PT ;  /* 0x000000ff1b00720c */ /* 0x000fc80003f45070 */
[----:B------:R-:W-:Y:S02]  /*9510*/  ISETP.GE.U32.AND P0, PT, R0, R29, PT ;  /* 0x0000001d0000720c */ /* 0x000fe40003f06070 */
[----:B0-2---:R-:W-:Y:S01]  /*9520*/  VIMNMX.U32 R5, PT, PT, R29, R0, !PT ;  /* 0x000000001d057248 */ /* 0x005fe20007fe0000 */
[----:B-1----:R-:W0:Y:S02]  /*9530*/  MUFU.RCP R6, R6 ;  /* 0x0000000600067308 */ /* 0x002e240000001000 */
[----:B0-----:R-:W-:-:S06]  /*9540*/  VIADD R2, R6, 0xffffffe ;  /* 0x0ffffffe06027836 */ /* 0x001fcc0000000000 */
[----:B------:R0:W1:Y:S02]  /*9550*/  F2I.FTZ.U32.TRUNC.NTZ R3, R2 ;  /* 0x0000000200037305 */ /* 0x000064000021f000 */
[----:B0-----:R-:W-:Y:S02]  /*9560*/  IMAD.MOV.U32 R2, RZ, RZ, RZ ;  /* 0x000000ffff027224 */ /* 0x001fe400078e00ff */
[----:B-1----:R-:W-:-:S04]  /*9570*/  IMAD.MOV R4, RZ, RZ, -R3 ;  /* 0x000000ffff047224 */ /* 0x002fc800078e0a03 */
        /* <DEDUP_REMOVED lines=17> */
[----:B---34-:R-:W-:Y:S05]  /*9690*/  @!P0 BRA `(.L_x_85) ;  /* 0x00000000006c8947 */ /* 0x018fea0003800000 */
[----:B------:R-:W0:Y:S01]  /*96a0*/  LDCU.64 UR6, c[0x0][0x390] ;  /* 0x00007200ff0677ac */ /* 0x000e220008000a00 */
[----:B------:R-:W-:Y:S01]  /*96b0*/  IADD3 R5, P0, PT, R219, R128, RZ ;  /* 0x00000080db057210 */ /* 0x000fe20007f1e0ff */
[----:B------:R-:W-:Y:S01]  /*96c0*/  VIADD R0, R0, 0x1 ;  /* 0x0000000100007836 */ /* 0x000fe20000000000 */
[----:B------:R-:W1:Y:S03]  /*96d0*/  LDCU.64 UR10, c[0x0][0x388] ;  /* 0x00007100ff0a77ac */ /* 0x000e660008000a00 */
[----:B------:R-:W-:Y:S01]  /*96e0*/  IMAD.X R6, RZ, RZ, R226, P0 ;  /* 0x000000ffff067224 */ /* 0x000fe200000e06e2 */
[----:B------:R-:W-:Y:S02]  /*96f0*/  LOP3.LUT R3, R0, 0x3, RZ, 0xc0, !PT ;  /* 0x0000000300037812 */ /* 0x000fe400078ec0ff */
[----:B------:R-:W-:-:S03]  /*9700*/  LEA R0, R128, UR4, 0x3 ;  /* 0x0000000480007c11 */ /* 0x000fc6000f8e18ff */
[----:B------:R-:W-:Y:S02]  /*9710*/  IMAD R128, R3, R27, R128 ;  /* 0x0000001b03807224 */ /* 0x000fe400078e0280 */
[----:B------:R-:W-:Y:S01]  /*9720*/  IMAD.MOV R10, RZ, RZ, -R3 ;  /* 0x000000ffff0a7224 */ /* 0x000fe200078e0a03 */
[C---:B0-----:R-:W-:Y:S02]  /*9730*/  LEA R2, P0, R5.reuse, UR6, 0x2 ;  /* 0x0000000605027c11 */ /* 0x041fe4000f8010ff */
[C---:B-1----:R-:W-:Y:S02]  /*9740*/  LEA R4, P2, R5.reuse, UR10, 0x1 ;  /* 0x0000000a05047c11 */ /* 0x042fe4000f8408ff */
[C-C-:B------:R-:W-:Y:S02]  /*9750*/  LEA.HI.X R11, R5.reuse, UR7, R6.reuse, 0x2, P0 ;  /* 0x00000007050b7c11 */ /* 0x140fe400080f1406 */
[----:B------:R-:W-:-:S09]  /*9760*/  LEA.HI.X R5, R5, UR11, R6, 0x1, P2 ;  /* 0x0000000b05057c11 */ /* 0x000fd200090f0c06 */
.L_x_86:
        /* <DEDUP_REMOVED lines=10> */
[----:B0-----:R-:W-:Y:S01]  /*9810*/  IMAD R0, R27, 0x8, R0 ;  /* 0x000000081b007824 */ /* 0x001fe200078e0200 */
[----:B-1----:R0:W-:Y:S04]  /*9820*/  STG.E.U16 desc[UR8][R8.64], R12 ;  /* 0x0000000c08007986 */ /* 0x0021e8000c101508 */
[----:B------:R0:W-:Y:S01]  /*9830*/  STG.E desc[UR8][R6.64], R13 ;  /* 0x0000000d06007986 */ /* 0x0001e2000c101908 */
[----:B------:R-:W-:Y:S05]  /*9840*/  @P0 BRA `(.L_x_86) ;  /* 0xfffffffc00c80947 */ /* 0x000fea000383ffff */
.L_x_85:
[----:B------:R-:W-:Y:S05]  /*9850*/  BSYNC.RECONVERGENT B0 ;  /* 0x0000000000007941 */ /* 0x000fea0003800200 */
.L_x_84:
[----:B------:R-:W-:Y:S05]  /*9860*/  @!P1 EXIT ;  /* 0x000000000000994d */ /* 0x000fea0003800000 */
.L_x_87:
[----:B------:R-:W-:Y:S02]  /*9870*/  LEA R0, R128, UR4, 0x3 ;  /* 0x0000000480007c11 */ /* 0x000fe4000f8e18ff */
[----:B-1----:R-:W-:Y:S01]  /*9880*/  IADD3 R5, P0, PT, R219, R128, RZ ;  /* 0x00000080db057210 */ /* 0x002fe20007f1e0ff */
[C---:B------:R-:W-:Y:S02]  /*9890*/  IMAD.IADD R128, R27.reuse, 0x1, R128 ;  /* 0x000000011b807824 */ /* 0x040fe400078e0280 */
[----:B0-----:R-:W-:Y:S01]  /*98a0*/  IMAD R6, R27, 0x8, R0 ;  /* 0x000000081b067824 */ /* 0x001fe200078e0200 */
[----:B------:R0:W1:Y:S01]  /*98b0*/  LDS.64 R18, [R0] ;  /* 0x0000000000127984 */ /* 0x0000620000000a00 */
[----:B------:R-:W-:Y:S01]  /*98c0*/  IMAD.X R8, RZ, RZ, R226, P0 ;  /* 0x000000ffff087224 */ /* 0x000fe200000e06e2 */
[----:B------:R-:W-:Y:S01]  /*98d0*/  IADD3 R9, P2, PT, R219, R128, RZ ;  /* 0x00000080db097210 */ /* 0x000fe20007f5e0ff */
[----:B------:R-:W-:Y:S01]  /*98e0*/  IMAD R7, R27, 0x8, R6 ;  /* 0x000000081b077824 */ /* 0x000fe200078e0206 */
[----:B------:R2:W3:Y:S01]  /*98f0*/  LDS.64 R20, [R6] ;  /* 0x0000000006147984 */ /* 0x0004e20000000a00 */
[----:B------:R-:W-:Y:S01]  /*9900*/  IMAD.IADD R128, R128, 0x1, R27 ;  /* 0x0000000180807824 */ /* 0x000fe200078e021b */
[----:B------:R-:W-:Y:S01]  /*9910*/  LEA R2, P0, R5, UR12, 0x1 ;  /* 0x0000000c05027c11 */ /* 0x000fe2000f8008ff */
[----:B------:R-:W-:Y:S01]  /*9920*/  IMAD R10, R27, 0x8, R7 ;  /* 0x000000081b0a7824 */ /* 0x000fe200078e0207 */
[----:B------:R4:W5:Y:S01]  /*9930*/  LDS.64 R22, [R7] ;  /* 0x0000000007167984 */ /* 0x0009620000000a00 */
[C---:B------:R-:W-:Y:S01]  /*9940*/  LEA R4, P1, R5.reuse, UR14, 0x2 ;  /* 0x0000000e05047c11 */ /* 0x040fe2000f8210ff */
[----:B0-----:R-:W-:Y:S01]  /*9950*/  IMAD.IADD R0, R128, 0x1, R27 ;  /* 0x0000000180007824 */ /* 0x001fe200078e021b */
[----:B------:R-:W-:Y:S01]  /*9960*/  LEA.HI.X R3, R5, UR13, R8, 0x1, P0 ;  /* 0x0000000d05037c11 */ /* 0x000fe200080f0c08 */
[----:B------:R0:W5:Y:S01]  /*9970*/  LDS.64 R24, [R10] ;  /* 0x000000000a187984 */ /* 0x0001620000000a00 */
[----:B------:R-:W-:Y:S01]  /*9980*/  IMAD.X R12, RZ, RZ, R226, P2 ;  /* 0x000000ffff0c7224 */ /* 0x000fe200010e06e2 */
[----:B------:R-:W-:-:S02]  /*9990*/  IADD3 R128, P2, PT, R219, R128, RZ ;  /* 0x00000080db807210 */ /* 0x000fc40007f5e0ff */
[----:B------:R-:W-:Y:S02]  /*99a0*/  LEA.HI.X R5, R5, UR15, R8, 0x2, P1 ;  /* 0x0000000f05057c11 */ /* 0x000fe400088f1408 */
[C---:B--2---:R-:W-:Y:S01]  /*99b0*/  LEA R6, P0, R9.reuse, UR12, 0x1 ;  /* 0x0000000c09067c11 */ /* 0x044fe2000f8008ff */
[----:B------:R-:W-:Y:S01]  /*99c0*/  IMAD.X R13, RZ, RZ, R226, P2 ;  /* 0x000000ffff0d7224 */ /* 0x000fe200010e06e2 */
[----:B------:R-:W-:Y:S02]  /*99d0*/  LEA R8, P1, R9, UR14, 0x2 ;  /* 0x0000000e09087c11 */ /* 0x000fe4000f8210ff */
[----:B------:R-:W-:Y:S02]  /*99e0*/  IADD3 R17, P3, PT, R219, R0, RZ ;  /* 0x00000000db117210 */ /* 0x000fe40007f7e0ff */
[C-C-:B----4-:R-:W-:Y:S02]  /*99f0*/  LEA.HI.X R7, R9.reuse, UR13, R12.reuse, 0x1, P0 ;  /* 0x0000000d09077c11 */ /* 0x150fe400080f0c0c */
[----:B------:R-:W-:Y:S01]  /*9a00*/  LEA.HI.X R9, R9, UR15, R12, 0x2, P1 ;  /* 0x0000000f09097c11 */ /* 0x000fe200088f140c */
[----:B------:R-:W-:Y:S01]  /*9a10*/  IMAD.X R26, RZ, RZ, R226, P3 ;  /* 0x000000ffff1a7224 */ /* 0x000fe200018e06e2 */
[----:B0-----:R-:W-:-:S02]  /*9a20*/  LEA R10, P0, R128, UR12, 0x1 ;  /* 0x0000000c800a7c11 */ /* 0x001fc4000f8008ff */
[C---:B------:R-:W-:Y:S02]  /*9a30*/  LEA R12, P1, R128.reuse, UR14, 0x2 ;  /* 0x0000000e800c7c11 */ /* 0x040fe4000f8210ff */
[C---:B------:R-:W-:Y:S02]  /*9a40*/  LEA R14, P2, R17.reuse, UR12, 0x1 ;  /* 0x0000000c110e7c11 */ /* 0x040fe4000f8408ff */
[C---:B------:R-:W-:Y:S02]  /*9a50*/  LEA R16, P3, R17.reuse, UR14, 0x2 ;  /* 0x0000000e11107c11 */ /* 0x040fe4000f8610ff */
[C-C-:B------:R-:W-:Y:S02]  /*9a60*/  LEA.HI.X R11, R128.reuse, UR13, R13.reuse, 0x1, P0 ;  /* 0x0000000d800b7c11 */ /* 0x140fe400080f0c0d */
[----:B------:R-:W-:Y:S01]  /*9a70*/  LEA.HI.X R13, R128, UR15, R13, 0x2, P1 ;  /* 0x0000000f800d7c11 */ /* 0x000fe200088f140d */
[----:B------:R-:W-:Y:S01]  /*9a80*/  IMAD.IADD R128, R0, 0x1, R27 ;  /* 0x0000000100807824 */ /* 0x000fe200078e021b */
[----:B-1----:R1:W-:Y:S01]  /*9a90*/  STG.E.U16 desc[UR8][R2.64], R18 ;  /* 0x0000001202007986 */ /* 0x0023e2000c101508 */
        /* <DEDUP_REMOVED lines=12> */
.L_x_73:
[----:B------:R-:W-:Y:S02]  /*9b60*/  IMAD.MOV.U32 R20, RZ, RZ, R10 ;  /* 0x000000ffff147224 */ /* 0x000fe400078e000a */
[----:B------:R-:W-:Y:S02]  /*9b70*/  IMAD.MOV.U32 R24, RZ, RZ, 0x1 ;  /* 0x00000001ff187424 */ /* 0x000fe400078e00ff */
[----:B------:R-:W-:Y:S02]  /*9b80*/  IMAD.MOV.U32 R26, RZ, RZ, RZ ;  /* 0x000000ffff1a7224 */ /* 0x000fe400078e00ff */
[----:B------:R-:W-:-:S07]  /*9b90*/  IMAD.MOV.U32 R22, RZ, RZ, -0x1 ;  /* 0xffffffffff167424 */ /* 0x000fce00078e00ff */
[----:B--2---:R-:W-:Y:S05]  /*9ba0*/  WARPSYNC.COLLECTIVE R22, `(.L_x_88) ;  /* 0x0000000016087348 */ /* 0x004fea0003c00000 */
[----:B------:R0:W1:Y:S02]  /*9bb0*/  SHFL.UP P0, R16, R20, R24, R26 ;  /* 0x0400001814107389 */ /* 0x000064000000001a */
[----:B012---:R-:W-:Y:S05]  /*9bc0*/  ENDCOLLECTIVE ;  /* 0x000000000000791b */ /* 0x007fea0003800000 */
.L_x_88:
[----:B------:R-:W-:Y:S02]  /*9bd0*/  IMAD.MOV.U32 R24, RZ, RZ, 0x2 ;  /* 0x00000002ff187424 */ /* 0x000fe400078e00ff */
[----:B------:R-:W-:-:S04]  /*9be0*/  IMAD.MOV.U32 R125, RZ, RZ, R16 ;  /* 0x000000ffff7d7224 */ /* 0x000fc800078e0010 */
[----:B------:R-:W-:-:S04]  /*9bf0*/  @P0 IMAD.IADD R125, R10, 0x1, R125 ;  /* 0x000000010a7d0824 */ /* 0x000fc800078e027d */
[----:B------:R-:W-:-:S07]  /*9c00*/  IMAD.MOV.U32 R20, RZ, RZ, R125 ;  /* 0x000000ffff147224 */ /* 0x000fce00078e007d */
[----:B------:R-:W-:Y:S05]  /*9c10*/  WARPSYNC.COLLECTIVE R22, `(.L_x_89) ;  /* 0x0000000016087348 */ /* 0x000fea0003c00000 */
[----:B------:R0:W1:Y:S02]  /*9c20*/  SHFL.UP P0, R16, R20, R24, R26 ;  /* 0x0400001814107389 */ /* 0x000064000000001a */
[----:B01----:R-:W-:Y:S05]  /*9c30*/  ENDCOLLECTIVE ;  /* 0x000000000000791b */ /* 0x003fea0003800000 */
.L_x_89:
        /* <DEDUP_REMOVED lines=8> */
.L_x_90:
[----:B------:R-:W-:Y:S02]  /*9cc0*/  IMAD.MOV.U32 R24, RZ, RZ, 0x8 ;  /* 0x00000008ff187424 */ /* 0x000fe400078e00ff */
[----:B------:R-:W-:-:S04]  /*9cd0*/  IMAD.MOV.U32 R127, RZ, RZ, R16 ;  /* 0x000000ffff7f7224 */ /* 0x000fc800078e0010 */
[----:B------:R-:W-:-:S04]  /*9ce0*/  @P0 IMAD.IADD R127, R12, 0x1, R127 ;  /* 0x000000010c7f0824 */ /* 0x000fc800078e027f */
[----:B------:R-:W-:-:S07]  /*9cf0*/  IMAD.MOV.U32 R20, RZ, RZ, R127 ;  /* 0x000000ffff147224 */ /* 0x000fce00078e007f */
[----:B------:R-:W-:Y:S05]  /*9d00*/  WARPSYNC.COLLECTIVE R22, `(.L_x_91) ;  /* 0x0000000016087348 */ /* 0x000fea0003c00000 */
[----:B------:R0:W1:Y:S02]  /*9d10*/  SHFL.UP P0, R16, R20, R24, R26 ;  /* 0x0400001814107389 */ /* 0x000064000000001a */
[----:B01----:R-:W-:Y:S05]  /*9d20*/  ENDCOLLECTIVE ;  /* 0x000000000000791b */ /* 0x003fea0003800000 */
.L_x_91:
        /* <DEDUP_REMOVED lines=8> */
.L_x_92:
[----:B------:R-:W-:-:S04]  /*9db0*/  @P0 IMAD.IADD R16, R14, 0x1, R16 ;  /* 0x000000010e100824 */ /* 0x000fc800078e0210 */
[----:B------:R-:W-:-:S07]  /*9dc0*/  IMAD.IADD R10, R16, 0x1, -R10 ;  /* 0x00000001100a7824 */ /* 0x000fce00078e0a0a */
[----:B------:R-:W-:Y:S05]  /*9dd0*/  WARPSYNC.COLLECTIVE R22, `(.L_x_93) ;  /* 0x0000000016087348 */ /* 0x000fea0003c00000 */
[----:B------:R0:W1:Y:S02]  /*9de0*/  SHFL.IDX P0, R12, R16, R125, R127 ;  /* 0x0000007d100c7389 */ /* 0x000064000000007f */
[----:B01----:R-:W-:Y:S05]  /*9df0*/  ENDCOLLECTIVE ;  /* 0x000000000000791b */ /* 0x003fea0003800000 */
.L_x_93:
[----:B------:R-:W-:Y:S02]  /*9e00*/  IMAD.MOV.U32 R16, RZ, RZ, R230 ;  /* 0x000000ffff107224 */ /* 0x000fe400078e00e6 */
[----:B------:R-:W-:Y:S02]  /*9e10*/  IMAD.MOV.U32 R125, RZ, RZ, RZ ;  /* 0x000000ffff7d7224 */ /* 0x000fe400078e00ff */
[----:B------:R-:W-:-:S07]  /*9e20*/  IMAD.MOV.U32 R18, RZ, RZ, R12 ;  /* 0x000000ffff127224 */ /* 0x000fce00078e000c */
[----:B------:R-:W-:Y:S05]  /*9e30*/  WARPSYNC.COLLECTIVE R22, `(.L_x_94) ;  /* 0x0000000016087348 */ /* 0x000fea0003c00000 */
[----:B------:R0:W1:Y:S02]  /*9e40*/  SHFL.IDX P0, R12, R16, R125, R127 ;  /* 0x0000007d100c7389 */ /* 0x000064000000007f */
[----:B01----:R-:W-:Y:S05]  /*9e50*/  ENDCOLLECTIVE ;  /* 0x000000000000791b */ /* 0x003fea0003800000 */
.L_x_94:
[----:B------:R-:W-:Y:S02]  /*9e60*/  IMAD.IADD R18, R230, 0x1, R18 ;  /* 0x00000001e6127824 */ /* 0x000fe400078e0212 */
[----:B------:R-:W-:Y:S01]  /*9e70*/  IMAD.MOV.U32 R20, RZ, RZ, R12 ;  /* 0x000000ffff147224 */ /* 0x000fe200078e000c */
[----:B------:R-:W-:Y:S06]  /*9e80*/  BRA `(.L_x_95) ;  /* 0xffffffbc00447947 */ /* 0x000fec000383ffff */
.L_x_96:
        /* <DEDUP_REMOVED lines=15> */
.L_x_2051:


//--------------------- .text._ZN17fastertransformer19segmented_topp_impl27segmented_top_p_single_passINS0_28Segmented_topk_kernel_paramsI6__halfiLi256ELi1EEELi160EEEvNS0_20TopKPerSegmentParamsE --------------------------
	.section	.text._ZN17fastertransformer19segmented_topp_impl27segmented_top_p_single_passINS0_28Segmented_topk_kernel_paramsI6__halfiLi256ELi1EEELi160EEEvNS0_20TopKPerSegmentParamsE,"ax",@progbits
	.align	128
        .global         _ZN17fastertransformer19segmented_topp_impl27segmented_top_p_single_passINS0_28Segmented_topk_kernel_paramsI6__halfiLi256ELi1EEELi160EEEvNS0_20TopKPerSegmentParamsE
        .type           _ZN17fastertransformer19segmented_topp_impl27segmented_top_p_single_passINS0_28Segmented_topk_kernel_paramsI6__halfiLi256ELi1EEELi160EEEvNS0_20TopKPerSegmentParamsE,@function
        .size           _ZN17fastertransformer19segmented_topp_impl27segmented_top_p_single_passINS0_28Segmented_topk_kernel_paramsI6__halfiLi256ELi1EEELi160EEEvNS0_20TopKPerSegmentParamsE,(.L_x_2052 - _ZN17fastertransformer19segmented_topp_impl27segmented_top_p_single_passINS0_28Segmented_topk_kernel_paramsI6__halfiLi256ELi1EEELi160EEEvNS0_20TopKPerSegmentParamsE)
        .other          _ZN17fastertransformer19segmented_topp_impl27segmented_top_p_single_passINS0_28Segmented_topk_kernel_paramsI6__halfiLi256ELi1EEELi160EEEvNS0_20TopKPerSegmentParamsE,@"STO_CUDA_ENTRY STV_DEFAULT"
_ZN17fastertransformer19segmented_topp_impl27segmented_top_p_single_passINS0_28Segmented_topk_kernel_paramsI6__halfiLi256ELi1EEELi160EEEvNS0_20TopKPerSegmentParamsE:
.text._ZN17fastertransformer19segmented_topp_impl27segmented_top_p_single_passINS0_28Segmented_topk_kernel_paramsI6__halfiLi256ELi1EEELi160EEEvNS0_20TopKPerSegmentParamsE:
        /* <DEDUP_REMOVED lines=25> */
.L_x_97:
[----:B------:R-:W0:Y:S01]  /*0190*/  LDC.64 R10, c[0x0][0x3c8] ;  /* 0x0000f200ff0a7b82 */ /* 0x000e220000000a00 */
[----:B------:R-:W1:Y:S01]  /*01a0*/  S2R R201, SR_TID.X ;  /* 0x0000000000c97919 */ /* 0x000e620000002100 */
[----:B0-----:R-:W-:-:S04]  /*01b0*/  IABS R5, R11 ;  /* 0x0000000b00057213 */ /* 0x001fc80000000000 */
[----:B------:R-:W0:Y:S01]  /*01c0*/  I2F.RP R0, R5 ;  /* 0x0000000500007306 */ /* 0x000e220000209400 */
[----:B-1----:R-:W-:Y:S01]  /*01d0*/  IMAD R65, R201, 0xa0, RZ ;  /* 0x000000a0c9417824 */ /* 0x002fe200078e02ff */
[----:B------:R-:W-:-:S03]  /*01e0*/  PRMT R252, RZ, 0x7610, R252 ;  /* 0x00007610fffc7816 */ /* 0x000fc600000000fc */
[----:B------:R-:W-:-:S03]  /*01f0*/  VIADD R9, R65, 0x3 ;  /* 0x0000000341097836 */ /* 0x000fc60000000000 */
[----:B0-----:R-:W0:Y:S01]  /*0200*/  MUFU.RCP R0, R0 ;  /* 0x0000000000007308 */ /* 0x001e220000001000 */
[C---:B------:R-:W-:Y:S01]  /*0210*/  VIADD R73, R65.reuse, 0x4 ;  /* 0x0000000441497836 */ /* 0x040fe20000000000 */
[----:B------:R-:W-:Y:S02]  /*0220*/  PRMT R246, RZ, 0x7610, R246 ;  /* 0x00007610fff67816 */ /* 0x000fe400000000f6 */
[----:B------:R-:W-:Y:S01]  /*0230*/  PRMT R244, RZ, 0x7610, R244 ;  /* 0x00007610fff47816 */ /* 0x000fe200000000f4 */
[C---:B------:R-:W-:Y:S02]  /*0240*/  VIADD R79, R65.reuse, 0x7 ;  /* 0x00000007414f7836 */ /* 0x040fe40000000000 */
[C---:B------:R-:W-:Y:S02]  /*0250*/  VIADD R81, R65.reuse, 0x8 ;  /* 0x0000000841517836 */ /* 0x040fe40000000000 */
[----:B------:R-:W-:Y:S02]  /*0260*/  VIADD R67, R65, 0x4f ;  /* 0x0000004f41437836 */ /* 0x000fe40000000000 */
[----:B0-----:R-:W-:-:S04]  /*0270*/  VIADD R2, R0, 0xffffffe ;  /* 0x0ffffffe00027836 */ /* 0x001fc80000000000 */
        /* <DEDUP_REMOVED lines=8> */
[----:B------:R-:W-:Y:S02]  /*0300*/  IMAD.MOV R0, RZ, RZ, -R8 ;  /* 0x000000ffff007224 */ /* 0x000fe400078e0a08 */
[----:B------:R-:W-:Y:S02]  /*0310*/  VIADD R3, R65, 0x1 ;  /* 0x0000000141037836 */ /* 0x000fe40000000000 */
[----:B------:R-:W-:-:S05]  /*0320*/  IMAD R0, R5, R0, R4 ;  /* 0x0000000005007224 */ /* 0x000fca00078e0204 */
[----:B------:R-:W-:-:S13]  /*0330*/  ISETP.GT.U32.AND P1, PT, R5, R0, PT ;  /* 0x000000000500720c */ /* 0x000fda0003f24070 */
[----:B------:R-:W-:Y:S02]  /*0340*/  @!P1 IMAD.IADD R0, R0, 0x1, -R5 ;  /* 0x0000000100009824 */ /* 0x000fe400078e0a05 */
[----:B------:R-:W-:Y:S01]  /*0350*/  @!P1 VIADD R8, R8, 0x1 ;  /* 0x0000000108089836 */ /* 0x000fe20000000000 */
[----:B------:R-:W-:Y:S02]  /*0360*/  ISETP.NE.AND P1, PT, R11, RZ, PT ;  /* 0x000000ff0b00720c */ /* 0x000fe40003f25270 */
[----:B------:R-:W-:Y:S02]  /*0370*/  ISETP.GE.U32.AND P0, PT, R0, R5, PT ;  /* 0x000000050000720c */ /* 0x000fe40003f06070 */
[----:B------:R-:W-:Y:S01]  /*0380*/  LOP3.LUT R0, R10, R11, RZ, 0x3c, !PT ;  /* 0x0000000b0a007212 */ /* 0x000fe200078e3cff */
[----:B------:R-:W0:Y:S03]  /*0390*/  LDC.64 R4, c[0x0][0x380] ;  /* 0x0000e000ff047b82 */ /* 0x000e260000000a00 */
[----:B------:R-:W-:-:S02]  /*03a0*/  ISETP.GE.AND P2, PT, R0, RZ, PT ;  /* 0x000000ff0000720c */ /* 0x000fc40003f46270 */
[----:B------:R-:W-:Y:S02]  /*03b0*/  PRMT R250, RZ, 0x7610, R250 ;  /* 0x00007610fffa7816 */ /* 0x000fe400000000fa */
[----:B------:R-:W-:Y:S02]  /*03c0*/  PRMT R238, RZ, 0x7610, R238 ;  /* 0x00007610ffee7816 */ /* 0x000fe400000000ee */
[----:B------:R-:W-:Y:S01]  /*03d0*/  PRMT R236, RZ, 0x7610, R236 ;  /* 0x00007610ffec7816 */ /* 0x000fe200000000ec */
[----:B------:R-:W-:Y:S01]  /*03e0*/  @P0 VIADD R8, R8, 0x1 ;  /* 0x0000000108080836 */ /* 0x000fe20000000000 */
[----:B------:R-:W-:-:S05]  /*03f0*/  PRMT R0, RZ, 0x7610, R0 ;  /* 0x00007610ff007816 */ /* 0x000fca0000000000 */
[----:B------:R-:W-:Y:S01]  /*0400*/  @!P2 IMAD.MOV R8, RZ, RZ, -R8 ;  /* 0x000000ffff08a224 */ /* 0x000fe200078e0a08 */
[----:B------:R-:W-:Y:S01]  /*0410*/  @!P1 LOP3.LUT R8, RZ, R11, RZ, 0x33, !PT ;  /* 0x0000000bff089212 */ /* 0x000fe200078e33ff */
[C---:B------:R-:W-:Y:S02]  /*0420*/  VIADD R75, R65.reuse, 0x5 ;  /* 0x00000005414b7836 */ /* 0x040fe40000000000 */
[C---:B------:R-:W-:Y:S01]  /*0430*/  VIADD R87, R65.reuse, 0xb ;  /* 0x0000000b41577836 */ /* 0x040fe20000000000 */
[-C--:B------:R-:W-:Y:S01]  /*0440*/  ISETP.GE.AND P6, PT, R65, R8.reuse, PT ;  /* 0x000000084100720c */ /* 0x080fe20003fc6270 */
[-C--:B------:R-:W-:Y:S01]  /*0450*/  IMAD R6, R203, R8.reuse, RZ ;  /* 0x00000008cb067224 */ /* 0x080fe200078e02ff */
[-C--:B------:R-:W-:Y:S01]  /*0460*/  ISETP.GE.AND P2, PT, R3, R8.reuse, PT ;  /* 0x000000080300720c */ /* 0x080fe20003f46270 */
[----:B------:R-:W-:Y:S01]  /*0470*/  VIADD R89, R65, 0xc ;  /* 0x0000000c41597836 */ /* 0x000fe20000000000 */
[-C--:B------:R-:W-:Y:S01]  /*0480*/  ISETP.GE.AND P5, PT, R9, R8.reuse, PT ;  /* 0x000000080900720c */ /* 0x080fe20003fa6270 */
[----:B0-----:R-:W-:Y:S01]  /*0490*/  IMAD.WIDE R4, R6, 0x2, R4 ;  /* 0x0000000206047825 */ /* 0x001fe200078e0204 */
[----:B------:R-:W-:-:S02]  /*04a0*/  ISETP.GE.AND P4, PT, R67, R8, PT ;  /* 0x000000084300720c */ /* 0x000fc40003f86270 */
[----:B------:R-:W-:Y:S01]  /*04b0*/  ISETP.GE.AND P1, PT, R7, R8, PT ;  /* 0x000000080700720c */ /* 0x000fe20003f26270 */
[C---:B------:R-:W-:Y:S02]  /*04c0*/  VIADD R11, R65.reuse, 0x11 ;  /* 0x00000011410b7836 */ /* 0x040fe40000000000 */
[----:B------:R-:W-:Y:S01]  /*04d0*/  IMAD.WIDE.U32 R2, R65, 0x2, R4 ;  /* 0x0000000241027825 */ /* 0x000fe200078e0004 */
[----:B------:R-:W-:-:S03]  /*04e0*/  PRMT R248, RZ, 0x7610, R248 ;  /* 0x00007610fff87816 */ /* 0x000fc600000000f8 */
[----:B------:R-:W-:Y:S01]  /*04f0*/  VIADD R77, R65, 0x6 ;  /* 0x00000006414d7836 */ /* 0x000fe20000000000 */
[----:B------:R0:W5:Y:S01]  /*0500*/  @!P6 LDG.E.U16 R252, desc[UR8][R2.64] ;  /* 0x0000000802fce981 */ /* 0x000162000c1e1500 */
[-C--:B------:R-:W-:Y:S01]  /*0510*/  ISETP.GE.AND P6, PT, R73, R8.reuse, PT ;  /* 0x000000084900720c */ /* 0x080fe20003fc6270 */
[----:B------:R-:W-:Y:S02]  /*0520*/  VIADD R7, R65, 0xf ;  /* 0x0000000f41077836 */ /* 0x000fe40000000000 */
[----:B------:R0:W5:Y:S01]  /*0530*/  @!P5 LDG.E.U16 R246, desc[UR8][R2.64+0x6] ;  /* 0x0000060802f6d981 */ /* 0x000162000c1e1500 */
[----:B------:R-:W-:Y:S01]  /*0540*/  ISETP.GE.AND P5, PT, R79, R8, PT ;  /* 0x000000084f00720c */ /* 0x000fe20003fa6270 */
[----:B------:R-:W-:Y:S01]  /*0550*/  VIADD R9, R65, 0x10 ;  /* 0x0000001041097836 */ /* 0x000fe20000000000 */
[----:B------:R-:W-:Y:S01]  /*0560*/  PRMT R242, RZ, 0x7610, R242 ;  /* 0x00007610fff27816 */ /* 0x000fe200000000f2 */
[----:B------:R0:W5:Y:S01]  /*0570*/  @!P2 LDG.E.U16 R250, desc[UR8][R2.64+0x2] ;  /* 0x0000020802faa981 */ /* 0x000162000c1e1500 */
[----:B------:R-:W-:-:S03]  /*0580*/  PRMT R230, RZ, 0x7610, R230 ;  /* 0x00007610ffe67816 */ /* 0x000fc600000000e6 */
[----:B------:R0:W5:Y:S04]  /*0590*/  @!P4 LDG.E.U16 R0, desc[UR8][R2.64+0x9e] ;  /* 0x00009e080200c981 */ /* 0x000168000c1e1500 */
[----:B------:R0:W5:Y:S01]  /*05a0*/  @!P6 LDG.E.U16 R244, desc[UR8][R2.64+0x8] ;  /* 0x0000080802f4e981 */ /* 0x000162000c1e1500 */
[-C--:B------:R-:W-:Y:S02]  /*05b0*/  ISETP.GE.AND P6, PT, R81, R8.reuse, PT ;  /* 0x000000085100720c */ /* 0x080fe40003fc6270 */
[-C--:B------:R-:W-:Y:S01]  /*05c0*/  ISETP.GE.AND P2, PT, R75, R8.reuse, PT ;  /* 0x000000084b00720c */ /* 0x080fe20003f46270 */
[----:B------:R0:W5:Y:S01]  /*05d0*/  @!P5 LDG.E.U16 R238, desc[UR8][R2.64+0xe] ;  /* 0x00000e0802eed981 */ /* 0x000162000c1e1500 */
[-C--:B------:R-:W-:Y:S02]  /*05e0*/  ISETP.GE.AND P5, PT, R87, R8.reuse, PT ;  /* 0x000000085700720c */ /* 0x080fe40003fa6270 */
[-C--:B------:R-:W-:Y:S01]  /*05f0*/  ISETP.GE.AND P4, PT, R11, R8.reuse, PT ;  /* 0x000000080b00720c */ /* 0x080fe20003f86270 */
[----:B------:R0:W5:Y:S01]  /*0600*/  @!P1 LDG.E.U16 R248, desc[UR8][R2.64+0x4] ;  /* 0x0000040802f89981 */ /* 0x000162000c1e1500 */
[----:B------:R-:W-:Y:S01]  /*0610*/  PRMT R228, RZ, 0x7610, R228 ;  /* 0x00007610ffe47816 */ /* 0x000fe200000000e4 */
[----:B------:R-:W-:Y:S01]  /*0620*/  VIADD R83, R65, 0x9 ;  /* 0x0000000941537836 */ /* 0x000fe20000000000 */
[----:B------:R-:W-:-:S02]  /*0630*/  ISETP.GE.AND P0, PT, R7, R8, PT ;  /* 0x000000080700720c */ /* 0x000fc40003f06270 */
[-C--:B------:R-:W-:Y:S01]  /*0640*/  ISETP.GE.AND P3, PT, R9, R8.reuse, PT ;  /* 0x000000080900720c */ /* 0x080fe20003f66270 */
[----:B------:R0:W5:Y:S01]  /*0650*/  @!P6 LDG.E.U16 R236, desc[UR8][R2.64+0x10] ;  /* 0x0000100802ece981 */ /* 0x000162000c1e1500 */
[-C--:B------:R-:W-:Y:S02]  /*0660*/  ISETP.GE.AND P6, PT, R89, R8.reuse, PT ;  /* 0x000000085900720c */ /* 0x080fe40003fc6270 */
[-C--:B------:R-:W-:Y:S01]  /*0670*/  ISETP.GE.AND P1, PT, R77, R8.reuse, PT ;  /* 0x000000084d00720c */ /* 0x080fe20003f26270 */
[C---:B------:R-:W-:Y:S01]  /*0680*/  VIADD R7, R65.reuse, 0x12 ;  /* 0x0000001241077836 */ /* 0x040fe20000000000 */
[----:B------:R-:W-:Y:S01]  /*0690*/  PRMT R240, RZ, 0x7610, R240 ;  /* 0x00007610fff07816 */ /* 0x000fe200000000f0 */
[C---:B------:R-:W-:Y:S01]  /*06a0*/  VIADD R9, R65.reuse, 0x13 ;  /* 0x0000001341097836 */ /* 0x040fe20000000000 */
[----:B------:R0:W5:Y:S01]  /*06b0*/  @!P2 LDG.E.U16 R242, desc[UR8][R2.64+0xa] ;  /* 0x00000a0802f2a981 */ /* 0x000162000c1e1500 */
[----:B------:R-:W-:Y:S01]  /*06c0*/  PRMT R218, RZ, 0x7610, R218 ;  /* 0x00007610ffda7816 */ /* 0x000fe200000000da */
[----:B------:R-:W-:Y:S01]  /*06d0*/  VIADD R85, R65, 0xa ;  /* 0x0000000a41557836 */ /* 0x000fe20000000000 */
[-C--:B------:R-:W-:Y:S01]  /*06e0*/  ISETP.GE.AND P2, PT, R83, R8.reuse, PT ;  /* 0x000000085300720c */ /* 0x080fe20003f46270 */
[----:B------:R0:W5:Y:S01]  /*06f0*/  @!P5 LDG.E.U16 R230, desc[UR8][R2.64+0x16] ;  /* 0x0000160802e6d981 */ /* 0x000162000c1e1500 */
[----:B------:R-:W-:Y:S01]  /*0700*/  ISETP.GE.AND P5, PT, R7, R8, PT ;  /* 0x000000080700720c */ /* 0x000fe20003fa6270 */
[----:B------:R-:W-:-:S02]  /*0710*/  VIADD R97, R65, 0x15 ;  /* 0x0000001541617836 */ /* 0x000fc40000000000 */
[----:B------:R0:W5:Y:S01]  /*0720*/  @!P6 LDG.E.U16 R228, desc[UR8][R2.64+0x18] ;  /* 0x0000180802e4e981 */ /* 0x000162000c1e1500 */
[-C--:B------:R-:W-:Y:S02]  /*0730*/  ISETP.GE.AND P6, PT, R9, R8.reuse, PT ;  /* 0x000000080900720c */ /* 0x080fe40003fc6270 */
[----:B------:R-:W-:Y:S01]  /*0740*/  PRMT R220, RZ, 0x7610, R220 ;  /* 0x00007610ffdc7816 */ /* 0x000fe200000000dc */
[----:B------:R-:W-:Y:S01]  /*0750*/  VIADD R95, R65, 0x14 ;  /* 0x00000014415f7836 */ /* 0x000fe20000000000 */
[----:B------:R0:W5:Y:S01]  /*0760*/  @!P1 LDG.E.U16 R240, desc[UR8][R2.64+0xc] ;  /* 0x00000c0802f09981 */ /* 0x000162000c1e1500 */
[----:B------:R-:W-:-:S03]  /*0770*/  ISETP.GE.AND P1, PT, R85, R8, PT ;  /* 0x000000085500720c */ /* 0x000fc60003f26270 */
[----:B------:R0:W5:Y:S01]  /*0780*/  @!P4 LDG.E.U16 R218, desc[UR8][R2.64+0x22] ;  /* 0x0000220802dac981 */ /* 0x000162000c1e1500 */
[-C--:B------:R-:W-:Y:S02]  /*0790*/  ISETP.GE.AND P4, PT, R97, R8.reuse, PT ;  /* 0x000000086100720c */ /* 0x080fe40003f86270 */
[----:B------:R-:W-:Y:S01]  /*07a0*/  PRMT R234, RZ, 0x7610, R234 ;  /* 0x00007610ffea7816 */ /* 0x000fe200000000ea */
[----:B------:R0:W5:Y:S01]  /*07b0*/  @!P3 LDG.E.U16 R220, desc[UR8][R2.64+0x20] ;  /* 0x0000200802dcb981 */ /* 0x000162000c1e1500 */
[----:B------:R-:W-:Y:S02]  /*07c0*/  PRMT R216, RZ, 0x7610, R216 ;  /* 0x00007610ffd87816 */ /* 0x000fe400000000d8 */
[----:B------:R-:W-:Y:S01]  /*07d0*/  PRMT R214, RZ, 0x7610, R214 ;  /* 0x00007610ffd67816 */ /* 0x000fe200000000d6 */
[----:B------:R-:W-:Y:S01]  /*07e0*/  VIADD R91, R65, 0xd ;  /* 0x0000000d415b7836 */ /* 0x000fe20000000000 */
        /* <DEDUP_REMOVED lines=28> */
[----:B------:R-:W-:Y:S01]  /*09b0*/  PRMT R222, RZ, 0x7610, R222 ;  /* 0x00007610ffde7816 */ /* 0x000fe200000000de */
        /* <DEDUP_REMOVED lines=8> */
[-C--:B------:R-:W-:Y:S01]  /*0a40*/  ISETP.GE.AND P6, PT, R109, R8.reuse, PT ;  /* 0x000000086d00720c */ /* 0x080fe20003fc6270 */
[C---:B------:R-:W-:Y:S01]  /*0a50*/  VIADD R113, R65.reuse, 0x1d ;  /* 0x0000001d41717836 */ /* 0x040fe20000000000 */
[----:B------:R-:W-:Y:S01]  /*0a60*/  PRMT R204, RZ, 0x7610, R204 ;  /* 0x00007610ffcc7816 */ /* 0x000fe200000000cc */
[----:B------:R-:W-:Y:S01]  /*0a70*/  VIADD R111, R65, 0x1c ;  /* 0x0000001c416f7836 */ /* 0x000fe20000000000 */
[----:B------:R0:W5:Y:S01]  /*0a80*/  @!P1 LDG.E.U16 R224, desc[UR8][R2.64+0x1c] ;  /* 0x00001c0802e09981 */ /* 0x000162000c1e1500 */
[----:B------:R-:W-:-:S03]  /*0a90*/  ISETP.GE.AND P1, PT, R9, R8, PT ;  /* 0x000000080900720c */ /* 0x000fc60003f26270 */
[----:B------:R0:W5:Y:S01]  /*0aa0*/  @!P0 LDG.E.U16 R222, desc[UR8][R2.64+0x1e] ;  /* 0x00001e0802de8981 */ /* 0x000162000c1e1500 */
[----:B------:R-:W-:-:S03]  /*0ab0*/  ISETP.GE.AND P0, PT, R7, R8, PT ;  /* 0x000000080700720c */ /* 0x000fc60003f06270 */
[----:B------:R0:W5:Y:S01]  /*0ac0*/  @!P4 LDG.E.U16 R202, desc[UR8][R2.64+0x32] ;  /* 0x0000320802cac981 */ /* 0x000162000c1e1500 */
[-C--:B------:R-:W-:Y:S02]  /*0ad0*/  ISETP.GE.AND P4, PT, R113, R8.reuse, PT ;  /* 0x000000087100720c */ /* 0x080fe40003f86270 */
[----:B------:R-:W-:Y:S01]  /*0ae0*/  PRMT R7, RZ, 0x7610, R7 ;  /* 0x00007610ff077816 */ /* 0x000fe20000000007 */
[----:B------:R0:W5:Y:S01]  /*0af0*/  @!P3 LDG.E.U16 R204, desc[UR8][R2.64+0x30] ;  /* 0x0000300802ccb981 */ /* 0x000162000c1e1500 */
[----:B------:R-:W-:Y:S01]  /*0b00*/  PRMT R9, RZ, 0x7610, R9 ;  /* 0x00007610ff097816 */ /* 0x000fe20000000009 */
[----:B------:R-:W-:Y:S01]  /*0b10*/  VIADD R115, R65, 0x1e ;  /* 0x0000001e41737836 */ /* 0x000fe20000000000 */
[-C--:B------:R-:W-:Y:S01]  /*0b20*/  ISETP.GE.AND P3, PT, R111, R8.reuse, PT ;  /* 0x000000086f00720c */ /* 0x080fe20003f66270 */
[----:B------:R-:W-:Y:S01]  /*0b30*/  VIADD R117, R65, 0x1f ;  /* 0x0000001f41757836 */ /* 0x000fe20000000000 */
[----:B------:R-:W-:Y:S01]  /*0b40*/  PRMT R11, RZ, 0x7610, R11 ;  /* 0x00007610ff0b7816 */ /* 0x000fe2000000000b */
        /* <DEDUP_REMOVED lines=49> */
[----:B------:R-:W-:-:S03]  /*0e60*/  ISETP.GE.AND P5, PT, R139, R8, PT ;  /* 0x000000088b00720c */ /* 0x000fc60003fa6270 */
[----:B------:R0:W5:Y:S01]  /*0e70*/  @!P6 LDG.E.U16 R21, desc[UR8][R2.64+0x4e] ;  /* 0x00004e080215e981 */ /* 0x000162000c1e1500 */
[-C--:B------:R-:W-:Y:S01]  /*0e80*/  ISETP.GE.AND P6, PT, R25, R8.reuse, PT ;  /* 0x000000081900720c */ /* 0x080fe20003fc6270 */
[C---:B------:R-:W-:Y:S01]  /*0e90*/  VIADD R25, R65.reuse, 0x30 ;  /* 0x0000003041197836 */ /* 0x040fe20000000000 */
[----:B------:R-:W-:Y:S01]  /*0ea0*/  PRMT R22, RZ, 0x7610, R22 ;  /* 0x00007610ff167816 */ /* 0x000fe20000000016 */
[----:B------:R-:W-:Y:S01]  /*0eb0*/  VIADD R27, R65, 0x2f ;  /* 0x0000002f411b7836 */ /* 0x000fe20000000000 */
[----:B------:R0:W5:Y:S01]  /*0ec0*/  @!P4 LDG.E.U16 R23, desc[UR8][R2.64+0x52] ;  /* 0x000052080217c981 */ /* 0x000162000c1e1500 */
[----:B------:R-:W-:Y:S02]  /*0ed0*/  PRMT R24, RZ, 0x7610, R24 ;  /* 0x00007610ff187816 */ /* 0x000fe40000000018 */
[-C--:B------:R-:W-:Y:S01]  /*0ee0*/  ISETP.GE.AND P4, PT, R25, R8.reuse, PT ;  /* 0x000000081900720c */ /* 0x080fe20003f86270 */
[----:B------:R0:W5:Y:S01]  /*0ef0*/  @!P3 LDG.E.U16 R22, desc[UR8][R2.64+0x50] ;  /* 0x000050080216b981 */ /* 0x000162000c1e1500 */
[----:B------:R-:W-:Y:S01]  /*0f00*/  PRMT R25, RZ, 0x7610, R25 ;  /* 0x00007610ff197816 */ /* 0x000fe20000000019 */
[----:B------:R-:W-:Y:S01]  /*0f10*/  VIADD R29, R65, 0x32 ;  /* 0x00000032411d7836 */ /* 0x000fe20000000000 */
[-C--:B------:R-:W-:Y:S01]  /*0f20*/  ISETP.GE.AND P3, PT, R27, R8.reuse, PT ;  /* 0x000000081b00720c */ /* 0x080fe20003f66270 */
[----:B------:R-:W-:Y:S01]  /*0f30*/  VIADD R27, R65, 0x31 ;  /* 0x00000031411b7836 */ /* 0x000fe20000000000 */
[----:B------:R-:W-:Y:S01]  /*0f40*/  PRMT R26, RZ, 0x7610, R26 ;  /* 0x00007610ff1a7816 */ /* 0x000fe2000000001a */
[----:B------:R0:W5:Y:S03]  /*0f50*/  @!P5 LDG.E.U16 R24, desc[UR8][R2.64+0x54] ;  /* 0x000054080218d981 */ /* 0x000166000c1e1500 */
[-C--:B------:R-:W-:Y:S01]  /*0f60*/  ISETP.GE.AND P5, PT, R27, R8.reuse, PT ;  /* 0x000000081b00720c */ /* 0x080fe20003fa6270 */
[----:B------:R0:W5:Y:S01]  /*0f70*/  @!P2 LDG.E.U16 R25, desc[UR8][R2.64+0x56] ;  /* 0x000056080219a981 */ /* 0x000162000c1e1500 */
[----:B------:R-:W-:Y:S01]  /*0f80*/  ISETP.GE.AND P2, PT, R29, R8, PT ;  /* 0x000000081d00720c */ /* 0x000fe20003f46270 */
[----:B------:R-:W-:-:S02]  /*0f90*/  VIADD R27, R65, 0x33 ;  /* 0x00000033411b7836 */ /* 0x000fc40000000000 */
[----:B------:R0:W5:Y:S01]  /*0fa0*/  @!P1 LDG.E.U16 R26, desc[UR8][R2.64+0x58] ;  /* 0x00005808021a9981 */ /* 0x000162000c1e1500 */
[----:B------:R-:W-:Y:S02]  /*0fb0*/  PRMT R28, RZ, 0x7610, R28 ;  /* 0x00007610ff1c7816 */ /* 0x000fe4000000001c */
[----:B------:R-:W-:Y:S02]  /*0fc0*/  ISETP.GE.AND P1, PT, R27, R8, PT ;  /* 0x000000081b00720c */ /* 0x000fe40003f26270 */
[----:B------:R-:W-:Y:S02]  /*0fd0*/  PRMT R27, RZ, 0x7610, R27 ;  /* 0x00007610ff1b7816 */ /* 0x000fe4000000001b */
[----:B------:R-:W-:Y:S02]  /*0fe0*/  PRMT R29, RZ, 0x7610, R29 ;  /* 0x00007610ff1d7816 */ /* 0x000fe4000000001d */
[----:B------:R-:W-:Y:S02]  /*0ff0*/  PRMT R30, RZ, 0x7610, R30 ;  /* 0x00007610ff1e7816 */ /* 0x000fe4000000001e */
[----:B------:R-:W-:-:S02]  /*1000*/  PRMT R31, RZ, 0x7610, R31 ;  /* 0x00007610ff1f7816 */ /* 0x000fc4000000001f */
[----:B------:R-:W-:Y:S01]  /*1010*/  PRMT R32, RZ, 0x7610, R32 ;  /* 0x00007610ff207816 */ /* 0x000fe20000000020 */
[C---:B------:R-:W-:Y:S01]  /*1020*/  VIADD R141, R65.reuse, 0x34 ;  /* 0x00000034418d7836 */ /* 0x040fe20000000000 */
[----:B------:R0:W5:Y:S01]  /*1030*/  @!P0 LDG.E.U16 R27, desc[UR8][R2.64+0x5a] ;  /* 0x00005a08021b8981 */ /* 0x000162000c1e1500 */
[C---:B------:R-:W-:Y:S02]  /*1040*/  VIADD R143, R65.reuse, 0x35 ;  /* 0x00000035418f7836 */ /* 0x040fe40000000000 */
[C---:B------:R-:W-:Y:S01]  /*1050*/  VIADD R145, R65.reuse, 0x36 ;  /* 0x0000003641917836 */ /* 0x040fe20000000000 */
[----:B------:R0:W5:Y:S01]  /*1060*/  @!P6 LDG.E.U16 R28, desc[UR8][R2.64+0x5c] ;  /* 0x00005c08021ce981 */ /* 0x000162000c1e1500 */
[C---:B------:R-:W-:Y:S02]  /*1070*/  VIADD R147, R65.reuse, 0x37 ;  /* 0x0000003741937836 */ /* 0x040fe40000000000 */
[C---:B------:R-:W-:Y:S01]  /*1080*/  VIADD R149, R65.reuse, 0x38 ;  /* 0x0000003841957836 */ /* 0x040fe20000000000 */
[----:B------:R0:W5:Y:S01]  /*1090*/  @!P3 LDG.E.U16 R29, desc[UR8][R2.64+0x5e] ;  /* 0x00005e08021db981 */ /* 0x000162000c1e1500 */
[----:B------:R-:W-:Y:S01]  /*10a0*/  VIADD R151, R65, 0x39 ;  /* 0x0000003941977836 */ /* 0x000fe20000000000 */
[----:B------:R-:W-:-:S02]  /*10b0*/  ISETP.GE.AND P0, PT, R141, R8, PT ;  /* 0x000000088d00720c */ /* 0x000fc40003f06270 */
[----:B------:R0:W5:Y:S01]  /*10c0*/  @!P4 LDG.E.U16 R30, desc[UR8][R2.64+0x60] ;  /* 0x00006008021ec981 */ /* 0x000162000c1e1500 */
[-C--:B------:R-:W-:Y:S02]  /*10d0*/  ISETP.GE.AND P6, PT, R143, R8.reuse, PT ;  /* 0x000000088f00720c */ /* 0x080fe40003fc6270 */
[-C--:B------:R-:W-:Y:S01]  /*10e0*/  ISETP.GE.AND P3, PT, R145, R8.reuse, PT ;  /* 0x000000089100720c */ /* 0x080fe20003f66270 */
[----:B------:R0:W5:Y:S01]  /*10f0*/  @!P5 LDG.E.U16 R31, desc[UR8][R2.64+0x62] ;  /* 0x00006208021fd981 */ /* 0x000162000c1e1500 */
[-C--:B------:R-:W-:Y:S02]  /*1100*/  ISETP.GE.AND P4, PT, R147, R8.reuse, PT ;  /* 0x000000089300720c */ /* 0x080fe40003f86270 */
[-C--:B------:R-:W-:Y:S01]  /*1110*/  ISETP.GE.AND P5, PT, R149, R8.reuse, PT ;  /* 0x000000089500720c */ /* 0x080fe20003fa6270 */
[----:B------:R0:W5:Y:S01]  /*1120*/  @!P2 LDG.E.U16 R32, desc[UR8][R2.64+0x64] ;  /* 0x000064080220a981 */ /* 0x000162000c1e1500 */
[----:B------:R-:W-:Y:S02]  /*1130*/  ISETP.GE.AND P2, PT, R151, R8, PT ;  /* 0x000000089700720c */ /* 0x000fe40003f46270 */
[----:B------:R-:W-:-:S02]  /*1140*/  PRMT R33, RZ, 0x7610, R33 ;  /* 0x00007610ff217816 */ /* 0x000fc40000000021 */
[----:B------:R-:W-:Y:S02]  /*1150*/  PRMT R34, RZ, 0x7610, R34 ;  /* 0x00007610ff227816 */ /* 0x000fe40000000022 */
[----:B------:R-:W-:Y:S02]  /*1160*/  PRMT R35, RZ, 0x7610, R35 ;  /* 0x00007610ff237816 */ /* 0x000fe40000000023 */
[----:B------:R-:W-:Y:S02]  /*1170*/  PRMT R36, RZ, 0x7610, R36 ;  /* 0x00007610ff247816 */ /* 0x000fe40000000024 */
[----:B------:R-:W-:Y:S02]  /*1180*/  PRMT R37, RZ, 0x7610, R37 ;  /* 0x00007610ff257816 */ /* 0x000fe40000000025 */
[----:B------:R-:W-:Y:S02]  /*1190*/  PRMT R38, RZ, 0x7610, R38 ;  /* 0x00007610ff267816 */ /* 0x000fe40000000026 */
[----:B------:R-:W-:Y:S01]  /*11a0*/  PRMT R39, RZ, 0x7610, R39 ;  /* 0x00007610ff277816 */ /* 0x000fe20000000027 */
[C---:B------:R-:W-:Y:S01]  /*11b0*/  VIADD R153, R65.reuse, 0x3a ;  /* 0x0000003a41997836 */ /* 0x040fe20000000000 */
[----:B------:R0:W5:Y:S01]  /*11c0*/  @!P1 LDG.E.U16 R33, desc[UR8][R2.64+0x66] ;  /* 0x0000660802219981 */ /* 0x000162000c1e1500 */
[----:B------:R-:W-:-:S02]  /*11d0*/  VIADD R155, R65, 0x3b ;  /* 0x0000003b419b7836 */ /* 0x000fc40000000000 */
[C---:B------:R-:W-:Y:S01]  /*11e0*/  VIADD R157, R65.reuse, 0x3c ;  /* 0x0000003c419d7836 */ /* 0x040fe20000000000 */
[----:B------:R0:W5:Y:S01]  /*11f0*/  @!P0 LDG.E.U16 R34, desc[UR8][R2.64+0x68] ;  /* 0x0000680802228981 */ /* 0x000162000c1e1500 */
[C---:B------:R-:W-:Y:S02]  /*1200*/  VIADD R159, R65.reuse, 0x3d ;  /* 0x0000003d419f7836 */ /* 0x040fe40000000000 */
[C---:B------:R-:W-:Y:S01]  /*1210*/  VIADD R161, R65.reuse, 0x3e ;  /* 0x0000003e41a17836 */ /* 0x040fe20000000000 */
[----:B------:R0:W5:Y:S01]  /*1220*/  @!P6 LDG.E.U16 R35, desc[UR8][R2.64+0x6a] ;  /* 0x00006a080223e981 */ /* 0x000162000c1e1500 */
[C---:B------:R-:W-:Y:S02]  /*1230*/  VIADD R163, R65.reuse, 0x3f ;  /* 0x0000003f41a37836 */ /* 0x040fe40000000000 */
[----:B------:R-:W-:Y:S01]  /*1240*/  VIADD R165, R65, 0x40 ;  /* 0x0000004041a57836 */ /* 0x000fe20000000000 */
[----:B------:R0:W5:Y:S01]  /*1250*/  @!P3 LDG.E.U16 R36, desc[UR8][R2.64+0x6c] ;  /* 0x00006c080224b981 */ /* 0x000162000c1e1500 */
[----:B------:R-:W-:-:S02]  /*1260*/  ISETP.GE.AND P1, PT, R153, R8, PT ;  /* 0x000000089900720c */ /* 0x000fc40003f26270 */
[-C--:B------:R-:W-:Y:S01]  /*1270*/  ISETP.GE.AND P0, PT, R155, R8.reuse, PT ;  /* 0x000000089b00720c */ /* 0x080fe20003f06270 */
[----:B------:R0:W5:Y:S01]  /*1280*/  @!P4 LDG.E.U16 R37, desc[UR8][R2.64+0x6e] ;  /* 0x00006e080225c981 */ /* 0x000162000c1e1500 */
[-C--:B------:R-:W-:Y:S02]  /*1290*/  ISETP.GE.AND P6, PT, R157, R8.reuse, PT ;  /* 0x000000089d00720c */ /* 0x080fe40003fc6270 */
[-C--:B------:R-:W-:Y:S01]  /*12a0*/  ISETP.GE.AND P3, PT, R159, R8.reuse, PT ;  /* 0x000000089f00720c */ /* 0x080fe20003f66270 */
[----:B------:R0:W5:Y:S01]  /*12b0*/  @!P5 LDG.E.U16 R38, desc[UR8][R2.64+0x70] ;  /* 0x000070080226d981 */ /* 0x000162000c1e1500 */
[-C--:B------:R-:W-:Y:S02]  /*12c0*/  ISETP.GE.AND P4, PT, R161, R8.reuse, PT ;  /* 0x00000008a100720c */ /* 0x080fe40003f86270 */
[-C--:B------:R-:W-:Y:S01]  /*12d0*/  ISETP.GE.AND P5, PT, R163, R8.reuse, PT ;  /* 0x00000008a300720c */ /* 0x080fe20003fa6270 */
[----:B------:R0:W5:Y:S01]  /*12e0*/  @!P2 LDG.E.U16 R39, desc[UR8][R2.64+0x72] ;  /* 0x000072080227a981 */ /* 0x000162000c1e1500 */
[----:B------:R-:W-:-:S02]  /*12f0*/  ISETP.GE.AND P2, PT, R165, R8, PT ;  /* 0x00000008a500720c */ /* 0x000fc40003f46270 */
[----:B------:R-:W-:Y:S02]  /*1300*/  PRMT R40, RZ, 0x7610, R40 ;  /* 0x00007610ff287816 */ /* 0x000fe40000000028 */
[----:B------:R-:W-:Y:S02]  /*1310*/  PRMT R41, RZ, 0x7610, R41 ;  /* 0x00007610ff297816 */ /* 0x000fe40000000029 */
        /* <DEDUP_REMOVED lines=13> */
[----:B------:R-:W-:-:S02]  /*13f0*/  VIADD R177, R65, 0x46 ;  /* 0x0000004641b17836 */ /* 0x000fc40000000000 */
[----:B------:R-:W-:Y:S01]  /*1400*/  VIADD R179, R65, 0x47 ;  /* 0x0000004741b37836 */ /* 0x000fe20000000000 */
        /* <DEDUP_REMOVED lines=8> */
[-C--:B------:R-:W-:Y:S01]  /*1490*/  ISETP.GE.AND P5, PT, R177, R8.reuse, PT ;  /* 0x00000008b100720c */ /* 0x080fe20003fa6270 */
[----:B------:R0:W5:Y:S01]  /*14a0*/  @!P2 LDG.E.U16 R46, desc[UR8][R2.64+0x80] ;  /* 0x00008008022ea981 */ /* 0x000162000c1e1500 */
[----:B------:R-:W-:Y:S02]  /*14b0*/  ISETP.GE.AND P2, PT, R179, R8, PT ;  /* 0x00000008b300720c */ /* 0x000fe40003f46270 */
[----:B------:R-:W-:Y:S02]  /*14c0*/  PRMT R47, RZ, 0x7610, R47 ;  /* 0x00007610ff2f7816 */ /* 0x000fe4000000002f */
[----:B------:R-:W-:Y:S02]  /*14d0*/  PRMT R48, RZ, 0x7610, R48 ;  /* 0x00007610ff307816 */ /* 0x000fe40000000030 */
[----:B------:R-:W-:Y:S02]  /*14e0*/  PRMT R49, RZ, 0x7610, R49 ;  /* 0x00007610ff317816 */ /* 0x000fe40000000031 */
[----:B------:R-:W-:-:S02]  /*14f0*/  PRMT R50, RZ, 0x7610, R50 ;  /* 0x00007610ff327816 */ /* 0x000fc40000000032 */
[----:B------:R-:W-:Y:S02]  /*1500*/  PRMT R51, RZ, 0x7610, R51 ;  /* 0x00007610ff337816 */ /* 0x000fe40000000033 */
[----:B------:R-:W-:Y:S02]  /*1510*/  PRMT R52, RZ, 0x7610, R52 ;  /* 0x00007610ff347816 */ /* 0x000fe40000000034 */
[----:B------:R-:W-:Y:S01]  /*1520*/  PRMT R53, RZ, 0x7610, R53 ;  /* 0x00007610ff357816 */ /* 0x000fe20000000035 */
[C---:B------:R-:W-:Y:S01]  /*1530*/  VIADD R181, R65.reuse, 0x48 ;  /* 0x0000004841b57836 */ /* 0x040fe20000000000 */
[----:B------:R0:W5:Y:S01]  /*1540*/  @!P1 LDG.E.U16 R47, desc[UR8][R2.64+0x82] ;  /* 0x00008208022f9981 */ /* 0x000162000c1e1500 */
[C---:B------:R-:W-:Y:S02]  /*1550*/  VIADD R183, R65.reuse, 0x49 ;  /* 0x0000004941b77836 */ /* 0x040fe40000000000 */
[C---:B------:R-:W-:Y:S01]  /*1560*/  VIADD R185, R65.reuse, 0x4a ;  /* 0x0000004a41b97836 */ /* 0x040fe20000000000 */
[----:B------:R0:W5:Y:S01]  /*1570*/  @!P0 LDG.E.U16 R48, desc[UR8][R2.64+0x84] ;  /* 0x0000840802308981 */ /* 0x000162000c1e1500 */
[----:B------:R-:W-:-:S02]  /*1580*/  VIADD R187, R65, 0x4b ;  /* 0x0000004b41bb7836 */ /* 0x000fc40000000000 */
[C---:B------:R-:W-:Y:S01]  /*1590*/  VIADD R189, R65.reuse, 0x4c ;  /* 0x0000004c41bd7836 */ /* 0x040fe20000000000 */
[----:B------:R0:W5:Y:S01]  /*15a0*/  @!P6 LDG.E.U16 R49, desc[UR8][R2.64+0x86] ;  /* 0x000086080231e981 */ /* 0x000162000c1e1500 */
[C---:B------:R-:W-:Y:S02]  /*15b0*/  VIADD R191, R65.reuse, 0x4d ;  /* 0x0000004d41bf7836 */ /* 0x040fe40000000000 */
[----:B------:R-:W-:Y:S01]  /*15c0*/  VIADD R193, R65, 0x4e ;  /* 0x0000004e41c17836 */ /* 0x000fe20000000000 */
[----:B------:R0:W5:Y:S01]  /*15d0*/  @!P3 LDG.E.U16 R50, desc[UR8][R2.64+0x88] ;  /* 0x000088080232b981 */ /* 0x000162000c1e1500 */
[-C--:B------:R-:W-:Y:S02]  /*15e0*/  ISETP.GE.AND P1, PT, R181, R8.reuse, PT ;  /* 0x00000008b500720c */ /* 0x080fe40003f26270 */
[-C--:B------:R-:W-:Y:S01]  /*15f0*/  ISETP.GE.AND P0, PT, R183, R8.reuse, PT ;  /* 0x00000008b700720c */ /* 0x080fe20003f06270 */
[----:B------:R0:W5:Y:S01]  /*1600*/  @!P4 LDG.E.U16 R51, desc[UR8][R2.64+0x8a] ;  /* 0x00008a080233c981 */ /* 0x000162000c1e1500 */
[----:B------:R-:W-:-:S02]  /*1610*/  ISETP.GE.AND P6, PT, R185, R8, PT ;  /* 0x00000008b900720c */ /* 0x000fc40003fc6270 */
[-C--:B------:R-:W-:Y:S01]  /*1620*/  ISETP.GE.AND P3, PT, R187, R8.reuse, PT ;  /* 0x00000008bb00720c */ /* 0x080fe20003f66270 */
[----:B------:R0:W5:Y:S01]  /*1630*/  @!P5 LDG.E.U16 R52, desc[UR8][R2.64+0x8c] ;  /* 0x00008c080234d981 */ /* 0x000162000c1e1500 */
[-C--:B------:R-:W-:Y:S02]  /*1640*/  ISETP.GE.AND P4, PT, R189, R8.reuse, PT ;  /* 0x00000008bd00720c */ /* 0x080fe40003f86270 */
[-C--:B------:R-:W-:Y:S01]  /*1650*/  ISETP.GE.AND P5, PT, R191, R8.reuse, PT ;  /* 0x00000008bf00720c */ /* 0x080fe20003fa6270 */
[----:B------:R0:W5:Y:S01]  /*1660*/  @!P2 LDG.E.U16 R53, desc[UR8][R2.64+0x8e] ;  /* 0x00008e080235a981 */ /* 0x000162000c1e1500 */
[----:B------:R-:W-:Y:S02]  /*1670*/  ISETP.GE.AND P2, PT, R193, R8, PT ;  /* 0x00000008c100720c */ /* 0x000fe40003f46270 */
[----:B------:R-:W-:Y:S02]  /*1680*/  PRMT R54, RZ, 0x7610, R54 ;  /* 0x00007610ff367816 */ /* 0x000fe40000000036 */
[----:B------:R-:W-:-:S02]  /*1690*/  PRMT R55, RZ, 0x7610, R55 ;  /* 0x00007610ff377816 */ /* 0x000fc40000000037 */
[----:B------:R-:W-:Y:S02]  /*16a0*/  PRMT R56, RZ, 0x7610, R56 ;  /* 0x00007610ff387816 */ /* 0x000fe40000000038 */
[----:B------:R-:W-:Y:S01]  /*16b0*/  PRMT R57, RZ, 0x7610, R57 ;  /* 0x00007610ff397816 */ /* 0x000fe20000000039 */
[----:B------:R0:W5:Y:S01]  /*16c0*/  @!P1 LDG.E.U16 R54, desc[UR8][R2.64+0x90] ;  /* 0x0000900802369981 */ /* 0x000162000c1e1500 */
[----:B------:R-:W-:Y:S02]  /*16d0*/  PRMT R58, RZ, 0x7610, R58 ;  /* 0x00007610ff3a7816 */ /* 0x000fe4000000003a */
[----:B------:R-:W-:Y:S01]  /*16e0*/  PRMT R59, RZ, 0x7610, R59 ;  /* 0x00007610ff3b7816 */ /* 0x000fe2000000003b */
[----:B------:R0:W5:Y:S01]  /*16f0*/  @!P0 LDG.E.U16 R55, desc[UR8][R2.64+0x92] ;  /* 0x0000920802378981 */ /* 0x000162000c1e1500 */
[----:B------:R-:W-:-:S03]  /*1700*/  PRMT R60, RZ, 0x7610, R60 ;  /* 0x00007610ff3c7816 */ /* 0x000fc6000000003c */
[----:B------:R0:W5:Y:S04]  /*1710*/  @!P6 LDG.E.U16 R56, desc[UR8][R2.64+0x94] ;  /* 0x000094080238e981 */ /* 0x000168000c1e1500 */
[----:B------:R0:W5:Y:S04]  /*1720*/  @!P3 LDG.E.U16 R57, desc[UR8][R2.64+0x96] ;  /* 0x000096080239b981 */ /* 0x000168000c1e1500 */
[----:B------:R0:W5:Y:S04]  /*1730*/  @!P4 LDG.E.U16 R58, desc[UR8][R2.64+0x98] ;  /* 0x00009808023ac981 */ /* 0x000168000c1e1500 */
[----:B------:R0:W5:Y:S04]  /*1740*/  @!P5 LDG.E.U16 R59, desc[UR8][R2.64+0x9a] ;  /* 0x00009a08023bd981 */ /* 0x000168000c1e1500 */
[----:B------:R0:W5:Y:S01]  /*1750*/  @!P2 LDG.E.U16 R60, desc[UR8][R2.64+0x9c] ;  /* 0x00009c08023ca981 */ /* 0x000162000c1e1500 */
[----:B------:R-:W1:Y:S01]  /*1760*/  S2UR UR5, SR_CgaCtaId ;  /* 0x00000000000579c3 */ /* 0x000e620000008800 */
[----:B------:R-:W-:Y:S01]  /*1770*/  UMOV UR4, 0x400 ;  /* 0x0000040000047882 */ /* 0x000fe20000000000 */
[----:B------:R-:W-:Y:S01]  /*1780*/  BSSY.RECONVERGENT B0, `(.L_x_98) ;  /* 0x0000019000007945 */ /* 0x000fe20003800200 */
[----:B------:R-:W-:Y:S01]  /*1790*/  UIADD3 UR4, UPT, UPT, UR4, 0x4b0, URZ ;  /* 0x000004b004047890 */ /* 0x000fe2000fffe0ff */
[----:B------:R-:W-:-:S02]  /*17a0*/  SHF.R.U32.HI R61, RZ, 0x5, R201 ;  /* 0x00000005ff3d7819 */ /* 0x000fc400000116c9 */
[----:B------:R-:W-:Y:S01]  /*17b0*/  LOP3.LUT R66, R201, 0x1f, RZ, 0xc0, !PT ;  /* 0x0000001fc9427812 */ /* 0x000fe200078ec0ff */
[----:B01----:R-:W-:-:S12]  /*17c0*/  ULEA UR4, UR5, UR4, 0x18 ;  /* 0x0000000405047291 */ /* 0x003fd8000f8ec0ff */
.L_x_101:
[----:B------:R-:W-:Y:S01]  /*17d0*/  IMAD.MOV.U32 R2, RZ, RZ, 0xa0 ;  /* 0x000000a0ff027424 */ /* 0x000fe200078e00ff */
[----:B------:R-:W-:Y:S01]  /*17e0*/  BSSY.RECONVERGENT B1, `(.L_x_99) ;  /* 0x000000f000017945 */ /* 0x000fe20003800200 */
[----:B------:R-:W-:Y:S02]  /*17f0*/  IMAD.MOV.U32 R62, RZ, RZ, R66 ;  /* 0x000000ffff3e7224 */ /* 0x000fe400078e0042 */
[----:B0-----:R-:W-:-:S07]  /*1800*/  IMAD R69, R61, R2, 0x50 ;  /* 0x000000503d457424 */ /* 0x001fce00078e0202 */
.L_x_100:
        /* <DEDUP_REMOVED lines=13> */
.L_x_99:
[C---:B------:R-:W-:Y:S01]  /*18e0*/  ISETP.GE.U32.AND P0, PT, R61.reuse, 0xf8, PT ;  /* 0x000000f83d00780c */ /* 0x040fe20003f06070 */
[----:B------:R-:W-:-:S12]  /*18f0*/  VIADD R61, R61, 0x8 ;  /* 0x000000083d3d7836 */ /* 0x000fd80000000000 */
[----:B------:R-:W-:Y:S05]  /*1900*/  @!P0 BRA `(.L_x_101) ;  /* 0xfffffffc00b08947 */ /* 0x000fea000383ffff */
[----:B------:R-:W-:Y:S05]  /*1910*/  BSYNC.RECONVERGENT B0 ;  /* 0x0000000000007941 */ /* 0x000fea0003800200 */
.L_x_98:
[----:B------:R-:W1:Y:S01]  /*1920*/  S2R R4, SR_CgaCtaId ;  /* 0x0000000000047919 */ /* 0x000e620000008800 */
[----:B------:R-:W-:Y:S01]  /*1930*/  ISETP.NE.AND P0, PT, R201, RZ, PT ;  /* 0x000000ffc900720c */ /* 0x000fe20003f05270 */
[----:B------:R-:W-:Y:S01]  /*1940*/  VIADD R61, R65, 0x50 ;  /* 0x00000050413d7836 */ /* 0x000fe20000000000 */
[----:B------:R-:W-:Y:S01]  /*1950*/  MOV R3, 0x400 ;  /* 0x0000040000037802 */ /* 0x000fe20000000f00 */
[----:B0-----:R-:W-:Y:S01]  /*1960*/  IMAD.MOV.U32 R63, RZ, RZ, RZ ;  /* 0x000000ffff3f7224 */ /* 0x001fe200078e00ff */
[----:B------:R-:W-:Y:S01]  /*1970*/  LEA.HI R62, R201, R201, RZ, 0x1d ;  /* 0x000000c9c93e7211 */ /* 0x000fe200078fe8ff */
[----:B------:R-:W-:Y:S01]  /*1980*/  IMAD.MOV.U32 R195, RZ, RZ, RZ ;  /* 0x000000ffffc37224 */ /* 0x000fe200078e00ff */
[----:B------:R-:W-:Y:S01]  /*1990*/  PRMT R194, RZ, 0x7610, R194 ;  /* 0x00007610ffc27816 */ /* 0x000fe200000000c2 */
[----:B------:R-:W-:Y:S01]  /*19a0*/  IMAD.MOV.U32 R196, RZ, RZ, RZ ;  /* 0x000000ffffc47224 */ /* 0x000fe200078e00ff */
[----:B------:R-:W-:Y:S01]  /*19b0*/  PRMT R197, RZ, 0x7610, R197 ;  /* 0x00007610ffc57816 */ /* 0x000fe200000000c5 */
[----:B------:R-:W-:Y:S01]  /*19c0*/  IMAD.MOV.U32 R198, RZ, RZ, RZ ;  /* 0x000000ffffc67224 */ /* 0x000fe200078e00ff */
[----:B------:R-:W-:-:S03]  /*19d0*/  UMOV UR6, 0xd ;  /* 0x0000000d00067882 */ /* 0x000fc60000000000 */
[----:B-1----:R-:W-:Y:S01]  /*19e0*/  @!P0 LEA R2, R4, R3, 0x18 ;  /* 0x0000000304028211 */ /* 0x002fe200078ec0ff */
[----:B------:R-:W-:-:S04]  /*19f0*/  VIADD R3, R3, 0x10 ;  /* 0x0000001003037836 */ /* 0x000fc80000000000 */
[----:B------:R0:W-:Y:S01]  /*1a00*/  @!P0 STS [R2], RZ ;  /* 0x000000ff02008388 */ /* 0x0001e20000000800 */
[----:B------:R-:W-:-:S05]  /*1a10*/  LEA R3, R4, R3, 0x18 ;  /* 0x0000000304037211 */ /* 0x000fca00078ec0ff */
[----:B------:R-:W-:-:S07]  /*1a20*/  IMAD R62, R62, 0x4, R3 ;  /* 0x000000043e3e7824 */ /* 0x000fce00078e0203 */
.L_x_113:
[----:B------:R-:W-:Y:S01]  /*1a30*/  UMOV UR4, 0x1 ;  /* 0x0000000100047882 */ /* 0x000fe20000000000 */
[----:B------:R-:W-:Y:S01]  /*1a40*/  BAR.SYNC.DEFER_BLOCKING 0x0 ;  /* 0x0000000000007b1d */ /* 0x000fe20000010000 */
[----:B------:R-:W-:Y:S01]  /*1a50*/  USHF.L.U32 UR4, UR4, UR6, URZ ;  /* 0x0000000604047299 */ /* 0x000fe200080006ff */
[----:B-----5:R-:W-:-:S04]  /*1a60*/  HADD2.F32 R170, -RZ, R59.H0_H0 ;  /* 0x2000003bffaa7230 */ /* 0x020fc80000004100 */
[----:B------:R-:W-:Y:S01]  /*1a70*/  BSSY.RECONVERGENT B0, `(.L_x_102) ;  /* 0x0000567000007945 */ /* 0x000fe20003800200 */
[----:B------:R-:W-:-:S04]  /*1a80*/  LOP3.LUT R199, R194, UR4, RZ, 0xfc, !PT ;  /* 0x00000004c2c77c12 */ /* 0x000fc8000f8efcff */
[C---:B0-----:R-:W-:Y:S02]  /*1a90*/  LOP3.LUT R2, R199.reuse, R242, RZ, 0x30, !PT ;  /* 0x000000f2c7027212 */ /* 0x041fe400078e30ff */
[C---:B--2---:R-:W-:Y:S02]  /*1aa0*/  LOP3.LUT R4, R199.reuse, R238, RZ, 0x30, !PT ;  /* 0x000000eec7047212 */ /* 0x044fe400078e30ff */
[----:B------:R-:W-:Y:S02]  /*1ab0*/  PRMT R2, R2, 0x9910, RZ ;  /* 0x0000991002027816 */ /* 0x000fe400000000ff */
[----:B------:R-:W-:Y:S02]  /*1ac0*/  LOP3.LUT R5, R199, R252, RZ, 0x30, !PT ;  /* 0x000000fcc7057212 */ /* 0x000fe400078e30ff */
[----:B------:R-:W-:Y:S02]  /*1ad0*/  ISETP.NE.AND P6, PT, R2, RZ, PT ;  /* 0x000000ff0200720c */ /* 0x000fe40003fc5270 */
[----:B------:R-:W-:-:S02]  /*1ae0*/  PRMT R4, R4, 0x9910, RZ ;  /* 0x0000991004047816 */ /* 0x000fc400000000ff */
[C---:B------:R-:W-:Y:S02]  /*1af0*/  LOP3.LUT R2, R199.reuse, R236, RZ, 0x30, !PT ;  /* 0x000000ecc7027212 */ /* 0x040fe400078e30ff */
[----:B------:R-:W-:Y:S02]  /*1b00*/  LOP3.LUT R3, R199, R240, RZ, 0x30, !PT ;  /* 0x000000f0c7037212 */ /* 0x000fe400078e30ff */
[----:B------:R-:W-:Y:S02]  /*1b10*/  PRMT R233, R5, 0x9910, RZ ;  /* 0x0000991005e97816 */ /* 0x000fe400000000ff */
[----:B------:R-:W-:Y:S02]  /*1b20*/  ISETP.NE.AND P3, PT, R4, RZ, PT ;  /* 0x000000ff0400720c */ /* 0x000fe40003f65270 */
[----:B------:R-:W-:Y:S02]  /*1b30*/  PRMT R5, R2, 0x9910, RZ ;  /* 0x0000991002057816 */ /* 0x000fe400000000ff */
[----:B------:R-:W-:-:S02]  /*1b40*/  PRMT R3, R3, 0x9910, RZ ;  /* 0x0000991003037816 */ /* 0x000fc400000000ff */
[C---:B------:R-:W-:Y:S02]  /*1b50*/  LOP3.LUT R4, R199.reuse, R234, RZ, 0x30, !PT ;  /* 0x000000eac7047212 */ /* 0x040fe400078e30ff */
[----:B------:R-:W-:Y:S02]  /*1b60*/  LOP3.LUT R2, R199, R250, RZ, 0x30, !PT ;  /* 0x000000fac7027212 */ /* 0x000fe400078e30ff */
[----:B------:R-:W-:Y:S02]  /*1b70*/  ISETP.NE.AND P4, PT, R233, RZ, PT ;  /* 0x000000ffe900720c */ /* 0x000fe40003f85270 */
[----:B------:R-:W-:Y:S01]  /*1b80*/  ISETP.NE.AND P2, PT, R3, RZ, PT ;  /* 0x000000ff0300720c */ /* 0x000fe20003f45270 */
[----:B------:R-:W-:Y:S01]  /*1b90*/  HADD2.F32 R3, -RZ, R252.H0_H0 ;  /* 0x200000fcff037230 */ /* 0x000fe20000004100 */
[----:B------:R-:W-:Y:S01]  /*1ba0*/  PRMT R64, R4, 0x9910, RZ ;  /* 0x0000991004407816 */ /* 0x000fe200000000ff */
[----:B------:R-:W-:Y:S01]  /*1bb0*/  IMAD.MOV.U32 R4, RZ, RZ, R5 ;  /* 0x000000ffff047224 */ /* 0x000fe200078e0005 */
[----:B------:R-:W-:-:S02]  /*1bc0*/  PRMT R231, R2, 0x9910, RZ ;  /* 0x0000991002e77816 */ /* 0x000fc400000000ff */
[----:B------:R-:W-:Y:S01]  /*1bd0*/  FSEL R2, RZ, 1, P4 ;  /* 0x3f800000ff027808 */ /* 0x000fe20002000000 */
[----:B------:R-:W-:Y:S01]  /*1be0*/  IMAD.MOV.U32 R5, RZ, RZ, R64 ;  /* 0x000000ffff057224 */ /* 0x000fe200078e0040 */
[----:B------:R-:W-:Y:S02]  /*1bf0*/  ISETP.NE.AND P1, PT, R4, RZ, PT ;  /* 0x000000ff0400720c */ /* 0x000fe40003f25270 */
[C---:B------:R-:W-:Y:S01]  /*1c00*/  LOP3.LUT R4, R199.reuse, R232, RZ, 0x30, !PT ;  /* 0x000000e8c7047212 */ /* 0x040fe200078e30ff */
[----:B------:R-:W-:Y:S01]  /*1c10*/  FFMA.FTZ R2, R2, R3, RZ ;  /* 0x0000000302027223 */ /* 0x000fe200000100ff */
[----:B------:R-:W-:Y:S02]  /*1c20*/  LOP3.LUT R3, R199, R248, RZ, 0x30, !PT ;  /* 0x000000f8c7037212 */ /* 0x000fe400078e30ff */
[----:B------:R-:W-:Y:S02]  /*1c30*/  ISETP.NE.AND P5, PT, R231, RZ, PT ;  /* 0x000000ffe700720c */ /* 0x000fe40003fa5270 */
[----:B------:R-:W-:-:S02]  /*1c40*/  ISETP.NE.AND P0, PT, R5, RZ, PT ;  /* 0x000000ff0500720c */ /* 0x000fc40003f05270 */
[----:B------:R-:W-:Y:S01]  /*1c50*/  PRMT R5, R4, 0x9910, RZ ;  /* 0x0000991004057816 */ /* 0x000fe200000000ff */
[----:B------:R-:W-:Y:S01]  /*1c60*/  HADD2.F32 R4, -RZ, R250.H0_H0 ;  /* 0x200000faff047230 */ /* 0x000fe20000004100 */
[----:B------:R-:W-:Y:S02]  /*1c70*/  PRMT R229, R3, 0x9910, RZ ;  /* 0x0000991003e57816 */ /* 0x000fe400000000ff */
[----:B------:R-:W-:Y:S02]  /*1c80*/  FSEL R3, RZ, 1, P5 ;  /* 0x3f800000ff037808 */ /* 0x000fe40002800000 */
[----:B------:R-:W-:Y:S02]  /*1c90*/  SEL R144, RZ, 0x1, P4 ;  /* 0x00000001ff907807 */ /* 0x000fe40002000000 */
[----:B------:R-:W-:Y:S01]  /*1ca0*/  LOP3.LUT R64, R199, R246, RZ, 0x30, !PT ;  /* 0x000000f6c7407212 */ /* 0x000fe200078e30ff */
[----:B------:R-:W-:Y:S01]  /*1cb0*/  FFMA.FTZ R2, R3, R4, R2 ;  /* 0x0000000403027223 */ /* 0x000fe20000010002 */
[----:B------:R-:W-:-:S02]  /*1cc0*/  ISETP.NE.AND P4, PT, R5, RZ, PT ;  /* 0x000000ff0500720c */ /* 0x000fc40003f85270 */
[----:B------:R-:W-:Y:S02]  /*1cd0*/  SEL R5, RZ, 0x2, P5 ;  /* 0x00000002ff057807 */ /* 0x000fe40002800000 */
[----:B------:R-:W-:Y:S02]  /*1ce0*/  ISETP.NE.AND P5, PT, R229, RZ, PT ;  /* 0x000000ffe500720c */ /* 0x000fe40003fa5270 */
[----:B------:R-:W-:Y:S02]  /*1cf0*/  LOP3.LUT R4, R199, R244, RZ, 0x30, !PT ;  /* 0x000000f4c7047212 */ /* 0x000fe400078e30ff */
[----:B------:R-:W-:Y:S01]  /*1d00*/  PRMT R227, R64, 0x9910, RZ ;  /* 0x0000991040e37816 */ /* 0x000fe200000000ff */
[----:B------:R-:W-:Y:S01]  /*1d10*/  HADD2.F32 R64, -RZ, R248.H0_H0 ;  /* 0x200000f8ff407230 */ /* 0x000fe20000004100 */
[----:B------:R-:W-:Y:S02]  /*1d20*/  FSEL R3, RZ, 1, P5 ;  /* 0x3f800000ff037808 */ /* 0x000fe40002800000 */
[----:B------:R-:W-:-:S02]  /*1d30*/  PRMT R225, R4, 0x9910, RZ ;  /* 0x0000991004e17816 */ /* 0x000fc400000000ff */
[----:B------:R-:W-:Y:S01]  /*1d40*/  SEL R4, RZ, 0x4, P5 ;  /* 0x00000004ff047807 */ /* 0x000fe20002800000 */
[----:B------:R-:W-:Y:S01]  /*1d50*/  FFMA.FTZ R2, R3, R64, R2 ;  /* 0x0000004003027223 */ /* 0x000fe20000010002 */
[----:B------:R-:W-:Y:S01]  /*1d60*/  ISETP.NE.AND P5, PT, R227, RZ, PT ;  /* 0x000000ffe300720c */ /* 0x000fe20003fa5270 */
[----:B------:R-:W-:Y:S01]  /*1d70*/  HADD2.F32 R64, -RZ, R246.H0_H0 ;  /* 0x200000f6ff407230 */ /* 0x000fe20000004100 */
[----:B------:R-:W-:Y:S02]  /*1d80*/  LOP3.LUT R66, R199, R230, RZ, 0x30, !PT ;  /* 0x000000e6c7427212 */ /* 0x000fe400078e30ff */
[----:B------:R-:W-:Y:S02]  /*1d90*/  FSEL R3, RZ, 1, P5 ;  /* 0x3f800000ff037808 */ /* 0x000fe40002800000 */
[----:B------:R-:W-:Y:S02]  /*1da0*/  SEL R120, RZ, 0x8, P5 ;  /* 0x00000008ff787807 */ /* 0x000fe40002800000 */
[----:B------:R-:W-:Y:S01]  /*1db0*/  ISETP.NE.AND P5, PT, R225, RZ, PT ;  /* 0x000000ffe100720c */ /* 0x000fe20003fa5270 */
[----:B------:R-:W-:Y:S01]  /*1dc0*/  FFMA.FTZ R2, R3, R64, R2 ;  /* 0x0000004003027223 */ /* 0x000fe20000010002 */
[----:B------:R-:W-:Y:S01]  /*1dd0*/  PRMT R68, R66, 0x9910, RZ ;  /* 0x0000991042447816 */ /* 0x000fe200000000ff */
[----:B------:R-:W-:Y:S01]  /*1de0*/  HADD2.F32 R3, -RZ, R244.H0_H0 ;  /* 0x200000f4ff037230 */ /* 0x000fe20000004100 */
[----:B------:R-:W-:-:S02]  /*1df0*/  LOP3.LUT R66, R199, R228, RZ, 0x30, !PT ;  /* 0x000000e4c7427212 */ /* 0x000fc400078e30ff */
[----:B------:R-:W-:Y:S02]  /*1e00*/  FSEL R69, RZ, 1, P5 ;  /* 0x3f800000ff457808 */ /* 0x000fe40002800000 */
[----:B------:R-:W-:Y:S02]  /*1e10*/  SEL R237, RZ, 0x10, P5 ;  /* 0x00000010ffed7807 */ /* 0x000fe40002800000 */
[----:B------:R-:W-:Y:S01]  /*1e20*/  ISETP.NE.AND P5, PT, R68, RZ, PT ;  /* 0x000000ff4400720c */ /* 0x000fe20003fa5270 */
[----:B------:R-:W-:Y:S01]  /*1e30*/  FFMA.FTZ R2, R69, R3, R2 ;  /* 0x0000000345027223 */ /* 0x000fe20000010002 */
[----:B------:R-:W-:Y:S01]  /*1e40*/  PRMT R68, R66, 0x9910, RZ ;  /* 0x0000991042447816 */ /* 0x000fe200000000ff */
[----:B------:R-:W-:Y:S01]  /*1e50*/  HADD2.F32 R3, -RZ, R242.H0_H0 ;  /* 0x200000f2ff037230 */ /* 0x000fe20000004100 */
[----:B------:R-:W-:Y:S02]  /*1e60*/  LOP3.LUT R66, R199, R226, RZ, 0x30, !PT ;  /* 0x000000e2c7427212 */ /* 0x000fe400078e30ff */
[----:B------:R-:W-:Y:S01]  /*1e70*/  FSEL R71, RZ, 1, P6 ;  /* 0x3f800000ff477808 */ /* 0x000fe20003000000 */
[----:B------:R-:W-:Y:S01]  /*1e80*/  IMAD.MOV.U32 R64, RZ, RZ, R68 ;  /* 0x000000ffff407224 */ /* 0x000fe200078e0044 */
[----:B------:R-:W-:-:S02]  /*1e90*/  PRMT R68, R66, 0x9910, RZ ;  /* 0x0000991042447816 */ /* 0x000fc400000000ff */
[----:B------:R-:W-:Y:S01]  /*1ea0*/  SEL R223, RZ, 0x20, P6 ;  /* 0x00000020ffdf7807 */ /* 0x000fe20003000000 */
[----:B------:R-:W-:Y:S01]  /*1eb0*/  FFMA.FTZ R2, R71, R3, R2 ;  /* 0x0000000347027223 */ /* 0x000fe20000010002 */
[----:B------:R-:W-:Y:S01]  /*1ec0*/  LOP3.LUT R66, R199, R224, RZ, 0x30, !PT ;  /* 0x000000e0c7427212 */ /* 0x000fe200078e30ff */
[----:B------:R-:W-:Y:S01]  /*1ed0*/  HADD2.F32 R3, -RZ, R240.H0_H0 ;  /* 0x200000f0ff037230 */ /* 0x000fe20000004100 */
[----:B------:R-:W-:Y:S02]  /*1ee0*/  ISETP.NE.AND P6, PT, R64, RZ, PT ;  /* 0x000000ff4000720c */ /* 0x000fe40003fc5270 */
        /* <DEDUP_REMOVED lines=8> */
[----:B------:R-:W-:Y:S02]  /*1f70*/  PRMT R66, R66, 0x9910, RZ ;  /* 0x0000991042427816 */ /* 0x000fe400000000ff */
[----:B------:R-:W-:Y:S01]  /*1f80*/  SEL R221, RZ, 0x80, P3 ;  /* 0x00000080ffdd7807 */ /* 0x000fe20001800000 */
[----:B------:R-:W-:Y:S01]  /*1f90*/  FFMA.FTZ R2, R71, R3, R2 ;  /* 0x0000000347027223 */ /* 0x000fe20000010002 */
[----:B------:R-:W-:Y:S01]  /*1fa0*/  ISETP.NE.AND P3, PT, R68, RZ, PT ;  /* 0x000000ff4400720c */ /* 0x000fe20003f65270 */
[----:B------:R-:W-:Y:S01]  /*1fb0*/  IMAD.MOV.U32 R68, RZ, RZ, R66 ;  /* 0x000000ffff447224 */ /* 0x000fe200078e0042 */
[----:B------:R-:W-:Y:S01]  /*1fc0*/  LOP3.LUT R66, R199, R220, RZ, 0x30, !PT ;  /* 0x000000dcc7427212 */ /* 0x000fe200078e30ff */
[----:B------:R-:W-:Y:S01]  /*1fd0*/  HADD2.F32 R3, -RZ, R236.H0_H0 ;  /* 0x200000ecff037230 */ /* 0x000fe20000004100 */
[----:B------:R-:W-:-:S02]  /*1fe0*/  FSEL R69, RZ, 1, P1 ;  /* 0x3f800000ff457808 */ /* 0x000fc40000800000 */
[----:B------:R-:W-:Y:S02]  /*1ff0*/  SEL R102, RZ, 0x100, P1 ;  /* 0x00000100ff667807 */ /* 0x000fe40000800000 */
[----:B------:R-:W-:Y:S01]  /*2000*/  ISETP.NE.AND P1, PT, R68, RZ, PT ;  /* 0x000000ff4400720c */ /* 0x000fe20003f25270 */
[----:B------:R-:W-:Y:S01]  /*2010*/  FFMA.FTZ R2, R69, R3, R2 ;  /* 0x0000000345027223 */ /* 0x000fe20000010002 */
[----:B------:R-:W-:Y:S01]  /*2020*/  PRMT R68, R66, 0x9910, RZ ;  /* 0x0000991042447816 */ /* 0x000fe200000000ff */
[----:B------:R-:W-:Y:S01]  /*2030*/  HADD2.F32 R3, -RZ, R234.H0_H0 ;  /* 0x200000eaff037230 */ /* 0x000fe20000004100 */
[----:B------:R-:W-:Y:S02]  /*2040*/  LOP3.LUT R66, R199, R218, RZ, 0x30, !PT ;  /* 0x000000dac7427212 */ /* 0x000fe400078e30ff */
[----:B------:R-:W-:Y:S02]  /*2050*/  FSEL R71, RZ, 1, P0 ;  /* 0x3f800000ff477808 */ /* 0x000fe40000000000 */
[----:B------:R-:W-:-:S02]  /*2060*/  PRMT R66, R66, 0x9910, RZ ;  /* 0x0000991042427816 */ /* 0x000fc400000000ff */
[----:B------:R-:W-:Y:S01]  /*2070*/  SEL R100, RZ, 0x200, P0 ;  /* 0x00000200ff647807 */ /* 0x000fe20000000000 */
[----:B------:R-:W-:Y:S01]  /*2080*/  FFMA.FTZ R2, R71, R3, R2 ;  /* 0x0000000347027223 */ /* 0x000fe20000010002 */
[----:B------:R-:W-:Y:S01]  /*2090*/  ISETP.NE.AND P0, PT, R68, RZ, PT ;  /* 0x000000ff4400720c */ /* 0x000fe20003f05270 */
[----:B------:R-:W-:Y:S01]  /*20a0*/  IMAD.MOV.U32 R68, RZ, RZ, R66 ;  /* 0x000000ffff447224 */ /* 0x000fe200078e0042 */
[----:B------:R-:W-:Y:S01]  /*20b0*/  LOP3.LUT R66, R199, R216, RZ, 0x30, !PT ;  /* 0x000000d8c7427212 */ /* 0x000fe200078e30ff */
[----:B------:R-:W-:Y:S01]  /*20c0*/  HADD2.F32 R3, -RZ, R232.H0_H0 ;  /* 0x200000e8ff037230 */ /* 0x000fe20000004100 */
        /* <DEDUP_REMOVED lines=97> */
[----:B------:R-:W-:Y:S01]  /*26e0*/  SEL R2, RZ, 0x1000000, P4 ;  /* 0x01000000ff027807 */ /* 0x000fe20002000000 */
[----:B------:R-:W-:Y:S01]  /*26f0*/  IMAD.MOV.U32 R71, RZ, RZ, R68 ;  /* 0x000000ffff477224 */ /* 0x000fe200078e0044 */
[----:B------:R-:W-:Y:S02]  /*2700*/  PRMT R94, R66, 0x9910, RZ ;  /* 0x00009910425e7816 */ /* 0x000fe400000000ff */
[----:B------:R-:W-:Y:S02]  /*2710*/  FSEL R68, RZ, 1, P0 ;  /* 0x3f800000ff447808 */ /* 0x000fe40000000000 */
[----:B------:R-:W-:Y:S02]  /*2720*/  SEL R66, RZ, 0x800000, P0 ;  /* 0x00800000ff427807 */ /* 0x000fe40000000000 */
[----:B------:R-:W-:Y:S01]  /*2730*/  ISETP.NE.AND P0, PT, R71, RZ, PT ;  /* 0x000000ff4700720c */ /* 0x000fe20003f05270 */
[----:B------:R-:W-:Y:S01]  /*2740*/  IMAD.MOV.U32 R71, RZ, RZ, R94 ;  /* 0x000000ffff477224 */ /* 0x000fe200078e005e */
[----:B------:R-:W-:Y:S01]  /*2750*/  FSEL R94, RZ, 1, P4 ;  /* 0x3f800000ff5e7808 */ /* 0x000fe20002000000 */
[----:B------:R-:W-:Y:S01]  /*2760*/  FFMA.FTZ R3, R68, R69, R3 ;  /* 0x0000004544037223 */ /* 0x000fe20000010003 */
[----:B------:R-:W-:Y:S01]  /*2770*/  HADD2.F32 R69, -RZ, R202.H0_H0 ;  /* 0x200000caff457230 */ /* 0x000fe20000004100 */
[----:B------:R-:W-:-:S02]  /*2780*/  FSEL R68, RZ, 1, P5 ;  /* 0x3f800000ff447808 */ /* 0x000fc40002800000 */
[----:B------:R-:W-:Y:S01]  /*2790*/  ISETP.NE.AND P4, PT, R71, RZ, PT ;  /* 0x000000ff4700720c */ /* 0x000fe20003f85270 */
[----:B------:R-:W-:Y:S01]  /*27a0*/  HADD2.F32 R71, -RZ, R204.H0_H0 ;  /* 0x200000ccff477230 */ /* 0x000fe20000004100 */
[----:B------:R-:W-:Y:S02]  /*27b0*/  LOP3.LUT R96, R199, R19, RZ, 0x30, !PT ;  /* 0x00000013c7607212 */ /* 0x000fe400078e30ff */
[----:B------:R-:W-:Y:S02]  /*27c0*/  SEL R104, RZ, 0x2000000, P5 ;  /* 0x02000000ff687807 */ /* 0x000fe40002800000 */
[----:B------:R-:W-:Y:S01]  /*27d0*/  FFMA.FTZ R3, R94, R71, R3 ;  /* 0x000000475e037223 */ /* 0x000fe20000010003 */
[----:B------:R-:W-:Y:S01]  /*27e0*/  HADD2.F32 R71, -RZ, R7.H0_H0 ;  /* 0x20000007ff477230 */ /* 0x000fe20000004100 */
[----:B------:R-:W-:Y:S02]  /*27f0*/  FSEL R94, RZ, 1, P6 ;  /* 0x3f800000ff5e7808 */ /* 0x000fe40003000000 */
[----:B------:R-:W-:Y:S01]  /*2800*/  FFMA.FTZ R3, R68, R69, R3 ;  /* 0x0000004544037223 */ /* 0x000fe20000010003 */
[----:B------:R-:W-:Y:S01]  /*2810*/  HADD2.F32 R69, -RZ, R9.H0_H0 ;  /* 0x20000009ff457230 */ /* 0x000fe20000004100 */
[----:B------:R-:W-:-:S02]  /*2820*/  FSEL R68, RZ, 1, P2 ;  /* 0x3f800000ff447808 */ /* 0x000fc40001000000 */
[----:B------:R-:W-:Y:S01]  /*2830*/  FFMA.FTZ R3, R94, R71, R3 ;  /* 0x000000475e037223 */ /* 0x000fe20000010003 */
[----:B------:R-:W-:Y:S02]  /*2840*/  PRMT R96, R96, 0x9910, RZ ;  /* 0x0000991060607816 */ /* 0x000fe400000000ff */
[C---:B------:R-:W-:Y:S01]  /*2850*/  LOP3.LUT R71, R199.reuse, R20, RZ, 0x30, !PT ;  /* 0x00000014c7477212 */ /* 0x040fe200078e30ff */
[----:B------:R-:W-:Y:S01]  /*2860*/  FFMA.FTZ R3, R68, R69, R3 ;  /* 0x0000004544037223 */ /* 0x000fe20000010003 */
[----:B------:R-:W-:Y:S01]  /*2870*/  HADD2.F32 R69, -RZ, R10.H0_H0 ;  /* 0x2000000aff457230 */ /* 0x000fe20000004100 */
[----:B------:R-:W-:Y:S02]  /*2880*/  FSEL R68, RZ, 1, P3 ;  /* 0x3f800000ff447808 */ /* 0x000fe40001800000 */
[----:B------:R-:W-:Y:S02]  /*2890*/  LOP3.LUT R94, R199, R21, RZ, 0x30, !PT ;  /* 0x00000015c75e7212 */ /* 0x000fe400078e30ff */
[----:B------:R-:W-:Y:S01]  /*28a0*/  ISETP.NE.AND P5, PT, R96, RZ, PT ;  /* 0x000000ff6000720c */ /* 0x000fe20003fa5270 */
[----:B------:R-:W-:Y:S01]  /*28b0*/  FFMA.FTZ R3, R68, R69, R3 ;  /* 0x0000004544037223 */ /* 0x000fe20000010003 */
[----:B------:R-:W-:Y:S01]  /*28c0*/  PRMT R98, R71, 0x9910, RZ ;  /* 0x0000991047627816 */ /* 0x000fe200000000ff */
[----:B------:R-:W-:Y:S01]  /*28d0*/  HADD2.F32 R71, -RZ, R11.H0_H0 ;  /* 0x2000000bff477230 */ /* 0x000fe20000004100 */
[----:B------:R-:W-:Y:S01]  /*28e0*/  PRMT R68, R94, 0x9910, RZ ;  /* 0x000099105e447816 */ /* 0x000fe200000000ff */
[----:B------:R-:W-:Y:S01]  /*28f0*/  HADD2.F32 R69, -RZ, R12.H0_H0 ;  /* 0x2000000cff457230 */ /* 0x000fe20000004100 */
[----:B------:R-:W-:-:S02]  /*2900*/  FSEL R96, RZ, 1, P1 ;  /* 0x3f800000ff607808 */ /* 0x000fc40000800000 */
[----:B------:R-:W-:Y:S02]  /*2910*/  SEL R94, RZ, 0x4000000, P6 ;  /* 0x04000000ff5e7807 */ /* 0x000fe40003000000 */
[----:B------:R-:W-:Y:S01]  /*2920*/  ISETP.NE.AND P6, PT, R98, RZ, PT ;  /* 0x000000ff6200720c */ /* 0x000fe20003fc5270 */
[----:B------:R-:W-:Y:S02]  /*2930*/  IMAD.MOV.U32 R98, RZ, RZ, R68 ;  /* 0x000000ffff627224 */ /* 0x000fe400078e0044 */
[----:B------:R-:W-:Y:S01]  /*2940*/  FFMA.FTZ R3, R96, R71, R3 ;  /* 0x0000004760037223 */ /* 0x000fe20000010003 */
[----:B------:R-:W-:Y:S02]  /*2950*/  LOP3.LUT R71, R199, R22, RZ, 0x30, !PT ;  /* 0x00000016c7477212 */ /* 0x000fe400078e30ff */
[----:B------:R-:W-:Y:S02]  /*2960*/  SEL R96, RZ, 0x8000000, P2 ;  /* 0x08000000ff607807 */ /* 0x000fe40001000000 */
[----:B------:R-:W-:-:S02]  /*2970*/  ISETP.NE.AND P2, PT, R98, RZ, PT ;  /* 0x000000ff6200720c */ /* 0x000fc40003f45270 */
[----:B------:R-:W-:Y:S02]  /*2980*/  LOP3.LUT R98, R199, R14, RZ, 0x30, !PT ;  /* 0x0000000ec7627212 */ /* 0x000fe400078e30ff */
[----:B------:R-:W-:Y:S02]  /*2990*/  PRMT R71, R71, 0x9910, RZ ;  /* 0x0000991047477816 */ /* 0x000fe400000000ff */
[----:B------:R-:W-:Y:S02]  /*29a0*/  FSEL R68, RZ, 1, P0 ;  /* 0x3f800000ff447808 */ /* 0x000fe40000000000 */
[----:B------:R-:W-:Y:S01]  /*29b0*/  PRMT R106, R98, 0x9910, RZ ;  /* 0x00009910626a7816 */ /* 0x000fe200000000ff */
[----:B------:R-:W-:Y:S01]  /*29c0*/  IMAD.MOV.U32 R98, RZ, RZ, R71 ;  /* 0x000000ffff627224 */ /* 0x000fe200078e0047 */
[----:B------:R-:W-:Y:S01]  /*29d0*/  LOP3.LUT R71, R199, R23, RZ, 0x30, !PT ;  /* 0x00000017c7477212 */ /* 0x000fe200078e30ff */
[----:B------:R-:W-:Y:S01]  /*29e0*/  FFMA.FTZ R3, R68, R69, R3 ;  /* 0x0000004544037223 */ /* 0x000fe20000010003 */
[----:B------:R-:W-:Y:S01]  /*29f0*/  HADD2.F32 R69, -RZ, R13.H0_H0 ;  /* 0x2000000dff457230 */ /* 0x000fe20000004100 */
[----:B------:R-:W-:-:S02]  /*2a00*/  FSEL R68, RZ, 1, P4 ;  /* 0x3f800000ff447808 */ /* 0x000fc40002000000 */
[----:B------:R-:W-:Y:S02]  /*2a10*/  SEL R243, RZ, 0x20000000, P1 ;  /* 0x20000000fff37807 */ /* 0x000fe40000800000 */
[----:B------:R-:W-:Y:S01]  /*2a20*/  SEL R249, RZ, 0x10000000, P3 ;  /* 0x10000000fff97807 */ /* 0x000fe20001800000 */
[----:B------:R-:W-:Y:S01]  /*2a30*/  FFMA.FTZ R3, R68, R69, R3 ;  /* 0x0000004544037223 */ /* 0x000fe20000010003 */
[----:B------:R-:W-:Y:S01]  /*2a40*/  ISETP.NE.AND P1, PT, R106, RZ, PT ;  /* 0x000000ff6a00720c */ /* 0x000fe20003f25270 */
[----:B------:R-:W-:Y:S01]  /*2a50*/  HADD2.F32 R69, -RZ, R14.H0_H0 ;  /* 0x2000000eff457230 */ /* 0x000fe20000004100 */
[----:B------:R-:W-:Y:S02]  /*2a60*/  ISETP.NE.AND P3, PT, R98, RZ, PT ;  /* 0x000000ff6200720c */ /* 0x000fe40003f65270 */
[----:B------:R-:W-:Y:S02]  /*2a70*/  PRMT R98, R71, 0x9910, RZ ;  /* 0x0000991047627816 */ /* 0x000fe400000000ff */
[----:B------:R-:W-:-:S02]  /*2a80*/  LOP3.LUT R71, R199, R15, RZ, 0x30, !PT ;  /* 0x0000000fc7477212 */ /* 0x000fc400078e30ff */
[----:B------:R-:W-:Y:S02]  /*2a90*/  FSEL R68, RZ, 1, P1 ;  /* 0x3f800000ff447808 */ /* 0x000fe40000800000 */
[----:B------:R-:W-:Y:S02]  /*2aa0*/  PRMT R108, R71, 0x9910, RZ ;  /* 0x00009910476c7816 */ /* 0x000fe400000000ff */
[----:B------:R-:W-:Y:S01]  /*2ab0*/  SEL R71, RZ, 0x40000000, P0 ;  /* 0x40000000ff477807 */ /* 0x000fe20000000000 */
[----:B------:R-:W-:Y:S01]  /*2ac0*/  FFMA.FTZ R68, R68, R69, R3 ;  /* 0x0000004544447223 */ /* 0x000fe20000010003 */
[----:B------:R-:W-:Y:S02]  /*2ad0*/  ISETP.NE.AND P0, PT, R98, RZ, PT ;  /* 0x000000ff6200720c */ /* 0x000fe40003f05270 */
[C---:B------:R-:W-:Y:S02]  /*2ae0*/  LOP3.LUT R98, R199.reuse, R24, RZ, 0x30, !PT ;  /* 0x00000018c7627212 */ /* 0x040fe400078e30ff */
[----:B------:R-:W-:-:S02]  /*2af0*/  LOP3.LUT R69, R199, R16, RZ, 0x30, !PT ;  /* 0x00000010c7457212 */ /* 0x000fc400078e30ff */
[----:B------:R-:W-:Y:S02]  /*2b00*/  SEL R3, RZ, 0x80000000, P4 ;  /* 0x80000000ff037807 */ /* 0x000fe40002000000 */
[----:B------:R-:W-:Y:S02]  /*2b10*/  ISETP.NE.AND P4, PT, R108, RZ, PT ;  /* 0x000000ff6c00720c */ /* 0x000fe40003f85270 */
[----:B------:R-:W-:Y:S01]  /*2b20*/  PRMT R110, R98, 0x9910, RZ ;  /* 0x00009910626e7816 */ /* 0x000fe200000000ff */
[----:B------:R-:W-:Y:S01]  /*2b30*/  HADD2.F32 R98, -RZ, R15.H0_H0 ;  /* 0x2000000fff627230 */ /* 0x000fe20000004100 */
[----:B------:R-:W-:Y:S02]  /*2b40*/  PRMT R114, R69, 0x9910, RZ ;  /* 0x0000991045727816 */ /* 0x000fe400000000ff */
[----:B------:R-:W-:Y:S02]  /*2b50*/  FSEL R69, RZ, 1, P4 ;  /* 0x3f800000ff457808 */ /* 0x000fe40002000000 */
[----:B------:R-:W-:-:S02]  /*2b60*/  SEL R142, RZ, 0x1, P1 ;  /* 0x00000001ff8e7807 */ /* 0x000fc40000800000 */
[----:B------:R-:W-:Y:S01]  /*2b70*/  ISETP.NE.AND P1, PT, R110, RZ, PT ;  /* 0x000000ff6e00720c */ /* 0x000fe20003f25270 */
[----:B------:R-:W-:Y:S02]  /*2b80*/  IMAD.MOV.U32 R110, RZ, RZ, R114 ;  /* 0x000000ffff6e7224 */ /* 0x000fe400078e0072 */
[----:B------:R-:W-:Y:S01]  /*2b90*/  FFMA.FTZ R69, R69, R98, R68 ;  /* 0x0000006245457223 */ /* 0x000fe20000010044 */
[----:B------:R-:W-:Y:S01]  /*2ba0*/  SEL R68, RZ, 0x2, P4 ;  /* 0x00000002ff447807 */ /* 0x000fe20002000000 */
[----:B------:R-:W-:Y:S01]  /*2bb0*/  HADD2.F32 R114, -RZ, R16.H0_H0 ;  /* 0x20000010ff727230 */ /* 0x000fe20000004100 */
[C---:B------:R-:W-:Y:S02]  /*2bc0*/  LOP3.LUT R118, R199.reuse, R18, RZ, 0x30, !PT ;  /* 0x00000012c7767212 */ /* 0x040fe400078e30ff */
[----:B------:R-:W-:Y:S02]  /*2bd0*/  ISETP.NE.AND P4, PT, R110, RZ, PT ;  /* 0x000000ff6e00720c */ /* 0x000fe40003f85270 */
[----:B------:R-:W-:-:S02]  /*2be0*/  LOP3.LUT R112, R199, R17, RZ, 0x30, !PT ;  /* 0x00000011c7707212 */ /* 0x000fc400078e30ff */
[----:B------:R-:W-:Y:S02]  /*2bf0*/  FSEL R98, RZ, 1, P4 ;  /* 0x3f800000ff627808 */ /* 0x000fe40002000000 */
[----:B------:R-:W-:Y:S02]  /*2c00*/  PRMT R118, R118, 0x9910, RZ ;  /* 0x0000991076767816 */ /* 0x000fe400000000ff */
[----:B------:R-:W-:Y:S01]  /*2c10*/  PRMT R112, R112, 0x9910, RZ ;  /* 0x0000991070707816 */ /* 0x000fe200000000ff */
[----:B------:R-:W-:Y:S01]  /*2c20*/  FFMA.FTZ R98, R98, R114, R69 ;  /* 0x0000007262627223 */ /* 0x000fe20000010045 */
[----:B------:R-:W-:Y:S01]  /*2c30*/  SEL R205, RZ, 0x4, P4 ;  /* 0x00000004ffcd7807 */ /* 0x000fe20002000000 */
[----:B------:R-:W-:Y:S01]  /*2c40*/  IMAD.MOV.U32 R114, RZ, RZ, R118 ;  /* 0x000000ffff727224 */ /* 0x000fe200078e0076 */
[----:B------:R-:W-:Y:S02]  /*2c50*/  ISETP.NE.AND P4, PT, R112, RZ, PT ;  /* 0x000000ff7000720c */ /* 0x000fe40003f85270 */
[----:B------:R-:W-:-:S02]  /*2c60*/  LOP3.LUT R116, R199, R25, RZ, 0x30, !PT ;  /* 0x00000019c7747212 */ /* 0x000fc400078e30ff */
[----:B------:R-:W-:Y:S02]  /*2c70*/  FSEL R207, RZ, 1, P4 ;  /* 0x3f800000ffcf7808 */ /* 0x000fe40002000000 */
[----:B------:R-:W-:Y:S02]  /*2c80*/  SEL R122, RZ, 0x8, P4 ;  /* 0x00000008ff7a7807 */ /* 0x000fe40002000000 */
[----:B------:R-:W-:Y:S02]  /*2c90*/  ISETP.NE.AND P4, PT, R114, RZ, PT ;  /* 0x000000ff7200720c */ /* 0x000fe40003f85270 */
[----:B------:R-:W-:Y:S01]  /*2ca0*/  PRMT R124, R116, 0x9910, RZ ;  /* 0x00009910747c7816 */ /* 0x000fe200000000ff */
[----:B------:R-:W-:Y:S01]  /*2cb0*/  HADD2.F32 R116, -RZ, R17.H0_H0 ;  /* 0x20000011ff747230 */ /* 0x000fe20000004100 */
[----:B------:R-:W-:Y:S02]  /*2cc0*/  LOP3.LUT R118, R199, R26, RZ, 0x30, !PT ;  /* 0x0000001ac7767212 */ /* 0x000fe400078e30ff */
[----:B------:R-:W-:-:S02]  /*2cd0*/  FSEL R209, RZ, 1, P4 ;  /* 0x3f800000ffd17808 */ /* 0x000fc40002000000 */
[----:B------:R-:W-:Y:S01]  /*2ce0*/  SEL R69, RZ, 0x10, P4 ;  /* 0x00000010ff457807 */ /* 0x000fe20002000000 */
[----:B------:R-:W-:Y:S01]  /*2cf0*/  FFMA.FTZ R98, R207, R116, R98 ;  /* 0x00000074cf627223 */ /* 0x000fe20000010062 */
[----:B------:R-:W-:Y:S02]  /*2d00*/  ISETP.NE.AND P4, PT, R124, RZ, PT ;  /* 0x000000ff7c00720c */ /* 0x000fe40003f85270 */
[----:B------:R-:W-:Y:S01]  /*2d10*/  PRMT R126, R118, 0x9910, RZ ;  /* 0x00009910767e7816 */ /* 0x000fe200000000ff */
[----:B------:R-:W-:Y:S01]  /*2d20*/  HADD2.F32 R118, -RZ, R18.H0_H0 ;  /* 0x20000012ff767230 */ /* 0x000fe20000004100 */
[----:B------:R-:W-:Y:S02]  /*2d30*/  LOP3.LUT R124, R199, R27, RZ, 0x30, !PT ;  /* 0x0000001bc77c7212 */ /* 0x000fe400078e30ff */
[----:B------:R-:W-:Y:S02]  /*2d40*/  FSEL R207, RZ, 1, P5 ;  /* 0x3f800000ffcf7808 */ /* 0x000fe40002800000 */
[----:B------:R-:W-:Y:S01]  /*2d50*/  SEL R116, RZ, 0x20, P5 ;  /* 0x00000020ff747807 */ /* 0x000fe20002800000 */
[----:B------:R-:W-:Y:S01]  /*2d60*/  FFMA.FTZ R98, R209, R118, R98 ;  /* 0x00000076d1627223 */ /* 0x000fe20000010062 */
[----:B------:R-:W-:Y:S01]  /*2d70*/  PRMT R128, R124, 0x9910, RZ ;  /* 0x000099107c807816 */ /* 0x000fe200000000ff */
[----:B------:R-:W-:Y:S01]  /*2d80*/  HADD2.F32 R124, -RZ, R19.H0_H0 ;  /* 0x20000013ff7c7230 */ /* 0x000fe20000004100 */
[----:B------:R-:W-:-:S02]  /*2d90*/  ISETP.NE.AND P5, PT, R126, RZ, PT ;  /* 0x000000ff7e00720c */ /* 0x000fc40003fa5270 */
[----:B------:R-:W-:Y:S02]  /*2da0*/  LOP3.LUT R126, R199, R28, RZ, 0x30, !PT ;  /* 0x0000001cc77e7212 */ /* 0x000fe400078e30ff */
        /* <DEDUP_REMOVED lines=8> */
[----:B------:R-:W-:Y:S01]  /*2e30*/  FSEL R207, RZ, 1, P2 ;  /* 0x3f800000ffcf7808 */ /* 0x000fe20001000000 */
[----:B------:R-:W-:Y:S01]  /*2e40*/  HADD2.F32 R124, -RZ, R21.H0_H0 ;  /* 0x20000015ff7c7230 */ /* 0x000fe20000004100 */
[----:B------:R-:W-:-:S02]  /*2e50*/  PRMT R126, R126, 0x9910, RZ ;  /* 0x000099107e7e7816 */ /* 0x000fc400000000ff */
[----:B------:R-:W-:Y:S02]  /*2e60*/  SEL R219, RZ, 0x80, P2 ;  /* 0x00000080ffdb7807 */ /* 0x000fe40001000000 */
[----:B------:R-:W-:Y:S01]  /*2e70*/  ISETP.NE.AND P2, PT, R128, RZ, PT ;  /* 0x000000ff8000720c */ /* 0x000fe20003f45270 */
[----:B------:R-:W-:Y:S01]  /*2e80*/  IMAD.MOV.U32 R128, RZ, RZ, R126 ;  /* 0x000000ffff807224 */ /* 0x000fe200078e007e */
[----:B------:R-:W-:Y:S01]  /*2e90*/  LOP3.LUT R126, R199, R30, RZ, 0x30, !PT ;  /* 0x0000001ec77e7212 */ /* 0x000fe200078e30ff */
[----:B------:R-:W-:Y:S01]  /*2ea0*/  FFMA.FTZ R98, R207, R124, R98 ;  /* 0x0000007ccf627223 */ /* 0x000fe20000010062 */
[----:B------:R-:W-:Y:S02]  /*2eb0*/  FSEL R209, RZ, 1, P3 ;  /* 0x3f800000ffd17808 */ /* 0x000fe40001800000 */
[----:B------:R-:W-:Y:S02]  /*2ec0*/  SEL R217, RZ, 0x100, P3 ;  /* 0x00000100ffd97807 */ /* 0x000fe40001800000 */
[----:B------:R-:W-:-:S02]  /*2ed0*/  ISETP.NE.AND P3, PT, R128, RZ, PT ;  /* 0x000000ff8000720c */ /* 0x000fc40003f65270 */
        /* <DEDUP_REMOVED lines=12> */
[----:B------:R-:W-:Y:S02]  /*2fa0*/  SEL R126, RZ, 0x400, P1 ;  /* 0x00000400ff7e7807 */ /* 0x000fe40000800000 */
[----:B------:R-:W-:Y:S02]  /*2fb0*/  ISETP.NE.AND P1, PT, R132, RZ, PT ;  /* 0x000000ff8400720c */ /* 0x000fe40003f25270 */
[----:B------:R-:W-:Y:S01]  /*2fc0*/  PRMT R134, R130, 0x9910, RZ ;  /* 0x0000991082867816 */ /* 0x000fe200000000ff */
[----:B------:R-:W-:Y:S01]  /*2fd0*/  HADD2.F32 R130, -RZ, R24.H0_H0 ;  /* 0x20000018ff827230 */ /* 0x000fe20000004100 */
[----:B------:R-:W-:-:S02]  /*2fe0*/  LOP3.LUT R132, R199, R33, RZ, 0x30, !PT ;  /* 0x00000021c7847212 */ /* 0x000fc400078e30ff */
[----:B------:R-:W-:Y:S02]  /*2ff0*/  FSEL R207, RZ, 1, P4 ;  /* 0x3f800000ffcf7808 */ /* 0x000fe40002000000 */
[----:B------:R-:W-:Y:S01]  /*3000*/  SEL R128, RZ, 0x800, P4 ;  /* 0x00000800ff807807 */ /* 0x000fe20002000000 */
[----:B------:R-:W-:Y:S01]  /*3010*/  FFMA.FTZ R98, R209, R130, R98 ;  /* 0x00000082d1627223 */ /* 0x000fe20000010062 */
[----:B------:R-:W-:Y:S01]  /*3020*/  PRMT R136, R132, 0x9910, RZ ;  /* 0x0000991084887816 */ /* 0x000fe200000000ff */
[----:B------:R-:W-:Y:S01]  /*3030*/  HADD2.F32 R132, -RZ, R25.H0_H0 ;  /* 0x20000019ff847230 */ /* 0x000fe20000004100 */
[----:B------:R-:W-:Y:S02]  /*3040*/  ISETP.NE.AND P4, PT, R134, RZ, PT ;  /* 0x000000ff8600720c */ /* 0x000fe40003f85270 */
[----:B------:R-:W-:Y:S02]  /*3050*/  LOP3.LUT R134, R199, R34, RZ, 0x30, !PT ;  /* 0x00000022c7867212 */ /* 0x000fe400078e30ff */
[----:B------:R-:W-:Y:S01]  /*3060*/  FSEL R209, RZ, 1, P5 ;  /* 0x3f800000ffd17808 */ /* 0x000fe20002800000 */
[----:B------:R-:W-:Y:S01]  /*3070*/  FFMA.FTZ R98, R207, R132, R98 ;  /* 0x00000084cf627223 */ /* 0x000fe20000010062 */
[----:B------:R-:W-:-:S02]  /*3080*/  SEL R130, RZ, 0x1000, P5 ;  /* 0x00001000ff827807 */ /* 0x000fc40002800000 */
        /* <DEDUP_REMOVED lines=27> */
[----:B------:R-:W-:Y:S01]  /*3240*/  SEL R138, RZ, 0x10000, P0 ;  /* 0x00010000ff8a7807 */ /* 0x000fe20000000000 */
[----:B------:R-:W-:Y:S01]  /*3250*/  HADD2.F32 R140, -RZ, R30.H0_H0 ;  /* 0x2000001eff8c7230 */ /* 0x000fe20000004100 */
[----:B------:R-:W-:-:S02]  /*3260*/  ISETP.NE.AND P0, PT, R148, RZ, PT ;  /* 0x000000ff9400720c */ /* 0x000fc40003f05270 */
[----:B------:R-:W-:Y:S02]  /*3270*/  PRMT R148, R146, 0x9910, RZ ;  /* 0x0000991092947816 */ /* 0x000fe400000000ff */
[----:B------:R-:W-:Y:S01]  /*3280*/  LOP3.LUT R146, R199, R39, RZ, 0x30, !PT ;  /* 0x00000027c7927212 */ /* 0x000fe200078e30ff */
[----:B------:R-:W-:Y:S01]  /*3290*/  FFMA.FTZ R140, R209, R140, R98 ;  /* 0x0000008cd18c7223 */ /* 0x000fe20000010062 */
[----:B------:R-:W-:Y:S02]  /*32a0*/  FSEL R211, RZ, 1, P1 ;  /* 0x3f800000ffd37808 */ /* 0x000fe40000800000 */
[----:B------:R-:W-:Y:S02]  /*32b0*/  SEL R207, RZ, 0x20000, P1 ;  /* 0x00020000ffcf7807 */ /* 0x000fe40000800000 */
        /* <DEDUP_REMOVED lines=9> */
[----:B------:R-:W-:Y:S01]  /*3350*/  PRMT R150, R148, 0x9910, RZ ;  /* 0x0000991094967816 */ /* 0x000fe200000000ff */
[----:B------:R-:W-:Y:S01]  /*3360*/  HADD2.F32 R148, -RZ, R32.H0_H0 ;  /* 0x20000020ff947230 */ /* 0x000fe20000004100 */
[----:B------:R-:W-:-:S02]  /*3370*/  FSEL R211, RZ, 1, P5 ;  /* 0x3f800000ffd37808 */ /* 0x000fc40002800000 */
[----:B------:R-:W-:Y:S02]  /*3380*/  SEL R192, RZ, 0x80000, P5 ;  /* 0x00080000ffc07807 */ /* 0x000fe40002800000 */
[----:B------:R-:W-:Y:S01]  /*3390*/  FFMA.FTZ R140, R209, R148, R140 ;  /* 0x00000094d18c7223 */ /* 0x000fe2000001008c */
[----:B------:R-:W-:Y:S02]  /*33a0*/  LOP3.LUT R148, R199, R41, RZ, 0x30, !PT ;  /* 0x00000029c7947212 */ /* 0x000fe400078e30ff */
[----:B------:R-:W-:Y:S01]  /*33b0*/  ISETP.NE.AND P5, PT, R150, RZ, PT ;  /* 0x000000ff9600720c */ /* 0x000fe20003fa5270 */
[----:B------:R-:W-:Y:S01]  /*33c0*/  FFMA.FTZ R140, R211, R146, R140 ;  /* 0x00000092d38c7223 */ /* 0x000fe2000001008c */
[----:B------:R-:W-:Y:S01]  /*33d0*/  HADD2.F32 R146, -RZ, R34.H0_H0 ;  /* 0x20000022ff927230 */ /* 0x000fe20000004100 */
[----:B------:R-:W-:Y:S02]  /*33e0*/  FSEL R209, RZ, 1, P6 ;  /* 0x3f800000ffd17808 */ /* 0x000fe40003000000 */
[----:B------:R-:W-:-:S02]  /*33f0*/  LOP3.LUT R150, R199, R42, RZ, 0x30, !PT ;  /* 0x0000002ac7967212 */ /* 0x000fc400078e30ff */
[----:B------:R-:W-:Y:S01]  /*3400*/  PRMT R152, R148, 0x9910, RZ ;  /* 0x0000991094987816 */ /* 0x000fe200000000ff */
[----:B------:R-:W-:Y:S01]  /*3410*/  HADD2.F32 R148, -RZ, R35.H0_H0 ;  /* 0x20000023ff947230 */ /* 0x000fe20000004100 */
[----:B------:R-:W-:Y:S01]  /*3420*/  FSEL R211, RZ, 1, P2 ;  /* 0x3f800000ffd37808 */ /* 0x000fe20001000000 */
[----:B------:R-:W-:Y:S01]  /*3430*/  FFMA.FTZ R140, R209, R146, R140 ;  /* 0x00000092d18c7223 */ /* 0x000fe2000001008c */
[----:B------:R-:W-:Y:S01]  /*3440*/  PRMT R150, R150, 0x9910, RZ ;  /* 0x0000991096967816 */ /* 0x000fe200000000ff */
[----:B------:R-:W-:Y:S01]  /*3450*/  HADD2.F32 R146, -RZ, R36.H0_H0 ;  /* 0x20000024ff927230 */ /* 0x000fe20000004100 */
[----:B------:R-:W-:Y:S01]  /*3460*/  FSEL R209, RZ, 1, P3 ;  /* 0x3f800000ffd17808 */ /* 0x000fe20001800000 */
[----:B------:R-:W-:Y:S01]  /*3470*/  FFMA.FTZ R140, R211, R148, R140 ;  /* 0x00000094d38c7223 */ /* 0x000fe2000001008c */
[----:B------:R-:W-:Y:S01]  /*3480*/  SEL R213, RZ, 0x200000, P2 ;  /* 0x00200000ffd57807 */ /* 0x000fe20001000000 */
        /* <DEDUP_REMOVED lines=16> */
[----:B------:R-:W-:Y:S02]  /*3590*/  ISETP.NE.AND P6, PT, R152, RZ, PT ;  /* 0x000000ff9800720c */ /* 0x000fe40003fc5270 */
[----:B------:R-:W-:Y:S01]  /*35a0*/  PRMT R150, R150, 0x9910, RZ ;  /* 0x0000991096967816 */ /* 0x000fe200000000ff */
[----:B------:R-:W-:Y:S01]  /*35b0*/  FFMA.FTZ R140, R209, R146, R140 ;  /* 0x00000092d18c7223 */ /* 0x000fe2000001008c */
[----:B------:R-:W-:Y:S01]  /*35c0*/  LOP3.LUT R148, R199, R44, RZ, 0x30, !PT ;  /* 0x0000002cc7947212 */ /* 0x000fe200078e30ff */
[----:B------:R-:W-:Y:S01]  /*35d0*/  HADD2.F32 R146, -RZ, R41.H0_H0 ;  /* 0x20000029ff927230 */ /* 0x000fe20000004100 */
[----:B------:R-:W-:Y:S02]  /*35e0*/  SEL R211, RZ, 0x400000, P3 ;  /* 0x00400000ffd37807 */ /* 0x000fe40001800000 */
[----:B------:R-:W-:Y:S02]  /*35f0*/  ISETP.NE.AND P3, PT, R150, RZ, PT ;  /* 0x000000ff9600720c */ /* 0x000fe40003f65270 */
[----:B------:R-:W-:-:S02]  /*3600*/  FSEL R209, RZ, 1, P6 ;  /* 0x3f800000ffd17808 */ /* 0x000fc40003000000 */
[----:B------:R-:W-:Y:S02]  /*3610*/  LOP3.LUT R150, R199, R45, RZ, 0x30, !PT ;  /* 0x0000002dc7967212 */ /* 0x000fe400078e30ff */
[----:B------:R-:W-:Y:S01]  /*3620*/  PRMT R152, R148, 0x9910, RZ ;  /* 0x0000991094987816 */ /* 0x000fe200000000ff */
[----:B------:R-:W-:Y:S01]  /*3630*/  HADD2.F32 R148, -RZ, R42.H0_H0 ;  /* 0x2000002aff947230 */ /* 0x000fe20000004100 */
[----:B------:R-:W-:Y:S01]  /*3640*/  FSEL R235, RZ, 1, P2 ;  /* 0x3f800000ffeb7808 */ /* 0x000fe20001000000 */
[----:B------:R-:W-:Y:S01]  /*3650*/  FFMA.FTZ R140, R209, R146, R140 ;  /* 0x00000092d18c7223 */ /* 0x000fe2000001008c */
[----:B------:R-:W-:Y:S01]  /*3660*/  PRMT R150, R150, 0x9910, RZ ;  /* 0x0000991096967816 */ /* 0x000fe200000000ff */
[----:B------:R-:W-:Y:S01]  /*3670*/  HADD2.F32 R146, -RZ, R43.H0_H0 ;  /* 0x2000002bff927230 */ /* 0x000fe20000004100 */
[----:B------:R-:W-:Y:S01]  /*3680*/  SEL R209, RZ, 0x800000, P0 ;  /* 0x00800000ffd17807 */ /* 0x000fe20000000000 */
[----:B------:R-:W-:Y:S01]  /*3690*/  FFMA.FTZ R140, R235, R148, R140 ;  /* 0x00000094eb8c7223 */ /* 0x000fe2000001008c */
[----:B------:R-:W-:Y:S01]  /*36a0*/  ISETP.NE.AND P0, PT, R152, RZ, PT ;  /* 0x000000ff9800720c */ /* 0x000fe20003f05270 */
[----:B------:R-:W-:Y:S01]  /*36b0*/  IMAD.MOV.U32 R148, RZ, RZ, R150 ;  /* 0x000000ffff947224 */ /* 0x000fe200078e0096 */
[----:B------:R-:W-:-:S02]  /*36c0*/  FSEL R235, RZ, 1, P3 ;  /* 0x3f800000ffeb7808 */ /* 0x000fc40001800000 */
[----:B------:R-:W-:Y:S02]  /*36d0*/  SEL R182, RZ, 0x1000000, P1 ;  /* 0x01000000ffb67807 */ /* 0x000fe40000800000 */
[----:B------:R-:W-:Y:S01]  /*36e0*/  ISETP.NE.AND P1, PT, R148, RZ, PT ;  /* 0x000000ff9400720c */ /* 0x000fe20003f25270 */
[----:B------:R-:W-:Y:S01]  /*36f0*/  HADD2.F32 R148, -RZ, R44.H0_H0 ;  /* 0x2000002cff947230 */ /* 0x000fe20000004100 */
[----:B------:R-:W-:Y:S01]  /*3700*/  FSEL R239, RZ, 1, P0 ;  /* 0x3f800000ffef7808 */ /* 0x000fe20000000000 */
[----:B------:R-:W-:Y:S01]  /*3710*/  FFMA.FTZ R140, R235, R146, R140 ;  /* 0x00000092eb8c7223 */ /* 0x000fe2000001008c */
[----:B------:R-:W-:Y:S01]  /*3720*/  HADD2.F32 R146, -RZ, R45.H0_H0 ;  /* 0x2000002dff927230 */ /* 0x000fe20000004100 */
[----:B------:R-:W-:Y:S02]  /*3730*/  FSEL R235, RZ, 1, P1 ;  /* 0x3f800000ffeb7808 */ /* 0x000fe40000800000 */
[----:B------:R-:W-:Y:S01]  /*3740*/  FFMA.FTZ R140, R239, R148, R140 ;  /* 0x00000094ef8c7223 */ /* 0x000fe2000001008c */
[----:B------:R-:W-:Y:S01]  /*3750*/  IADD3 R144, PT, PT, R4, R5, R144 ;  /* 0x0000000504907210 */ /* 0x000fe20007ffe090 */
[----:B------:R-:W-:Y:S01]  /*3760*/  HADD2.F32 R4, -RZ, R46.H0_H0 ;  /* 0x2000002eff047230 */ /* 0x000fe20000004100 */
[----:B------:R-:W-:Y:S01]  /*3770*/  LOP3.LUT R5, R199, R46, RZ, 0x30, !PT ;  /* 0x0000002ec7057212 */ /* 0x000fe200078e30ff */
[----:B------:R-:W-:Y:S01]  /*3780*/  FFMA.FTZ R146, R235, R146, R140 ;  /* 0x00000092eb927223 */ /* 0x000fe2000001008c */
[----:B------:R-:W-:Y:S01]  /*3790*/  LOP3.LUT R140, R199, R47, RZ, 0x30, !PT ;  /* 0x0000002fc78c7212 */ /* 0x000fe200078e30ff */
[----:B------:R-:W-:Y:S01]  /*37a0*/  HADD2.F32 R148, -RZ, R47.H0_H0 ;  /* 0x2000002fff947230 */ /* 0x000fe20000004100 */
[----:B------:R-:W-:-:S02]  /*37b0*/  PRMT R152, R5, 0x9910, RZ ;  /* 0x0000991005987816 */ /* 0x000fc400000000ff */
[----:B------:R-:W-:Y:S02]  /*37c0*/  LOP3.LUT R5, R199, R48, RZ, 0x30, !PT ;  /* 0x00000030c7057212 */ /* 0x000fe400078e30ff */
[----:B------:R-:W-:Y:S02]  /*37d0*/  SEL R150, RZ, 0x2000000, P4 ;  /* 0x02000000ff967807 */ /* 0x000fe40002000000 */
[----:B------:R-:W-:Y:S02]  /*37e0*/  PRMT R154, R140, 0x9910, RZ ;  /* 0x000099108c9a7816 */ /* 0x000fe400000000ff */
[----:B------:R-:W-:Y:S02]  /*37f0*/  ISETP.NE.AND P4, PT, R152, RZ, PT ;  /* 0x000000ff9800720c */ /* 0x000fe40003f85270 */
[----:B------:R-:W-:Y:S02]  /*3800*/  PRMT R156, R5, 0x9910, RZ ;  /* 0x00009910059c7816 */ /* 0x000fe400000000ff */
[----:B------:R-:W-:-:S02]  /*3810*/  SEL R140, RZ, 0x4000000, P5 ;  /* 0x04000000ff8c7807 */ /* 0x000fc40002800000 */
[----:B------:R-:W-:Y:S02]  /*3820*/  ISETP.NE.AND P5, PT, R154, RZ, PT ;  /* 0x000000ff9a00720c */ /* 0x000fe40003fa5270 */
[----:B------:R-:W-:Y:S02]  /*3830*/  FSEL R5, RZ, 1, P4 ;  /* 0x3f800000ff057808 */ /* 0x000fe40002000000 */
[----:B------:R-:W-:Y:S02]  /*3840*/  LOP3.LUT R158, R199, R49, RZ, 0x30, !PT ;  /* 0x00000031c79e7212 */ /* 0x000fe400078e30ff */
[----:B------:R-:W-:Y:S01]  /*3850*/  FSEL R235, RZ, 1, P5 ;  /* 0x3f800000ffeb7808 */ /* 0x000fe20002800000 */
[----:B------:R-:W-:Y:S01]  /*3860*/  FFMA.FTZ R4, R5, R4, R146 ;  /* 0x0000000405047223 */ /* 0x000fe20000010092 */
[----:B------:R-:W-:Y:S01]  /*3870*/  SEL R251, RZ, 0x8000000, P6 ;  /* 0x08000000fffb7807 */ /* 0x000fe20003000000 */
[----:B------:R-:W-:Y:S01]  /*3880*/  HADD2.F32 R146, -RZ, R48.H0_H0 ;  /* 0x20000030ff927230 */ /* 0x000fe20000004100 */
[----:B------:R-:W-:Y:S01]  /*3890*/  ISETP.NE.AND P6, PT, R156, RZ, PT ;  /* 0x000000ff9c00720c */ /* 0x000fe20003fc5270 */
[----:B------:R-:W-:Y:S01]  /*38a0*/  FFMA.FTZ R4, R235, R148, R4 ;  /* 0x00000094eb047223 */ /* 0x000fe20000010004 */
[----:B------:R-:W-:-:S02]  /*38b0*/  PRMT R158, R158, 0x9910, RZ ;  /* 0x000099109e9e7816 */ /* 0x000fc400000000ff */
[----:B------:R-:W-:Y:S02]  /*38c0*/  FSEL R5, RZ, 1, P6 ;  /* 0x3f800000ff057808 */ /* 0x000fe40003000000 */
[----:B------:R-:W-:Y:S02]  /*38d0*/  LOP3.LUT R148, R199, R50, RZ, 0x30, !PT ;  /* 0x00000032c7947212 */ /* 0x000fe400078e30ff */
[----:B------:R-:W-:Y:S01]  /*38e0*/  SEL R245, RZ, 0x10000000, P2 ;  /* 0x10000000fff57807 */ /* 0x000fe20001000000 */
[----:B------:R-:W-:Y:S01]  /*38f0*/  FFMA.FTZ R4, R5, R146, R4 ;  /* 0x0000009205047223 */ /* 0x000fe20000010004 */
[----:B------:R-:W-:Y:S01]  /*3900*/  ISETP.NE.AND P2, PT, R158, RZ, PT ;  /* 0x000000ff9e00720c */ /* 0x000fe20003f45270 */
[----:B------:R-:W-:Y:S01]  /*3910*/  HADD2.F32 R146, -RZ, R49.H0_H0 ;  /* 0x20000031ff927230 */ /* 0x000fe20000004100 */
[----:B------:R-:W-:Y:S02]  /*3920*/  PRMT R160, R148, 0x9910, RZ ;  /* 0x0000991094a07816 */ /* 0x000fe400000000ff */
[----:B------:R-:W-:-:S02]  /*3930*/  FSEL R5, RZ, 1, P2 ;  /* 0x3f800000ff057808 */ /* 0x000fc40001000000 */
[----:B------:R-:W-:Y:S02]  /*3940*/  SEL R235, RZ, 0x20000000, P3 ;  /* 0x20000000ffeb7807 */ /* 0x000fe40001800000 */
[----:B------:R-:W-:Y:S01]  /*3950*/  ISETP.NE.AND P3, PT, R160, RZ, PT ;  /* 0x000000ffa000720c */ /* 0x000fe20003f65270 */
[----:B------:R-:W-:Y:S01]  /*3960*/  FFMA.FTZ R4, R5, R146, R4 ;  /* 0x0000009205047223 */ /* 0x000fe20000010004 */
[----:B------:R-:W-:Y:S01]  /*3970*/  HADD2.F32 R146, -RZ, R50.H0_H0 ;  /* 0x20000032ff927230 */ /* 0x000fe20000004100 */
[----:B------:R-:W-:Y:S02]  /*3980*/  IADD3 R142, PT, PT, R205, R68, R142 ;  /* 0x00000044cd8e7210 */ /* 0x000fe40007ffe08e */
[----:B------:R-:W-:Y:S02]  /*3990*/  FSEL R5, RZ, 1, P3 ;  /* 0x3f800000ff057808 */ /* 0x000fe40001800000 */
[----:B------:R-:W-:Y:S02]  /*39a0*/  LOP3.LUT R68, R199, R51, RZ, 0x30, !PT ;  /* 0x00000033c7447212 */ /* 0x000fe400078e30ff */
[----:B------:R-:W-:Y:S01]  /*39b0*/  SEL R148, RZ, 0x2, P5 ;  /* 0x00000002ff947807 */ /* 0x000fe20002800000 */
[----:B------:R-:W-:Y:S01]  /*39c0*/  FFMA.FTZ R4, R5, R146, R4 ;  /* 0x0000009205047223 */ /* 0x000fe20000010004 */
[----:B------:R-:W-:-:S02]  /*39d0*/  LOP3.LUT R5, R199, R52, RZ, 0x30, !PT ;  /* 0x00000034c7057212 */ /* 0x000fc400078e30ff */
[----:B------:R-:W-:Y:S02]  /*39e0*/  PRMT R68, R68, 0x9910, RZ ;  /* 0x0000991044447816 */ /* 0x000fe400000000ff */
[----:B------:R-:W-:Y:S02]  /*39f0*/  PRMT R146, R5, 0x9910, RZ ;  /* 0x0000991005927816 */ /* 0x000fe400000000ff */
[----:B------:R-:W-:Y:S02]  /*3a00*/  SEL R5, RZ, 0x1, P4 ;  /* 0x00000001ff057807 */ /* 0x000fe40002000000 */
[----:B------:R-:W-:Y:S01]  /*3a10*/  ISETP.NE.AND P4, PT, R68, RZ, PT ;  /* 0x000000ff4400720c */ /* 0x000fe20003f85270 */
[----:B------:R-:W-:Y:S01]  /*3a20*/  HADD2.F32 R68, -RZ, R51.H0_H0 ;  /* 0x20000033ff447230 */ /* 0x000fe20000004100 */
[----:B------:R-:W-:Y:S02]  /*3a30*/  ISETP.NE.AND P5, PT, R146, RZ, PT ;  /* 0x000000ff9200720c */ /* 0x000fe40003fa5270 */
[----:B------:R-:W-:-:S02]  /*3a40*/  FSEL R205, RZ, 1, P4 ;  /* 0x3f800000ffcd7808 */ /* 0x000fc40002000000 */
[----:B------:R-:W-:Y:S02]  /*3a50*/  SEL R176, RZ, 0x4, P6 ;  /* 0x00000004ffb07807 */ /* 0x000fe40003000000 */
[----:B------:R-:W-:Y:S01]  /*3a60*/  SEL R164, RZ, 0x40, P5 ;  /* 0x00000040ffa47807 */ /* 0x000fe20002800000 */
[----:B------:R-:W-:Y:S01]  /*3a70*/  FFMA.FTZ R4, R205, R68, R4 ;  /* 0x00000044cd047223 */ /* 0x000fe20000010004 */
[----:B------:R-:W-:Y:S01]  /*3a80*/  HADD2.F32 R68, -RZ, R52.H0_H0 ;  /* 0x20000034ff447230 */ /* 0x000fe20000004100 */
[----:B------:R-:W-:Y:S02]  /*3a90*/  FSEL R205, RZ, 1, P5 ;  /* 0x3f800000ffcd7808 */ /* 0x000fe40002800000 */
[----:B------:R-:W-:Y:S02]  /*3aa0*/  IADD3 R5, PT, PT, R176, R148, R5 ;  /* 0x00000094b0057210 */ /* 0x000fe40007ffe005 */
[----:B------:R-:W-:Y:S01]  /*3ab0*/  IADD3 R120, PT, PT, R237, R120, R144 ;  /* 0x00000078ed787210 */ /* 0x000fe20007ffe090 */
[----:B------:R-:W-:Y:S01]  /*3ac0*/  FFMA.FTZ R4, R205, R68, R4 ;  /* 0x00000044cd047223 */ /* 0x000fe20000010004 */
[----:B------:R-:W-:-:S02]  /*3ad0*/  LOP3.LUT R68, R199, R53, RZ, 0x30, !PT ;  /* 0x00000035c7447212 */ /* 0x000fc400078e30ff */
[----:B------:R-:W-:Y:S01]  /*3ae0*/  SEL R205, RZ, 0x8, P2 ;  /* 0x00000008ffcd7807 */ /* 0x000fe20001000000 */
[----:B------:R-:W-:Y:S01]  /*3af0*/  IMAD.IADD R223, R120, 0x1, R223 ;  /* 0x0000000178df7824 */ /* 0x000fe200078e02df */
[----:B------:R-:W-:Y:S02]  /*3b00*/  PRMT R146, R68, 0x9910, RZ ;  /* 0x0000991044927816 */ /* 0x000fe400000000ff */
[----:B------:R-:W-:Y:S01]  /*3b10*/  LOP3.LUT R68, R199, R54, RZ, 0x30, !PT ;  /* 0x00000036c7447212 */ /* 0x000fe200078e30ff */
[----:B------:R-:W-:Y:S01]  /*3b20*/  IMAD.IADD R64, R223, 0x1, R64 ;  /* 0x00000001df407824 */ /* 0x000fe200078e0240 */
[----:B------:R-:W-:Y:S02]  /*3b30*/  ISETP.NE.AND P6, PT, R146, RZ, PT ;  /* 0x000000ff9200720c */ /* 0x000fe40003fc5270 */
[----:B------:R-:W-:Y:S01]  /*3b40*/  PRMT R68, R68, 0x9910, RZ ;  /* 0x0000991044447816 */ /* 0x000fe200000000ff */
[----:B------:R-:W-:Y:S01]  /*3b50*/  IMAD.IADD R221, R64, 0x1, R221 ;  /* 0x0000000140dd7824 */ /* 0x000fe200078e02dd */
[----:B------:R-:W-:-:S02]  /*3b60*/  FSEL R239, RZ, 1, P6 ;  /* 0x3f800000ffef7808 */ /* 0x000fc40003000000 */
[----:B------:R-:W-:Y:S01]  /*3b70*/  ISETP.NE.AND P2, PT, R68, RZ, PT ;  /* 0x000000ff4400720c */ /* 0x000fe20003f45270 */
[----:B------:R-:W-:Y:S01]  /*3b80*/  HADD2.F32 R68, -RZ, R53.H0_H0 ;  /* 0x20000035ff447230 */ /* 0x000fe20000004100 */
[----:B------:R-:W-:Y:S02]  /*3b90*/  SEL R166, RZ, 0x80, P6 ;  /* 0x00000080ffa67807 */ /* 0x000fe40003000000 */
[----:B------:R-:W-:Y:S02]  /*3ba0*/  SEL R168, RZ, 0x100, P2 ;  /* 0x00000100ffa87807 */ /* 0x000fe40001000000 */
[----:B------:R-:W-:Y:S01]  /*3bb0*/  FFMA.FTZ R4, R239, R68, R4 ;  /* 0x00000044ef047223 */ /* 0x000fe20000010004 */
[----:B------:R-:W-:Y:S01]  /*3bc0*/  HADD2.F32 R68, -RZ, R54.H0_H0 ;  /* 0x20000036ff447230 */ /* 0x000fe20000004100 */
[----:B------:R-:W-:Y:S02]  /*3bd0*/  FSEL R239, RZ, 1, P2 ;  /* 0x3f800000ffef7808 */ /* 0x000fe40001000000 */
[----:B------:R-:W-:-:S03]  /*3be0*/  IADD3 R122, PT, PT, R69, R122, R142 ;  /* 0x0000007a457a7210 */ /* 0x000fc60007ffe08e */
[----:B------:R-:W-:Y:S01]  /*3bf0*/  FFMA.FTZ R68, R239, R68, R4 ;  /* 0x00000044ef447223 */ /* 0x000fe20000010004 */
[----:B------:R-:W-:Y:S01]  /*3c00*/  LOP3.LUT R4, R199, R55, RZ, 0x30, !PT ;  /* 0x00000037c7047212 */ /* 0x000fe200078e30ff */
[----:B------:R-:W-:-:S03]  /*3c10*/  IMAD.IADD R116, R122, 0x1, R116 ;  /* 0x000000017a747824 */ /* 0x000fc600078e0274 */
[----:B------:R-:W-:Y:S01]  /*3c20*/  PRMT R146, R4, 0x9910, RZ ;  /* 0x0000991004927816 */ /* 0x000fe200000000ff */
[----:B------:R-:W-:Y:S01]  /*3c30*/  IMAD.IADD R118, R116, 0x1, R118 ;  /* 0x0000000174767824 */ /* 0x000fe200078e0276 */
[----:B------:R-:W-:-:S04]  /*3c40*/  LOP3.LUT R4, R199, R56, RZ, 0x30, !PT ;  /* 0x00000038c7047212 */ /* 0x000fc800078e30ff */
[----:B------:R-:W-:Y:S02]  /*3c50*/  PRMT R162, R4, 0x9910, RZ ;  /* 0x0000991004a27816 */ /* 0x000fe400000000ff */
[----:B------:R-:W-:Y:S02]  /*3c60*/  SEL R4, RZ, 0x10, P3 ;  /* 0x00000010ff047807 */ /* 0x000fe40001800000 */
[----:B------:R-:W-:Y:S01]  /*3c70*/  ISETP.NE.AND P3, PT, R146, RZ, PT ;  /* 0x000000ff9200720c */ /* 0x000fe20003f65270 */
[----:B------:R-:W-:Y:S01]  /*3c80*/  IMAD.MOV.U32 R146, RZ, RZ, R162 ;  /* 0x000000ffff927224 */ /* 0x000fe200078e00a2 */
[----:B------:R-:W-:Y:S02]  /*3c90*/  SEL R162, RZ, 0x20, P4 ;  /* 0x00000020ffa27807 */ /* 0x000fe40002000000 */
[----:B------:R-:W-:Y:S02]  /*3ca0*/  FSEL R239, RZ, 1, P3 ;  /* 0x3f800000ffef7808 */ /* 0x000fe40001800000 */
[----:B------:R-:W-:Y:S01]  /*3cb0*/  ISETP.NE.AND P4, PT, R146, RZ, PT ;  /* 0x000000ff9200720c */ /* 0x000fe20003f85270 */
[----:B------:R-:W-:Y:S01]  /*3cc0*/  HADD2.F32 R146, -RZ, R55.H0_H0 ;  /* 0x20000037ff927230 */ /* 0x000fe20000004100 */
[----:B------:R-:W-:-:S04]  /*3cd0*/  IADD3 R205, PT, PT, R4, R205, R5 ;  /* 0x000000cd04cd7210 */ /* 0x000fc80007ffe005 */
[----:B------:R-:W-:Y:S01]  /*3ce0*/  FFMA.FTZ R68, R239, R146, R68 ;  /* 0x00000092ef447223 */ /* 0x000fe20000010044 */
[----:B------:R-:W-:Y:S01]  /*3cf0*/  HADD2.F32 R146, -RZ, R56.H0_H0 ;  /* 0x20000038ff927230 */ /* 0x000fe20000004100 */
[----:B------:R-:W-:Y:S01]  /*3d00*/  FSEL R239, RZ, 1, P4 ;  /* 0x3f800000ffef7808 */ /* 0x000fe20002000000 */
[----:B------:R-:W-:-:S04]  /*3d10*/  IMAD.IADD R162, R205, 0x1, R162 ;  /* 0x00000001cda27824 */ /* 0x000fc800078e02a2 */
[----:B------:R-:W-:Y:S01]  /*3d20*/  FFMA.FTZ R68, R239, R146, R68 ;  /* 0x00000092ef447223 */ /* 0x000fe20000010044 */
[C---:B------:R-:W-:Y:S01]  /*3d30*/  LOP3.LUT R146, R199.reuse, R57, RZ, 0x30, !PT ;  /* 0x00000039c7927212 */ /* 0x040fe200078e30ff */
[----:B------:R-:W0:Y:S01]  /*3d40*/  S2R R239, SR_CgaCtaId ;  /* 0x0000000000ef7919 */ /* 0x000e220000008800 */
[----:B------:R-:W-:Y:S02]  /*3d50*/  IMAD.IADD R164, R162, 0x1, R164 ;  /* 0x00000001a2a47824 */ /* 0x000fe400078e02a4 */
[----:B------:R-:W-:Y:S02]  /*3d60*/  PRMT R146, R146, 0x9910, RZ ;  /* 0x0000991092927816 */ /* 0x000fe400000000ff */
[----:B------:R-:W-:Y:S02]  /*3d70*/  IMAD.IADD R166, R164, 0x1, R166 ;  /* 0x00000001a4a67824 */ /* 0x000fe400078e02a6 */
[----:B------:R-:W-:Y:S02]  /*3d80*/  ISETP.NE.AND P5, PT, R146, RZ, PT ;  /* 0x000000ff9200720c */ /* 0x000fe40003fa5270 */
[----:B------:R-:W-:Y:S01]  /*3d90*/  LOP3.LUT R146, R199, R58, RZ, 0x30, !PT ;  /* 0x0000003ac7927212 */ /* 0x000fe200078e30ff */
[----:B------:R-:W-:Y:S01]  /*3da0*/  IMAD.IADD R168, R166, 0x1, R168 ;  /* 0x00000001a6a87824 */ /* 0x000fe200078e02a8 */
[----:B------:R-:W-:-:S02]  /*3db0*/  FSEL R241, RZ, 1, P5 ;  /* 0x3f800000fff17808 */ /* 0x000fc40002800000 */
[----:B------:R-:W-:-:S04]  /*3dc0*/  PRMT R146, R146, 0x9910, RZ ;  /* 0x0000991092927816 */ /* 0x000fc800000000ff */
[----:B------:R-:W-:Y:S01]  /*3dd0*/  ISETP.NE.AND P6, PT, R146, RZ, PT ;  /* 0x000000ff9200720c */ /* 0x000fe20003fc5270 */
[----:B------:R-:W-:-:S03]  /*3de0*/  HADD2.F32 R146, -RZ, R57.H0_H0 ;  /* 0x20000039ff927230 */ /* 0x000fc60000004100 */
[----:B------:R-:W-:Y:S02]  /*3df0*/  SEL R176, RZ, 0x1000, P6 ;  /* 0x00001000ffb07807 */ /* 0x000fe40003000000 */
[----:B------:R-:W-:Y:S01]  /*3e00*/  FFMA.FTZ R68, R241, R146, R68 ;  /* 0x00000092f1447223 */ /* 0x000fe20000010044 */
[----:B------:R-:W-:Y:S01]  /*3e10*/  HADD2.F32 R146, -RZ, R58.H0_H0 ;  /* 0x2000003aff927230 */ /* 0x000fe20000004100 */
[----:B------:R-:W-:-:S05]  /*3e20*/  FSEL R241, RZ, 1, P6 ;  /* 0x3f800000fff17808 */ /* 0x000fca0003000000 */
[----:B------:R-:W-:Y:S01]  /*3e30*/  FFMA.FTZ R174, R241, R146, R68 ;  /* 0x00000092f1ae7223 */ /* 0x000fe20000010044 */
[----:B------:R-:W-:Y:S02]  /*3e40*/  MOV R241, 0x400 ;  /* 0x0000040000f17802 */ /* 0x000fe40000000f00 */
[----:B------:R-:W-:-:S03]  /*3e50*/  LOP3.LUT R68, R199, R59, RZ, 0x30, !PT ;  /* 0x0000003bc7447212 */ /* 0x000fc600078e30ff */
[----:B------:R-:W-:Y:S01]  /*3e60*/  VIADD R200, R241, 0x4b0 ;  /* 0x000004b0f1c87836 */ /* 0x000fe20000000000 */
[----:B------:R-:W-:-:S04]  /*3e70*/  PRMT R68, R68, 0x9910, RZ ;  /* 0x0000991044447816 */ /* 0x000fc800000000ff */
[----:B0-----:R-:W-:Y:S02]  /*3e80*/  LEA R200, R239, R200, 0x18 ;  /* 0x000000c8efc87211 */ /* 0x001fe400078ec0ff */
[----:B------:R-:W-:-:S03]  /*3e90*/  ISETP.NE.AND P2, PT, R68, RZ, PT ;  /* 0x000000ff4400720c */ /* 0x000fc60003f45270 */
[----:B------:R-:W-:Y:S01]  /*3ea0*/  IMAD R68, R201, 0x2, R200 ;  /* 0x00000002c9447824 */ /* 0x000fe200078e02c8 */
[----:B------:R-:W-:-:S04]  /*3eb0*/  FSEL R247, RZ, 1, P2 ;  /* 0x3f800000fff77808 */ /* 0x000fc80001000000 */
[----:B------:R-:W0:Y:S01]  /*3ec0*/  LDS.U16 R146, [R68+0x6000] ;  /* 0x0060000044927984 */ /* 0x000e220000000400 */
[----:B------:R-:W-:Y:S01]  /*3ed0*/  FFMA.FTZ R174, R247, R170, R174 ;  /* 0x000000aaf7ae7223 */ /* 0x000fe200000100ae */
[C---:B------:R-:W-:Y:S02]  /*3ee0*/  LOP3.LUT R170, R199.reuse, R60, RZ, 0x30, !PT ;  /* 0x0000003cc7aa7212 */ /* 0x040fe400078e30ff */
[----:B-1----:R-:W1:Y:S02]  /*3ef0*/  LDS.U16 R184, [R68+0x6600] ;  /* 0x0066000044b87984 */ /* 0x002e640000000400 */
[----:B------:R-:W-:Y:S02]  /*3f00*/  PRMT R172, R170, 0x9910, RZ ;  /* 0x00009910aaac7816 */ /* 0x000fe400000000ff */
[----:B------:R-:W-:-:S04]  /*3f10*/  LOP3.LUT R170, R199, R0, RZ, 0x30, !PT ;  /* 0x00000000c7aa7212 */ /* 0x000fc800078e30ff */
[----:B------:R-:W-:Y:S02]  /*3f20*/  PRMT R178, R170, 0x9910, RZ ;  /* 0x00009910aab27816 */ /* 0x000fe400000000ff */
[----:B------:R-:W-:Y:S02]  /*3f30*/  SEL R170, RZ, 0x200, P3 ;  /* 0x00000200ffaa7807 */ /* 0x000fe40001800000 */
[----:B------:R-:W-:Y:S02]  /*3f40*/  ISETP.NE.AND P3, PT, R172, RZ, PT ;  /* 0x000000ffac00720c */ /* 0x000fe40003f65270 */
[----:B------:R-:W-:Y:S01]  /*3f50*/  SEL R172, RZ, 0x400, P4 ;  /* 0x00000400ffac7807 */ /* 0x000fe20002000000 */
[----:B------:R-:W-:Y:S01]  /*3f60*/  IMAD.IADD R170, R168, 0x1, R170 ;  /* 0x00000001a8aa7824 */ /* 0x000fe200078e02aa */
[----:B------:R-:W-:Y:S01]  /*3f70*/  ISETP.NE.AND P4, PT, R178, RZ, PT ;  /* 0x000000ffb200720c */ /* 0x000fe20003f85270 */
[----:B------:R-:W-:Y:S01]  /*3f80*/  HADD2.F32 R178, -RZ, R60.H0_H0 ;  /* 0x2000003cffb27230 */ /* 0x000fe20000004100 */
[----:B------:R-:W-:Y:S01]  /*3f90*/  FSEL R247, RZ, 1, P3 ;  /* 0x3f800000fff77808 */ /* 0x000fe20001800000 */
[----:B------:R-:W-:-:S04]  /*3fa0*/  IMAD.IADD R172, R170, 0x1, R172 ;  /* 0x00000001aaac7824 */ /* 0x000fc800078e02ac */
[----:B------:R-:W-:Y:S01]  /*3fb0*/  FFMA.FTZ R178, R247, R178, R174 ;  /* 0x000000b2f7b27223 */ /* 0x000fe200000100ae */
[----:B------:R-:W-:Y:S01]  /*3fc0*/  HADD2.F32 R174, -RZ, R0.H0_H0 ;  /* 0x20000000ffae7230 */ /* 0x000fe20000004100 */
[----:B------:R-:W-:-:S05]  /*3fd0*/  FSEL R247, RZ, 1, P4 ;  /* 0x3f800000fff77808 */ /* 0x000fca0002000000 */
[----:B------:R-:W-:Y:S01]  /*3fe0*/  FFMA.FTZ R178, R247, R174, R178 ;  /* 0x000000aef7b27223 */ /* 0x000fe200000100b2 */
[----:B0-----:R-:W-:Y:S01]  /*3ff0*/  LOP3.LUT R174, R199, R146, RZ, 0x30, !PT ;  /* 0x00000092c7ae7212 */ /* 0x001fe200078e30ff */
[----:B------:R-:W-:-:S03]  /*4000*/  HADD2.F32 R146, -RZ, R146.H0_H0 ;  /* 0x20000092ff927230 */ /* 0x000fc60000004100 */
[----:B------:R-:W-:Y:S02]  /*4010*/  PRMT R180, R174, 0x9910, RZ ;  /* 0x00009910aeb47816 */ /* 0x000fe400000000ff */
[----:B------:R-:W-:Y:S02]  /*4020*/  SEL R174, RZ, 0x800, P5 ;  /* 0x00000800ffae7807 */ /* 0x000fe40002800000 */
[----:B------:R-:W-:Y:S02]  /*4030*/  ISETP.NE.AND P5, PT, R180, RZ, PT ;  /* 0x000000ffb400720c */ /* 0x000fe40003fa5270 */
[----:B------:R-:W0:Y:S01]  /*4040*/  LDS.U16 R180, [R68+0x6200] ;  /* 0x0062000044b47984 */ /* 0x000e220000000400 */
[----:B-1----:R-:W-:Y:S01]  /*4050*/  LOP3.LUT R144, R199, R184, RZ, 0x30, !PT ;  /* 0x000000b8c7907212 */ /* 0x002fe200078e30ff */
[----:B------:R-:W-:Y:S01]  /*4060*/  HADD2.F32 R184, -RZ, R184.H0_H0 ;  /* 0x200000b8ffb87230 */ /* 0x000fe20000004100 */
[----:B------:R-:W-:Y:S01]  /*4070*/  FSEL R247, RZ, 1, P5 ;  /* 0x3f800000fff77808 */ /* 0x000fe20002800000 */
[----:B------:R-:W-:Y:S01]  /*4080*/  IMAD.IADD R174, R172, 0x1, R174 ;  /* 0x00000001acae7824 */ /* 0x000fe200078e02ae */
[----:B------:R-:W-:-:S03]  /*4090*/  PRMT R144, R144, 0x9910, RZ ;  /* 0x0000991090907816 */ /* 0x000fc600000000ff */
[----:B------:R-:W-:Y:S01]  /*40a0*/  FFMA.FTZ R178, R247, R146, R178 ;  /* 0x00000092f7b27223 */ /* 0x000fe200000100b2 */
[----:B------:R-:W-:Y:S01]  /*40b0*/  IMAD.IADD R176, R174, 0x1, R176 ;  /* 0x00000001aeb07824 */ /* 0x000fe200078e02b0 */
[----:B------:R-:W1:Y:S01]  /*40c0*/  LDS.U16 R146, [R68+0x6400] ;  /* 0x0064000044927984 */ /* 0x000e620000000400 */
[----:B0-----:R-:W-:-:S04]  /*40d0*/  LOP3.LUT R148, R199, R180, RZ, 0x30, !PT ;  /* 0x000000b4c7947212 */ /* 0x001fc800078e30ff */
[----:B------:R-:W-:-:S04]  /*40e0*/  PRMT R148, R148, 0x9910, RZ ;  /* 0x0000991094947816 */ /* 0x000fc800000000ff */
[----:B------:R-:W-:Y:S01]  /*40f0*/  ISETP.NE.AND P6, PT, R148, RZ, PT ;  /* 0x000000ff9400720c */ /* 0x000fe20003fc5270 */
[----:B------:R-:W-:-:S03]  /*4100*/  HADD2.F32 R148, -RZ, R180.H0_H0 ;  /* 0x200000b4ff947230 */ /* 0x000fc60000004100 */
[----:B------:R-:W-:-:S05]  /*4110*/  FSEL R247, RZ, 1, P6 ;  /* 0x3f800000fff77808 */ /* 0x000fca0003000000 */
[----:B------:R-:W-:Y:S01]  /*4120*/  FFMA.FTZ R148, R247, R148, R178 ;  /* 0x00000094f7947223 */ /* 0x000fe200000100b2 */
[----:B-1----:R-:W-:Y:S01]  /*4130*/  LOP3.LUT R178, R199, R146, RZ, 0x30, !PT ;  /* 0x00000092c7b27212 */ /* 0x002fe200078e30ff */
[----:B------:R-:W-:-:S03]  /*4140*/  HADD2.F32 R146, -RZ, R146.H0_H0 ;  /* 0x20000092ff927230 */ /* 0x000fc60000004100 */
[----:B------:R-:W-:Y:S02]  /*4150*/  PRMT R180, R178, 0x9910, RZ ;  /* 0x00009910b2b47816 */ /* 0x000fe400000000ff */
[----:B------:R-:W-:Y:S02]  /*4160*/  SEL R178, RZ, 0x2000, P2 ;  /* 0x00002000ffb27807 */ /* 0x000fe40001000000 */
[----:B------:R-:W-:Y:S02]  /*4170*/  ISETP.NE.AND P2, PT, R180, RZ, PT ;  /* 0x000000ffb400720c */ /* 0x000fe40003f45270 */
[----:B------:R-:W-:Y:S01]  /*4180*/  SEL R180, RZ, 0x4000, P3 ;  /* 0x00004000ffb47807 */ /* 0x000fe20001800000 */
[----:B------:R-:W-:Y:S01]  /*4190*/  IMAD.IADD R178, R176, 0x1, R178 ;  /* 0x00000001b0b27824 */ /* 0x000fe200078e02b2 */
[----:B------:R-:W-:Y:S02]  /*41a0*/  FSEL R247, RZ, 1, P2 ;  /* 0x3f800000fff77808 */ /* 0x000fe40001000000 */
[----:B------:R-:W-:Y:S01]  /*41b0*/  ISETP.NE.AND P3, PT, R144, RZ, PT ;  /* 0x000000ff9000720c */ /* 0x000fe20003f65270 */
[----:B------:R-:W-:Y:S01]  /*41c0*/  IMAD.IADD R180, R178, 0x1, R180 ;  /* 0x00000001b2b47824 */ /* 0x000fe200078e02b4 */
[----:B------:R-:W-:Y:S01]  /*41d0*/  SEL R5, RZ, 0x40000, P2 ;  /* 0x00040000ff057807 */ /* 0x000fe20001000000 */
[----:B------:R-:W-:Y:S01]  /*41e0*/  FFMA.FTZ R148, R247, R146, R148 ;  /* 0x00000092f7947223 */ /* 0x000fe20000010094 */
[----:B------:R-:W-:Y:S01]  /*41f0*/  FSEL R237, RZ, 1, P3 ;  /* 0x3f800000ffed7808 */ /* 0x000fe20001800000 */
[----:B------:R-:W0:Y:S01]  /*4200*/  LDS.U16 R146, [R68+0x6800] ;  /* 0x0068000044927984 */ /* 0x000e220000000400 */
[----:B------:R-:W-:-:S03]  /*4210*/  SEL R247, RZ, 0x8000, P4 ;  /* 0x00008000fff77807 */ /* 0x000fc60002000000 */
[----:B------:R-:W-:Y:S01]  /*4220*/  FFMA.FTZ R148, R237, R184, R148 ;  /* 0x000000b8ed947223 */ /* 0x000fe20000010094 */
[----:B0-----:R-:W-:Y:S01]  /*4230*/  LOP3.LUT R144, R199, R146, RZ, 0x30, !PT ;  /* 0x00000092c7907212 */ /* 0x001fe200078e30ff */
[----:B------:R-:W-:-:S03]  /*4240*/  HADD2.F32 R146, -RZ, R146.H0_H0 ;  /* 0x20000092ff927230 */ /* 0x000fc60000004100 */
[----:B------:R-:W-:-:S04]  /*4250*/  PRMT R144, R144, 0x9910, RZ ;  /* 0x0000991090907816 */ /* 0x000fc800000000ff */
[----:B------:R-:W-:Y:S02]  /*4260*/  ISETP.NE.AND P4, PT, R144, RZ, PT ;  /* 0x000000ff9000720c */ /* 0x000fe40003f85270 */
[----:B------:R-:W-:Y:S02]  /*4270*/  LDS.U16 R144, [R68+0x6c00] ;  /* 0x006c000044907984 */ /* 0x000fe40000000400 */
[----:B------:R-:W-:-:S05]  /*4280*/  FSEL R237, RZ, 1, P4 ;  /* 0x3f800000ffed7808 */ /* 0x000fca0002000000 */
[----:B------:R-:W-:Y:S02]  /*4290*/  FFMA.FTZ R146, R237, R146, R148 ;  /* 0x00000092ed927223 */ /* 0x000fe40000010094 */
[----:B------:R-:W0:Y:S02]  /*42a0*/  LDS.U16 R148, [R68+0x6a00] ;  /* 0x006a000044947984 */ /* 0x000e240000000400 */
[----:B0-----:R-:W-:Y:S01]  /*42b0*/  LOP3.LUT R69, R199, R148, RZ, 0x30, !PT ;  /* 0x00000094c7457212 */ /* 0x001fe200078e30ff */
[----:B------:R-:W-:-:S03]  /*42c0*/  HADD2.F32 R148, -RZ, R148.H0_H0 ;  /* 0x20000094ff947230 */ /* 0x000fc60000004100 */
[----:B------:R-:W-:Y:S02]  /*42d0*/  PRMT R142, R69, 0x9910, RZ ;  /* 0x00009910458e7816 */ /* 0x000fe400000000ff */
[----:B------:R-:W-:Y:S02]  /*42e0*/  SEL R69, RZ, 0x10000, P5 ;  /* 0x00010000ff457807 */ /* 0x000fe40002800000 */
[----:B------:R-:W-:Y:S02]  /*42f0*/  ISETP.NE.AND P5, PT, R142, RZ, PT ;  /* 0x000000ff8e00720c */ /* 0x000fe40003fa5270 */
[----:B------:R-:W-:Y:S01]  /*4300*/  LOP3.LUT R142, R199, R144, RZ, 0x30, !PT ;  /* 0x00000090c78e7212 */ /* 0x000fe200078e30ff */
[----:B------:R-:W-:Y:S01]  /*4310*/  HADD2.F32 R144, -RZ, R144.H0_H0 ;  /* 0x20000090ff907230 */ /* 0x000fe20000004100 */
[----:B------:R-:W-:-:S05]  /*4320*/  FSEL R237, RZ, 1, P5 ;  /* 0x3f800000ffed7808 */ /* 0x000fca0002800000 */
[----:B------:R-:W-:Y:S01]  /*4330*/  FFMA.FTZ R146, R237, R148, R146 ;  /* 0x00000094ed927223 */ /* 0x000fe20000010092 */
[----:B------:R-:W-:Y:S02]  /*4340*/  PRMT R148, R142, 0x9910, RZ ;  /* 0x000099108e947816 */ /* 0x000fe400000000ff */
[----:B------:R-:W-:Y:S02]  /*4350*/  SEL R142, RZ, 0x20000, P6 ;  /* 0x00020000ff8e7807 */ /* 0x000fe40003000000 */
[----:B------:R-:W-:Y:S02]  /*4360*/  ISETP.NE.AND P6, PT, R148, RZ, PT ;  /* 0x000000ff9400720c */ /* 0x000fe40003fc5270 */
[----:B------:R-:W0:Y:S01]  /*4370*/  LDS.U16 R148, [R68+0x6e00] ;  /* 0x006e000044947984 */ /* 0x000e220000000400 */
[----:B------:R-:W-:Y:S02]  /*4380*/  IADD3 R69, PT, PT, R5, R69, R142 ;  /* 0x0000004505457210 */ /* 0x000fe40007ffe08e */
[----:B------:R-:W-:-:S02]  /*4390*/  FSEL R237, RZ, 1, P6 ;  /* 0x3f800000ffed7808 */ /* 0x000fc40003000000 */
[----:B------:R-:W-:-:S03]  /*43a0*/  SEL R142, RZ, 0x100000, P4 ;  /* 0x00100000ff8e7807 */ /* 0x000fc60002000000 */
[----:B------:R-:W-:Y:S02]  /*43b0*/  FFMA.FTZ R146, R237, R144, R146 ;  /* 0x00000090ed927223 */ /* 0x000fe40000010092 */
[----:B------:R-:W1:Y:S01]  /*43c0*/  LDS.U16 R144, [R68+0x7000] ;  /* 0x0070000044907984 */ /* 0x000e620000000400 */
[----:B0-----:R-:W-:Y:S01]  /*43d0*/  LOP3.LUT R4, R199, R148, RZ, 0x30, !PT ;  /* 0x00000094c7047212 */ /* 0x001fe200078e30ff */
[----:B------:R-:W-:-:S03]  /*43e0*/  HADD2.F32 R148, -RZ, R148.H0_H0 ;  /* 0x20000094ff947230 */ /* 0x000fc60000004100 */
[----:B------:R-:W-:-:S04]  /*43f0*/  PRMT R4, R4, 0x9910, RZ ;  /* 0x0000991004047816 */ /* 0x000fc800000000ff */
[----:B------:R-:W-:Y:S02]  /*4400*/  ISETP.NE.AND P2, PT, R4, RZ, PT ;  /* 0x000000ff0400720c */ /* 0x000fe40003f45270 */
[----:B-1----:R-:W-:Y:S01]  /*4410*/  LOP3.LUT R4, R199, R144, RZ, 0x30, !PT ;  /* 0x00000090c7047212 */ /* 0x002fe200078e30ff */
        /* <DEDUP_REMOVED lines=15> */
[----:B------:R-:W-:-:S04]  /*4510*/  ISETP.NE.AND P4, PT, R5, RZ, PT ;  /* 0x000000ff0500720c */ /* 0x000fc80003f85270 */
[----:B------:R-:W-:-:S05]  /*4520*/  FSEL R5, RZ, 1, P4 ;  /* 0x3f800000ff057808 */ /* 0x000fca0002000000 */
[----:B------:R-:W-:Y:S01]  /*4530*/  FFMA.FTZ R146, R5, R148, R146 ;  /* 0x0000009405927223 */ /* 0x000fe20000010092 */
[----:B-1----:R-:W-:Y:S01]  /*4540*/  LOP3.LUT R5, R199, R144, RZ, 0x30, !PT ;  /* 0x00000090c7057212 */ /* 0x002fe200078e30ff */
[----:B------:R-:W-:-:S03]  /*4550*/  HADD2.F32 R144, -RZ, R144.H0_H0 ;  /* 0x20000090ff907230 */ /* 0x000fc60000004100 */
[----:B------:R-:W-:Y:S02]  /*4560*/  PRMT R148, R5, 0x9910, RZ ;  /* 0x0000991005947816 */ /* 0x000fe400000000ff */
[----:B------:R-:W-:Y:S02]  /*4570*/  SEL R5, RZ, 0x200000, P5 ;  /* 0x00200000ff057807 */ /* 0x000fe40002800000 */
[----:B------:R-:W-:Y:S02]  /*4580*/  ISETP.NE.AND P5, PT, R148, RZ, PT ;  /* 0x000000ff9400720c */ /* 0x000fe40003fa5270 */
[----:B------:R-:W0:Y:S01]  /*4590*/  LDS.U16 R148, [R68+0x7600] ;  /* 0x0076000044947984 */ /* 0x000e220000000400 */
[----:B------:R-:W-:Y:S02]  /*45a0*/  IADD3 R69, PT, PT, R142, R69, R5 ;  /* 0x000000458e457210 */ /* 0x000fe40007ffe005 */
[----:B------:R-:W-:Y:S02]  /*45b0*/  FSEL R237, RZ, 1, P5 ;  /* 0x3f800000ffed7808 */ /* 0x000fe40002800000 */
        /* <DEDUP_REMOVED lines=33> */
[----:B------:R-:W-:-:S05]  /*47d0*/  FSEL R237, RZ, 1, P4 ;  /* 0x3f800000ffed7808 */ /* 0x000fca0002000000 */
        /* <DEDUP_REMOVED lines=13> */
[----:B------:R-:W0:Y:S02]  /*48b0*/  LDS.U16 R148, [R68+0x8200] ;  /* 0x0082000044947984 */ /* 0x000e240000000400 */
[----:B------:R-:W-:-:S05]  /*48c0*/  FSEL R237, RZ, 1, P6 ;  /* 0x3f800000ffed7808 */ /* 0x000fca0003000000 */
[----:B------:R-:W-:Y:S02]  /*48d0*/  FFMA.FTZ R146, R237, R144, R146 ;  /* 0x00000090ed927223 */ /* 0x000fe40000010092 */
[----:B------:R-:W1:Y:S01]  /*48e0*/  LDS.U16 R144, [R68+0x8400] ;  /* 0x0084000044907984 */ /* 0x000e620000000400 */
[----:B0-----:R-:W-:Y:S01]  /*48f0*/  LOP3.LUT R69, R199, R148, RZ, 0x30, !PT ;  /* 0x00000094c7457212 */ /* 0x001fe200078e30ff */
[----:B------:R-:W-:-:S03]  /*4900*/  HADD2.F32 R148, -RZ, R148.H0_H0 ;  /* 0x20000094ff947230 */ /* 0x000fc60000004100 */
[----:B------:R-:W-:Y:S02]  /*4910*/  PRMT R142, R69, 0x9910, RZ ;  /* 0x00009910458e7816 */ /* 0x000fe400000000ff */
[----:B------:R-:W-:Y:S02]  /*4920*/  SEL R69, RZ, 0x10000000, P2 ;  /* 0x10000000ff457807 */ /* 0x000fe40001000000 */
[----:B------:R-:W-:Y:S02]  /*4930*/  ISETP.NE.AND P2, PT, R142, RZ, PT ;  /* 0x000000ff8e00720c */ /* 0x000fe40003f45270 */
[----:B-1----:R-:W-:Y:S01]  /*4940*/  LOP3.LUT R142, R199, R144, RZ, 0x30, !PT ;  /* 0x00000090c78e7212 */ /* 0x002fe200078e30ff */
[----:B------:R-:W-:Y:S01]  /*4950*/  HADD2.F32 R144, -RZ, R144.H0_H0 ;  /* 0x20000090ff907230 */ /* 0x000fe20000004100 */
[----:B------:R-:W-:Y:S02]  /*4960*/  FSEL R237, RZ, 1, P2 ;  /* 0x3f800000ffed7808 */ /* 0x000fe40001000000 */
[----:B------:R-:W-:-:S02]  /*4970*/  PRMT R142, R142, 0x9910, RZ ;  /* 0x000099108e8e7816 */ /* 0x000fc400000000ff */
[----:B------:R-:W-:Y:S01]  /*4980*/  IADD3 R5, PT, PT, R69, R5, R4 ;  /* 0x0000000545057210 */ /* 0x000fe20007ffe004 */
[----:B------:R-:W-:Y:S01]  /*4990*/  FFMA.FTZ R146, R237, R148, R146 ;  /* 0x00000094ed927223 */ /* 0x000fe20000010092 */
[----:B------:R-:W-:Y:S01]  /*49a0*/  SEL R237, RZ, 0x20000000, P3 ;  /* 0x20000000ffed7807 */ /* 0x000fe20001800000 */
[----:B------:R-:W0:Y:S01]  /*49b0*/  LDS.U16 R148, [R68+0x8600] ;  /* 0x0086000044947984 */ /* 0x000e220000000400 */
[----:B------:R-:W-:-:S04]  /*49c0*/  ISETP.NE.AND P3, PT, R142, RZ, PT ;  /* 0x000000ff8e00720c */ /* 0x000fc80003f65270 */
[----:B------:R-:W-:-:S05]  /*49d0*/  FSEL R142, RZ, 1, P3 ;  /* 0x3f800000ff8e7808 */ /* 0x000fca0001800000 */
[----:B------:R-:W-:Y:S01]  /*49e0*/  FFMA.FTZ R146, R142, R144, R146 ;  /* 0x000000908e927223 */ /* 0x000fe20000010092 */
[----:B------:R-:W-:Y:S01]  /*49f0*/  SEL R142, RZ, 0x40000000, P4 ;  /* 0x40000000ff8e7807 */ /* 0x000fe20002000000 */
[----:B------:R-:W1:Y:S03]  /*4a00*/  LDS.U16 R144, [R68+0x8800] ;  /* 0x0088000044907984 */ /* 0x000e660000000400 */
[----:B------:R-:W-:Y:S02]  /*4a10*/  IADD3 R237, PT, PT, R142, R5, R237 ;  /* 0x000000058eed7210 */ /* 0x000fe40007ffe0ed */
[----:B0-----:R-:W-:Y:S01]  /*4a20*/  LOP3.LUT R4, R199, R148, RZ, 0x30, !PT ;  /* 0x00000094c7047212 */ /* 0x001fe200078e30ff */
[----:B------:R-:W-:-:S03]  /*4a30*/  HADD2.F32 R148, -RZ, R148.H0_H0 ;  /* 0x20000094ff947230 */ /* 0x000fc60000004100 */
[----:B------:R-:W-:-:S04]  /*4a40*/  PRMT R4, R4, 0x9910, RZ ;  /* 0x0000991004047816 */ /* 0x000fc800000000ff */
[----:B------:R-:W-:-:S04]  /*4a50*/  ISETP.NE.AND P4, PT, R4, RZ, PT ;  /* 0x000000ff0400720c */ /* 0x000fc80003f85270 */
[----:B------:R-:W-:Y:S02]  /*4a60*/  FSEL R69, RZ, 1, P4 ;  /* 0x3f800000ff457808 */ /* 0x000fe40002000000 */
[----:B-1----:R-:W-:-:S03]  /*4a70*/  LOP3.LUT R4, R199, R144, RZ, 0x30, !PT ;  /* 0x00000090c7047212 */ /* 0x002fc600078e30ff */
[----:B------:R-:W-:Y:S01]  /*4a80*/  FFMA.FTZ R69, R69, R148, R146 ;  /* 0x0000009445457223 */ /* 0x000fe20000010092 */
[----:B------:R-:W-:Y:S02]  /*4a90*/  PRMT R146, R4, 0x9910, RZ ;  /* 0x0000991004927816 */ /* 0x000fe400000000ff */
[----:B------:R-:W-:Y:S02]  /*4aa0*/  SEL R4, RZ, 0x1, P6 ;  /* 0x00000001ff047807 */ /* 0x000fe40003000000 */
[----:B------:R-:W-:Y:S01]  /*4ab0*/  ISETP.NE.AND P6, PT, R146, RZ, PT ;  /* 0x000000ff9200720c */ /* 0x000fe20003fc5270 */
[----:B------:R-:W-:-:S03]  /*4ac0*/  HADD2.F32 R146, -RZ, R144.H0_H0 ;  /* 0x20000090ff927230 */ /* 0x000fc60000004100 */
[----:B------:R-:W-:-:S05]  /*4ad0*/  FSEL R144, RZ, 1, P6 ;  /* 0x3f800000ff907808 */ /* 0x000fca0003000000 */
[----:B------:R-:W-:Y:S02]  /*4ae0*/  FFMA.FTZ R69, R144, R146, R69 ;  /* 0x0000009290457223 */ /* 0x000fe40000010045 */
[----:B------:R-:W0:Y:S04]  /*4af0*/  LDS.U16 R146, [R68+0x8a00] ;  /* 0x008a000044927984 */ /* 0x000e280000000400 */
[----:B------:R-:W1:Y:S01]  /*4b00*/  LDS.U16 R144, [R68+0x8c00] ;  /* 0x008c000044907984 */ /* 0x000e620000000400 */
[----:B0-----:R-:W-:Y:S01]  /*4b10*/  LOP3.LUT R5, R199, R146, RZ, 0x30, !PT ;  /* 0x00000092c7057212 */ /* 0x001fe200078e30ff */
[----:B------:R-:W-:-:S03]  /*4b20*/  HADD2.F32 R146, -RZ, R146.H0_H0 ;  /* 0x20000092ff927230 */ /* 0x000fc60000004100 */
[----:B------:R-:W-:Y:S02]  /*4b30*/  PRMT R142, R5, 0x9910, RZ ;  /* 0x00009910058e7816 */ /* 0x000fe400000000ff */
[----:B------:R-:W-:Y:S02]  /*4b40*/  SEL R5, RZ, 0x2, P2 ;  /* 0x00000002ff057807 */ /* 0x000fe40001000000 */
[----:B------:R-:W-:-:S04]  /*4b50*/  ISETP.NE.AND P2, PT, R142, RZ, PT ;  /* 0x000000ff8e00720c */ /* 0x000fc80003f45270 */
[----:B------:R-:W-:-:S05]  /*4b60*/  FSEL R142, RZ, 1, P2 ;  /* 0x3f800000ff8e7808 */ /* 0x000fca0001000000 */
[----:B------:R-:W-:Y:S01]  /*4b70*/  FFMA.FTZ R142, R142, R146, R69 ;  /* 0x000000928e8e7223 */ /* 0x000fe20000010045 */
[----:B-1----:R-:W-:-:S04]  /*4b80*/  LOP3.LUT R69, R199, R144, RZ, 0x30, !PT ;  /* 0x00000090c7457212 */ /* 0x002fc800078e30ff */
[----:B------:R-:W-:Y:S02]  /*4b90*/  PRMT R146, R69, 0x9910, RZ ;  /* 0x0000991045927816 */ /* 0x000fe400000000ff */
[----:B------:R-:W-:Y:S02]  /*4ba0*/  SEL R69, RZ, 0x4, P3 ;  /* 0x00000004ff457807 */ /* 0x000fe40001800000 */
[----:B------:R-:W-:Y:S01]  /*4bb0*/  ISETP.NE.AND P3, PT, R146, RZ, PT ;  /* 0x000000ff9200720c */ /* 0x000fe20003f65270 */
[----:B------:R-:W-:Y:S01]  /*4bc0*/  HADD2.F32 R146, -RZ, R144.H0_H0 ;  /* 0x20000090ff927230 */ /* 0x000fe20000004100 */
[----:B------:R-:W-:Y:S02]  /*4bd0*/  IADD3 R5, PT, PT, R69, R5, R4 ;  /* 0x0000000545057210 */ /* 0x000fe40007ffe004 */
        /* <DEDUP_REMOVED lines=187> */
[----:B------:R-:W-:Y:S02]  /*5790*/  FSEL R142, RZ, 1, P6 ;  /* 0x3f800000ff8e7808 */ /* 0x000fe40003000000 */
[----:B------:R-:W-:-:S03]  /*57a0*/  SEL R120, RZ, 0x10000000, P6 ;  /* 0x10000000ff787807 */ /* 0x000fc60003000000 */
        /* <DEDUP_REMOVED lines=32> */
[----:B------:R-:W-:Y:S01]  /*59b0*/  IADD3 R5, PT, PT, R120, R144, R5 ;  /* 0x0000009078057210 */ /* 0x000fe20007ffe005 */
[----:B------:R-:W-:Y:S01]  /*59c0*/  IMAD.IADD R120, R118, 0x1, R219 ;  /* 0x0000000176787824 */ /* 0x000fe200078e02db */
[----:B------:R-:W-:Y:S01]  /*59d0*/  FSEL R142, RZ, 1, P4 ;  /* 0x3f800000ff8e7808 */ /* 0x000fe20002000000 */
[----:B------:R-:W-:Y:S02]  /*59e0*/  IMAD.IADD R219, R221, 0x1, R102 ;  /* 0x00000001dddb7824 */ /* 0x000fe400078e0266 */
[----:B------:R-:W-:-:S02]  /*59f0*/  IMAD.IADD R122, R120, 0x1, R217 ;  /* 0x00000001787a7824 */ /* 0x000fc400078e02d9 */
[----:B------:R-:W-:Y:S02]  /*5a00*/  IMAD.IADD R217, R219, 0x1, R100 ;  /* 0x00000001dbd97824 */ /* 0x000fe400078e0264 */
[----:B------:R-:W-:Y:S01]  /*5a10*/  FFMA.FTZ R69, R142, R146, R69 ;  /* 0x000000928e457223 */ /* 0x000fe20000010045 */
[----:B------:R-:W-:Y:S01]  /*5a20*/  IMAD.IADD R124, R122, 0x1, R124 ;  /* 0x000000017a7c7824 */ /* 0x000fe200078e027c */
[----:B------:R-:W0:Y:S01]  /*5a30*/  LDS.U16 R142, [R68+0xc200] ;  /* 0x00c20000448e7984 */ /* 0x000e220000000400 */
[----:B------:R-:W-:Y:S02]  /*5a40*/  IMAD.IADD R72, R217, 0x1, R72 ;  /* 0x00000001d9487824 */ /* 0x000fe400078e0248 */
[----:B------:R-:W-:Y:S02]  /*5a50*/  IMAD.IADD R126, R124, 0x1, R126 ;  /* 0x000000017c7e7824 */ /* 0x000fe400078e027e */
[----:B------:R-:W-:Y:S02]  /*5a60*/  IMAD.IADD R74, R72, 0x1, R74 ;  /* 0x00000001484a7824 */ /* 0x000fe400078e024a */
[----:B------:R-:W-:-:S02]  /*5a70*/  IMAD.IADD R128, R126, 0x1, R128 ;  /* 0x000000017e807824 */ /* 0x000fc400078e0280 */
[----:B------:R-:W-:Y:S02]  /*5a80*/  IMAD.IADD R76, R74, 0x1, R76 ;  /* 0x000000014a4c7824 */ /* 0x000fe400078e024c */
[----:B------:R-:W-:Y:S02]  /*5a90*/  IMAD.IADD R130, R128, 0x1, R130 ;  /* 0x0000000180827824 */ /* 0x000fe400078e0282 */
        /* <DEDUP_REMOVED lines=13> */
[----:B------:R-:W-:Y:S01]  /*5b70*/  IMAD.IADD R192, R205, 0x1, R192 ;  /* 0x00000001cdc07824 */ /* 0x000fe200078e02c0 */
[----:B0-----:R-:W-:Y:S01]  /*5b80*/  LOP3.LUT R146, R199, R142, RZ, 0x30, !PT ;  /* 0x0000008ec7927212 */ /* 0x001fe200078e30ff */
[----:B------:R-:W-:Y:S02]  /*5b90*/  IMAD.IADD R92, R90, 0x1, R92 ;  /* 0x000000015a5c7824 */ /* 0x000fe400078e025c */
[----:B------:R-:W-:Y:S01]  /*5ba0*/  IMAD.IADD R190, R192, 0x1, R190 ;  /* 0x00000001c0be7824 */ /* 0x000fe200078e02be */
[----:B------:R-:W-:Y:S01]  /*5bb0*/  PRMT R146, R146, 0x9910, RZ ;  /* 0x0000991092927816 */ /* 0x000fe200000000ff */
[----:B------:R-:W-:-:S02]  /*5bc0*/  IMAD.IADD R215, R92, 0x1, R215 ;  /* 0x000000015cd77824 */ /* 0x000fc400078e02d7 */
[----:B------:R-:W-:Y:S01]  /*5bd0*/  IMAD.IADD R188, R190, 0x1, R213 ;  /* 0x00000001bebc7824 */ /* 0x000fe200078e02d5 */
[----:B------:R-:W-:Y:S01]  /*5be0*/  ISETP.NE.AND P6, PT, R146, RZ, PT ;  /* 0x000000ff9200720c */ /* 0x000fe20003fc5270 */
[----:B------:R-:W-:Y:S02]  /*5bf0*/  IMAD.IADD R213, R215, 0x1, R70 ;  /* 0x00000001d7d57824 */ /* 0x000fe400078e0246 */
        /* <DEDUP_REMOVED lines=9> */
[----:B------:R-:W-:Y:S01]  /*5c90*/  HADD2.F32 R146, -RZ, R142.H0_H0 ;  /* 0x2000008eff927230 */ /* 0x000fe20000004100 */
[----:B------:R-:W-:Y:S01]  /*5ca0*/  FSEL R142, RZ, 1, P6 ;  /* 0x3f800000ff8e7808 */ /* 0x000fe20003000000 */
[----:B------:R-:W-:-:S02]  /*5cb0*/  IMAD.IADD R96, R94, 0x1, R96 ;  /* 0x000000015e607824 */ /* 0x000fc400078e0260 */
[----:B------:R-:W-:Y:S02]  /*5cc0*/  IMAD.IADD R140, R150, 0x1, R140 ;  /* 0x00000001968c7824 */ /* 0x000fe400078e028c */
[----:B------:R-:W-:Y:S02]  /*5cd0*/  IMAD.IADD R98, R96, 0x1, R249 ;  /* 0x0000000160627824 */ /* 0x000fe400078e02f9 */
[----:B------:R-:W-:Y:S01]  /*5ce0*/  FFMA.FTZ R69, R142, R146, R69 ;  /* 0x000000928e457223 */ /* 0x000fe20000010045 */
[----:B------:R-:W-:Y:S02]  /*5cf0*/  IMAD.IADD R142, R140, 0x1, R251 ;  /* 0x000000018c8e7824 */ /* 0x000fe400078e02fb */
[----:B------:R-:W-:Y:S01]  /*5d00*/  IMAD.IADD R100, R98, 0x1, R243 ;  /* 0x0000000162647824 */ /* 0x000fe200078e02f3 */
[----:B------:R-:W1:Y:S01]  /*5d10*/  S2R R251, SR_LANEID ;  /* 0x0000000000fb7919 */ /* 0x000e620000000000 */
[----:B------:R-:W-:Y:S02]  /*5d20*/  IMAD.IADD R144, R142, 0x1, R245 ;  /* 0x000000018e907824 */ /* 0x000fe400078e02f5 */
[----:B------:R-:W-:Y:S01]  /*5d30*/  IMAD.IADD R102, R100, 0x1, R71 ;  /* 0x0000000164667824 */ /* 0x000fe200078e0247 */
[----:B------:R-:W-:Y:S01]  /*5d40*/  SEL R71, RZ, 0x40000000, P0 ;  /* 0x40000000ff477807 */ /* 0x000fe20000000000 */
[----:B------:R-:W-:-:S02]  /*5d50*/  IMAD.IADD R146, R144, 0x1, R235 ;  /* 0x0000000190927824 */ /* 0x000fc400078e02eb */
[----:B------:R-:W-:Y:S01]  /*5d60*/  IMAD.IADD R2, R102, 0x1, R3 ;  /* 0x0000000166027824 */ /* 0x000fe200078e0203 */
[----:B------:R-:W-:Y:S01]  /*5d70*/  SEL R3, RZ, 0x80000000, P1 ;  /* 0x80000000ff037807 */ /* 0x000fe20000800000 */
[----:B------:R-:W-:Y:S02]  /*5d80*/  IMAD.IADD R66, R180, 0x1, R247 ;  /* 0x00000001b4427824 */ /* 0x000fe400078e02f7 */
[----:B------:R-:W-:Y:S01]  /*5d90*/  IMAD.IADD R148, R146, 0x1, R71 ;  /* 0x0000000192947824 */ /* 0x000fe200078e0247 */
[----:B0-----:R-:W-:Y:S01]  /*5da0*/  LOP3.LUT R235, R199, R70, RZ, 0x30, !PT ;  /* 0x00000046c7eb7212 */ /* 0x001fe200078e30ff */
[----:B------:R-:W-:Y:S01]  /*5db0*/  POPC R71, R2 ;  /* 0x0000000200477309 */ /* 0x000fe20000000000 */
[----:B------:R-:W-:Y:S01]  /*5dc0*/  IADD3 R4, PT, PT, R66, R237, R4 ;  /* 0x000000ed42047210 */ /* 0x000fe20007ffe004 */
[----:B------:R-:W-:Y:S01]  /*5dd0*/  IMAD.IADD R3, R148, 0x1, R3 ;  /* 0x0000000194037824 */ /* 0x000fe200078e0203 */
[----:B------:R-:W-:-:S04]  /*5de0*/  PRMT R235, R235, 0x9910, RZ ;  /* 0x00009910ebeb7816 */ /* 0x000fc800000000ff */
[----:B------:R-:W-:Y:S01]  /*5df0*/  ISETP.NE.AND P0, PT, R235, RZ, PT ;  /* 0x000000ffeb00720c */ /* 0x000fe20003f05270 */
[----:B------:R-:W-:Y:S01]  /*5e00*/  POPC R243, R4 ;  /* 0x0000000400f37309 */ /* 0x000fe20000000000 */
[----:B------:R-:W-:Y:S02]  /*5e10*/  HADD2.F32 R235, -RZ, R70.H0_H0 ;  /* 0x20000046ffeb7230 */ /* 0x000fe40000004100 */
[----:B------:R-:W-:Y:S01]  /*5e20*/  FSEL R70, RZ, 1, P0 ;  /* 0x3f800000ff467808 */ /* 0x000fe20000000000 */
[----:B------:R-:W0:Y:S04]  /*5e30*/  POPC R237, R3 ;  /* 0x0000000300ed7309 */ /* 0x000e280000000000 */
[----:B------:R-:W-:Y:S01]  /*5e40*/  FFMA.FTZ R69, R70, R235, R69 ;  /* 0x000000eb46457223 */ /* 0x000fe20000010045 */
[----:B------:R-:W-:Y:S01]  /*5e50*/  SEL R235, RZ, 0x40000000, P3 ;  /* 0x40000000ffeb7807 */ /* 0x000fe20001800000 */
[----:B------:R-:W2:Y:S01]  /*5e60*/  LDS.U16 R70, [R68+0xc600] ;  /* 0x00c6000044467984 */ /* 0x000ea20000000400 */
[----:B0-----:R-:W-:-:S02]  /*5e70*/  IADD3 R243, PT, PT, R243, R237, R71 ;  /* 0x000000edf3f37210 */ /* 0x001fc40007ffe047 */
[----:B------:R-:W-:Y:S02]  /*5e80*/  SEL R71, RZ, 0x20000000, P2 ;  /* 0x20000000ff477807 */ /* 0x000fe40001000000 */
[----:B------:R-:W-:Y:S02]  /*5e90*/  SEL R237, RZ, 0x4, P0 ;  /* 0x00000004ffed7807 */ /* 0x000fe40000000000 */
[----:B------:R-:W-:Y:S02]  /*5ea0*/  IADD3 R5, PT, PT, R235, R71, R5 ;  /* 0x00000047eb057210 */ /* 0x000fe40007ffe005 */
[----:B------:R-:W-:Y:S02]  /*5eb0*/  SEL R71, RZ, 0x80000000, P5 ;  /* 0x80000000ff477807 */ /* 0x000fe40002800000 */
[----:B------:R-:W-:-:S03]  /*5ec0*/  SEL R235, RZ, 0x2, P6 ;  /* 0x00000002ffeb7807 */ /* 0x000fc60003000000 */
[----:B------:R-:W-:Y:S01]  /*5ed0*/  IMAD.IADD R5, R5, 0x1, R71 ;  /* 0x0000000105057824 */ /* 0x000fe200078e0247 */
[----:B------:R-:W-:-:S04]  /*5ee0*/  SEL R71, RZ, 0x1, P4 ;  /* 0x00000001ff477807 */ /* 0x000fc80002000000 */
[----:B------:R-:W-:Y:S01]  /*5ef0*/  IADD3 R71, PT, PT, R237, R235, R71 ;  /* 0x000000ebed477210 */ /* 0x000fe20007ffe047 */
[----:B------:R-:W-:Y:S04]  /*5f00*/  STL.64 [R1+0x8], R4 ;  /* 0x0000080401007387 */ /* 0x000fe80000100a00 */
[----:B------:R-:W0:Y:S01]  /*5f10*/  LDS.U16 R235, [R68+0xc800] ;  /* 0x00c8000044eb7984 */ /* 0x000e220000000400 */
[----:B--2---:R-:W-:-:S04]  /*5f20*/  LOP3.LUT R237, R199, R70, RZ, 0x30, !PT ;  /* 0x00000046c7ed7212 */ /* 0x004fc800078e30ff */
[----:B------:R-:W-:-:S04]  /*5f30*/  PRMT R237, R237, 0x9910, RZ ;  /* 0x00009910eded7816 */ /* 0x000fc800000000ff */
[----:B------:R-:W-:Y:S01]  /*5f40*/  ISETP.NE.AND P0, PT, R237, RZ, PT ;  /* 0x000000ffed00720c */ /* 0x000fe20003f05270 */
[----:B------:R-:W-:-:S03]  /*5f50*/  HADD2.F32 R237, -RZ, R70.H0_H0 ;  /* 0x20000046ffed7230 */ /* 0x000fc60000004100 */
[----:B------:R-:W-:-:S05]  /*5f60*/  FSEL R70, RZ, 1, P0 ;  /* 0x3f800000ff467808 */ /* 0x000fca0000000000 */
[----:B------:R-:W-:Y:S01]  /*5f70*/  FFMA.FTZ R69, R70, R237, R69 ;  /* 0x000000ed46457223 */ /* 0x000fe20000010045 */
[----:B0-----:R-:W-:-:S04]  /*5f80*/  LOP3.LUT R70, R199, R235, RZ, 0x30, !PT ;  /* 0x000000ebc7467212 */ /* 0x001fc800078e30ff */
[----:B------:R-:W-:Y:S02]  /*5f90*/  PRMT R237, R70, 0x9910, RZ ;  /* 0x0000991046ed7816 */ /* 0x000fe400000000ff */
[----:B------:R-:W0:Y:S02]  /*5fa0*/  LDS.U16 R70, [R68+0xca00] ;  /* 0x00ca000044467984 */ /* 0x000e240000000400 */
[----:B------:R-:W-:Y:S01]  /*5fb0*/  ISETP.NE.AND P1, PT, R237, RZ, PT ;  /* 0x000000ffed00720c */ /* 0x000fe20003f25270 */
[----:B------:R-:W-:-:S03]  /*5fc0*/  HADD2.F32 R237, -RZ, R235.H0_H0 ;  /* 0x200000ebffed7230 */ /* 0x000fc60000004100 */
[----:B------:R-:W-:-:S05]  /*5fd0*/  FSEL R235, RZ, 1, P1 ;  /* 0x3f800000ffeb7808 */ /* 0x000fca0000800000 */
[----:B------:R-:W-:Y:S01]  /*5fe0*/  FFMA.FTZ R69, R235, R237, R69 ;  /* 0x000000edeb457223 */ /* 0x000fe20000010045 */
[----:B------:R-:W-:Y:S02]  /*5ff0*/  SEL R235, RZ, 0x8, P0 ;  /* 0x00000008ffeb7807 */ /* 0x000fe40000000000 */
[----:B------:R-:W-:-:S04]  /*6000*/  SEL R237, RZ, 0x10, P1 ;  /* 0x00000010ffed7807 */ /* 0x000fc80000800000 */
[----:B------:R-:W-:Y:S02]  /*6010*/  IADD3 R71, PT, PT, R237, R235, R71 ;  /* 0x000000ebed477210 */ /* 0x000fe40007ffe047 */
[----:B------:R-:W2:Y:S01]  /*6020*/  LDS.U16 R235, [R68+0xcc00] ;  /* 0x00cc000044eb7984 */ /* 0x000ea20000000400 */
[----:B0-----:R-:W-:-:S04]  /*6030*/  LOP3.LUT R237, R199, R70, RZ, 0x30, !PT ;  /* 0x00000046c7ed7212 */ /* 0x001fc800078e30ff */
[----:B------:R-:W-:-:S04]  /*6040*/  PRMT R237, R237, 0x9910, RZ ;  /* 0x00009910eded7816 */ /* 0x000fc800000000ff */
[----:B------:R-:W-:Y:S01]  /*6050*/  ISETP.NE.AND P0, PT, R237, RZ, PT ;  /* 0x000000ffed00720c */ /* 0x000fe20003f05270 */
[----:B------:R-:W-:-:S03]  /*6060*/  HADD2.F32 R237, -RZ, R70.H0_H0 ;  /* 0x20000046ffed7230 */ /* 0x000fc60000004100 */
[----:B------:R-:W-:-:S05]  /*6070*/  FSEL R70, RZ, 1, P0 ;  /* 0x3f800000ff467808 */ /* 0x000fca0000000000 */
[----:B------:R-:W-:Y:S01]  /*6080*/  FFMA.FTZ R69, R70, R237, R69 ;  /* 0x000000ed46457223 */ /* 0x000fe20000010045 */
[----:B--2---:R-:W-:-:S04]  /*6090*/  LOP3.LUT R70, R199, R235, RZ, 0x30, !PT ;  /* 0x000000ebc7467212 */ /* 0x004fc800078e30ff */
        /* <DEDUP_REMOVED lines=196> */
[----:B------:R-:W2:Y:S04]  /*6ce0*/  LDS.U16 R71, [R68+0xfc00] ;  /* 0x00fc000044477984 */ /* 0x000ea80000000400 */
[----:B------:R-:W3:Y:S01]  /*6cf0*/  LDS.U16 R237, [R68+0xfe00] ;  /* 0x00fe000044ed7984 */ /* 0x000ee20000000400 */
[----:B0-----:R-:W-:-:S04]  /*6d00*/  LOP3.LUT R245, R199, R70, RZ, 0x30, !PT ;  /* 0x00000046c7f57212 */ /* 0x001fc800078e30ff */
[----:B------:R-:W-:-:S04]  /*6d10*/  PRMT R245, R245, 0x9910, RZ ;  /* 0x00009910f5f57816 */ /* 0x000fc800000000ff */
[----:B------:R-:W-:Y:S01]  /*6d20*/  ISETP.NE.AND P2, PT, R245, RZ, PT ;  /* 0x000000fff500720c */ /* 0x000fe20003f45270 */
[----:B------:R-:W-:-:S03]  /*6d30*/  HADD2.F32 R245, -RZ, R70.H0_H0 ;  /* 0x20000046fff57230 */ /* 0x000fc60000004100 */
[----:B------:R-:W-:-:S05]  /*6d40*/  FSEL R70, RZ, 1, P2 ;  /* 0x3f800000ff467808 */ /* 0x000fca0001000000 */
[----:B------:R-:W-:Y:S01]  /*6d50*/  FFMA.FTZ R69, R70, R245, R69 ;  /* 0x000000f546457223 */ /* 0x000fe20000010045 */
[----:B--2---:R-:W-:Y:S01]  /*6d60*/  LOP3.LUT R70, R199, R71, RZ, 0x30, !PT ;  /* 0x00000047c7467212 */ /* 0x004fe200078e30ff */
[----:B------:R-:W-:-:S03]  /*6d70*/  HADD2.F32 R71, -RZ, R71.H0_H0 ;  /* 0x20000047ff477230 */ /* 0x000fc60000004100 */
[----:B------:R-:W-:Y:S02]  /*6d80*/  PRMT R245, R70, 0x9910, RZ ;  /* 0x0000991046f57816 */ /* 0x000fe400000000ff */
[----:B---3--:R-:W-:Y:S01]  /*6d90*/  LOP3.LUT R70, R199, R237, RZ, 0x30, !PT ;  /* 0x000000edc7467212 */ /* 0x008fe200078e30ff */
[----:B------:R-:W-:Y:S02]  /*6da0*/  HADD2.F32 R237, -RZ, R237.H0_H0 ;  /* 0x200000edffed7230 */ /* 0x000fe40000004100 */
[----:B------:R-:W-:Y:S01]  /*6db0*/  IMAD.MOV.U32 R68, RZ, RZ, R245 ;  /* 0x000000ffff447224 */ /* 0x000fe200078e00f5 */
[----:B------:R-:W-:-:S04]  /*6dc0*/  PRMT R70, R70, 0x9910, RZ ;  /* 0x0000991046467816 */ /* 0x000fc800000000ff */
[----:B------:R-:W-:Y:S01]  /*6dd0*/  ISETP.NE.AND P3, PT, R68, RZ, PT ;  /* 0x000000ff4400720c */ /* 0x000fe20003f65270 */
[----:B------:R-:W-:-:S05]  /*6de0*/  IMAD.MOV.U32 R68, RZ, RZ, R70 ;  /* 0x000000ffff447224 */ /* 0x000fca00078e0046 */
[----:B------:R-:W-:Y:S02]  /*6df0*/  ISETP.NE.AND P0, PT, R68, RZ, PT ;  /* 0x000000ff4400720c */ /* 0x000fe40003f05270 */
[----:B------:R-:W-:-:S05]  /*6e00*/  FSEL R68, RZ, 1, P3 ;  /* 0x3f800000ff447808 */ /* 0x000fca0001800000 */
[----:B------:R-:W-:Y:S01]  /*6e10*/  FFMA.FTZ R68, R68, R71, R69 ;  /* 0x0000004744447223 */ /* 0x000fe20000010045 */
[----:B------:R-:W-:-:S05]  /*6e20*/  FSEL R69, RZ, 1, P0 ;  /* 0x3f800000ff457808 */ /* 0x000fca0000000000 */
[----:B------:R-:W-:Y:S01]  /*6e30*/  FFMA.FTZ R237, R69, R237, R68 ;  /* 0x000000ed45ed7223 */ /* 0x000fe20000010044 */
[----:B------:R-:W-:Y:S02]  /*6e40*/  SEL R68, RZ, 0x20000000, P2 ;  /* 0x20000000ff447807 */ /* 0x000fe40001000000 */
[----:B------:R-:W-:Y:S02]  /*6e50*/  SEL R69, RZ, 0x40000000, P3 ;  /* 0x40000000ff457807 */ /* 0x000fe40001800000 */
[----:B------:R-:W0:Y:S01]  /*6e60*/  SHFL.DOWN P1, R245, R237, 0x1, 0x1f ;  /* 0x08201f00edf57f89 */ /* 0x000e220000020000 */
[----:B-1----:R-:W-:Y:S02]  /*6e70*/  ISETP.NE.AND P3, PT, R251, RZ, PT ;  /* 0x000000fffb00720c */ /* 0x002fe40003f65270 */
[----:B------:R-:W-:Y:S02]  /*6e80*/  IADD3 R70, PT, PT, R69, R68, R235 ;  /* 0x0000004445467210 */ /* 0x000fe40007ffe0eb */
[----:B------:R-:W-:Y:S01]  /*6e90*/  SEL R69, RZ, 0x80000000, P0 ;  /* 0x80000000ff457807 */ /* 0x000fe20000000000 */
[----:B------:R-:W-:Y:S01]  /*6ea0*/  POPC R68, R5 ;  /* 0x0000000500447309 */ /* 0x000fe20000000000 */
[----:B------:R-:W-:-:S03]  /*6eb0*/  ISETP.NE.AND P2, PT, R201, RZ, PT ;  /* 0x000000ffc900720c */ /* 0x000fc60003f45270 */
[----:B------:R-:W-:-:S04]  /*6ec0*/  IMAD.IADD R70, R70, 0x1, R69 ;  /* 0x0000000146467824 */ /* 0x000fc800078e0245 */
[----:B------:R-:W-:Y:S01]  /*6ed0*/  @!P3 SHF.R.U32.HI R69, RZ, 0x3, R201 ;  /* 0x00000003ff45b819 */ /* 0x000fe200000116c9 */
[----:B------:R-:W-:Y:S03]  /*6ee0*/  STL [R1+0x10], R70 ;  /* 0x0000104601007387 */ /* 0x000fe60000100800 */
[----:B------:R-:W-:Y:S01]  /*6ef0*/  @!P3 LOP3.LUT R69, R69, 0x7c, RZ, 0xc0, !PT ;  /* 0x0000007c4545b812 */ /* 0x000fe200078ec0ff */
[----:B0-----:R-:W-:Y:S02]  /*6f00*/  @P1 FADD R245, R237, R245 ;  /* 0x000000f5edf51221 */ /* 0x001fe40000000000 */
[----:B------:R-:W0:Y:S03]  /*6f10*/  POPC R237, R70 ;  /* 0x0000004600ed7309 */ /* 0x000e260000000000 */
[----:B------:R-:W1:Y:S01]  /*6f20*/  SHFL.DOWN P1, R247, R245, 0x2, 0x1f ;  /* 0x08401f00f5f77f89 */ /* 0x000e620000020000 */
[----:B0-----:R-:W-:Y:S01]  /*6f30*/  IADD3 R237, PT, PT, R237, R68, R243 ;  /* 0x00000044eded7210 */ /* 0x001fe20007ffe0f3 */
[----:B-1----:R-:W-:Y:S01]  /*6f40*/  @P1 FADD R247, R245, R247 ;  /* 0x000000f7f5f71221 */ /* 0x002fe20000000000 */
[----:B------:R-:W-:-:S04]  /*6f50*/  @!P3 VIADD R245, R241, 0x10 ;  /* 0x00000010f1f5b836 */ /* 0x000fc80000000000 */
[----:B------:R-:W0:Y:S01]  /*6f60*/  SHFL.DOWN P1, R249, R247, 0x4, 0x1f ;  /* 0x08801f00f7f97f89 */ /* 0x000e220000020000 */
[----:B------:R-:W-:-:S05]  /*6f70*/  @!P3 LEA R4, R239, R245, 0x18 ;  /* 0x000000f5ef04b211 */ /* 0x000fca00078ec0ff */
[----:B------:R-:W-:Y:S02]  /*6f80*/  @!P3 IMAD.IADD R4, R4, 0x1, R69 ;  /* 0x000000010404b824 */ /* 0x000fe400078e0245 */
[----:B0-----:R-:W-:-:S05]  /*6f90*/  @P1 FADD R249, R247, R249 ;  /* 0x000000f9f7f91221 */ /* 0x001fca0000000000 */
[----:B------:R-:W0:Y:S02]  /*6fa0*/  SHFL.DOWN P1, R71, R249, 0x8, 0x1f ;  /* 0x09001f00f9477f89 */ /* 0x000e240000020000 */
[----:B0-----:R-:W-:-:S05]  /*6fb0*/  @P1 FADD R71, R249, R71 ;  /* 0x00000047f9471221 */ /* 0x001fca0000000000 */
[----:B------:R-:W0:Y:S02]  /*6fc0*/  SHFL.DOWN P1, R235, R71, 0x10, 0x1f ;  /* 0x0a001f0047eb7f89 */ /* 0x000e240000020000 */
[----:B0-----:R-:W-:-:S05]  /*6fd0*/  @P1 FADD R235, R71, R235 ;  /* 0x000000eb47eb1221 */ /* 0x001fca0000000000 */
[----:B------:R0:W-:Y:S01]  /*6fe0*/  @!P3 STS [R4+0x8], R235 ;  /* 0x000008eb0400b388 */ /* 0x0001e20000000800 */
[----:B------:R-:W-:Y:S06]  /*6ff0*/  BAR.SYNC.DEFER_BLOCKING 0x0 ;  /* 0x0000000000007b1d */ /* 0x000fec0000010000 */
[----:B------:R-:W-:Y:S05]  /*7000*/  @P2 BRA `(.L_x_103) ;  /* 0x0000000000342947 */ /* 0x000fea0003800000 */
[----:B------:R-:W-:-:S05]  /*7010*/  LEA R243, R239, R241, 0x18 ;  /* 0x000000f1eff37211 */ /* 0x000fca00078ec0ff */
[----:B0-----:R-:W0:Y:S04]  /*7020*/  LDS R4, [R243+0x1c] ;  /* 0x00001c00f3047984 */ /* 0x001e280000000800 */
[----:B------:R-:W1:Y:S01]  /*7030*/  LDS.128 R68, [R243+0x20] ;  /* 0x00002000f3447984 */ /* 0x000e620000000c00 */
[----:B0-----:R-:W-:-:S03]  /*7040*/  FADD.FTZ R235, R235, R4 ;  /* 0x00000004ebeb7221 */ /* 0x001fc60000010000 */
[----:B------:R-:W0:Y:S01]  /*7050*/  LDS.64 R4, [R243+0x30] ;  /* 0x00003000f3047984 */ /* 0x000e220000000a00 */
[----:B-1----:R-:W-:-:S04]  /*7060*/  FADD.FTZ R68, R235, R68 ;  /* 0x00000044eb447221 */ /* 0x002fc80000010000 */
[----:B------:R-:W-:-:S04]  /*7070*/  FADD.FTZ R69, R69, R68 ;  /* 0x0000004445457221 */ /* 0x000fc80000010000 */
[----:B------:R-:W-:-:S04]  /*7080*/  FADD.FTZ R70, R70, R69 ;  /* 0x0000004546467221 */ /* 0x000fc80000010000 */
[----:B------:R-:W-:-:S04]  /*7090*/  FADD.FTZ R71, R71, R70 ;  /* 0x0000004647477221 */ /* 0x000fc80000010000 */
[----:B0-----:R-:W-:-:S04]  /*70a0*/  FADD.FTZ R4, R71, R4 ;  /* 0x0000000447047221 */ /* 0x001fc80000010000 */
[----:B------:R-:W-:-:S04]  /*70b0*/  FADD.FTZ R4, R5, R4 ;  /* 0x0000000405047221 */ /* 0x000fc80000010000 */
[----:B------:R-:W-:-:S05]  /*70c0*/  FADD.FTZ R4, R4, R63 ;  /* 0x0000003f04047221 */ /* 0x000fca0000010000 */
[----:B------:R1:W-:Y:S02]  /*70d0*/  STS [R243+0x4], R4 ;  /* 0x00000404f3007388 */ /* 0x0003e40000000800 */
.L_x_103:
[----:B------:R-:W-:Y:S05]  /*70e0*/  BSYNC.RECONVERGENT B0 ;  /* 0x0000000000007941 */ /* 0x000fea0003800200 */
.L_x_102:
[----:B------:R-:W-:Y:S01]  /*70f0*/  BAR.SYNC.DEFER_BLOCKING 0x0 ;  /* 0x0000000000007b1d */ /* 0x000fe20000010000 */
[----:B01----:R-:W-:Y:S02]  /*7100*/  LEA R4, R239, R241, 0x18 ;  /* 0x000000f1ef047211 */ /* 0x003fe400078ec0ff */
[----:B------:R-:W-:-:S03]  /*7110*/  ISETP.GT.U32.AND P0, PT, R201, 0x1f, PT ;  /* 0x0000001fc900780c */ /* 0x000fc60003f04070 */
[----:B------:R0:W-:Y:S04]  /*7120*/  STL.64 [R1], R2 ;  /* 0x0000000201007387 */ /* 0x0001e80000100a00 */
[----:B------:R0:W1:Y:S01]  /*7130*/  LDS R63, [R4+0x4] ;  /* 0x00000400043f7984 */ /* 0x0000620000000800 */
[----:B------:R-:W-:Y:S06]  /*7140*/  BAR.SYNC.DEFER_BLOCKING 0x0 ;  /* 0x0000000000007b1d */ /* 0x000fec0000010000 */
[----:B------:R0:W-:Y:S02]  /*7150*/  STS [R62+0x10], R237 ;  /* 0x000010ed3e007388 */ /* 0x0001e40000000800 */
[----:B------:R-:W-:Y:S06]  /*7160*/  BAR.SYNC.DEFER_BLOCKING 0x0 ;  /* 0x0000000000007b1d */ /* 0x000fec0000010000 */
[----:B------:R-:W-:Y:S05]  /*7170*/  @P0 BRA `(.L_x_104) ;  /* 0x0000000000c80947 */ /* 0x000fea0003800000 */
[----:B------:R-:W-:Y:S01]  /*7180*/  VIADD R68, R241, 0x10 ;  /* 0x00000010f1447836 */ /* 0x000fe20000000000 */
[----:B------:R-:W-:Y:S01]  /*7190*/  UMOV UR4, 0xffffffff ;  /* 0xffffffff00047882 */ /* 0x000fe20000000000 */
[----:B------:R-:W-:-:S03]  /*71a0*/  ISETP.NE.AND P1, PT, R201, RZ, PT ;  /* 0x000000ffc900720c */ /* 0x000fc60003f25270 */
[----:B------:R-:W-:-:S05]  /*71b0*/  LEA R68, R239, R68, 0x18 ;  /* 0x00000044ef447211 */ /* 0x000fca00078ec0ff */
[----:B------:R-:W-:-:S05]  /*71c0*/  IMAD R251, R201, 0x24, R68 ;  /* 0x00000024c9fb7824 */ /* 0x000fca00078e0244 */
[----:B------:R-:W-:Y:S04]  /*71d0*/  LDS R5, [R251+0x10] ;  /* 0x00001000fb057984 */ /* 0x000fe80000000800 */
[----:B------:R-:W-:Y:S04]  /*71e0*/  LDS R68, [R251+0x14] ;  /* 0x00001400fb447984 */ /* 0x000fe80000000800 */
[----:B------:R-:W2:Y:S04]  /*71f0*/  LDS R69, [R251+0x18] ;  /* 0x00001800fb457984 */ /* 0x000ea80000000800 */
[----:B------:R-:W-:Y:S04]  /*7200*/  LDS R70, [R251+0x1c] ;  /* 0x00001c00fb467984 */ /* 0x000fe80000000800 */
[----:B------:R-:W3:Y:S04]  /*7210*/  LDS R71, [R251+0x20] ;  /* 0x00002000fb477984 */ /* 0x000ee80000000800 */
[----:B------:R-:W-:Y:S04]  /*7220*/  LDS R235, [R251+0x24] ;  /* 0x00002400fbeb7984 */ /* 0x000fe80000000800 */
[----:B0-----:R-:W0:Y:S04]  /*7230*/  LDS R237, [R251+0x28] ;  /* 0x00002800fbed7984 */ /* 0x001e280000000800 */
[----:B------:R-:W4:Y:S01]  /*7240*/  LDS R239, [R251+0x2c] ;  /* 0x00002c00fbef7984 */ /* 0x000f220000000800 */
[----:B--2---:R-:W-:-:S04]  /*7250*/  IADD3 R241, PT, PT, R69, R68, R5 ;  /* 0x0000004445f17210 */ /* 0x004fc80007ffe005 */
[----:B---3--:R-:W-:-:S04]  /*7260*/  IADD3 R241, PT, PT, R71, R241, R70 ;  /* 0x000000f147f17210 */ /* 0x008fc80007ffe046 */
[----:B0-----:R-:W-:-:S05]  /*7270*/  IADD3 R241, PT, PT, R237, R241, R235 ;  /* 0x000000f1edf17210 */ /* 0x001fca0007ffe0eb */
[----:B----4-:R-:W-:Y:S01]  /*7280*/  IMAD.IADD R239, R239, 0x1, R241 ;  /* 0x00000001efef7824 */ /* 0x010fe200078e02f1 */
[----:B------:R-:W-:Y:S06]  /*7290*/  BRA.DIV UR4, `(.L_x_105) ;  /* 0x0000003a04407947 */ /* 0x000fec000b800000 */
[----:B------:R-:W0:Y:S02]  /*72a0*/  SHFL.UP P0, R247, R239, 0x1, RZ ;  /* 0x04200000eff77989 */ /* 0x000e2400000000ff */
        /* <DEDUP_REMOVED lines=11> */
[----:B0-----:R-:W-:Y:S02]  /*7360*/  IMAD.IADD R239, R195, 0x1, R241 ;  /* 0x00000001c3ef7824 */ /* 0x001fe400078e02f1 */
[----:B------:R-:W0:Y:S05]  /*7370*/  SHFL.IDX PT, R195, R195, RZ, 0x1f ;  /* 0x00001fffc3c37589 */ /* 0x000e2a00000e0000 */
.L_x_127:
[----:B------:R-:W-:-:S05]  /*7380*/  SEL R243, R243, RZ, P1 ;  /* 0x000000fff3f37207 */ /* 0x000fca0000800000 */
[----:B0-----:R-:W-:-:S04]  /*7390*/  IMAD.IADD R195, R195, 0x1, R243 ;  /* 0x00000001c3c37824 */ /* 0x001fc800078e02f3 */
[----:B------:R-:W-:Y:S01]  /*73a0*/  IMAD.IADD R5, R5, 0x1, R195 ;  /* 0x0000000105057824 */ /* 0x000fe200078e02c3 */
[----:B------:R0:W-:Y:S03]  /*73b0*/  STS [R251+0x10], R195 ;  /* 0x000010c3fb007388 */ /* 0x0001e60000000800 */
[----:B------:R-:W-:Y:S01]  /*73c0*/  IMAD.IADD R68, R68, 0x1, R5 ;  /* 0x0000000144447824 */ /* 0x000fe200078e0205 */
[----:B------:R2:W-:Y:S03]  /*73d0*/  STS [R251+0x14], R5 ;  /* 0x00001405fb007388 */ /* 0x0005e60000000800 */
[----:B------:R-:W-:Y:S01]  /*73e0*/  IMAD.IADD R69, R69, 0x1, R68 ;  /* 0x0000000145457824 */ /* 0x000fe200078e0244 */
[----:B------:R2:W-:Y:S01]  /*73f0*/  STS [R251+0x18], R68 ;  /* 0x00001844fb007388 */ /* 0x0005e20000000800 */
[----:B0-----:R-:W-:-:S02]  /*7400*/  IMAD.MOV.U32 R195, RZ, RZ, R239 ;  /* 0x000000ffffc37224 */ /* 0x001fc400078e00ef */
        /* <DEDUP_REMOVED lines=9> */
.L_x_104:
[----:B------:R-:W-:Y:S05]  /*74a0*/  WARPSYNC.ALL ;  /* 0x0000000000007948 */ /* 0x000fea0003800000 */
[----:B------:R-:W-:Y:S01]  /*74b0*/  BAR.SYNC.DEFER_BLOCKING 0x0 ;  /* 0x0000000000007b1d */ /* 0x000fe20000010000 */
[----:B-1----:R-:W-:-:S07]  /*74c0*/  FSETP.GT.FTZ.AND P1, PT, R63, RZ, PT ;  /* 0x000000ff3f00720b */ /* 0x002fce0003f34000 */
[----:B--2---:R-:W1:Y:S01]  /*74d0*/  LDC R5, c[0x0][0x3d4] ;  /* 0x0000f500ff057b82 */ /* 0x004e620000000800 */
[----:B------:R2:W3:Y:S04]  /*74e0*/  LDS R71, [R62+0x10] ;  /* 0x000010003e477984 */ /* 0x0004e80000000800 */
[----:B------:R2:W-:Y:S01]  /*74f0*/  @!P2 STS [R4], R195 ;  /* 0x000000c30400a388 */ /* 0x0005e20000000800 */
[----:B-1----:R-:W-:Y:S02]  /*7500*/  FADD.FTZ R68, R5, 0.0099999997764825820923 ;  /* 0x3c23d70a05447421 */ /* 0x002fe40000010000 */
[----:B------:R-:W-:Y:S03]  /*7510*/  BAR.SYNC.DEFER_BLOCKING 0x0 ;  /* 0x0000000000007b1d */ /* 0x000fe60000010000 */
[----:B------:R-:W-:-:S03]  /*7520*/  FSETP.GTU.FTZ.AND P0, PT, R63, R68, PT ;  /* 0x000000443f00720b */ /* 0x000fc60003f1c000 */
[----:B------:R2:W1:Y:S02]  /*7530*/  LDS R70, [R4] ;  /* 0x0000000004467984 */ /* 0x0004640000000800 */
[----:B------:R-:W-:Y:S08]  /*7540*/  BAR.SYNC.DEFER_BLOCKING 0x0 ;  /* 0x0000000000007b1d */ /* 0x000ff00000010000 */
[----:B--23--:R-:W-:Y:S05]  /*7550*/  @P1 BRA !P0, `(.L_x_106) ;  /* 0x0000000000141947 */ /* 0x00cfea0004000000 */
[----:B------:R-:W-:Y:S02]  /*7560*/  FSETP.GT.FTZ.AND P0, PT, R63, R5, PT ;  /* 0x000000053f00720b */ /* 0x000fe40003f14000 */
[----:B------:R-:W-:Y:S02]  /*7570*/  ISETP.EQ.AND P1, PT, RZ, UR6, P1 ;  /* 0x00000006ff007c0c */ /* 0x000fe40008f22270 */
[----:B-1----:R-:W-:-:S04]  /*7580*/  ISETP.LT.U32.AND P0, PT, R70, 0xc01, P0 ;  /* 0x00000c014600780c */ /* 0x002fc80000701070 */
[----:B------:R-:W-:-:S13]  /*7590*/  PLOP3.LUT P0, PT, P0, P1, PT, 0xf8, 0x8f ;  /* 0x00000000008f781c */ /* 0x000fda0000703f70 */
[----:B------:R-:W-:Y:S05]  /*75a0*/  @!P0 BRA `(.L_x_107) ;  /* 0x0000002800c88947 */ /* 0x000fea0003800000 */
.L_x_106:
[----:B------:R-:W-:Y:S02]  /*75b0*/  ISETP.GT.U32.AND P0, PT, R71, 0xbff, PT ;  /* 0x00000bff4700780c */ /* 0x000fe40003f04070 */
[----:B------:R-:W-:Y:S02]  /*75c0*/  LOP3.LUT P2, RZ, R223, 0x20, RZ, 0xc0, !PT ;  /* 0x00000020dfff7812 */ /* 0x000fe4000784c0ff */
[----:B------:R-:W-:Y:S02]  /*75d0*/  ISETP.NE.OR P0, PT, R233, RZ, P0 ;  /* 0x000000ffe900720c */ /* 0x000fe40000705670 */
[----:B------:R-:W-:-:S11]  /*75e0*/  LOP3.LUT P1, RZ, R64, 0x40, RZ, 0xc0, !PT ;  /* 0x0000004040ff7812 */ /* 0x000fd6000782c0ff */
[C---:B------:R-:W-:Y:S01]  /*75f0*/  @!P0 IMAD R68, R71.reuse, 0x8, R200 ;  /* 0x0000000847448824 */ /* 0x040fe200078e02c8 */
[----:B------:R-:W-:Y:S01]  /*7600*/  @!P0 LOP3.LUT R64, R252, 0xffff, RZ, 0xc0, !PT ;  /* 0x0000fffffc408812 */ /* 0x000fe200078ec0ff */
[----:B------:R-:W-:Y:S01]  /*7610*/  @!P0 VIADD R71, R71, 0x1 ;  /* 0x0000000147478836 */ /* 0x000fe20000000000 */
[----:B------:R-:W-:-:S03]  /*7620*/  @!P0 PRMT R252, RZ, 0x7610, R252 ;  /* 0x00007610fffc8816 */ /* 0x000fc600000000fc */
[----:B------:R2:W-:Y:S01]  /*7630*/  @!P0 STS.64 [R68], R64 ;  /* 0x0000004044008388 */ /* 0x0005e20000000a00 */
[----:B------:R-:W-:Y:S02]  /*7640*/  ISETP.GT.U32.AND P6, PT, R71, 0xbff, PT ;  /* 0x00000bff4700780c */ /* 0x000fe40003fc4070 */
[----:B------:R-:W-:Y:S02]  /*7650*/  LOP3.LUT P0, RZ, R221, 0x80, RZ, 0xc0, !PT ;  /* 0x00000080ddff7812 */ /* 0x000fe4000780c0ff */
[----:B------:R-:W-:-:S13]  /*7660*/  ISETP.NE.OR P6, PT, R231, RZ, P6 ;  /* 0x000000ffe700720c */ /* 0x000fda00037c5670 */
[C---:B------:R-:W-:Y:S01]  /*7670*/  @!P6 IMAD R231, R71.reuse, 0x8, R200 ;  /* 0x0000000847e7e824 */ /* 0x040fe200078e02c8 */
[----:B0-----:R-:W-:Y:S01]  /*7680*/  @!P6 LOP3.LUT R4, R250, 0xffff, RZ, 0xc0, !PT ;  /* 0x0000fffffa04e812 */ /* 0x001fe200078ec0ff */
[----:B------:R-:W-:Y:S01]  /*7690*/  @!P6 VIADD R71, R71, 0x1 ;  /* 0x000000014747e836 */ /* 0x000fe20000000000 */
[----:B------:R-:W-:Y:S01]  /*76a0*/  @!P6 PRMT R250, RZ, 0x7610, R250 ;  /* 0x00007610fffae816 */ /* 0x000fe200000000fa */
[----:B------:R-:W-:-:S03]  /*76b0*/  @!P6 VIADD R5, R65, 0x1 ;  /* 0x000000014105e836 */ /* 0x000fc60000000000 */
[----:B------:R-:W-:Y:S02]  /*76c0*/  ISETP.GT.U32.AND P5, PT, R71, 0xbff, PT ;  /* 0x00000bff4700780c */ /* 0x000fe40003fa4070 */
[----:B------:R0:W-:Y:S01]  /*76d0*/  @!P6 STS.64 [R231], R4 ;  /* 0x00000004e700e388 */ /* 0x0001e20000000a00 */
[----:B------:R-:W-:Y:S02]  /*76e0*/  LOP3.LUT P6, RZ, R219, 0x100, RZ, 0xc0, !PT ;  /* 0x00000100dbff7812 */ /* 0x000fe400078cc0ff */
[----:B------:R-:W-:-:S13]  /*76f0*/  ISETP.NE.OR P5, PT, R229, RZ, P5 ;  /* 0x000000ffe500720c */ /* 0x000fda0002fa5670 */
[C---:B------:R-:W-:Y:S01]  /*7700*/  @!P5 IMAD R229, R71.reuse, 0x8, R200 ;  /* 0x0000000847e5d824 */ /* 0x040fe200078e02c8 */
[----:B--2---:R-:W-:Y:S01]  /*7710*/  @!P5 LOP3.LUT R68, R248, 0xffff, RZ, 0xc0, !PT ;  /* 0x0000fffff844d812 */ /* 0x004fe200078ec0ff */
        /* <DEDUP_REMOVED lines=17> */
[----:B------:R-:W-:Y:S01]  /*7830*/  @!P3 LOP3.LUT R72, R244, 0xffff, RZ, 0xc0, !PT ;  /* 0x0000fffff448b812 */ /* 0x000fe200078ec0ff */
[----:B------:R-:W-:Y:S01]  /*7840*/  @!P3 VIADD R71, R71, 0x1 ;  /* 0x000000014747b836 */ /* 0x000fe20000000000 */
[----:B------:R-:W-:-:S03]  /*7850*/  @!P3 PRMT R244, RZ, 0x7610, R244 ;  /* 0x00007610fff4b816 */ /* 0x000fc600000000f4 */
[----:B------:R3:W-:Y:S01]  /*7860*/  @!P3 STS.64 [R225], R72 ;  /* 0x00000048e100b388 */ /* 0x0007e20000000a00 */
[----:B------:R-:W-:Y:S02]  /*7870*/  ISETP.GT.U32.OR P2, PT, R71, 0xbff, !P2 ;  /* 0x00000bff4700780c */ /* 0x000fe40005744470 */
[----:B------:R-:W-:-:S11]  /*7880*/  LOP3.LUT P3, RZ, R74, 0x800, RZ, 0xc0, !PT ;  /* 0x000008004aff7812 */ /* 0x000fd6000786c0ff */
        /* <DEDUP_REMOVED lines=11> */
[----:B------:R-:W-:Y:S01]  /*7940*/  @!P1 STS.64 [R221], R76 ;  /* 0x0000004cdd009388 */ /* 0x000fe20000000a00 */
        /* <DEDUP_REMOVED lines=16> */
[C---:B--2---:R-:W-:Y:S01]  /*7a50*/  @!P5 IMAD R68, R71.reuse, 0x8, R200 ;  /* 0x000000084744d824 */ /* 0x044fe200078e02c8 */
        /* <DEDUP_REMOVED lines=13> */
[C---:B0-----:R-:W-:Y:S01]  /*7b30*/  @!P3 IMAD R4, R71.reuse, 0x8, R200 ;  /* 0x000000084704b824 */ /* 0x041fe200078e02c8 */
        /* <DEDUP_REMOVED lines=13> */
[C---:B---3--:R-:W-:Y:S01]  /*7c10*/  @!P1 IMAD R72, R71.reuse, 0x8, R200 ;  /* 0x0000000847489824 */ /* 0x048fe200078e02c8 */
[----:B------:R-:W-:Y:S01]  /*7c20*/  @!P1 LOP3.LUT R90, R226, 0xffff, RZ, 0xc0, !PT ;  /* 0x0000ffffe25a9812 */ /* 0x000fe200078ec0ff */
[----:B------:R-:W-:Y:S01]  /*7c30*/  @!P1 VIADD R71, R71, 0x1 ;  /* 0x0000000147479836 */ /* 0x000fe20000000000 */
[----:B------:R-:W-:-:S03]  /*7c40*/  @!P1 PRMT R226, RZ, 0x7610, R226 ;  /* 0x00007610ffe29816 */ /* 0x000fc600000000e2 */
[----:B------:R-:W-:Y:S01]  /*7c50*/  @!P1 STS.64 [R72], R90 ;  /* 0x0000005a48009388 */ /* 0x000fe20000000a00 */
[----:B------:R-:W-:Y:S02]  /*7c60*/  ISETP.GT.U32.OR P0, PT, R71, 0xbff, !P0 ;  /* 0x00000bff4700780c */ /* 0x000fe40004704470 */
[----:B------:R-:W-:-:S11]  /*7c70*/  LOP3.LUT P1, RZ, R92, 0x100000, RZ, 0xc0, !PT ;  /* 0x001000005cff7812 */ /* 0x000fd6000782c0ff */
[C---:B----4-:R-:W-:Y:S01]  /*7c80*/  @!P0 IMAD R74, R71.reuse, 0x8, R200 ;  /* 0x00000008474a8824 */ /* 0x050fe200078e02c8 */
[----:B------:R-:W-:Y:S01]  /*7c90*/  @!P0 LOP3.LUT R92, R224, 0xffff, RZ, 0xc0, !PT ;  /* 0x0000ffffe05c8812 */ /* 0x000fe200078ec0ff */
[----:B------:R-:W-:Y:S01]  /*7ca0*/  @!P0 VIADD R71, R71, 0x1 ;  /* 0x0000000147478836 */ /* 0x000fe20000000000 */
[----:B------:R-:W-:-:S03]  /*7cb0*/  @!P0 PRMT R224, RZ, 0x7610, R224 ;  /* 0x00007610ffe08816 */ /* 0x000fc600000000e0 */
[----:B------:R-:W-:Y:S01]  /*7cc0*/  @!P0 STS.64 [R74], R92 ;  /* 0x0000005c4a008388 */ /* 0x000fe20000000a00 */
[----:B------:R-:W-:Y:S02]  /*7cd0*/  ISETP.GT.U32.OR P6, PT, R71, 0xbff, !P6 ;  /* 0x00000bff4700780c */ /* 0x000fe400077c4470 */
[----:B------:R-:W-:-:S11]  /*7ce0*/  LOP3.LUT P0, RZ, R215, 0x200000, RZ, 0xc0, !PT ;  /* 0x00200000d7ff7812 */ /* 0x000fd6000780c0ff */
[C---:B-----5:R-:W-:Y:S01]  /*7cf0*/  @!P6 IMAD R64, R71.reuse, 0x8, R200 ;  /* 0x000000084740e824 */ /* 0x060fe200078e02c8 */
[----:B0-----:R-:W-:Y:S01]  /*7d00*/  @!P6 LOP3.LUT R4, R222, 0xffff, RZ, 0xc0, !PT ;  /* 0x0000ffffde04e812 */ /* 0x001fe200078ec0ff */
[----:B------:R-:W-:Y:S01]  /*7d10*/  @!P6 VIADD R71, R71, 0x1 ;  /* 0x000000014747e836 */ /* 0x000fe20000000000 */
[----:B------:R-:W-:Y:S01]  /*7d20*/  @!P6 PRMT R222, RZ, 0x7610, R222 ;  /* 0x00007610ffdee816 */ /* 0x000fe200000000de */
[----:B--2---:R-:W-:-:S03]  /*7d30*/  @!P6 VIADD R5, R65, 0xf ;  /* 0x0000000f4105e836 */ /* 0x004fc60000000000 */
[----:B------:R-:W-:Y:S02]  /*7d40*/  ISETP.GT.U32.OR P5, PT, R71, 0xbff, !P5 ;  /* 0x00000bff4700780c */ /* 0x000fe40006fa4470 */
[----:B------:R0:W-:Y:S01]  /*7d50*/  @!P6 STS.64 [R64], R4 ;  /* 0x000000044000e388 */ /* 0x0001e20000000a00 */
[----:B------:R-:W-:-:S10]  /*7d60*/  LOP3.LUT P6, RZ, R213, 0x400000, RZ, 0xc0, !PT ;  /* 0x00400000d5ff7812 */ /* 0x000fd400078cc0ff */
[C---:B------:R-:W-:Y:S01]  /*7d70*/  @!P5 IMAD R76, R71.reuse, 0x8, R200 ;  /* 0x00000008474cd824 */ /* 0x040fe200078e02c8 */
[----:B------:R-:W-:Y:S01]  /*7d80*/  @!P5 LOP3.LUT R68, R220, 0xffff, RZ, 0xc0, !PT ;  /* 0x0000ffffdc44d812 */ /* 0x000fe200078ec0ff */
[----:B------:R-:W-:Y:S01]  /*7d90*/  @!P5 VIADD R71, R71, 0x1 ;  /* 0x000000014747d836 */ /* 0x000fe20000000000 */
[----:B------:R-:W-:Y:S01]  /*7da0*/  @!P5 PRMT R220, RZ, 0x7610, R220 ;  /* 0x00007610ffdcd816 */ /* 0x000fe200000000dc */
[----:B------:R-:W-:-:S03]  /*7db0*/  @!P5 VIADD R69, R65, 0x10 ;  /* 0x000000104145d836 */ /* 0x000fc60000000000 */
[----:B------:R-:W-:Y:S02]  /*7dc0*/  ISETP.GT.U32.OR P4, PT, R71, 0xbff, !P4 ;  /* 0x00000bff4700780c */ /* 0x000fe40006784470 */
[----:B------:R2:W-:Y:S01]  /*7dd0*/  @!P5 STS.64 [R76], R68 ;  /* 0x000000444c00d388 */ /* 0x0005e20000000a00 */
[----:B------:R-:W-:-:S10]  /*7de0*/  LOP3.LUT P5, RZ, R211, 0x800000, RZ, 0xc0, !PT ;  /* 0x00800000d3ff7812 */ /* 0x000fd400078ac0ff */
[C---:B------:R-:W-:Y:S01]  /*7df0*/  @!P4 IMAD R78, R71.reuse, 0x8, R200 ;  /* 0x00000008474ec824 */ /* 0x040fe200078e02c8 */
[----:B0-----:R-:W-:Y:S01]  /*7e00*/  @!P4 LOP3.LUT R4, R218, 0xffff, RZ, 0xc0, !PT ;  /* 0x0000ffffda04c812 */ /* 0x001fe200078ec0ff */
[----:B------:R-:W-:Y:S01]  /*7e10*/  @!P4 VIADD R71, R71, 0x1 ;  /* 0x000000014747c836 */ /* 0x000fe20000000000 */
[----:B------:R-:W-:Y:S01]  /*7e20*/  @!P4 PRMT R218, RZ, 0x7610, R218 ;  /* 0x00007610ffdac816 */ /* 0x000fe200000000da */
[----:B------:R-:W-:-:S03]  /*7e30*/  @!P4 VIADD R5, R65, 0x11 ;  /* 0x000000114105c836 */ /* 0x000fc60000000000 */
[----:B------:R-:W-:Y:S02]  /*7e40*/  ISETP.GT.U32.OR P3, PT, R71, 0xbff, !P3 ;  /* 0x00000bff4700780c */ /* 0x000fe40005f64470 */
[----:B------:R0:W-:Y:S01]  /*7e50*/  @!P4 STS.64 [R78], R4 ;  /* 0x000000044e00c388 */ /* 0x0001e20000000a00 */
[----:B------:R-:W-:-:S10]  /*7e60*/  LOP3.LUT P4, RZ, R209, 0x1000000, RZ, 0xc0, !PT ;  /* 0x01000000d1ff7812 */ /* 0x000fd4000788c0ff */
[C---:B------:R-:W-:Y:S01]  /*7e70*/  @!P3 IMAD R80, R71.reuse, 0x8, R200 ;  /* 0x000000084750b824 */ /* 0x040fe200078e02c8 */
[----:B--2---:R-:W-:Y:S01]  /*7e80*/  @!P3 LOP3.LUT R68, R216, 0xffff, RZ, 0xc0, !PT ;  /* 0x0000ffffd844b812 */ /* 0x004fe200078ec0ff */
        /* <DEDUP_REMOVED lines=53> */
[----:B------:R2:W-:Y:S01]  /*81e0*/  @!P3 STS.64 [R68], R104 ;  /* 0x000000684400b388 */ /* 0x0005e20000000a00 */
[----:B------:R-:W-:-:S13]  /*81f0*/  ISETP.GT.U32.OR P2, PT, R71, 0xbff, !P2 ;  /* 0x00000bff4700780c */ /* 0x000fda0005744470 */
[C---:B------:R-:W-:Y:S02]  /*8200*/  @!P2 IMAD R69, R71.reuse, 0x8, R200 ;  /* 0x000000084745a824 */ /* 0x040fe400078e02c8 */
[----:B------:R-:W-:-:S05]  /*8210*/  @!P2 VIADD R71, R71, 0x1 ;  /* 0x000000014747a836 */ /* 0x000fca0000000000 */
[----:B------:R-:W-:-:S13]  /*8220*/  ISETP.GT.U32.OR P1, PT, R71, 0xbff, !P1 ;  /* 0x00000bff4700780c */ /* 0x000fda0004f24470 */
[C---:B0-----:R-:W-:Y:S02]  /*8230*/  @!P1 IMAD R4, R71.reuse, 0x8, R200 ;  /* 0x0000000847049824 */ /* 0x041fe400078e02c8 */
[----:B------:R-:W-:-:S05]  /*8240*/  @!P1 VIADD R71, R71, 0x1 ;  /* 0x0000000147479836 */ /* 0x000fca0000000000 */
[----:B------:R-:W-:-:S13]  /*8250*/  ISETP.GT.U32.OR P0, PT, R71, 0xbff, !P0 ;  /* 0x00000bff4700780c */ /* 0x000fda0004704470 */
[C---:B------:R-:W-:Y:S02]  /*8260*/  @!P0 IMAD R5, R71.reuse, 0x8, R200 ;  /* 0x0000000847058824 */ /* 0x040fe400078e02c8 */
[----:B------:R-:W-:-:S05]  /*8270*/  @!P0 VIADD R71, R71, 0x1 ;  /* 0x0000000147478836 */ /* 0x000fca0000000000 */
[----:B------:R-:W-:-:S13]  /*8280*/  ISETP.GT.U32.OR P6, PT, R71, 0xbff, !P6 ;  /* 0x00000bff4700780c */ /* 0x000fda00077c4470 */
[C---:B---3--:R-:W-:Y:S02]  /*8290*/  @!P6 IMAD R72, R71.reuse, 0x8, R200 ;  /* 0x000000084748e824 */ /* 0x048fe400078e02c8 */
[----:B------:R-:W-:-:S05]  /*82a0*/  @!P6 VIADD R71, R71, 0x1 ;  /* 0x000000014747e836 */ /* 0x000fca0000000000 */
[----:B------:R-:W-:-:S13]  /*82b0*/  ISETP.GT.U32.OR P5, PT, R71, 0xbff, !P5 ;  /* 0x00000bff4700780c */ /* 0x000fda0006fa4470 */
[C---:B------:R-:W-:Y:S02]  /*82c0*/  @!P5 IMAD R2, R71.reuse, 0x8, R200 ;  /* 0x000000084702d824 */ /* 0x040fe400078e02c8 */
[----:B------:R-:W-:-:S05]  /*82d0*/  @!P5 VIADD R71, R71, 0x1 ;  /* 0x000000014747d836 */ /* 0x000fca0000000000 */
[----:B------:R-:W-:-:S13]  /*82e0*/  ISETP.GT.U32.OR P4, PT, R71, 0xbff, !P4 ;  /* 0x00000bff4700780c */ /* 0x000fda0006784470 */
[C---:B----4-:R-:W-:Y:S02]  /*82f0*/  @!P4 IMAD R64, R71.reuse, 0x8, R200 ;  /* 0x000000084740c824 */ /* 0x050fe400078e02c8 */
[----:B------:R-:W-:-:S05]  /*8300*/  @!P4 VIADD R71, R71, 0x1 ;  /* 0x000000014747c836 */ /* 0x000fca0000000000 */
[----:B------:R-:W-:-:S04]  /*8310*/  ISETP.GT.U32.AND P3, PT, R71, 0xbff, PT ;  /* 0x00000bff4700780c */ /* 0x000fc80003f64070 */
[----:B------:R-:W-:Y:S02]  /*8320*/  ISETP.NE.OR P3, PT, R106, RZ, P3 ;  /* 0x000000ff6a00720c */ /* 0x000fe40001f65670 */
[----:B------:R-:W-:Y:S02]  /*8330*/  @!P2 LOP3.LUT R106, R7, 0xffff, RZ, 0xc0, !PT ;  /* 0x0000ffff076aa812 */ /* 0x000fe400078ec0ff */
[----:B------:R-:W-:-:S03]  /*8340*/  @!P2 PRMT R7, RZ, 0x7610, R7 ;  /* 0x00007610ff07a816 */ /* 0x000fc60000000007 */
[----:B------:R0:W-:Y:S06]  /*8350*/  @!P2 STS.64 [R69], R106 ;  /* 0x0000006a4500a388 */ /* 0x0001ec0000000a00 */
[C---:B-----5:R-:W-:Y:S02]  /*8360*/  @!P3 IMAD R74, R71.reuse, 0x8, R200 ;  /* 0x00000008474ab824 */ /* 0x060fe400078e02c8 */
[----:B------:R-:W-:-:S05]  /*8370*/  @!P3 VIADD R71, R71, 0x1 ;  /* 0x000000014747b836 */ /* 0x000fca0000000000 */
[----:B------:R-:W-:-:S04]  /*8380*/  ISETP.GT.U32.AND P2, PT, R71, 0xbff, PT ;  /* 0x00000bff4700780c */ /* 0x000fc80003f44070 */
[----:B------:R-:W-:Y:S02]  /*8390*/  ISETP.NE.OR P2, PT, R108, RZ, P2 ;  /* 0x000000ff6c00720c */ /* 0x000fe40001745670 */
[----:B------:R-:W-:Y:S02]  /*83a0*/  @!P1 LOP3.LUT R108, R9, 0xffff, RZ, 0xc0, !PT ;  /* 0x0000ffff096c9812 */ /* 0x000fe400078ec0ff */
[----:B------:R-:W-:-:S03]  /*83b0*/  @!P1 PRMT R9, RZ, 0x7610, R9 ;  /* 0x00007610ff099816 */ /* 0x000fc60000000009 */
[----:B------:R3:W-:Y:S06]  /*83c0*/  @!P1 STS.64 [R4], R108 ;  /* 0x0000006c04009388 */ /* 0x0007ec0000000a00 */
[C---:B--2---:R-:W-:Y:S02]  /*83d0*/  @!P2 IMAD R68, R71.reuse, 0x8, R200 ;  /* 0x000000084744a824 */ /* 0x044fe400078e02c8 */
[----:B------:R-:W-:-:S05]  /*83e0*/  @!P2 VIADD R71, R71, 0x1 ;  /* 0x000000014747a836 */ /* 0x000fca0000000000 */
[----:B------:R-:W-:-:S04]  /*83f0*/  ISETP.GT.U32.AND P1, PT, R71, 0xbff, PT ;  /* 0x00000bff4700780c */ /* 0x000fc80003f24070 */
[----:B------:R-:W-:Y:S02]  /*8400*/  ISETP.NE.OR P1, PT, R110, RZ, P1 ;  /* 0x000000ff6e00720c */ /* 0x000fe40000f25670 */
[----:B------:R-:W-:Y:S02]  /*8410*/  @!P0 LOP3.LUT R110, R10, 0xffff, RZ, 0xc0, !PT ;  /* 0x0000ffff0a6e8812 */ /* 0x000fe400078ec0ff */
[----:B------:R-:W-:-:S03]  /*8420*/  @!P0 PRMT R10, RZ, 0x7610, R10 ;  /* 0x00007610ff0a8816 */ /* 0x000fc6000000000a */
[----:B------:R2:W-:Y:S06]  /*8430*/  @!P0 STS.64 [R5], R110 ;  /* 0x0000006e05008388 */ /* 0x0005ec0000000a00 */
[C---:B0-----:R-:W-:Y:S02]  /*8440*/  @!P1 IMAD R69, R71.reuse, 0x8, R200 ;  /* 0x0000000847459824 */ /* 0x041fe400078e02c8 */
[----:B------:R-:W-:-:S05]  /*8450*/  @!P1 VIADD R71, R71, 0x1 ;  /* 0x0000000147479836 */ /* 0x000fca0000000000 */
[----:B------:R-:W-:-:S04]  /*8460*/  ISETP.GT.U32.AND P0, PT, R71, 0xbff, PT ;  /* 0x00000bff4700780c */ /* 0x000fc80003f04070 */
[----:B------:R-:W-:Y:S02]  /*8470*/  ISETP.NE.OR P0, PT, R112, RZ, P0 ;  /* 0x000000ff7000720c */ /* 0x000fe40000705670 */
[----:B------:R-:W-:Y:S02]  /*8480*/  @!P6 LOP3.LUT R112, R11, 0xffff, RZ, 0xc0, !PT ;  /* 0x0000ffff0b70e812 */ /* 0x000fe400078ec0ff */
[----:B------:R-:W-:-:S03]  /*8490*/  @!P6 PRMT R11, RZ, 0x7610, R11 ;  /* 0x00007610ff0be816 */ /* 0x000fc6000000000b */
[----:B------:R0:W-:Y:S06]  /*84a0*/  @!P6 STS.64 [R72], R112 ;  /* 0x000000704800e388 */ /* 0x0001ec0000000a00 */
[C---:B---3--:R-:W-:Y:S02]  /*84b0*/  @!P0 IMAD R4, R71.reuse, 0x8, R200 ;  /* 0x0000000847048824 */ /* 0x048fe400078e02c8 */
[----:B------:R-:W-:-:S05]  /*84c0*/  @!P0 VIADD R71, R71, 0x1 ;  /* 0x0000000147478836 */ /* 0x000fca0000000000 */
[----:B------:R-:W-:-:S04]  /*84d0*/  ISETP.GT.U32.AND P6, PT, R71, 0xbff, PT ;  /* 0x00000bff4700780c */ /* 0x000fc80003fc4070 */
[----:B------:R-:W-:Y:S02]  /*84e0*/  ISETP.NE.OR P6, PT, R114, RZ, P6 ;  /* 0x000000ff7200720c */ /* 0x000fe400037c5670 */
[----:B------:R-:W-:Y:S02]  /*84f0*/  @!P5 LOP3.LUT R114, R12, 0xffff, RZ, 0xc0, !PT ;  /* 0x0000ffff0c72d812 */ /* 0x000fe400078ec0ff */
[----:B------:R-:W-:-:S03]  /*8500*/  @!P5 PRMT R12, RZ, 0x7610, R12 ;  /* 0x00007610ff0cd816 */ /* 0x000fc6000000000c */
[----:B------:R3:W-:Y:S01]  /*8510*/  @!P5 STS.64 [R2], R114 ;  /* 0x000000720200d388 */ /* 0x0007e20000000a00 */
[----:B------:R-:W-:Y:S02]  /*8520*/  LOP3.LUT P5, RZ, R116, 0x20, RZ, 0xc0, !PT ;  /* 0x0000002074ff7812 */ /* 0x000fe400078ac0ff */
[----:B------:R-:W-:Y:S02]  /*8530*/  @!P4 LOP3.LUT R116, R13, 0xffff, RZ, 0xc0, !PT ;  /* 0x0000ffff0d74c812 */ /* 0x000fe400078ec0ff */
[----:B------:R-:W-:Y:S01]  /*8540*/  @!P4 PRMT R13, RZ, 0x7610, R13 ;  /* 0x00007610ff0dc816 */ /* 0x000fe2000000000d */
[C---:B--2---:R-:W-:Y:S02]  /*8550*/  @!P6 IMAD R5, R71.reuse, 0x8, R200 ;  /* 0x000000084705e824 */ /* 0x044fe400078e02c8 */
[----:B------:R-:W-:Y:S01]  /*8560*/  @!P6 VIADD R71, R71, 0x1 ;  /* 0x000000014747e836 */ /* 0x000fe20000000000 */
[----:B------:R2:W-:Y:S01]  /*8570*/  @!P4 STS.64 [R64], R116 ;  /* 0x000000744000c388 */ /* 0x0005e20000000a00 */
[----:B------:R-:W-:-:S02]  /*8580*/  LOP3.LUT P4, RZ, R118, 0x40, RZ, 0xc0, !PT ;  /* 0x0000004076ff7812 */ /* 0x000fc4000788c0ff */
[----:B------:R-:W-:Y:S02]  /*8590*/  @!P3 LOP3.LUT R118, R14, 0xffff, RZ, 0xc0, !PT ;  /* 0x0000ffff0e76b812 */ /* 0x000fe400078ec0ff */
[----:B------:R-:W-:Y:S02]  /*85a0*/  ISETP.GT.U32.OR P5, PT, R71, 0xbff, !P5 ;  /* 0x00000bff4700780c */ /* 0x000fe40006fa4470 */
[----:B------:R-:W-:Y:S01]  /*85b0*/  @!P3 PRMT R14, RZ, 0x7610, R14 ;  /* 0x00007610ff0eb816 */ /* 0x000fe2000000000e */
[----:B------:R4:W-:Y:S01]  /*85c0*/  @!P3 STS.64 [R74], R118 ;  /* 0x000000764a00b388 */ /* 0x0009e20000000a00 */
[----:B------:R-:W-:Y:S02]  /*85d0*/  LOP3.LUT P3, RZ, R120, 0x80, RZ, 0xc0, !PT ;  /* 0x0000008078ff7812 */ /* 0x000fe4000786c0ff */
[----:B------:R-:W-:Y:S02]  /*85e0*/  @!P2 LOP3.LUT R120, R15, 0xffff, RZ, 0xc0, !PT ;  /* 0x0000ffff0f78a812 */ /* 0x000fe400078ec0ff */
[----:B------:R-:W-:-:S03]  /*85f0*/  @!P2 PRMT R15, RZ, 0x7610, R15 ;  /* 0x00007610ff0fa816 */ /* 0x000fc6000000000f */
[----:B------:R5:W-:Y:S01]  /*8600*/  @!P2 STS.64 [R68], R120 ;  /* 0x000000784400a388 */ /* 0x000be20000000a00 */
[----:B------:R-:W-:Y:S01]  /*8610*/  LOP3.LUT P2, RZ, R122, 0x100, RZ, 0xc0, !PT ;  /* 0x000001007aff7812 */ /* 0x000fe2000784c0ff */
[C---:B0-----:R-:W-:Y:S01]  /*8620*/  @!P5 IMAD R72, R71.reuse, 0x8, R200 ;  /* 0x000000084748d824 */ /* 0x041fe200078e02c8 */
[----:B------:R-:W-:Y:S01]  /*8630*/  @!P1 LOP3.LUT R122, R16, 0xffff, RZ, 0xc0, !PT ;  /* 0x0000ffff107a9812 */ /* 0x000fe200078ec0ff */
[----:B------:R-:W-:Y:S01]  /*8640*/  @!P5 VIADD R71, R71, 0x1 ;  /* 0x000000014747d836 */ /* 0x000fe20000000000 */
[----:B------:R-:W-:-:S03]  /*8650*/  @!P1 PRMT R16, RZ, 0x7610, R16 ;  /* 0x00007610ff109816 */ /* 0x000fc60000000010 */
[----:B------:R0:W-:Y:S01]  /*8660*/  @!P1 STS.64 [R69], R122 ;  /* 0x0000007a45009388 */ /* 0x0001e20000000a00 */
[----:B------:R-:W-:Y:S02]  /*8670*/  ISETP.GT.U32.OR P4, PT, R71, 0xbff, !P4 ;  /* 0x00000bff4700780c */ /* 0x000fe40006784470 */
[----:B------:R-:W-:Y:S02]  /*8680*/  LOP3.LUT P1, RZ, R124, 0x200, RZ, 0xc0, !PT ;  /* 0x000002007cff7812 */ /* 0x000fe4000782c0ff */
[----:B------:R-:W-:Y:S02]  /*8690*/  @!P0 LOP3.LUT R124, R17, 0xffff, RZ, 0xc0, !PT ;  /* 0x0000ffff117c8812 */ /* 0x000fe400078ec0ff */
[----:B------:R-:W-:-:S03]  /*86a0*/  @!P0 PRMT R17, RZ, 0x7610, R17 ;  /* 0x00007610ff118816 */ /* 0x000fc60000000011 */
[----:B------:R1:W-:Y:S01]  /*86b0*/  @!P0 STS.64 [R4], R124 ;  /* 0x0000007c04008388 */ /* 0x0003e20000000a00 */
[----:B------:R-:W-:Y:S02]  /*86c0*/  LOP3.LUT P0, RZ, R126, 0x400, RZ, 0xc0, !PT ;  /* 0x000004007eff7812 */ /* 0x000fe4000780c0ff */
[----:B------:R-:W-:Y:S01]  /*86d0*/  @!P6 LOP3.LUT R126, R18, 0xffff, RZ, 0xc0, !PT ;  /* 0x0000ffff127ee812 */ /* 0x000fe200078ec0ff */
[C---:B---3--:R-:W-:Y:S01]  /*86e0*/  @!P4 IMAD R2, R71.reuse, 0x8, R200 ;  /* 0x000000084702c824 */ /* 0x048fe200078e02c8 */
[----:B------:R-:W-:Y:S01]  /*86f0*/  @!P6 PRMT R18, RZ, 0x7610, R18 ;  /* 0x00007610ff12e816 */ /* 0x000fe20000000012 */
[----:B------:R-:W-:Y:S02]  /*8700*/  @!P4 VIADD R71, R71, 0x1 ;  /* 0x000000014747c836 */ /* 0x000fe40000000000 */
[----:B------:R3:W-:Y:S01]  /*8710*/  @!P6 STS.64 [R5], R126 ;  /* 0x0000007e0500e388 */ /* 0x0007e20000000a00 */
[----:B------:R-:W-:Y:S02]  /*8720*/  LOP3.LUT P6, RZ, R128, 0x800, RZ, 0xc0, !PT ;  /* 0x0000080080ff7812 */ /* 0x000fe400078cc0ff */
[----:B------:R-:W-:-:S02]  /*8730*/  ISETP.GT.U32.OR P3, PT, R71, 0xbff, !P3 ;  /* 0x00000bff4700780c */ /* 0x000fc40005f64470 */
[----:B------:R-:W-:Y:S02]  /*8740*/  @!P5 LOP3.LUT R128, R19, 0xffff, RZ, 0xc0, !PT ;  /* 0x0000ffff1380d812 */ /* 0x000fe400078ec0ff */
[----:B------:R-:W-:-:S03]  /*8750*/  @!P5 PRMT R19, RZ, 0x7610, R19 ;  /* 0x00007610ff13d816 */ /* 0x000fc60000000013 */
[----:B------:R-:W-:Y:S01]  /*8760*/  @!P5 STS.64 [R72], R128 ;  /* 0x000000804800d388 */ /* 0x000fe20000000a00 */
[----:B------:R-:W-:Y:S02]  /*8770*/  LOP3.LUT P5, RZ, R130, 0x1000, RZ, 0xc0, !PT ;  /* 0x0000100082ff7812 */ /* 0x000fe400078ac0ff */
[----:B------:R-:W-:Y:S02]  /*8780*/  @!P4 LOP3.LUT R130, R20, 0xffff, RZ, 0xc0, !PT ;  /* 0x0000ffff1482c812 */ /* 0x000fe400078ec0ff */
[----:B------:R-:W-:Y:S01]  /*8790*/  @!P4 PRMT R20, RZ, 0x7610, R20 ;  /* 0x00007610ff14c816 */ /* 0x000fe20000000014 */
[C---:B--2---:R-:W-:Y:S02]  /*87a0*/  @!P3 IMAD R64, R71.reuse, 0x8, R200 ;  /* 0x000000084740b824 */ /* 0x044fe400078e02c8 */
[----:B------:R-:W-:Y:S01]  /*87b0*/  @!P3 VIADD R71, R71, 0x1 ;  /* 0x000000014747b836 */ /* 0x000fe20000000000 */
[----:B------:R-:W-:Y:S01]  /*87c0*/  @!P4 STS.64 [R2], R130 ;  /* 0x000000820200c388 */ /* 0x000fe20000000a00 */
[----:B------:R-:W-:-:S02]  /*87d0*/  LOP3.LUT P4, RZ, R132, 0x2000, RZ, 0xc0, !PT ;  /* 0x0000200084ff7812 */ /* 0x000fc4000788c0ff */
[----:B------:R-:W-:Y:S02]  /*87e0*/  @!P3 LOP3.LUT R132, R21, 0xffff, RZ, 0xc0, !PT ;  /* 0x0000ffff1584b812 */ /* 0x000fe400078ec0ff */
[----:B------:R-:W-:Y:S02]  /*87f0*/  ISETP.GT.U32.OR P2, PT, R71, 0xbff, !P2 ;  /* 0x00000bff4700780c */ /* 0x000fe40005744470 */
[----:B------:R-:W-:Y:S01]  /*8800*/  @!P3 PRMT R21, RZ, 0x7610, R21 ;  /* 0x00007610ff15b816 */ /* 0x000fe20000000015 */
[----:B------:R-:W-:Y:S01]  /*8810*/  @!P3 STS.64 [R64], R132 ;  /* 0x000000844000b388 */ /* 0x000fe20000000a00 */
[----:B------:R-:W-:-:S09]  /*8820*/  LOP3.LUT P3, RZ, R134, 0x4000, RZ, 0xc0, !PT ;  /* 0x0000400086ff7812 */ /* 0x000fd2000786c0ff */
[C---:B----4-:R-:W-:Y:S01]  /*8830*/  @!P2 IMAD R74, R71.reuse, 0x8, R200 ;  /* 0x00000008474aa824 */ /* 0x050fe200078e02c8 */
[----:B------:R-:W-:Y:S01]  /*8840*/  @!P2 LOP3.LUT R134, R22, 0xffff, RZ, 0xc0, !PT ;  /* 0x0000ffff1686a812 */ /* 0x000fe200078ec0ff */
[----:B------:R-:W-:Y:S01]  /*8850*/  @!P2 VIADD R71, R71, 0x1 ;  /* 0x000000014747a836 */ /* 0x000fe20000000000 */
[----:B------:R-:W-:-:S03]  /*8860*/  @!P2 PRMT R22, RZ, 0x7610, R22 ;  /* 0x00007610ff16a816 */ /* 0x000fc60000000016 */
[----:B------:R-:W-:Y:S01]  /*8870*/  @!P2 STS.64 [R74], R134 ;  /* 0x000000864a00a388 */ /* 0x000fe20000000a00 */
[----:B------:R-:W-:Y:S02]  /*8880*/  ISETP.GT.U32.OR P1, PT, R71, 0xbff, !P1 ;  /* 0x00000bff4700780c */ /* 0x000fe40004f24470 */
[----:B------:R-:W-:-:S11]  /*8890*/  LOP3.LUT P2, RZ, R136, 0x8000, RZ, 0xc0, !PT ;  /* 0x0000800088ff7812 */ /* 0x000fd6000784c0ff */
[----:B-----5:R-:W-:Y:S01]  /*88a0*/  @!P1 IMAD R68, R71, 0x8, R200 ;  /* 0x0000000847449824 */ /* 0x020fe200078e02c8 */
[----:B------:R-:W-:Y:S01]  /*88b0*/  @!P1 LOP3.LUT R136, R23, 0xffff, RZ, 0xc0, !PT ;  /* 0x0000ffff17889812 */ /* 0x000fe200078ec0ff */
[----:B------:R-:W-:Y:S01]  /*88c0*/  @!P1 VIADD R71, R71, 0x1 ;  /* 0x0000000147479836 */ /* 0x000fe20000000000 */
[----:B------:R-:W-:-:S03]  /*88d0*/  @!P1 PRMT R23, RZ, 0x7610, R23 ;  /* 0x00007610ff179816 */ /* 0x000fc60000000017 */
[----:B------:R2:W-:Y:S01]  /*88e0*/  @!P1 STS.64 [R68], R136 ;  /* 0x0000008844009388 */ /* 0x0005e20000000a00 */
        /* <DEDUP_REMOVED lines=9> */
[----:B------:R-:W-:Y:S01]  /*8980*/  @!P6 IMAD R76, R71, 0x8, R200 ;  /* 0x00000008474ce824 */ /* 0x000fe200078e02c8 */
[----:B-1----:R-:W-:Y:S01]  /*8990*/  @!P6 LOP3.LUT R4, R25, 0xffff, RZ, 0xc0, !PT ;  /* 0x0000ffff1904e812 */ /* 0x002fe200078ec0ff */
[----:B------:R-:W-:Y:S01]  /*89a0*/  @!P6 VIADD R71, R71, 0x1 ;  /* 0x000000014747e836 */ /* 0x000fe20000000000 */
[----:B------:R-:W-:Y:S01]  /*89b0*/  @!P6 PRMT R25, RZ, 0x7610, R25 ;  /* 0x00007610ff19e816 */ /* 0x000fe20000000019 */
[----:B---3--:R-:W-:-:S03]  /*89c0*/  @!P6 VIADD R5, R65, 0x2b ;  /* 0x0000002b4105e836 */ /* 0x008fc60000000000 */
[----:B------:R-:W-:Y:S02]  /*89d0*/  ISETP.GT.U32.OR P5, PT, R71, 0xbff, !P5 ;  /* 0x00000bff4700780c */ /* 0x000fe40006fa4470 */
[----:B------:R1:W-:Y:S01]  /*89e0*/  @!P6 STS.64 [R76], R4 ;  /* 0x000000044c00e388 */ /* 0x0003e20000000a00 */
[----:B------:R-:W-:-:S10]  /*89f0*/  LOP3.LUT P6, RZ, R205, 0x40000, RZ, 0xc0, !PT ;  /* 0x00040000cdff7812 */ /* 0x000fd400078cc0ff */
[C---:B------:R-:W-:Y:S01]  /*8a00*/  @!P5 IMAD R78, R71.reuse, 0x8, R200 ;  /* 0x00000008474ed824 */ /* 0x040fe200078e02c8 */
[----:B--2---:R-:W-:Y:S01]  /*8a10*/  @!P5 LOP3.LUT R68, R26, 0xffff, RZ, 0xc0, !PT ;  /* 0x0000ffff1a44d812 */ /* 0x004fe200078ec0ff */
[----:B------:R-:W-:Y:S01]  /*8a20*/  @!P5 VIADD R71, R71, 0x1 ;  /* 0x000000014747d836 */ /* 0x000fe20000000000 */
[----:B------:R-:W-:Y:S01]  /*8a30*/  @!P5 PRMT R26, RZ, 0x7610, R26 ;  /* 0x00007610ff1ad816 */ /* 0x000fe2000000001a */
[----:B0-----:R-:W-:-:S03]  /*8a40*/  @!P5 VIADD R69, R65, 0x2c ;  /* 0x0000002c4145d836 */ /* 0x001fc60000000000 */
[----:B------:R-:W-:Y:S02]  /*8a50*/  ISETP.GT.U32.OR P4, PT, R71, 0xbff, !P4 ;  /* 0x00000bff4700780c */ /* 0x000fe40006784470 */
[----:B------:R0:W-:Y:S01]  /*8a60*/  @!P5 STS.64 [R78], R68 ;  /* 0x000000444e00d388 */ /* 0x0001e20000000a00 */
[----:B------:R-:W-:-:S10]  /*8a70*/  LOP3.LUT P5, RZ, R192, 0x80000, RZ, 0xc0, !PT ;  /* 0x00080000c0ff7812 */ /* 0x000fd400078ac0ff */
[----:B------:R-:W-:Y:S01]  /*8a80*/  @!P4 IMAD R72, R71, 0x8, R200 ;  /* 0x000000084748c824 */ /* 0x000fe200078e02c8 */
[----:B-1----:R-:W-:Y:S01]  /*8a90*/  @!P4 LOP3.LUT R4, R27, 0xffff, RZ, 0xc0, !PT ;  /* 0x0000ffff1b04c812 */ /* 0x002fe200078ec0ff */
        /* <DEDUP_REMOVED lines=61> */
[----:B------:R-:W-:Y:S01]  /*8e70*/  @!P3 IMAD R2, R71, 0x8, R200 ;  /* 0x000000084702b824 */ /* 0x000fe200078e02c8 */
        /* <DEDUP_REMOVED lines=13> */
[----:B------:R-:W-:Y:S01]  /*8f50*/  @!P1 IMAD R74, R71, 0x8, R200 ;  /* 0x00000008474a9824 */ /* 0x000fe200078e02c8 */
        /* <DEDUP_REMOVED lines=13> */
[----:B0-----:R-:W-:Y:S01]  /*9030*/  @!P6 IMAD R68, R71, 0x8, R200 ;  /* 0x000000084744e824 */ /* 0x001fe200078e02c8 */
        /* <DEDUP_REMOVED lines=8> */
[C---:B-1----:R-:W-:Y:S02]  /*90c0*/  @!P4 IMAD R4, R71.reuse, 0x8, R200 ;  /* 0x000000084704c824 */ /* 0x042fe400078e02c8 */
[----:B------:R-:W-:-:S05]  /*90d0*/  @!P4 VIADD R71, R71, 0x1 ;  /* 0x000000014747c836 */ /* 0x000fca0000000000 */
[----:B------:R-:W-:-:S13]  /*90e0*/  ISETP.GT.U32.OR P3, PT, R71, 0xbff, !P3 ;  /* 0x00000bff4700780c */ /* 0x000fda0005f64470 */
[C---:B------:R-:W-:Y:S02]  /*90f0*/  @!P3 IMAD R5, R71.reuse, 0x8, R200 ;  /* 0x000000084705b824 */ /* 0x040fe400078e02c8 */
[----:B------:R-:W-:-:S05]  /*9100*/  @!P3 VIADD R71, R71, 0x1 ;  /* 0x000000014747b836 */ /* 0x000fca0000000000 */
[----:B------:R-:W-:-:S13]  /*9110*/  ISETP.GT.U32.OR P2, PT, R71, 0xbff, !P2 ;  /* 0x00000bff4700780c */ /* 0x000fda0005744470 */
[C---:B--2---:R-:W-:Y:S02]  /*9120*/  @!P2 IMAD R2, R71.reuse, 0x8, R200 ;  /* 0x000000084702a824 */ /* 0x044fe400078e02c8 */
[----:B------:R-:W-:-:S05]  /*9130*/  @!P2 VIADD R71, R71, 0x1 ;  /* 0x000000014747a836 */ /* 0x000fca0000000000 */
[----:B------:R-:W-:-:S13]  /*9140*/  ISETP.GT.U32.OR P1, PT, R71, 0xbff, !P1 ;  /* 0x00000bff4700780c */ /* 0x000fda0004f24470 */
[C---:B------:R-:W-:Y:S02]  /*9150*/  @!P1 IMAD R3, R71.reuse, 0x8, R200 ;  /* 0x0000000847039824 */ /* 0x040fe400078e02c8 */
[----:B------:R-:W-:-:S05]  /*9160*/  @!P1 VIADD R71, R71, 0x1 ;  /* 0x0000000147479836 */ /* 0x000fca0000000000 */
[----:B------:R-:W-:-:S13]  /*9170*/  ISETP.GT.U32.OR P0, PT, R71, 0xbff, !P0 ;  /* 0x00000bff4700780c */ /* 0x000fda0004704470 */
[C---:B---3--:R-:W-:Y:S02]  /*9180*/  @!P0 IMAD R64, R71.reuse, 0x8, R200 ;  /* 0x0000000847408824 */ /* 0x048fe400078e02c8 */
[----:B------:R-:W-:-:S05]  /*9190*/  @!P0 VIADD R71, R71, 0x1 ;  /* 0x0000000147478836 */ /* 0x000fca0000000000 */
[----:B------:R-:W-:-:S04]  /*91a0*/  ISETP.GT.U32.AND P6, PT, R71, 0xbff, PT ;  /* 0x00000bff4700780c */ /* 0x000fc80003fc4070 */
[----:B------:R-:W-:Y:S02]  /*91b0*/  ISETP.NE.OR P6, PT, R152, RZ, P6 ;  /* 0x000000ff9800720c */ /* 0x000fe400037c5670 */
[----:B------:R-:W-:Y:S02]  /*91c0*/  @!P5 LOP3.LUT R152, R40, 0xffff, RZ, 0xc0, !PT ;  /* 0x0000ffff2898d812 */ /* 0x000fe400078ec0ff */
[----:B------:R-:W-:-:S03]  /*91d0*/  @!P5 PRMT R40, RZ, 0x7610, R40 ;  /* 0x00007610ff28d816 */ /* 0x000fc60000000028 */
[----:B------:R1:W-:Y:S06]  /*91e0*/  @!P5 STS.64 [R69], R152 ;  /* 0x000000984500d388 */ /* 0x0003ec0000000a00 */
[C---:B------:R-:W-:Y:S02]  /*91f0*/  @!P6 IMAD R72, R71.reuse, 0x8, R200 ;  /* 0x000000084748e824 */ /* 0x040fe400078e02c8 */
        /* <DEDUP_REMOVED lines=13> */
[C---:B-1----:R-:W-:Y:S02]  /*92d0*/  @!P4 IMAD R69, R71.reuse, 0x8, R200 ;  /* 0x000000084745c824 */ /* 0x042fe400078e02c8 */
        /* <DEDUP_REMOVED lines=16> */
[C---:B0-----:R-:W-:Y:S02]  /*93e0*/  @!P2 IMAD R5, R71.reuse, 0x8, R200 ;  /* 0x000000084705a824 */ /* 0x041fe400078e02c8 */
        /* <DEDUP_REMOVED lines=10> */
[----:B------:R-:W-:Y:S01]  /*9490*/  @!P5 STS.64 [R68], R166 ;  /* 0x000000a64400d388 */ /* 0x000fe20000000a00 */
[----:B------:R-:W-:Y:S01]  /*94a0*/  LOP3.LUT P5, RZ, R168, 0x100, RZ, 0xc0, !PT ;  /* 0x00000100a8ff7812 */ /* 0x000fe200078ac0ff */
[C---:B-1----:R-:W-:Y:S01]  /*94b0*/  @!P1 IMAD R2, R71.reuse, 0x8, R200 ;  /* 0x0000000847029824 */ /* 0x042fe200078e02c8 */
[----:B------:R-:W-:Y:S01]  /*94c0*/  @!P4 LOP3.LUT R168, R48, 0xffff, RZ, 0xc0, !PT ;  /* 0x0000ffff30a8c812 */ /* 0x000fe200078ec0ff */
[----:B------:R-:W-:Y:S01]  /*94d0*/  @!P1 VIADD R71, R71, 0x1 ;  /* 0x0000000147479836 */ /* 0x000fe20000000000 */
[----:B------:R-:W-:-:S03]  /*94e0*/  @!P4 PRMT R48, RZ, 0x7610, R48 ;  /* 0x00007610ff30c816 */ /* 0x000fc60000000030 */
[----:B------:R-:W-:Y:S01]  /*94f0*/  @!P4 STS.64 [R69], R168 ;  /* 0x000000a84500c388 */ /* 0x000fe20000000a00 */
[----:B------:R-:W-:Y:S02]  /*9500*/  ISETP.GT.U32.OR P0, PT, R71, 0xbff, !P0 ;  /* 0x00000bff4700780c */ /* 0x000fe40004704470 */
[----:B------:R-:W-:Y:S02]  /*9510*/  LOP3.LUT P4, RZ, R170, 0x200, RZ, 0xc0, !PT ;  /* 0x00000200aaff7812 */ /* 0x000fe4000788c0ff */
[----:B------:R-:W-:Y:S02]  /*9520*/  @!P3 LOP3.LUT R170, R49, 0xffff, RZ, 0xc0, !PT ;  /* 0x0000ffff31aab812 */ /* 0x000fe400078ec0ff */
[----:B------:R-:W-:-:S03]  /*9530*/  @!P3 PRMT R49, RZ, 0x7610, R49 ;  /* 0x00007610ff31b816 */ /* 0x000fc60000000031 */
[----:B------:R-:W-:Y:S01]  /*9540*/  @!P3 STS.64 [R4], R170 ;  /* 0x000000aa0400b388 */ /* 0x000fe20000000a00 */
[----:B------:R-:W-:Y:S02]  /*9550*/  LOP3.LUT P3, RZ, R172, 0x400, RZ, 0xc0, !PT ;  /* 0x00000400acff7812 */ /* 0x000fe4000786c0ff */
[----:B------:R-:W-:Y:S01]  /*9560*/  @!P2 LOP3.LUT R172, R50, 0xffff, RZ, 0xc0, !PT ;  /* 0x0000ffff32aca812 */ /* 0x000fe200078ec0ff */
[C---:B--2---:R-:W-:Y:S01]  /*9570*/  @!P0 IMAD R3, R71.reuse, 0x8, R200 ;  /* 0x0000000847038824 */ /* 0x044fe200078e02c8 */
[----:B------:R-:W-:Y:S01]  /*9580*/  @!P2 PRMT R50, RZ, 0x7610, R50 ;  /* 0x00007610ff32a816 */ /* 0x000fe20000000032 */
[----:B------:R-:W-:Y:S02]  /*9590*/  @!P0 VIADD R71, R71, 0x1 ;  /* 0x0000000147478836 */ /* 0x000fe40000000000 */
[----:B------:R-:W-:Y:S01]  /*95a0*/  @!P2 STS.64 [R5], R172 ;  /* 0x000000ac0500a388 */ /* 0x000fe20000000a00 */
        /* <DEDUP_REMOVED lines=8> */
[C---:B0-----:R-:W-:Y:S02]  /*9630*/  @!P6 IMAD R64, R71.reuse, 0x8, R200 ;  /* 0x000000084740e824 */ /* 0x041fe400078e02c8 */
[----:B------:R-:W-:Y:S01]  /*9640*/  @!P6 VIADD R71, R71, 0x1 ;  /* 0x000000014747e836 */ /* 0x000fe20000000000 */
[----:B------:R-:W-:Y:S01]  /*9650*/  @!P0 STS.64 [R3], R176 ;  /* 0x000000b003008388 */ /* 0x000fe20000000a00 */
[----:B------:R-:W-:-:S02]  /*9660*/  LOP3.LUT P0, RZ, R178, 0x2000, RZ, 0xc0, !PT ;  /* 0x00002000b2ff7812 */ /* 0x000fc4000780c0ff */
[----:B------:R-:W-:Y:S02]  /*9670*/  @!P6 LOP3.LUT R178, R53, 0xffff, RZ, 0xc0, !PT ;  /* 0x0000ffff35b2e812 */ /* 0x000fe400078ec0ff */
[----:B------:R-:W-:Y:S02]  /*9680*/  ISETP.GT.U32.OR P5, PT, R71, 0xbff, !P5 ;  /* 0x00000bff4700780c */ /* 0x000fe40006fa4470 */
[----:B------:R-:W-:Y:S01]  /*9690*/  @!P6 PRMT R53, RZ, 0x7610, R53 ;  /* 0x00007610ff35e816 */ /* 0x000fe20000000035 */
[----:B------:R0:W-:Y:S01]  /*96a0*/  @!P6 STS.64 [R64], R178 ;  /* 0x000000b24000e388 */ /* 0x0001e20000000a00 */
[----:B------:R-:W-:-:S09]  /*96b0*/  LOP3.LUT P6, RZ, R180, 0x4000, RZ, 0xc0, !PT ;  /* 0x00004000b4ff7812 */ /* 0x000fd200078cc0ff */
[C---:B---3--:R-:W-:Y:S01]  /*96c0*/  @!P5 IMAD R72, R71.reuse, 0x8, R200 ;  /* 0x000000084748d824 */ /* 0x048fe200078e02c8 */
[----:B------:R-:W-:Y:S01]  /*96d0*/  @!P5 LOP3.LUT R180, R54, 0xffff, RZ, 0xc0, !PT ;  /* 0x0000ffff36b4d812 */ /* 0x000fe200078ec0ff */
[----:B------:R-:W-:Y:S01]  /*96e0*/  @!P5 VIADD R71, R71, 0x1 ;  /* 0x000000014747d836 */ /* 0x000fe20000000000 */
[----:B------:R-:W-:Y:S01]  /*96f0*/  @!P5 PRMT R54, RZ, 0x7610, R54 ;  /* 0x00007610ff36d816 */ /* 0x000fe20000000036 */
[----:B0-----:R-:W-:Y:S02]  /*9700*/  IMAD.MOV.U32 R64, RZ, RZ, RZ ;  /* 0x000000ffff407224 */ /* 0x001fe400078e00ff */
[----:B------:R0:W-:Y:S01]  /*9710*/  @!P5 STS.64 [R72], R180 ;  /* 0x000000b44800d388 */ /* 0x0001e20000000a00 */
[----:B------:R-:W-:Y:S02]  /*9720*/  ISETP.GT.U32.OR P4, PT, R71, 0xbff, !P4 ;  /* 0x00000bff4700780c */ /* 0x000fe40006784470 */
[----:B------:R-:W-:-:S11]  /*9730*/  LOP3.LUT P5, RZ, R66, 0x8000, RZ, 0xc0, !PT ;  /* 0x0000800042ff7812 */ /* 0x000fd600078ac0ff */
[----:B------:R-:W-:Y:S01]  /*9740*/  @!P4 IMAD R68, R71, 0x8, R200 ;  /* 0x000000084744c824 */ /* 0x000fe200078e02c8 */
[----:B------:R-:W-:Y:S01]  /*9750*/  @!P4 LOP3.LUT R182, R55, 0xffff, RZ, 0xc0, !PT ;  /* 0x0000ffff37b6c812 */ /* 0x000fe200078ec0ff */
[----:B------:R-:W-:Y:S01]  /*9760*/  @!P4 VIADD R71, R71, 0x1 ;  /* 0x000000014747c836 */ /* 0x000fe20000000000 */
[----:B------:R-:W-:-:S03]  /*9770*/  @!P4 PRMT R55, RZ, 0x7610, R55 ;  /* 0x00007610ff37c816 */ /* 0x000fc60000000037 */
[----:B------:R1:W-:Y:S01]  /*9780*/  @!P4 STS.64 [R68], R182 ;  /* 0x000000b64400c388 */ /* 0x0003e20000000a00 */
[----:B------:R-:W-:-:S13]  /*9790*/  ISETP.GT.U32.OR P3, PT, R71, 0xbff, !P3 ;  /* 0x00000bff4700780c */ /* 0x000fda0005f64470 */
[C---:B------:R-:W-:Y:S01]  /*97a0*/  @!P3 IMAD R69, R71.reuse, 0x8, R200 ;  /* 0x000000084745b824 */ /* 0x040fe200078e02c8 */
[----:B------:R-:W-:Y:S01]  /*97b0*/  @!P3 LOP3.LUT R184, R56, 0xffff, RZ, 0xc0, !PT ;  /* 0x0000ffff38b8b812 */ /* 0x000fe200078ec0ff */
[----:B------:R-:W-:Y:S01]  /*97c0*/  @!P3 VIADD R71, R71, 0x1 ;  /* 0x000000014747b836 */ /* 0x000fe20000000000 */
[----:B------:R-:W-:-:S03]  /*97d0*/  @!P3 PRMT R56, RZ, 0x7610, R56 ;  /* 0x00007610ff38b816 */ /* 0x000fc60000000038 */
[----:B------:R1:W-:Y:S01]  /*97e0*/  @!P3 STS.64 [R69], R184 ;  /* 0x000000b84500b388 */ /* 0x0003e20000000a00 */
[----:B------:R-:W-:-:S13]  /*97f0*/  ISETP.GT.U32.OR P2, PT, R71, 0xbff, !P2 ;  /* 0x00000bff4700780c */ /* 0x000fda0005744470 */
        /* <DEDUP_REMOVED lines=24> */
[C---:B0-----:R-:W-:Y:S01]  /*9980*/  @!P5 IMAD R72, R71.reuse, 0x8, R200 ;  /* 0x000000084748d824 */ /* 0x041fe200078e02c8 */
[----:B------:R-:W-:Y:S01]  /*9990*/  @!P5 LOP3.LUT R66, R0, 0xffff, RZ, 0xc0, !PT ;  /* 0x0000ffff0042d812 */ /* 0x000fe200078ec0ff */
[----:B------:R-:W-:Y:S01]  /*99a0*/  @!P5 VIADD R71, R71, 0x1 ;  /* 0x000000014747d836 */ /* 0x000fe20000000000 */
[----:B------:R-:W-:-:S03]  /*99b0*/  @!P5 PRMT R0, RZ, 0x7610, R0 ;  /* 0x00007610ff00d816 */ /* 0x000fc60000000000 */
[----:B------:R1:W-:Y:S04]  /*99c0*/  @!P5 STS.64 [R72], R66 ;  /* 0x000000424800d388 */ /* 0x0003e80000000a00 */
.L_x_108:
[----:B-1----:R-:W-:-:S05]  /*99d0*/  VIADD R2, R64, 0x50 ;  /* 0x0000005040027836 */ /* 0x002fca0000000000 */
[----:B------:R-:W-:-:S05]  /*99e0*/  SHF.R.U32.HI R2, RZ, 0x5, R2 ;  /* 0x00000005ff027819 */ /* 0x000fca0000011602 */
[----:B------:R-:W-:-:S05]  /*99f0*/  IMAD R3, R2, 0x4, R1 ;  /* 0x0000000402037824 */ /* 0x000fca00078e0201 */
[----:B--2---:R0:W2:Y:S01]  /*9a00*/  LDL R66, [R3] ;  /* 0x0000000003427983 */ /* 0x0040a20000100800 */
[C---:B------:R-:W-:Y:S01]  /*9a10*/  LOP3.LUT R2, R64.reuse, 0x18, RZ, 0xc0, !PT ;  /* 0x0000001840027812 */ /* 0x040fe200078ec0ff */
[C---:B------:R-:W-:Y:S01]  /*9a20*/  IMAD R5, R64.reuse, 0x100, R201 ;  /* 0x0000010040057824 */ /* 0x040fe200078e02c9 */
[----:B------:R-:W-:Y:S01]  /*9a30*/  ISETP.GT.U32.AND P0, PT, R71, 0xbff, PT ;  /* 0x00000bff4700780c */ /* 0x000fe20003f04070 */
[----:B------:R-:W-:Y:S01]  /*9a40*/  VIADD R72, R64, 0x1 ;  /* 0x0000000140487836 */ /* 0x000fe20000000000 */
[----:B------:R-:W-:Y:S01]  /*9a50*/  LOP3.LUT R2, R2, 0x10, RZ, 0x3c, !PT ;  /* 0x0000001002027812 */ /* 0x000fe200078e3cff */
[----:B------:R-:W-:Y:S02]  /*9a60*/  IMAD R68, R5, 0x2, R200 ;  /* 0x0000000205447824 */ /* 0x000fe400078e02c8 */
[----:B------:R-:W-:Y:S01]  /*9a70*/  VIADD R74, R64, 0x2 ;  /* 0x00000002404a7836 */ /* 0x000fe20000000000 */
[----:B0-----:R-:W-:-:S04]  /*9a80*/  LOP3.LUT R3, R72, 0x19, RZ, 0xc0, !PT ;  /* 0x0000001948037812 */ /* 0x001fc800078ec0ff */
[----:B------:R-:W-:Y:S02]  /*9a90*/  LOP3.LUT R3, R3, 0x10, RZ, 0x3c, !PT ;  /* 0x0000001003037812 */ /* 0x000fe400078e3cff */
[----:B------:R-:W-:-:S04]  /*9aa0*/  LOP3.LUT R5, R74, 0x1a, RZ, 0xc0, !PT ;  /* 0x0000001a4a057812 */ /* 0x000fc800078ec0ff */
[----:B------:R-:W-:Y:S02]  /*9ab0*/  LOP3.LUT R5, R5, 0x10, RZ, 0x3c, !PT ;  /* 0x0000001005057812 */ /* 0x000fe400078e3cff */
[--C-:B--2---:R-:W-:Y:S02]  /*9ac0*/  SHF.R.U32.HI R2, RZ, R2, R66.reuse ;  /* 0x00000002ff027219 */ /* 0x104fe40000011642 */
[----:B------:R-:W-:Y:S02]  /*9ad0*/  SHF.R.U32.HI R3, RZ, R3, R66 ;  /* 0x00000003ff037219 */ /* 0x000fe40000011642 */
[----:B------:R-:W-:Y:S02]  /*9ae0*/  LOP3.LUT R2, R2, 0x1, RZ, 0xc0, !PT ;  /* 0x0000000102027812 */ /* 0x000fe400078ec0ff */
[----:B------:R-:W-:Y:S02]  /*9af0*/  LOP3.LUT R3, R3, 0x1, RZ, 0xc0, !PT ;  /* 0x0000000103037812 */ /* 0x000fe400078ec0ff */
[----:B------:R-:W-:-:S02]  /*9b00*/  ISETP.NE.U32.OR P0, PT, R2, 0x1, P0 ;  /* 0x000000010200780c */ /* 0x000fc40000705470 */
[----:B------:R-:W-:-:S04]  /*9b10*/  SHF.R.U32.HI R5, RZ, R5, R66 ;  /* 0x00000005ff057219 */ /* 0x000fc80000011642 */
[----:B------:R-:W-:-:S07]  /*9b20*/  LOP3.LUT R5, R5, 0x1, RZ, 0xc0, !PT ;  /* 0x0000000105057812 */ /* 0x000fce00078ec0ff */
[----:B------:R-:W0:Y:S01]  /*9b30*/  @!P0 LDS.U16 R2, [R68+0x6000] ;  /* 0x0060000044028984 */ /* 0x000e220000000400 */
[C---:B------:R-:W-:Y:S02]  /*9b40*/  @!P0 IMAD R69, R71.reuse, 0x8, R200 ;  /* 0x0000000847458824 */ /* 0x040fe400078e02c8 */
[----:B------:R-:W-:-:S05]  /*9b50*/  @!P0 VIADD R71, R71, 0x1 ;  /* 0x0000000147478836 */ /* 0x000fca0000000000 */
[----:B------:R-:W-:-:S04]  /*9b60*/  ISETP.GT.U32.AND P1, PT, R71, 0xbff, PT ;  /* 0x00000bff4700780c */ /* 0x000fc80003f24070 */
[----:B------:R-:W-:Y:S01]  /*9b70*/  ISETP.NE.U32.OR P1, PT, R3, 0x1, P1 ;  /* 0x000000010300780c */ /* 0x000fe20000f25470 */
[----:B------:R-:W-:-:S12]  /*9b80*/  @!P0 IMAD.IADD R3, R61, 0x1, R64 ;  /* 0x000000013d038824 */ /* 0x000fd800078e0240 */
[C---:B------:R-:W-:Y:S02]  /*9b90*/  @!P1 IMAD R76, R71.reuse, 0x8, R200 ;  /* 0x00000008474c9824 */ /* 0x040fe400078e02c8 */
[----:B------:R-:W-:-:S05]  /*9ba0*/  @!P1 VIADD R71, R71, 0x1 ;  /* 0x0000000147479836 */ /* 0x000fca0000000000 */
[----:B------:R-:W-:-:S04]  /*9bb0*/  ISETP.GT.U32.AND P2, PT, R71, 0xbff, PT ;  /* 0x00000bff4700780c */ /* 0x000fc80003f44070 */
[----:B------:R-:W-:Y:S01]  /*9bc0*/  ISETP.NE.U32.OR P2, PT, R5, 0x1, P2 ;  /* 0x000000010500780c */ /* 0x000fe20001745470 */
[----:B------:R-:W-:Y:S02]  /*9bd0*/  @!P1 IMAD.IADD R5, R61, 0x1, R72 ;  /* 0x000000013d059824 */ /* 0x000fe400078e0248 */
[----:B------:R-:W-:Y:S01]  /*9be0*/  VIADD R72, R64, 0x3 ;  /* 0x0000000340487836 */ /* 0x000fe20000000000 */
[----:B0-----:R0:W-:Y:S04]  /*9bf0*/  @!P0 STS.64 [R69], R2 ;  /* 0x0000000245008388 */ /* 0x0011e80000000a00 */
[----:B------:R-:W1:Y:S04]  /*9c00*/  @!P1 LDS.U16 R4, [R68+0x6200] ;  /* 0x0062000044049984 */ /* 0x000e680000000400 */
[----:B------:R-:W-:Y:S01]  /*9c10*/  @!P0 STS.U16 [R68+0x6000], RZ ;  /* 0x006000ff44008388 */ /* 0x000fe20000000400 */
[----:B0-----:R-:W-:Y:S01]  /*9c20*/  LOP3.LUT R3, R72, 0x1b, RZ, 0xc0, !PT ;  /* 0x0000001b48037812 */ /* 0x001fe200078ec0ff */
[----:B------:R-:W-:-:S02]  /*9c30*/  @!P2 IMAD R69, R71, 0x8, R200 ;  /* 0x000000084745a824 */ /* 0x000fc400078e02c8 */
[----:B------:R-:W-:Y:S01]  /*9c40*/  @!P2 VIADD R71, R71, 0x1 ;  /* 0x000000014747a836 */ /* 0x000fe20000000000 */
[----:B------:R-:W-:-:S04]  /*9c50*/  LOP3.LUT R3, R3, 0x10, RZ, 0x3c, !PT ;  /* 0x0000001003037812 */ /* 0x000fc800078e3cff */
[----:B------:R-:W-:Y:S02]  /*9c60*/  SHF.R.U32.HI R3, RZ, R3, R66 ;  /* 0x00000003ff037219 */ /* 0x000fe40000011642 */
[----:B------:R-:W-:Y:S02]  /*9c70*/  ISETP.GT.U32.AND P0, PT, R71, 0xbff, PT ;  /* 0x00000bff4700780c */ /* 0x000fe40003f04070 */
[----:B------:R-:W-:-:S04]  /*9c80*/  LOP3.LUT R3, R3, 0x1, RZ, 0xc0, !PT ;  /* 0x0000000103037812 */ /* 0x000fc800078ec0ff */
[----:B------:R-:W-:Y:S01]  /*9c90*/  ISETP.NE.U32.OR P0, PT, R3, 0x1, P0 ;  /* 0x000000010300780c */ /* 0x000fe20000705470 */
[----:B------:R-:W-:Y:S02]  /*9ca0*/  @!P2 IMAD.IADD R3, R61, 0x1, R74 ;  /* 0x000000013d03a824 */ /* 0x000fe400078e024a */
[----:B------:R-:W-:Y:S01]  /*9cb0*/  VIADD R74, R64, 0x4 ;  /* 0x00000004404a7836 */ /* 0x000fe20000000000 */
[----:B-1----:R0:W-:Y:S04]  /*9cc0*/  @!P1 STS.64 [R76], R4 ;  /* 0x000000044c009388 */ /* 0x0021e80000000a00 */
        /* <DEDUP_REMOVED lines=37> */
[C---:B------:R-:W-:Y:S02]  /*9f20*/  VIADD R72, R64.reuse, 0x7 ;  /* 0x0000000740487836 */ /* 0x040fe40000000000 */
[----:B------:R-:W-:Y:S01]  /*9f30*/  VIADD R64, R64, 0x8 ;  /* 0x0000000840407836 */ /* 0x000fe20000000000 */
[----:B-1----:R0:W-:Y:S04]  /*9f40*/  @!P1 STS.64 [R69], R2 ;  /* 0x0000000245009388 */ /* 0x0021e80000000a00 */
[----:B------:R-:W1:Y:S04]  /*9f50*/  @!P2 LDS.U16 R4, [R68+0x6a00] ;  /* 0x006a00004404a984 */ /* 0x000e680000000400 */
[----:B------:R-:W-:Y:S01]  /*9f60*/  @!P1 STS.U16 [R68+0x6800], RZ ;  /* 0x006800ff44009388 */ /* 0x000fe20000000400 */
[----:B0-----:R-:W-:-:S04]  /*9f70*/  LOP3.LUT R3, R72, 0x1f, RZ, 0xc0, !PT ;  /* 0x0000001f48037812 */ /* 0x001fc800078ec0ff */
[----:B------:R-:W-:-:S04]  /*9f80*/  LOP3.LUT R3, R3, 0x10, RZ, 0x3c, !PT ;  /* 0x0000001003037812 */ /* 0x000fc800078e3cff */
[----:B------:R-:W-:Y:S01]  /*9f90*/  SHF.R.U32.HI R3, RZ, R3, R66 ;  /* 0x00000003ff037219 */ /* 0x000fe20000011642 */
[C---:B------:R-:W-:Y:S02]  /*9fa0*/  @!P0 IMAD R66, R71.reuse, 0x8, R200 ;  /* 0x0000000847428824 */ /* 0x040fe400078e02c8 */
[----:B------:R-:W-:Y:S01]  /*9fb0*/  @!P0 VIADD R71, R71, 0x1 ;  /* 0x0000000147478836 */ /* 0x000fe20000000000 */
[----:B------:R-:W-:-:S04]  /*9fc0*/  LOP3.LUT R3, R3, 0x1, RZ, 0xc0, !PT ;  /* 0x0000000103037812 */ /* 0x000fc800078ec0ff */
[----:B------:R-:W-:-:S04]  /*9fd0*/  ISETP.GT.U32.AND P1, PT, R71, 0xbff, PT ;  /* 0x00000bff4700780c */ /* 0x000fc80003f24070 */
[----:B------:R-:W-:Y:S01]  /*9fe0*/  ISETP.NE.U32.OR P1, PT, R3, 0x1, P1 ;  /* 0x000000010300780c */ /* 0x000fe20000f25470 */
[----:B------:R-:W-:Y:S01]  /*9ff0*/  @!P0 IMAD.IADD R3, R61, 0x1, R74 ;  /* 0x000000013d038824 */ /* 0x000fe200078e024a */
[----:B-1----:R0:W-:Y:S11]  /*a000*/  @!P2 STS.64 [R76], R4 ;  /* 0x000000044c00a388 */ /* 0x0021f60000000a00 */
[----:B------:R-:W-:-:S02]  /*a010*/  @!P1 IMAD R69, R71, 0x8, R200 ;  /* 0x0000000847459824 */ /* 0x000fc400078e02c8 */
[----:B------:R-:W-:Y:S01]  /*a020*/  @!P1 VIADD R71, R71, 0x1 ;  /* 0x0000000147479836 */ /* 0x000fe20000000000 */
[----:B------:R-:W1:Y:S04]  /*a030*/  @!P0 LDS.U16 R2, [R68+0x6c00] ;  /* 0x006c000044028984 */ /* 0x000e680000000400 */
[----:B------:R-:W-:Y:S01]  /*a040*/  @!P2 STS.U16 [R68+0x6a00], RZ ;  /* 0x006a00ff4400a388 */ /* 0x000fe20000000400 */
[----:B0-----:R-:W-:-:S03]  /*a050*/  @!P1 IMAD.IADD R5, R61, 0x1, R72 ;  /* 0x000000013d059824 */ /* 0x001fc600078e0248 */
[----:B-1----:R-:W-:Y:S04]  /*a060*/  @!P0 STS.64 [R66], R2 ;  /* 0x0000000242008388 */ /* 0x002fe80000000a00 */
[----:B------:R-:W0:Y:S04]  /*a070*/  @!P1 LDS.U16 R4, [R68+0x6e00] ;  /* 0x006e000044049984 */ /* 0x000e280000000400 */
[----:B------:R2:W-:Y:S01]  /*a080*/  @!P0 STS.U16 [R68+0x6c00], RZ ;  /* 0x006c00ff44008388 */ /* 0x0005e20000000400 */
[----:B------:R-:W-:-:S03]  /*a090*/  ISETP.NE.AND P0, PT, R64, 0x50, PT ;  /* 0x000000504000780c */ /* 0x000fc60003f05270 */
[----:B0-----:R2:W-:Y:S04]  /*a0a0*/  @!P1 STS.64 [R69], R4 ;  /* 0x0000000445009388 */ /* 0x0015e80000000a00 */
[----:B------:R2:W-:Y:S06]  /*a0b0*/  @!P1 STS.U16 [R68+0x6e00], RZ ;  /* 0x006e00ff44009388 */ /* 0x0005ec0000000400 */
[----:B------:R-:W-:Y:S05]  /*a0c0*/  @P0 BRA `(.L_x_108) ;  /* 0xfffffff800400947 */ /* 0x000fea000383ffff */
.L_x_107:
[----:B------:R-:W1:Y:S02]  /*a0d0*/  LDCU UR4, c[0x0][0x3d4] ;  /* 0x00007a80ff0477ac */ /* 0x000e640008000800 */
[C---:B-1----:R-:W-:Y:S01]  /*a0e0*/  FSETP.GT.FTZ.AND P0, PT, R63.reuse, UR4, PT ;  /* 0x000000043f007c0b */ /* 0x042fe2000bf14000 */
[----:B0-----:R-:W-:-:S03]  /*a0f0*/  FADD.FTZ R2, R63, -UR4 ;  /* 0x800000043f027e21 */ /* 0x001fc60008010000 */
[----:B------:R-:W-:Y:S02]  /*a100*/  ISETP.LT.U32.AND P1, PT, R70, 0xc01, P0 ;  /* 0x00000c014600780c */ /* 0x000fe40000721070 */
[C---:B------:R-:W-:Y:S02]  /*a110*/  FSETP.GTU.FTZ.AND P2, PT, R2.reuse, 0.0099999997764825820923, PT ;  /* 0x3c23d70a0200780b */ /* 0x040fe40003f5c000 */
        /* <DEDUP_REMOVED lines=11> */
[----:B------:R-:W0:Y:S01]  /*a1d0*/  S2UR UR5, SR_CgaCtaId ;  /* 0x00000000000579c3 */ /* 0x000e220000008800 */
[----:B------:R-:W-:Y:S01]  /*a1e0*/  UMOV UR4, 0x400 ;  /* 0x0000040000047882 */ /* 0x000fe20000000000 */
[----:B------:R-:W-:Y:S02]  /*a1f0*/  IMAD.MOV.U32 R195, RZ, RZ, R198 ;  /* 0x000000ffffc37224 */ /* 0x000fe400078e00c6 */
[----:B------:R-:W-:Y:S01]  /*a200*/  IMAD.MOV.U32 R63, RZ, RZ, R196 ;  /* 0x000000ffff3f7224 */ /* 0x000fe200078e00c4 */
[----:B0-----:R-:W-:-:S09]  /*a210*/  ULEA UR4, UR5, UR4, 0x18 ;  /* 0x0000000405047291 */ /* 0x001fd2000f8ec0ff */
[----:B------:R1:W-:Y:S01]  /*a220*/  STS [UR4], R198 ;  /* 0x000000c6ff007988 */ /* 0x0003e20008000804 */
[----:B------:R-:W-:Y:S05]  /*a230*/  BRA `(.L_x_112) ;  /* 0x0000000000287947 */ /* 0x000fea0003800000 */
.L_x_111:
[----:B------:R-:W0:Y:S01]  /*a240*/  S2UR UR5, SR_CgaCtaId ;  /* 0x00000000000579c3 */ /* 0x000e220000008800 */
[----:B------:R-:W-:Y:S01]  /*a250*/  ISETP.NE.AND P1, PT, R201, RZ, PT ;  /* 0x000000ffc900720c */ /* 0x000fe20003f25270 */
[----:B------:R-:W-:Y:S01]  /*a260*/  UMOV UR4, 0x400 ;  /* 0x0000040000047882 */ /* 0x000fe20000000000 */
[----:B------:R-:W-:Y:S02]  /*a270*/  PRMT R2, R197, 0x9910, RZ ;  /* 0x00009910c5027816 */ /* 0x000fe400000000ff */
[----:B------:R-:W-:Y:S02]  /*a280*/  FSEL R196, R63, R196, !P1 ;  /* 0x000000c43fc47208 */ /* 0x000fe40004800000 */
[----:B------:R-:W-:-:S04]  /*a290*/  ISETP.NE.AND P0, PT, R2, RZ, PT ;  /* 0x000000ff0200720c */ /* 0x000fc80003f05270 */
[----:B------:R-:W-:Y:S02]  /*a2a0*/  SEL R194, R194, R197, !P0 ;  /* 0x000000c5c2c27207 */ /* 0x000fe40004000000 */
[----:B------:R-:W-:Y:S01]  /*a2b0*/  PRMT R197, RZ, 0x7610, R197 ;  /* 0x00007610ffc57816 */ /* 0x000fe200000000c5 */
[----:B0-----:R-:W-:-:S09]  /*a2c0*/  ULEA UR4, UR5, UR4, 0x18 ;  /* 0x0000000405047291 */ /* 0x001fd2000f8ec0ff */
[----:B------:R-:W0:Y:S03]  /*a2d0*/  @!P1 LDS R198, [UR4] ;  /* 0x00000004ffc69984 */ /* 0x000e260008000800 */
.L_x_112:
[----:B------:R-:W-:Y:S05]  /*a2e0*/  BSYNC.RECONVERGENT B0 ;  /* 0x0000000000007941 */ /* 0x000fea0003800200 */
.L_x_110:
[----:B------:R-:W-:Y:S01]  /*a2f0*/  UIADD3 UR6, UPT, UPT, UR6, -0x1, URZ ;  /* 0xffffffff06067890 */ /* 0x000fe2000fffe0ff */
[----:B------:R-:W-:Y:S11]  /*a300*/  BRA `(.L_x_113) ;  /* 0xffffff7400c87947 */ /* 0x000ff6000383ffff */
.L_x_109:
        /* <DEDUP_REMOVED lines=12> */
[----:B------:R-:W0:Y:S01]  /*a3d0*/  S2R R0, SR_LANEID ;  /* 0x0000000000007919 */ /* 0x000e220000000000 */
[----:B------:R-:W1:Y:S01]  /*a3e0*/  LDC.64 R2, c[0x0][0x3a0] ;  /* 0x0000e800ff027b82 */ /* 0x000e620000000a00 */
[----:B------:R-:W-:Y:S01]  /*a3f0*/  VOTEU.ANY UR4, UPT, PT ;  /* 0x0000000000047886 */ /* 0x000fe200038e0100 */
[----:B------:R-:W-:Y:S01]  /*a400*/  CREDUX.MAX.S32 UR7, R29 ;  /* 0x000000001d0772cc */ /* 0x000fe20000000200 */
[----:B------:R-:W-:-:S05]  /*a410*/  UFLO.U32 UR4, UR4 ;  /* 0x00000004000472bd */ /* 0x000fca00080e0000 */
[----:B--2---:R-:W2:Y:S07]  /*a420*/  LDC.64 R4, c[0x0][0x3a8] ;  /* 0x0000ea00ff047b82 */ /* 0x004eae0000000a00 */
[----:B------:R-:W-:Y:S02]  /*a430*/  IMAD.U32 R7, RZ, RZ, UR7 ;  /* 0x00000007ff077e24 */ /* 0x000fe4000f8e00ff */
[----:B-1----:R-:W-:-:S05]  /*a440*/  IMAD.WIDE.U32 R2, R203, 0x4, R2 ;  /* 0x00000004cb027825 */ /* 0x002fca00078e0002 */
[----:B------:R1:W-:Y:S01]  /*a450*/  STG.E desc[UR8][R2.64], R29 ;  /* 0x0000001d02007986 */ /* 0x0003e2000c101908 */
[----:B0-----:R-:W-:-:S13]  /*a460*/  ISETP.EQ.U32.AND P1, PT, R0, UR4, PT ;  /* 0x0000000400007c0c */ /* 0x001fda000bf22070 */
[----:B--2---:R1:W-:Y:S02]  /*a470*/  @P1 REDG.E.MAX.S32.STRONG.GPU desc[UR8][R4.64], R7 ;  /* 0x000000070400198e */ /* 0x0043e4000d12e308 */
.L_x_115:
[----:B------:R-:W-:Y:S05]  /*a480*/  BSYNC.RECONVERGENT B0 ;  /* 0x0000000000007941 */ /* 0x000fea0003800200 */
.L_x_114:
[----:B------:R-:W-:Y:S05]  /*a490*/  @P0 EXIT ;  /* 0x000000000000094d */ /* 0x000fea0003800000 */
[----:B------:R-:W1:Y:S01]  /*a4a0*/  LDC R28, c[0x0][0x360] ;  /* 0x0000d800ff1c7b82 */ /* 0x000e620000000800 */
[----:B------:R-:W-:Y:S01]  /*a4b0*/  BSSY.RECONVERGENT B0, `(.L_x_116) ;  /* 0x000003a000007945 */ /* 0x000fe20003800200 */
[----:B------:R-:W-:Y:S01]  /*a4c0*/  SHF.R.S32.HI R31, RZ, 0x1f, R6 ;  /* 0x0000001fff1f7819 */ /* 0x000fe20000011406 */
[----:B-1----:R-:W0:Y:S01]  /*a4d0*/  I2F.U32.RP R7, R28 ;  /* 0x0000001c00077306 */ /* 0x002e220000209000 */
[----:B------:R-:W-:Y:S01]  /*a4e0*/  IMAD.IADD R0, R201, 0x1, R28 ;  /* 0x00000001c9007824 */ /* 0x000fe200078e021c */
[----:B------:R-:W-:-:S04]  /*a4f0*/  ISETP.NE.U32.AND P2, PT, R28, RZ, PT ;  /* 0x000000ff1c00720c */ /* 0x000fc80003f45070 */
[----:B------:R-:W-:Y:S02]  /*a500*/  ISETP.GE.U32.AND P0, PT, R0, R29, PT ;  /* 0x0000001d0000720c */ /* 0x000fe40003f06070 */
[----:B--2---:R-:W-:Y:S02]  /*a510*/  VIMNMX.U32 R5, PT, PT, R29, R0, !PT ;  /* 0x000000001d057248 */ /* 0x004fe40007fe0000 */
[----:B------:R-:W-:-:S04]  /*a520*/  SEL R4, RZ, 0x1, P0 ;  /* 0x00000001ff047807 */ /* 0x000fc80000000000 */
[----:B------:R-:W-:Y:S01]  /*a530*/  IADD3 R5, PT, PT, R5, -R0, -R4 ;  /* 0x8000000005057210 */ /* 0x000fe20007ffe804 */
[----:B0-----:R-:W0:Y:S02]  /*a540*/  MUFU.RCP R7, R7 ;  /* 0x0000000700077308 */ /* 0x001e240000001000 */
[----:B0-----:R-:W-:-:S06]  /*a550*/  VIADD R2, R7, 0xffffffe ;  /* 0x0ffffffe07027836 */ /* 0x001fcc0000000000 */
[----:B------:R0:W1:Y:S02]  /*a560*/  F2I.FTZ.U32.TRUNC.NTZ R3, R2 ;  /* 0x0000000200037305 */ /* 0x000064000021f000 */
[----:B0-----:R-:W-:Y:S02]  /*a570*/  IMAD.MOV.U32 R2, RZ, RZ, RZ ;  /* 0x000000ffff027224 */ /* 0x001fe400078e00ff */
[----:B-1----:R-:W-:-:S04]  /*a580*/  IMAD.MOV R9, RZ, RZ, -R3 ;  /* 0x000000ffff097224 */ /* 0x002fc800078e0a03 */
        /* <DEDUP_REMOVED lines=15> */
[----:B------:R-:W-:Y:S05]  /*a680*/  @!P0 BRA `(.L_x_117) ;  /* 0x0000000000708947 */ /* 0x000fea0003800000 */
[----:B------:R-:W0:Y:S01]  /*a690*/  LDCU.64 UR10, c[0x0][0x390] ;  /* 0x00007200ff0a77ac */ /* 0x000e220008000a00 */
[----:B------:R-:W-:Y:S01]  /*a6a0*/  IADD3 R5, P0, PT, R6, R201, RZ ;  /* 0x000000c906057210 */ /* 0x000fe20007f1e0ff */
[----:B------:R-:W-:Y:S01]  /*a6b0*/  VIADD R0, R0, 0x1 ;  /* 0x0000000100007836 */ /* 0x000fe20000000000 */
[----:B------:R-:W1:Y:S03]  /*a6c0*/  LDCU.64 UR12, c[0x0][0x388] ;  /* 0x00007100ff0c77ac */ /* 0x000e660008000a00 */
[----:B------:R-:W-:Y:S01]  /*a6d0*/  IMAD.X R8, RZ, RZ, R31, P0 ;  /* 0x000000ffff087224 */ /* 0x000fe200000e061f */
[----:B------:R-:W-:Y:S01]  /*a6e0*/  LOP3.LUT R0, R0, 0x3, RZ, 0xc0, !PT ;  /* 0x0000000300007812 */ /* 0x000fe200078ec0ff */
[----:B------:R-:W-:-:S04]  /*a6f0*/  UIADD3 UR4, UPT, UPT, UR5, 0x4b0, URZ ;  /* 0x000004b005047890 */ /* 0x000fc8000fffe0ff */
[----:B------:R-:W-:Y:S01]  /*a700*/  ULEA UR4, UR6, UR4, 0x18 ;  /* 0x0000000406047291 */ /* 0x000fe2000f8ec0ff */
[----:B0-----:R-:W-:-:S05]  /*a710*/  LEA R2, P0, R5, UR10, 0x2 ;  /* 0x0000000a05027c11 */ /* 0x001fca000f8010ff */
[----:B------:R-:W-:Y:S01]  /*a720*/  LEA R7, R201, UR4, 0x3 ;  /* 0x00000004c9077c11 */ /* 0x000fe2000f8e18ff */
[----:B------:R-:W-:Y:S01]  /*a730*/  IMAD R201, R0, R28, R201 ;  /* 0x0000001c00c97224 */ /* 0x000fe200078e02c9 */
[C---:B-1----:R-:W-:Y:S01]  /*a740*/  LEA R4, P2, R5.reuse, UR12, 0x1 ;  /* 0x0000000c05047c11 */ /* 0x042fe2000f8408ff */
[----:B------:R-:W-:Y:S01]  /*a750*/  IMAD.MOV R0, RZ, RZ, -R0 ;  /* 0x000000ffff007224 */ /* 0x000fe200078e0a00 */
[C-C-:B------:R-:W-:Y:S02]  /*a760*/  LEA.HI.X R3, R5.reuse, UR11, R8.reuse, 0x2, P0 ;  /* 0x0000000b05037c11 */ /* 0x140fe400080f1408 */
[----:B------:R-:W-:-:S09]  /*a770*/  LEA.HI.X R5, R5, UR13, R8, 0x1, P2 ;  /* 0x0000000d05057c11 */ /* 0x000fd200090f0c08 */
.L_x_118:
        /* <DEDUP_REMOVED lines=13> */
.L_x_117:
[----:B------:R-:W-:Y:S05]  /*a850*/  BSYNC.RECONVERGENT B0 ;  /* 0x0000000000007941 */ /* 0x000fea0003800200 */
.L_x_116:
[----:B------:R-:W-:Y:S05]  /*a860*/  @!P1 EXIT ;  /* 0x000000000000994d */ /* 0x000fea0003800000 */
[----:B------:R-:W-:Y:S01]  /*a870*/  UIADD3 UR5, UPT, UPT, UR5, 0x4b0, URZ ;  /* 0x000004b005057890 */ /* 0x000fe2000fffe0ff */
[----:B------:R-:W1:Y:S01]  /*a880*/  LDCU.64 UR10, c[0x0][0x388] ;  /* 0x00007100ff0a77ac */ /* 0x000e620008000a00 */
[----:B------:R-:W2:Y:S02]  /*a890*/  LDCU.64 UR12, c[0x0][0x390] ;  /* 0x00007200ff0c77ac */ /* 0x000ea40008000a00 */
[----:B------:R-:W-:-:S12]  /*a8a0*/  ULEA UR5, UR6, UR5, 0x18 ;  /* 0x0000000506057291 */ /* 0x000fd8000f8ec0ff */
.L_x_119:
[----:B------:R-:W-:Y:S02]  /*a8b0*/  LEA R0, R201, UR5, 0x3 ;  /* 0x00000005c9007c11 */ /* 0x000fe4000f8e18ff */
[----:B---3--:R-:W-:Y:S01]  /*a8c0*/  IADD3 R5, P0, PT, R6, R201, RZ ;  /* 0x000000c906057210 */ /* 0x008fe20007f1e0ff */
[C---:B------:R-:W-:Y:S02]  /*a8d0*/  IMAD.IADD R201, R28.reuse, 0x1, R201 ;  /* 0x000000011cc97824 */ /* 0x040fe400078e02c9 */
[C---:B------:R-:W-:Y:S01]  /*a8e0*/  IMAD R7, R28.reuse, 0x8, R0 ;  /* 0x000000081c077824 */ /* 0x040fe200078e0200 */
[----:B------:R3:W4:Y:S01]  /*a8f0*/  LDS.64 R20, [R0] ;  /* 0x0000000000147984 */ /* 0x0007220000000a00 */
[----:B0-----:R-:W-:Y:S01]  /*a900*/  IMAD.X R10, RZ, RZ, R31, P0 ;  /* 0x000000ffff0a7224 */ /* 0x001fe200000e061f */
[C---:B-1----:R-:W-:Y:S01]  /*a910*/  LEA R2, P0, R5.reuse, UR10, 0x1 ;  /* 0x0000000a05027c11 */ /* 0x042fe2000f8008ff */
[----:B------:R-:W-:Y:S01]  /*a920*/  IMAD R8, R28, 0x8, R7 ;  /* 0x000000081c087824 */ /* 0x000fe200078e0207 */
[----:B------:R0:W1:Y:S01]  /*a930*/  LDS.64 R22, [R7] ;  /* 0x0000000007167984 */ /* 0x0000620000000a00 */
[----:B--2---:R-:W-:-:S02]  /*a940*/  LEA R4, P1, R5, UR12, 0x2 ;  /* 0x0000000c05047c11 */ /* 0x004fc4000f8210ff */
[----:B------:R-:W-:Y:S01]  /*a950*/  IMAD R12, R28, 0x8, R8 ;  /* 0x000000081c0c7824 */ /* 0x000fe200078e0208 */
[----:B------:R2:W5:Y:S01]  /*a960*/  LDS.64 R24, [R8] ;  /* 0x0000000008187984 */ /* 0x0005620000000a00 */
[----:B---3--:R-:W-:Y:S01]  /*a970*/  IADD3 R0, P2, PT, R6, R201, RZ ;  /* 0x000000c906007210 */ /* 0x008fe20007f5e0ff */
[----:B------:R-:W-:Y:S01]  /*a980*/  IMAD.IADD R201, R201, 0x1, R28 ;  /* 0x00000001c9c97824 */ /* 0x000fe200078e021c */
[C-C-:B------:R-:W-:Y:S01]  /*a990*/  LEA.HI.X R3, R5.reuse, UR11, R10.reuse, 0x1, P0 ;  /* 0x0000000b05037c11 */ /* 0x140fe200080f0c0a */
[----:B------:R3:W5:Y:S01]  /*a9a0*/  LDS.64 R26, [R12] ;  /* 0x000000000c1a7984 */ /* 0x0007620000000a00 */
[----:B------:R-:W-:Y:S01]  /*a9b0*/  LEA.HI.X R5, R5, UR13, R10, 0x2, P1 ;  /* 0x0000000d05057c11 */ /* 0x000fe200088f140a */
[----:B------:R-:W-:Y:S01]  /*a9c0*/  IMAD.X R11, RZ, RZ, R31, P2 ;  /* 0x000000ffff0b7224 */ /* 0x000fe200010e061f */
[C---:B------:R-:W-:Y:S01]  /*a9d0*/  LEA R10, P1, R0.reuse, UR12, 0x2 ;  /* 0x0000000c000a7c11 */ /* 0x040fe2000f8210ff */
[----:B0-----:R-:W-:Y:S01]  /*a9e0*/  IMAD.IADD R7, R201, 0x1, R28 ;  /* 0x00000001c9077824 */ /* 0x001fe200078e021c */
[----:B--2---:R-:W-:-:S02]  /*a9f0*/  LEA R8, P0, R0, UR10, 0x1 ;  /* 0x0000000a00087c11 */ /* 0x004fc4000f8008ff */
[----:B------:R-:W-:Y:S02]  /*aa00*/  IADD3 R201, P2, PT, R6, R201, RZ ;  /* 0x000000c906c97210 */ /* 0x000fe40007f5e0ff */
[C-C-:B------:R-:W-:Y:S02]  /*aa10*/  LEA.HI.X R9, R0.reuse, UR11, R11.reuse, 0x1, P0 ;  /* 0x0000000b00097c11 */ /* 0x140fe400080f0c0b */
[----:B------:R-:W-:Y:S01]  /*aa20*/  LEA.HI.X R11, R0, UR13, R11, 0x2, P1 ;  /* 0x0000000d000b7c11 */ /* 0x000fe200088f140b */
[--C-:B------:R-:W-:Y:S01]  /*aa30*/  IMAD.X R30, RZ, RZ, R31.reuse, P2 ;  /* 0x000000ffff1e7224 */ /* 0x100fe200010e061f */
[----:B------:R-:W-:Y:S02]  /*aa40*/  IADD3 R0, P3, PT, R6, R7, RZ ;  /* 0x0000000706007210 */ /* 0x000fe40007f7e0ff */
[C---:B---3--:R-:W-:Y:S02]  /*aa50*/  LEA R12, P0, R201.reuse, UR10, 0x1 ;  /* 0x0000000ac90c7c11 */ /* 0x048fe4000f8008ff */
[----:B------:R-:W-:Y:S01]  /*aa60*/  LEA R14, P1, R201, UR12, 0x2 ;  /* 0x0000000cc90e7c11 */ /* 0x000fe2000f8210ff */
[----:B------:R-:W-:Y:S01]  /*aa70*/  IMAD.X R19, RZ, RZ, R31, P3 ;  /* 0x000000ffff137224 */ /* 0x000fe200018e061f */
[----:B------:R-:W-:-:S02]  /*aa80*/  LEA R16, P2, R0, UR10, 0x1 ;  /* 0x0000000a00107c11 */ /* 0x000fc4000f8408ff */
[C---:B------:R-:W-:Y:S02]  /*aa90*/  LEA R18, P3, R0.reuse, UR12, 0x2 ;  /* 0x0000000c00127c11 */ /* 0x040fe4000f8610ff */
[C-C-:B------:R-:W-:Y:S02]  /*aaa0*/  LEA.HI.X R13, R201.reuse, UR11, R30.reuse, 0x1, P0 ;  /* 0x0000000bc90d7c11 */ /* 0x140fe400080f0c1e */
[----:B------:R-:W-:Y:S01]  /*aab0*/  LEA.HI.X R15, R201, UR13, R30, 0x2, P1 ;  /* 0x0000000dc90f7c11 */ /* 0x000fe200088f141e */
[----:B------:R-:W-:Y:S01]  /*aac0*/  IMAD.IADD R201, R7, 0x1, R28 ;  /* 0x0000000107c97824 */ /* 0x000fe200078e021c */
[C-C-:B------:R-:W-:Y:S01]  /*aad0*/  LEA.HI.X R17, R0.reuse, UR11, R19.reuse, 0x1, P2 ;  /* 0x0000000b00117c11 */ /* 0x140fe200090f0c13 */
[----:B----4-:R3:W-:Y:S01]  /*aae0*/  STG.E.U16 desc[UR8][R2.64], R20 ;  /* 0x0000001402007986 */ /* 0x0107e2000c101508 */
[----:B------:R-:W-:Y:S02]  /*aaf0*/  LEA.HI.X R19, R0, UR13, R19, 0x2, P3 ;  /* 0x0000000d00137c11 */ /* 0x000fe400098f1413 */
[----:B------:R-:W-:Y:S01]  /*ab00*/  ISETP.GE.U32.AND P0, PT, R201, R29, PT ;  /* 0x0000001dc900720c */ /* 0x000fe20003f06070 */
[----:B------:R3:W-:Y:S04]  /*ab10*/  STG.E desc[UR8][R4.64], R21 ;  /* 0x0000001504007986 */ /* 0x0007e8000c101908 */
[----:B-1----:R3:W-:Y:S04]  /*ab20*/  STG.E.U16 desc[UR8][R8.64], R22 ;  /* 0x0000001608007986 */ /* 0x0027e8000c101508 */
[----:B------:R3:W-:Y:S04]  /*ab30*/  STG.E desc[UR8][R10.64], R23 ;  /* 0x000000170a007986 */ /* 0x0007e8000c101908 */
[----:B-----5:R3:W-:Y:S04]  /*ab40*/  STG.E.U16 desc[UR8][R12.64], R24 ;  /* 0x000000180c007986 */ /* 0x0207e8000c101508 */
[----:B------:R3:W-:Y:S04]  /*ab50*/  STG.E desc[UR8][R14.64], R25 ;  /* 0x000000190e007986 */ /* 0x0007e8000c101908 */
[----:B------:R3:W-:Y:S04]  /*ab60*/  STG.E.U16 desc[UR8][R16.64], R26 ;  /* 0x0000001a10007986 */ /* 0x0007e8000c101508 */
[----:B------:R3:W-:Y:S01]  /*ab70*/  STG.E desc[UR8][R18.64], R27 ;  /* 0x0000001b12007986 */ /* 0x0007e2000c101908 */
[----:B------:R-:W-:Y:S05]  /*ab80*/  @!P0 BRA `(.L_x_119) ;  /* 0xfffffffc00488947 */ /* 0x000fea000383ffff */
[----:B------:R-:W-:Y:S05]  /*ab90*/  EXIT ;  /* 0x000000000000794d */ /* 0x000fea0003800000 */
.L_x_105:
[----:B------:R-:W-:Y:S02]  /*aba0*/  IMAD.MOV.U32 R241, RZ, RZ, 0x1 ;  /* 0x00000001fff17424 */ /* 0x000fe400078e00ff */
[----:B------:R-:W-:Y:S02]  /*abb0*/  IMAD.MOV.U32 R249, RZ, RZ, R239 ;  /* 0x000000fffff97224 */ /* 0x000fe400078e00ef */
[----:B------:R-:W-:Y:S02]  /*abc0*/  IMAD.MOV.U32 R243, RZ, RZ, RZ ;  /* 0x000000fffff37224 */ /* 0x000fe400078e00ff */
[----:B------:R-:W-:-:S07]  /*abd0*/  IMAD.MOV.U32 R245, RZ, RZ, -0x1 ;  /* 0xfffffffffff57424 */ /* 0x000fce00078e00ff */
[----:B-1----:R-:W-:Y:S05]  /*abe0*/  WARPSYNC.COLLECTIVE R245, `(.L_x_120) ;  /* 0x00000000f5087348 */ /* 0x002fea0003c00000 */
[----:B------:R0:W2:Y:S02]  /*abf0*/  SHFL.UP P0, R241, R249, R241, R243 ;  /* 0x040000f1f9f17389 */ /* 0x0000a400000000f3 */
[----:B012---:R-:W-:Y:S05]  /*ac00*/  ENDCOLLECTIVE ;  /* 0x000000000000791b */ /* 0x007fea0003800000 */
.L_x_120:
[----:B------:R-:W-:Y:S02]  /*ac10*/  IMAD.MOV.U32 R247, RZ, RZ, R241 ;  /* 0x000000fffff77224 */ /* 0x000fe400078e00f1 */
[----:B------:R-:W-:Y:S02]  /*ac20*/  IMAD.MOV.U32 R241, RZ, RZ, 0x2 ;  /* 0x00000002fff17424 */ /* 0x000fe400078e00ff */
[----:B------:R-:W-:-:S04]  /*ac30*/  @P0 IMAD.IADD R247, R239, 0x1, R247 ;  /* 0x00000001eff70824 */ /* 0x000fc800078e02f7 */
[----:B------:R-:W-:-:S07]  /*ac40*/  IMAD.MOV.U32 R249, RZ, RZ, R247 ;  /* 0x000000fffff97224 */ /* 0x000fce00078e00f7 */
[----:B------:R-:W-:Y:S05]  /*ac50*/  WARPSYNC.COLLECTIVE R245, `(.L_x_121) ;  /* 0x00000000f5087348 */ /* 0x000fea0003c00000 */
[----:B------:R0:W1:Y:S02]  /*ac60*/  SHFL.UP P0, R241, R249, R241, R243 ;  /* 0x040000f1f9f17389 */ /* 0x00006400000000f3 */
[----:B01----:R-:W-:Y:S05]  /*ac70*/  ENDCOLLECTIVE ;  /* 0x000000000000791b */ /* 0x003fea0003800000 */
.L_x_121:
[----:B------:R-:W-:Y:S02]  /*ac80*/  IMAD.MOV.U32 R249, RZ, RZ, R241 ;  /* 0x000000fffff97224 */ /* 0x000fe400078e00f1 */
[----:B------:R-:W-:Y:S02]  /*ac90*/  IMAD.MOV.U32 R241, RZ, RZ, 0x4 ;  /* 0x00000004fff17424 */ /* 0x000fe400078e00ff */
[----:B------:R-:W-:-:S07]  /*aca0*/  @P0 IMAD.IADD R249, R247, 0x1, R249 ;  /* 0x00000001f7f90824 */ /* 0x000fce00078e02f9 */
[----:B------:R-:W-:Y:S05]  /*acb0*/  WARPSYNC.COLLECTIVE R245, `(.L_x_122) ;  /* 0x00000000f5087348 */ /* 0x000fea0003c00000 */
[----:B------:R0:W1:Y:S02]  /*acc0*/  SHFL.UP P0, R241, R249, R241, R243 ;  /* 0x040000f1f9f17389 */ /* 0x00006400000000f3 */
[----:B01----:R-:W-:Y:S05]  /*acd0*/  ENDCOLLECTIVE ;  /* 0x000000000000791b */ /* 0x003fea0003800000 */
.L_x_122:
[----:B------:R-:W-:Y:S02]  /*ace0*/  IMAD.MOV.U32 R247, RZ, RZ, R241 ;  /* 0x000000fffff77224 */ /* 0x000fe400078e00f1 */
[----:B------:R-:W-:Y:S02]  /*acf0*/  IMAD.MOV.U32 R241, RZ, RZ, 0x8 ;  /* 0x00000008fff17424 */ /* 0x000fe400078e00ff */
[----:B------:R-:W-:-:S04]  /*ad00*/  @P0 IMAD.IADD R247, R249, 0x1, R247 ;  /* 0x00000001f9f70824 */ /* 0x000fc800078e02f7 */
[----:B------:R-:W-:-:S07]  /*ad10*/  IMAD.MOV.U32 R249, RZ, RZ, R247 ;  /* 0x000000fffff97224 */ /* 0x000fce00078e00f7 */
[----:B------:R-:W-:Y:S05]  /*ad20*/  WARPSYNC.COLLECTIVE R245, `(.L_x_123) ;  /* 0x00000000f5087348 */ /* 0x000fea0003c00000 */
[----:B------:R0:W1:Y:S02]  /*ad30*/  SHFL.UP P0, R241, R249, R241, R243 ;  /* 0x040000f1f9f17389 */ /* 0x00006400000000f3 */
[----:B01----:R-:W-:Y:S05]  /*ad40*/  ENDCOLLECTIVE ;  /* 0x000000000000791b */ /* 0x003fea0003800000 */
.L_x_123:
[----:B------:R-:W-:Y:S02]  /*ad50*/  IMAD.MOV.U32 R249, RZ, RZ, R241 ;  /* 0x000000fffff97224 */ /* 0x000fe400078e00f1 */
[----:B------:R-:W-:Y:S02]  /*ad60*/  IMAD.MOV.U32 R241, RZ, RZ, 0x10 ;  /* 0x00000010fff17424 */ /* 0x000fe400078e00ff */
[----:B------:R-:W-:-:S07]  /*ad70*/  @P0 IMAD.IADD R249, R247, 0x1, R249 ;  /* 0x00000001f7f90824 */ /* 0x000fce00078e02f9 */
[----:B------:R-:W-:Y:S05]  /*ad80*/  WARPSYNC.COLLECTIVE R245, `(.L_x_124) ;  /* 0x00000000f5087348 */ /* 0x000fea0003c00000 */
[----:B------:R0:W1:Y:S02]  /*ad90*/  SHFL.UP P0, R241, R249, R241, R243 ;  /* 0x040000f1f9f17389 */ /* 0x00006400000000f3 */
[----:B01----:R-:W-:Y:S05]  /*ada0*/  ENDCOLLECTIVE ;  /* 0x000000000000791b */ /* 0x003fea0003800000 */
.L_x_124:
[----:B------:R-:W-:Y:S02]  /*adb0*/  IMAD.MOV.U32 R247, RZ, RZ, R241 ;  /* 0x000000fffff77224 */ /* 0x000fe400078e00f1 */
[----:B------:R-:W-:Y:S02]  /*adc0*/  IMAD.MOV.U32 R241, RZ, RZ, 0x1f ;  /* 0x0000001ffff17424 */ /* 0x000fe400078e00ff */
[----:B------:R-:W-:Y:S02]  /*add0*/  @P0 IMAD.IADD R247, R249, 0x1, R247 ;  /* 0x00000001f9f70824 */ /* 0x000fe400078e02f7 */
[----:B------:R-:W-:Y:S02]  /*ade0*/  IMAD.MOV.U32 R249, RZ, RZ, 0x1f ;  /* 0x0000001ffff97424 */ /* 0x000fe400078e00ff */
[----:B------:R-:W-:-:S07]  /*adf0*/  IMAD.IADD R243, R247, 0x1, -R239 ;  /* 0x00000001f7f37824 */ /* 0x000fce00078e0aef */
[----:B------:R-:W-:Y:S05]  /*ae00*/  WARPSYNC.COLLECTIVE R245, `(.L_x_125) ;  /* 0x00000000f5087348 */ /* 0x000fea0003c00000 */
[----:B------:R0:W1:Y:S02]  /*ae10*/  SHFL.IDX P0, R241, R247, R249, R241 ;  /* 0x000000f9f7f17389 */ /* 0x00006400000000f1 */
[----:B01----:R-:W-:Y:S05]  /*ae20*/  ENDCOLLECTIVE ;  /* 0x000000000000791b */ /* 0x003fea0003800000 */
.L_x_125:
[----:B------:R-:W-:Y:S02]  /*ae30*/  IMAD.MOV.U32 R247, RZ, RZ, R195 ;  /* 0x000000fffff77224 */ /* 0x000fe400078e00c3 */
[----:B------:R-:W-:Y:S02]  /*ae40*/  IMAD.MOV.U32 R249, RZ, RZ, RZ ;  /* 0x000000fffff97224 */ /* 0x000fe400078e00ff */
[----:B------:R-:W-:Y:S02]  /*ae50*/  IMAD.IADD R239, R195, 0x1, R241 ;  /* 0x00000001c3ef7824 */ /* 0x000fe400078e02f1 */
[----:B------:R-:W-:-:S07]  /*ae60*/  IMAD.MOV.U32 R241, RZ, RZ, 0x1f ;  /* 0x0000001ffff17424 */ /* 0x000fce00078e00ff */
[----:B------:R-:W-:Y:S05]  /*ae70*/  WARPSYNC.COLLECTIVE R245, `(.L_x_126) ;  /* 0x00000000f5087348 */ /* 0x000fea0003c00000 */
[----:B------:R0:W1:Y:S02]  /*ae80*/  SHFL.IDX P0, R241, R247, R249, R241 ;  /* 0x000000f9f7f17389 */ /* 0x00006400000000f1 */
[----:B01----:R-:W-:Y:S05]  /*ae90*/  ENDCOLLECTIVE ;  /* 0x000000000000791b */ /* 0x003fea0003800000 */
.L_x_126:
[----:B------:R-:W-:Y:S01]  /*aea0*/  IMAD.MOV.U32 R195, RZ, RZ, R241 ;  /* 0x000000ffffc37224 */ /* 0x000fe200078e00f1 */
[----:B------:R-:W-:Y:S06]  /*aeb0*/  BRA `(.L_x_127) ;  /* 0xffffffc400307947 */ /* 0x000fec000383ffff */
.L_x_128:
        /* <DEDUP_REMOVED lines=12> */
.L_x_2052:


//--------------------- .text._ZN17fastertransformer19segmented_topp_impl27segmented_top_p_single_passINS0_28Segmented_topk_kernel_paramsI6__halfiLi256ELi1EEELi128EEEvNS0_20TopKPerSegmentParamsE --------------------------
	.section	.text._ZN17fastertransformer19segmented_topp_impl27segmented_top_p_single_passINS0_28Segmented_topk_kernel_paramsI6__halfiLi256ELi1EEELi128EEEvNS0_20TopKPerSegmentParamsE,"ax",@progbits
	.align	128
        .global         _ZN17fastertransformer19segmented_topp_impl27segmented_top_p_single_passINS0_28Segmented_topk_kernel_paramsI6__halfiLi256ELi1EEELi128EEEvNS0_20TopKPerSegmentParamsE
        .type           _ZN17fastertransformer19segmented_topp_impl27segmented_top_p_single_passINS0_28Segmented_topk_kernel_paramsI6__halfiLi256ELi1EEELi128EEEvNS0_20TopKPerSegmentParamsE,@function
        .size           _ZN17fastertransformer19segmented_topp_impl27segmented_top_p_single_passINS0_28Segmented_topk_kernel_paramsI6__halfiLi256ELi1EEELi128EEEvNS0_20TopKPerSegmentParamsE,(.L_x_2053 - _ZN17fastertransformer19segmented_topp_impl27segmented_top_p_single_passINS0_28Segmented_topk_kernel_paramsI6__halfiLi256ELi1EEELi128EEEvNS0_20TopKPerSegmentParamsE)
        .other          _ZN17fastertransformer19segmented_topp_impl27segmented_top_p_single_passINS0_28Segmented_topk_kernel_paramsI6__halfiLi256ELi1EEELi128EEEvNS0_20TopKPerSegmentParamsE,@"STO_CUDA_ENTRY STV_DEFAULT"
_ZN17fastertransformer19segmented_topp_impl27segmented_top_p_single_passINS0_28Segmented_topk_kernel_paramsI6__halfiLi256ELi1EEELi128EEEvNS0_20TopKPerSegmentParamsE:
.text._ZN17fastertransformer19segmented_topp_impl27segmented_top_p_single_passINS0_28Segmented_topk_kernel_paramsI6__halfiLi256ELi1EEELi128EEEvNS0_20TopKPerSegmentParamsE:
        /* <DEDUP_REMOVED lines=9> */
[----:B------:R-:W-:-:S13]  /*0090*/  R2UR UR8, R0 ;  /* 0x00000000000872ca */ /* 0x000fda00000e0000 */
[----:B------:R-:W-:Y:S02]  /*00a0*/  IMAD.U32 R7, RZ, RZ, UR8 ;  /* 0x00000008ff077e24 */ /* 0x000fe4000f8e00ff */
[----:B------:R-:W-:Y:S02]  /*00b0*/  IMAD.U32 R9, RZ, RZ, UR8 ;  /* 0x00000008ff097e24 */ /* 0x000fe4000f8e00ff */
[----:B0-----:R-:W-:-:S04]  /*00c0*/  IMAD.WIDE.U32 R2, R7, 0x4, R2 ;  /* 0x0000000407027825 */ /* 0x001fc800078e0002 */
[----:B---3--:R-:W-:Y:S02]  /*00d0*/  IMAD.WIDE.U32 R4, R9, 0x4, R4 ;  /* 0x0000000409047825 */ /* 0x008fe400078e0004 */
[----:B--2---:R-:W2:Y:S04]  /*00e0*/  LDG.E R2, desc[UR10][R2.64] ;  /* 0x0000000a02027981 */ /* 0x004ea8000c1e1900 */
[----:B------:R-:W2:Y:S02]  /*00f0*/  LDG.E R5, desc[UR10][R4.64] ;  /* 0x0000000a04057981 */ /* 0x000ea4000c1e1900 */
[----:B--2---:R-:W-:-:S13]  /*0100*/  ISETP.NE.AND P0, PT, R2, R5, PT ;  /* 0x000000050200720c */ /* 0x004fda0003f05270 */
[----:B------:R-:W-:Y:S05]  /*0110*/  @P0 BRA `(.L_x_129) ;  /* 0x00000000002c0947 */ /* 0x000fea0003800000 */
[----:B------:R-:W0:Y:S02]  /*0120*/  S2R R0, SR_TID.X ;  /* 0x0000000000007919 */ /* 0x000e240000002100 */
[----:B0-----:R-:W-:-:S13]  /*0130*/  ISETP.NE.AND P0, PT, R0, RZ, PT ;  /* 0x000000ff0000720c */ /* 0x001fda0003f05270 */
[----:B------:R-:W-:Y:S05]  /*0140*/  @P0 EXIT ;  /* 0x000000000000094d */ /* 0x000fea0003800000 */
[----:B------:R-:W0:Y:S01]  /*0150*/  LDC.64 R2, c[0x0][0x3a0] ;  /* 0x0000e800ff027b82 */ /* 0x000e220000000a00 */
[----:B------:R-:W-:Y:S02]  /*0160*/  IMAD.U32 R9, RZ, RZ, UR8 ;  /* 0x00000008ff097e24 */ /* 0x000fe4000f8e00ff */
[----:B------:R-:W-:-:S05]  /*0170*/  IMAD.MOV.U32 R7, RZ, RZ, 0x1 ;  /* 0x00000001ff077424 */ /* 0x000fca00078e00ff */
[----:B------:R-:W1:Y:S01]  /*0180*/  LDC.64 R4, c[0x0][0x3a8] ;  /* 0x0000ea00ff047b82 */ /* 0x000e620000000a00 */
[----:B0-----:R-:W-:-:S05]  /*0190*/  IMAD.WIDE.U32 R2, R9, 0x4, R2 ;  /* 0x0000000409027825 */ /* 0x001fca00078e0002 */
[----:B------:R-:W-:Y:S04]  /*01a0*/  STG.E desc[UR10][R2.64], R7 ;  /* 0x0000000702007986 */ /* 0x000fe8000c10190a */
[----:B-1----:R-:W-:Y:S01]  /*01b0*/  REDG.E.MAX.S32.STRONG.GPU desc[UR10][R4.64], R7 ;  /* 0x000000070400798e */ /* 0x002fe2000d12e30a */
[----:B------:R-:W-:Y:S05]  /*01c0*/  EXIT ;  /* 0x000000000000794d */ /* 0x000fea0003800000 */
.L_x_129:
[----:B------:R-:W0:Y:S01]  /*01d0*/  LDC.64 R8, c[0x0][0x3c8] ;  /* 0x0000f200ff087b82 */ /* 0x000e220000000a00 */
[----:B------:R-:W1:Y:S01]  /*01e0*/  LDCU.64 UR4, c[0x0][0x380] ;  /* 0x00007000ff0477ac */ /* 0x000e620008000a00 */
[----:B------:R-:W-:Y:S02]  /*01f0*/  PRMT R6, RZ, 0x7610, R6 ;  /* 0x00007610ff067816 */ /* 0x000fe40000000006 */
[----:B------:R-:W-:Y:S01]  /*0200*/  PRMT R10, RZ, 0x7610, R10 ;  /* 0x00007610ff0a7816 */ /* 0x000fe2000000000a */
[----:B------:R-:W2:Y:S01]  /*0210*/  LDCU.64 UR6, c[0x0][0x380] ;  /* 0x00007000ff0677ac */ /* 0x000ea20008000a00 */
        /* <DEDUP_REMOVED lines=10> */
[----:B------:R-:W-:Y:S02]  /*02c0*/  PRMT R20, RZ, 0x7610, R20 ;  /* 0x00007610ff147816 */ /* 0x000fe40000000014 */
        /* <DEDUP_REMOVED lines=21> */
[----:B------:R0:W3:Y:S01]  /*0420*/  F2I.FTZ.U32.TRUNC.NTZ R3, R2 ;  /* 0x0000000200037305 */ /* 0x0000e2000021f000 */
        /* <DEDUP_REMOVED lines=8> */
[----:B---3--:R-:W-:Y:S01]  /*04b0*/  IMAD.MOV R4, RZ, RZ, -R3 ;  /* 0x000000ffff047224 */ /* 0x008fe200078e0a03 */
[----:B------:R-:W-:Y:S02]  /*04c0*/  PRMT R46, RZ, 0x7610, R46 ;  /* 0x00007610ff2e7816 */ /* 0x000fe4000000002e */
[----:B------:R-:W-:Y:S01]  /*04d0*/  PRMT R47, RZ, 0x7610, R47 ;  /* 0x00007610ff2f7816 */ /* 0x000fe2000000002f */
[----:B------:R-:W-:Y:S01]  /*04e0*/  IMAD R7, R4, R5, RZ ;  /* 0x0000000504077224 */ /* 0x000fe200078e02ff */
[----:B------:R-:W-:Y:S02]  /*04f0*/  IABS R4, R8 ;  /* 0x0000000800047213 */ /* 0x000fe40000000000 */
[----:B------:R-:W-:Y:S01]  /*0500*/  PRMT R48, RZ, 0x7610, R48 ;  /* 0x00007610ff307816 */ /* 0x000fe20000000030 */
[----:B------:R-:W-:Y:S01]  /*0510*/  IMAD.HI.U32 R3, R3, R7, R2 ;  /* 0x0000000703037227 */ /* 0x000fe200078e0002 */
[----:B------:R-:W-:-:S02]  /*0520*/  PRMT R2, RZ, 0x7610, R2 ;  /* 0x00007610ff027816 */ /* 0x000fc40000000002 */
[----:B------:R-:W-:Y:S02]  /*0530*/  PRMT R7, RZ, 0x7610, R7 ;  /* 0x00007610ff077816 */ /* 0x000fe40000000007 */
[----:B------:R-:W-:Y:S01]  /*0540*/  PRMT R49, RZ, 0x7610, R49 ;  /* 0x00007610ff317816 */ /* 0x000fe20000000031 */
[----:B------:R-:W-:Y:S01]  /*0550*/  IMAD.HI.U32 R3, R3, R4, RZ ;  /* 0x0000000403037227 */ /* 0x000fe200078e00ff */
[----:B------:R-:W-:Y:S02]  /*0560*/  PRMT R50, RZ, 0x7610, R50 ;  /* 0x00007610ff327816 */ /* 0x000fe40000000032 */
[----:B------:R-:W-:Y:S01]  /*0570*/  PRMT R51, RZ, 0x7610, R51 ;  /* 0x00007610ff337816 */ /* 0x000fe20000000033 */
[----:B------:R-:W-:Y:S01]  /*0580*/  IMAD.MOV R0, RZ, RZ, -R3 ;  /* 0x000000ffff007224 */ /* 0x000fe200078e0a03 */
[----:B------:R-:W-:Y:S02]  /*0590*/  PRMT R52, RZ, 0x7610, R52 ;  /* 0x00007610ff347816 */ /* 0x000fe40000000034 */
[----:B------:R-:W-:Y:S01]  /*05a0*/  PRMT R53, RZ, 0x7610, R53 ;  /* 0x00007610ff357816 */ /* 0x000fe20000000035 */
[--C-:B------:R-:W-:Y:S01]  /*05b0*/  IMAD R0, R5, R0, R4.reuse ;  /* 0x0000000005007224 */ /* 0x100fe200078e0204 */
[----:B------:R-:W-:-:S02]  /*05c0*/  PRMT R4, RZ, 0x7610, R4 ;  /* 0x00007610ff047816 */ /* 0x000fc40000000004 */
[----:B------:R-:W-:Y:S02]  /*05d0*/  PRMT R54, RZ, 0x7610, R54 ;  /* 0x00007610ff367816 */ /* 0x000fe40000000036 */
[----:B------:R-:W-:Y:S02]  /*05e0*/  ISETP.GT.U32.AND P1, PT, R5, R0, PT ;  /* 0x000000000500720c */ /* 0x000fe40003f24070 */
[----:B------:R-:W-:Y:S02]  /*05f0*/  PRMT R55, RZ, 0x7610, R55 ;  /* 0x00007610ff377816 */ /* 0x000fe40000000037 */
[----:B------:R-:W-:Y:S02]  /*0600*/  PRMT R56, RZ, 0x7610, R56 ;  /* 0x00007610ff387816 */ /* 0x000fe40000000038 */
[----:B------:R-:W-:Y:S02]  /*0610*/  PRMT R57, RZ, 0x7610, R57 ;  /* 0x00007610ff397816 */ /* 0x000fe40000000039 */
[----:B------:R-:W-:-:S02]  /*0620*/  PRMT R58, RZ, 0x7610, R58 ;  /* 0x00007610ff3a7816 */ /* 0x000fc4000000003a */
[----:B------:R-:W-:-:S03]  /*0630*/  PRMT R59, RZ, 0x7610, R59 ;  /* 0x00007610ff3b7816 */ /* 0x000fc6000000003b */
[--C-:B------:R-:W-:Y:S02]  /*0640*/  @!P1 IMAD.IADD R0, R0, 0x1, -R5.reuse ;  /* 0x0000000100009824 */ /* 0x100fe400078e0a05 */
[----:B------:R-:W-:Y:S01]  /*0650*/  @!P1 VIADD R3, R3, 0x1 ;  /* 0x0000000103039836 */ /* 0x000fe20000000000 */
[----:B------:R-:W-:Y:S02]  /*0660*/  ISETP.NE.AND P1, PT, R9, RZ, PT ;  /* 0x000000ff0900720c */ /* 0x000fe40003f25270 */
[----:B------:R-:W-:Y:S02]  /*0670*/  ISETP.GE.U32.AND P0, PT, R0, R5, PT ;  /* 0x000000050000720c */ /* 0x000fe40003f06070 */
[----:B------:R-:W-:Y:S02]  /*0680*/  LOP3.LUT R0, R8, R9, RZ, 0x3c, !PT ;  /* 0x0000000908007212 */ /* 0x000fe400078e3cff */
[----:B------:R-:W-:Y:S02]  /*0690*/  PRMT R5, RZ, 0x7610, R5 ;  /* 0x00007610ff057816 */ /* 0x000fe40000000005 */
[----:B------:R-:W-:-:S02]  /*06a0*/  ISETP.GE.AND P2, PT, R0, RZ, PT ;  /* 0x000000ff0000720c */ /* 0x000fc40003f46270 */
[----:B------:R-:W0:Y:S01]  /*06b0*/  S2R R0, SR_TID.X ;  /* 0x0000000000007919 */ /* 0x000e220000002100 */
[----:B------:R-:W-:Y:S02]  /*06c0*/  PRMT R8, RZ, 0x7610, R8 ;  /* 0x00007610ff087816 */ /* 0x000fe40000000008 */
[----:B------:R-:W-:Y:S02]  /*06d0*/  @!P1 LOP3.LUT R9, RZ, R9, RZ, 0x33, !PT ;  /* 0x00000009ff099212 */ /* 0x000fe400078e33ff */
[----:B------:R-:W-:-:S06]  /*06e0*/  @P0 VIADD R3, R3, 0x1 ;  /* 0x0000000103030836 */ /* 0x000fcc0000000000 */
[----:B------:R-:W-:-:S05]  /*06f0*/  @!P2 IMAD.MOV R3, RZ, RZ, -R3 ;  /* 0x000000ffff03a224 */ /* 0x000fca00078e0a03 */
[----:B------:R-:W-:Y:S02]  /*0700*/  R2UR UR12, R3 ;  /* 0x00000000030c72ca */ /* 0x000fe400000e0000 */
[----:B------:R-:W-:Y:S02]  /*0710*/  @!P1 R2UR UR12, R9 ;  /* 0x00000000090c92ca */ /* 0x000fe400000e0000 */
[----:B------:R-:W-:Y:S02]  /*0720*/  PRMT R3, RZ, 0x7610, R3 ;  /* 0x00007610ff037816 */ /* 0x000fe40000000003 */
[----:B------:R-:W-:-:S09]  /*0730*/  PRMT R9, RZ, 0x7610, R9 ;  /* 0x00007610ff097816 */ /* 0x000fd20000000009 */
[----:B------:R-:W-:Y:S01]  /*0740*/  UIMAD UR13, UR8, UR12, URZ ;  /* 0x0000000c080d72a4 */ /* 0x000fe2000f8e02ff */
[----:B0-----:R-:W-:-:S03]  /*0750*/  IMAD.SHL.U32 R85, R0, 0x80, RZ ;  /* 0x0000008000557824 */ /* 0x001fc600078e00ff */
[----:B-1----:R-:W-:Y:S01]  /*0760*/  UIMAD.WIDE UR4, UR13, 0x2, UR4 ;  /* 0x000000020d0478a5 */ /* 0x002fe2000f8e0204 */
[C---:B------:R-:W-:Y:S01]  /*0770*/  VIADD R227, R85.reuse, 0x1 ;  /* 0x0000000155e37836 */ /* 0x040fe20000000000 */
[C---:B------:R-:W-:Y:S01]  /*0780*/  ISETP.GE.AND P6, PT, R85.reuse, UR12, PT ;  /* 0x0000000c55007c0c */ /* 0x040fe2000bfc6270 */
[C---:B------:R-:W-:Y:S02]  /*0790*/  VIADD R225, R85.reuse, 0x2 ;  /* 0x0000000255e17836 */ /* 0x040fe40000000000 */
[----:B------:R-:W-:Y:S01]  /*07a0*/  VIADD R221, R85, 0x3 ;  /* 0x0000000355dd7836 */ /* 0x000fe20000000000 */
[----:B------:R-:W-:Y:S01]  /*07b0*/  ISETP.GE.AND P5, PT, R227, UR12, PT ;  /* 0x0000000ce3007c0c */ /* 0x000fe2000bfa6270 */
[----:B------:R-:W-:Y:S01]  /*07c0*/  IMAD.U32 R64, RZ, RZ, UR4 ;  /* 0x00000004ff407e24 */ /* 0x000fe2000f8e00ff */
[----:B------:R-:W-:Y:S01]  /*07d0*/  ISETP.GE.AND P3, PT, R225, UR12, PT ;  /* 0x0000000ce1007c0c */ /* 0x000fe2000bf66270 */
[----:B------:R-:W-:Y:S01]  /*07e0*/  IMAD.U32 R65, RZ, RZ, UR5 ;  /* 0x00000005ff417e24 */ /* 0x000fe2000f8e00ff */
[----:B------:R-:W-:Y:S01]  /*07f0*/  ISETP.GE.AND P2, PT, R221, UR12, PT ;  /* 0x0000000cdd007c0c */ /* 0x000fe2000bf46270 */
[----:B------:R-:W-:-:S02]  /*0800*/  VIADD R219, R85, 0x4 ;  /* 0x0000000455db7836 */ /* 0x000fc40000000000 */
[----:B------:R-:W-:-:S03]  /*0810*/  IMAD.WIDE.U32 R64, R85, 0x2, R64 ;  /* 0x0000000255407825 */ /* 0x000fc600078e0040 */
[----:B------:R-:W-:Y:S01]  /*0820*/  ISETP.GE.AND P1, PT, R219, UR12, PT ;  /* 0x0000000cdb007c0c */ /* 0x000fe2000bf26270 */
[C---:B------:R-:W-:Y:S01]  /*0830*/  VIADD R217, R85.reuse, 0x5 ;  /* 0x0000000555d97836 */ /* 0x040fe20000000000 */
[----:B------:R-:W5:Y:S01]  /*0840*/  @!P6 LDG.E.U16 R2, desc[UR10][R64.64] ;  /* 0x0000000a4002e981 */ /* 0x000f62000c1e1500 */
[C---:B------:R-:W-:Y:S02]  /*0850*/  VIADD R213, R85.reuse, 0x6 ;  /* 0x0000000655d57836 */ /* 0x040fe40000000000 */
[----:B------:R-:W-:Y:S01]  /*0860*/  VIADD R211, R85, 0x7 ;  /* 0x0000000755d37836 */ /* 0x000fe20000000000 */
[----:B------:R-:W-:Y:S01]  /*0870*/  ISETP.GE.AND P0, PT, R217, UR12, PT ;  /* 0x0000000cd9007c0c */ /* 0x000fe2000bf06270 */
[----:B------:R-:W-:Y:S01]  /*0880*/  VIADD R209, R85, 0x8 ;  /* 0x0000000855d17836 */ /* 0x000fe20000000000 */
[----:B------:R-:W-:Y:S01]  /*0890*/  ISETP.GE.AND P4, PT, R213, UR12, PT ;  /* 0x0000000cd5007c0c */ /* 0x000fe2000bf86270 */
[----:B------:R-:W-:Y:S01]  /*08a0*/  VIADD R205, R85, 0x9 ;  /* 0x0000000955cd7836 */ /* 0x000fe20000000000 */
[----:B------:R-:W-:Y:S01]  /*08b0*/  ISETP.GE.AND P6, PT, R211, UR12, PT ;  /* 0x0000000cd3007c0c */ /* 0x000fe2000bfc6270 */
[C---:B------:R-:W-:Y:S01]  /*08c0*/  VIADD R203, R85.reuse, 0xa ;  /* 0x0000000a55cb7836 */ /* 0x040fe20000000000 */
[----:B------:R-:W5:Y:S01]  /*08d0*/  @!P5 LDG.E.U16 R3, desc[UR10][R64.64+0x2] ;  /* 0x0000020a4003d981 */ /* 0x000f62000c1e1500 */
[----:B------:R-:W-:-:S02]  /*08e0*/  VIADD R199, R85, 0xb ;  /* 0x0000000b55c77836 */ /* 0x000fc40000000000 */
[C---:B------:R-:W-:Y:S01]  /*08f0*/  VIADD R195, R85.reuse, 0xc ;  /* 0x0000000c55c37836 */ /* 0x040fe20000000000 */
[----:B------:R-:W5:Y:S01]  /*0900*/  @!P3 LDG.E.U16 R4, desc[UR10][R64.64+0x4] ;  /* 0x0000040a4004b981 */ /* 0x000f62000c1e1500 */
[C---:B------:R-:W-:Y:S02]  /*0910*/  VIADD R193, R85.reuse, 0xd ;  /* 0x0000000d55c17836 */ /* 0x040fe40000000000 */
[----:B------:R-:W-:Y:S01]  /*0920*/  VIADD R191, R85, 0xe ;  /* 0x0000000e55bf7836 */ /* 0x000fe20000000000 */
[----:B------:R-:W5:Y:S01]  /*0930*/  @!P2 LDG.E.U16 R5, desc[UR10][R64.64+0x6] ;  /* 0x0000060a4005a981 */ /* 0x000f62000c1e1500 */
[----:B------:R-:W-:Y:S01]  /*0940*/  ISETP.GE.AND P5, PT, R209, UR12, PT ;  /* 0x0000000cd1007c0c */ /* 0x000fe2000bfa6270 */
[----:B------:R-:W-:Y:S01]  /*0950*/  VIADD R189, R85, 0xf ;  /* 0x0000000f55bd7836 */ /* 0x000fe20000000000 */
[----:B------:R-:W-:Y:S01]  /*0960*/  ISETP.GE.AND P3, PT, R205, UR12, PT ;  /* 0x0000000ccd007c0c */ /* 0x000fe2000bf66270 */
[----:B------:R-:W5:Y:S01]  /*0970*/  @!P1 LDG.E.U16 R6, desc[UR10][R64.64+0x8] ;  /* 0x0000080a40069981 */ /* 0x000f62000c1e1500 */
[----:B------:R-:W-:Y:S01]  /*0980*/  ISETP.GE.AND P2, PT, R203, UR12, PT ;  /* 0x0000000ccb007c0c */ /* 0x000fe2000bf46270 */
[----:B------:R-:W-:Y:S01]  /*0990*/  VIADD R187, R85, 0x10 ;  /* 0x0000001055bb7836 */ /* 0x000fe20000000000 */
[----:B------:R-:W-:Y:S01]  /*09a0*/  ISETP.GE.AND P1, PT, R199, UR12, PT ;  /* 0x0000000cc7007c0c */ /* 0x000fe2000bf26270 */
[----:B------:R-:W5:Y:S01]  /*09b0*/  @!P0 LDG.E.U16 R7, desc[UR10][R64.64+0xa] ;  /* 0x00000a0a40078981 */ /* 0x000f62000c1e1500 */
[----:B------:R-:W-:Y:S01]  /*09c0*/  ISETP.GE.AND P0, PT, R195, UR12, PT ;  /* 0x0000000cc3007c0c */ /* 0x000fe2000bf06270 */
[----:B------:R-:W-:-:S02]  /*09d0*/  VIADD R185, R85, 0x11 ;  /* 0x0000001155b97836 */ /* 0x000fc40000000000 */
[----:B------:R-:W5:Y:S01]  /*09e0*/  @!P4 LDG.E.U16 R8, desc[UR10][R64.64+0xc] ;  /* 0x00000c0a4008c981 */ /* 0x000f62000c1e1500 */
[----:B------:R-:W-:Y:S01]  /*09f0*/  ISETP.GE.AND P4, PT, R193, UR12, PT ;  /* 0x0000000cc1007c0c */ /* 0x000fe2000bf86270 */
[----:B------:R-:W-:Y:S02]  /*0a00*/  VIADD R183, R85, 0x12 ;  /* 0x0000001255b77836 */ /* 0x000fe40000000000 */
[----:B------:R-:W5:Y:S01]  /*0a10*/  @!P6 LDG.E.U16 R9, desc[UR10][R64.64+0xe] ;  /* 0x00000e0a4009e981 */ /* 0x000f62000c1e1500 */
[----:B------:R-:W-:Y:S01]  /*0a20*/  ISETP.GE.AND P6, PT, R191, UR12, PT ;  /* 0x0000000cbf007c0c */ /* 0x000fe2000bfc6270 */
[C---:B------:R-:W-:Y:S02]  /*0a30*/  VIADD R181, R85.reuse, 0x13 ;  /* 0x0000001355b57836 */ /* 0x040fe40000000000 */
[C---:B------:R-:W-:Y:S01]  /*0a40*/  VIADD R179, R85.reuse, 0x14 ;  /* 0x0000001455b37836 */ /* 0x040fe20000000000 */
[----:B------:R-:W5:Y:S01]  /*0a50*/  @!P5 LDG.E.U16 R10, desc[UR10][R64.64+0x10] ;  /* 0x0000100a400ad981 */ /* 0x000f62000c1e1500 */
[----:B------:R-:W-:Y:S01]  /*0a60*/  VIADD R177, R85, 0x15 ;  /* 0x0000001555b17836 */ /* 0x000fe20000000000 */
[----:B------:R-:W-:Y:S01]  /*0a70*/  ISETP.GE.AND P5, PT, R189, UR12, PT ;  /* 0x0000000cbd007c0c */ /* 0x000fe2000bfa6270 */
[----:B------:R-:W-:Y:S01]  /*0a80*/  VIADD R175, R85, 0x16 ;  /* 0x0000001655af7836 */ /* 0x000fe20000000000 */
        /* <DEDUP_REMOVED lines=8> */
[----:B------:R-:W-:Y:S02]  /*0b10*/  VIADD R87, R85, 0x19 ;  /* 0x0000001955577836 */ /* 0x000fe40000000000 */
        /* <DEDUP_REMOVED lines=92> */
[----:B------:R-:W-:Y:S01]  /*10e0*/  VIADD R149, R85, 0x38 ;  /* 0x0000003855957836 */ /* 0x000fe20000000000 */
[----:B------:R-:W0:Y:S01]  /*10f0*/  S2UR UR5, SR_CgaCtaId ;  /* 0x00000000000579c3 */ /* 0x000e220000008800 */
        /* <DEDUP_REMOVED lines=22> */
[----:B------:R-:W-:-:S03]  /*1260*/  ISETP.GE.AND P5, PT, R151, UR12, PT ;  /* 0x0000000c97007c0c */ /* 0x000fc6000bfa6270 */
        /* <DEDUP_REMOVED lines=11> */
[----:B------:R-:W-:Y:S01]  /*1320*/  ISETP.GE.AND P6, PT, R163, UR12, PT ;  /* 0x0000000ca3007c0c */ /* 0x000fe2000bfc6270 */
[----:B------:R-:W-:Y:S01]  /*1330*/  UMOV UR4, 0x400 ;  /* 0x0000040000047882 */ /* 0x000fe20000000000 */
[----:B--2---:R-:W-:Y:S01]  /*1340*/  ULEA UR6, UP0, UR13, UR6, 0x1 ;  /* 0x000000060d067291 */ /* 0x004fe2000f8008ff */
[----:B------:R-:W-:Y:S01]  /*1350*/  PRMT R60, RZ, 0x7610, R60 ;  /* 0x00007610ff3c7816 */ /* 0x000fe2000000003c */
[----:B------:R-:W-:Y:S01]  /*1360*/  UIADD3 UR4, UPT, UPT, UR4, 0x4b0, URZ ;  /* 0x000004b004047890 */ /* 0x000fe2000fffe0ff */
[----:B------:R-:W-:Y:S02]  /*1370*/  PRMT R61, RZ, 0x7610, R61 ;  /* 0x00007610ff3d7816 */ /* 0x000fe4000000003d */
[----:B------:R-:W-:Y:S01]  /*1380*/  PRMT R62, RZ, 0x7610, R62 ;  /* 0x00007610ff3e7816 */ /* 0x000fe2000000003e */
[----:B0-----:R-:W-:Y:S01]  /*1390*/  ULEA UR4, UR5, UR4, 0x18 ;  /* 0x0000000405047291 */ /* 0x001fe2000f8ec0ff */
[----:B------:R-:W-:-:S02]  /*13a0*/  PRMT R63, RZ, 0x7610, R63 ;  /* 0x00007610ff3f7816 */ /* 0x000fc4000000003f */
[----:B------:R-:W-:Y:S02]  /*13b0*/  PRMT R68, RZ, 0x7610, R68 ;  /* 0x00007610ff447816 */ /* 0x000fe40000000044 */
[----:B------:R-:W-:Y:S01]  /*13c0*/  PRMT R69, RZ, 0x7610, R69 ;  /* 0x00007610ff457816 */ /* 0x000fe20000000045 */
[----:B------:R-:W-:Y:S01]  /*13d0*/  USHF.R.S32.HI UR14, URZ, 0x1f, UR13 ;  /* 0x0000001fff0e7899 */ /* 0x000fe2000801140d */
[----:B------:R-:W-:Y:S01]  /*13e0*/  IMAD.U32 R66, RZ, RZ, UR6 ;  /* 0x00000006ff427e24 */ /* 0x000fe2000f8e00ff */
[----:B------:R-:W-:Y:S01]  /*13f0*/  LOP3.LUT R70, R0, 0x1f, RZ, 0xc0, !PT ;  /* 0x0000001f00467812 */ /* 0x000fe200078ec0ff */
[----:B------:R-:W5:Y:S01]  /*1400*/  @!P5 LDG.E.U16 R59, desc[UR10][R64.64+0x72] ;  /* 0x0000720a403bd981 */ /* 0x000f62000c1e1500 */
[----:B------:R-:W-:Y:S01]  /*1410*/  ULEA.HI.X UR5, UR13, UR7, UR14, 0x1, UP0 ;  /* 0x000000070d057291 */ /* 0x000fe200080f0c0e */
[----:B------:R-:W-:Y:S02]  /*1420*/  SHF.R.U32.HI R75, RZ, 0x5, R0 ;  /* 0x00000005ff4b7819 */ /* 0x000fe40000011600 */
[----:B------:R-:W5:Y:S04]  /*1430*/  @!P3 LDG.E.U16 R60, desc[UR10][R64.64+0x74] ;  /* 0x0000740a403cb981 */ /* 0x000f68000c1e1500 */
[----:B------:R-:W5:Y:S04]  /*1440*/  @!P2 LDG.E.U16 R61, desc[UR10][R64.64+0x76] ;  /* 0x0000760a403da981 */ /* 0x000f68000c1e1500 */
[----:B------:R-:W5:Y:S04]  /*1450*/  @!P1 LDG.E.U16 R62, desc[UR10][R64.64+0x78] ;  /* 0x0000780a403e9981 */ /* 0x000f68000c1e1500 */
[----:B------:R-:W5:Y:S01]  /*1460*/  @!P0 LDG.E.U16 R63, desc[UR10][R64.64+0x7a] ;  /* 0x00007a0a403f8981 */ /* 0x000f62000c1e1500 */
[----:B------:R-:W-:-:S03]  /*1470*/  IADD3 R66, P0, PT, R66, 0x80, RZ ;  /* 0x0000008042427810 */ /* 0x000fc60007f1e0ff */
[----:B------:R-:W5:Y:S04]  /*1480*/  @!P4 LDG.E.U16 R68, desc[UR10][R64.64+0x7c] ;  /* 0x00007c0a4044c981 */ /* 0x000f68000c1e1500 */
[----:B------:R0:W5:Y:S01]  /*1490*/  @!P6 LDG.E.U16 R69, desc[UR10][R64.64+0x7e] ;  /* 0x00007e0a4045e981 */ /* 0x000162000c1e1500 */
[----:B------:R-:W-:Y:S01]  /*14a0*/  BSSY.RECONVERGENT B0, `(.L_x_130) ;  /* 0x000001c000007945 */ /* 0x000fe20003800200 */
[C---:B------:R-:W-:Y:S01]  /*14b0*/  LOP3.LUT R71, R70.reuse, 0x40, RZ, 0xfc, !PT ;  /* 0x0000004046477812 */ /* 0x040fe200078efcff */
[----:B------:R-:W-:Y:S02]  /*14c0*/  IMAD.MOV.U32 R73, RZ, RZ, R75 ;  /* 0x000000ffff497224 */ /* 0x000fe400078e004b */
[----:B------:R-:W-:Y:S01]  /*14d0*/  IMAD.X R67, RZ, RZ, UR5, P0 ;  /* 0x00000005ff437e24 */ /* 0x000fe200080e06ff */
[----:B0-----:R-:W-:-:S05]  /*14e0*/  LEA R64, R70, UR4, 0x9 ;  /* 0x0000000446407c11 */ /* 0x001fca000f8e48ff */
[----:B------:R-:W-:-:S07]  /*14f0*/  VIADD R72, R64, 0x6000 ;  /* 0x0000600040487836 */ /* 0x000fce0000000000 */
.L_x_133:
[C---:B------:R-:W-:Y:S01]  /*1500*/  IMAD R77, R73.reuse, 0x80, R70 ;  /* 0x00000080494d7824 */ /* 0x040fe200078e0246 */
[----:B------:R-:W-:Y:S01]  /*1510*/  BSSY.RECONVERGENT B1, `(.L_x_131) ;  /* 0x0000013000017945 */ /* 0x000fe20003800200 */
[C---:B------:R-:W-:Y:S01]  /*1520*/  ISETP.GE.U32.AND P2, PT, R73.reuse, 0xf8, PT ;  /* 0x000000f84900780c */ /* 0x040fe20003f46070 */
[----:B------:R-:W-:Y:S02]  /*1530*/  IMAD R74, R73, 0x2, R72 ;  /* 0x00000002494a7824 */ /* 0x000fe400078e0248 */
[----:B------:R-:W-:-:S04]  /*1540*/  IMAD.WIDE.U32 R64, R77, 0x2, R66 ;  /* 0x000000024d407825 */ /* 0x000fc800078e0042 */
[----:B------:R-:W-:Y:S02]  /*1550*/  IMAD.MOV.U32 R76, RZ, RZ, R71 ;  /* 0x000000ffff4c7224 */ /* 0x000fe400078e0047 */
[----:B------:R-:W-:-:S07]  /*1560*/  VIADD R73, R73, 0x8 ;  /* 0x0000000849497836 */ /* 0x000fce0000000000 */
.L_x_132:
[----:B------:R-:W-:Y:S01]  /*1570*/  VIADD R78, R77, 0x40 ;  /* 0x000000404d4e7836 */ /* 0x000fe20000000000 */
[----:B------:R-:W-:-:S04]  /*1580*/  PRMT R79, RZ, 0x7610, R79 ;  /* 0x00007610ff4f7816 */ /* 0x000fc8000000004f */
[----:B------:R-:W-:-:S13]  /*1590*/  ISETP.GE.AND P0, PT, R78, UR12, PT ;  /* 0x0000000c4e007c0c */ /* 0x000fda000bf06270 */
[----:B------:R0:W2:Y:S01]  /*15a0*/  @!P0 LDG.E.U16 R79, desc[UR10][R64.64] ;  /* 0x0000000a404f8981 */ /* 0x0000a2000c1e1500 */
[C---:B------:R-:W-:Y:S02]  /*15b0*/  VIADD R78, R76.reuse, 0xffffffc0 ;  /* 0xffffffc04c4e7836 */ /* 0x040fe40000000000 */
[----:B------:R-:W-:Y:S02]  /*15c0*/  VIADD R76, R76, 0x20 ;  /* 0x000000204c4c7836 */ /* 0x000fe40000000000 */
[----:B------:R-:W-:Y:S01]  /*15d0*/  VIADD R77, R77, 0x20 ;  /* 0x000000204d4d7836 */ /* 0x000fe20000000000 */
[----:B------:R-:W-:Y:S02]  /*15e0*/  ISETP.GE.U32.AND P0, PT, R78, 0x20, PT ;  /* 0x000000204e00780c */ /* 0x000fe40003f06070 */
[----:B0-----:R-:W-:-:S05]  /*15f0*/  IADD3 R64, P1, PT, R64, 0x40, RZ ;  /* 0x0000004040407810 */ /* 0x001fca0007f3e0ff */
[----:B------:R-:W-:Y:S01]  /*1600*/  IMAD.X R65, RZ, RZ, R65, P1 ;  /* 0x000000ffff417224 */ /* 0x000fe200008e0641 */
[----:B--2---:R0:W-:Y:S02]  /*1610*/  STS.U16 [R74], R79 ;  /* 0x0000004f4a007388 */ /* 0x0041e40000000400 */
[----:B0-----:R-:W-:-:S03]  /*1620*/  VIADD R74, R74, 0x4000 ;  /* 0x000040004a4a7836 */ /* 0x001fc60000000000 */
[----:B------:R-:W-:Y:S05]  /*1630*/  @!P0 BRA `(.L_x_132) ;  /* 0xfffffffc00cc8947 */ /* 0x000fea000383ffff */
[----:B------:R-:W-:Y:S05]  /*1640*/  BSYNC.RECONVERGENT B1 ;  /* 0x0000000000017941 */ /* 0x000fea0003800200 */
.L_x_131:
[----:B------:R-:W-:Y:S05]  /*1650*/  @!P2 BRA `(.L_x_133) ;  /* 0xfffffffc00a8a947 */ /* 0x000fea000383ffff */
[----:B------:R-:W-:Y:S05]  /*1660*/  BSYNC.RECONVERGENT B0 ;  /* 0x0000000000007941 */ /* 0x000fea0003800200 */
.L_x_130:
[----:B------:R-:W0:Y:S01]  /*1670*/  S2R R66, SR_CgaCtaId ;  /* 0x0000000000427919 */ /* 0x000e220000008800 */
[C---:B------:R-:W-:Y:S01]  /*1680*/  ISETP.NE.AND P0, PT, R0.reuse, RZ, PT ;  /* 0x000000ff0000720c */ /* 0x040fe20003f05270 */
[----:B------:R-:W-:Y:S01]  /*1690*/  IMAD.MOV.U32 R71, RZ, RZ, RZ ;  /* 0x000000ffff477224 */ /* 0x000fe200078e00ff */
[----:B------:R-:W-:Y:S01]  /*16a0*/  MOV R65, 0x400 ;  /* 0x0000040000417802 */ /* 0x000fe20000000f00 */
[----:B------:R-:W-:Y:S01]  /*16b0*/  IMAD.MOV.U32 R73, RZ, RZ, RZ ;  /* 0x000000ffff497224 */ /* 0x000fe200078e00ff */
[----:B------:R-:W-:Y:S01]  /*16c0*/  LEA R70, R0, UR4, 0x1 ;  /* 0x0000000400467c11 */ /* 0x000fe2000f8e08ff */
[----:B------:R-:W-:Y:S01]  /*16d0*/  IMAD.MOV.U32 R252, RZ, RZ, RZ ;  /* 0x000000fffffc7224 */ /* 0x000fe200078e00ff */
[----:B------:R-:W-:Y:S01]  /*16e0*/  PRMT R72, RZ, 0x7610, R72 ;  /* 0x00007610ff487816 */ /* 0x000fe20000000048 */
[----:B------:R-:W-:Y:S01]  /*16f0*/  IMAD.MOV.U32 R251, RZ, RZ, RZ ;  /* 0x000000fffffb7224 */ /* 0x000fe200078e00ff */
[----:B------:R-:W-:Y:S01]  /*1700*/  PRMT R74, RZ, 0x7610, R74 ;  /* 0x00007610ff4a7816 */ /* 0x000fe2000000004a */
[C---:B------:R-:W-:Y:S01]  /*1710*/  VIADD R247, R85.reuse, 0x75 ;  /* 0x0000007555f77836 */ /* 0x040fe20000000000 */
[----:B------:R-:W1:Y:S01]  /*1720*/  LDCU UR9, c[0x0][0x3d4] ;  /* 0x00007a80ff0977ac */ /* 0x000e620008000800 */
[----:B------:R-:W-:-:S02]  /*1730*/  VIADD R245, R85, 0x76 ;  /* 0x0000007655f57836 */ /* 0x000fc40000000000 */
[C---:B------:R-:W-:Y:S01]  /*1740*/  VIADD R243, R85.reuse, 0x77 ;  /* 0x0000007755f37836 */ /* 0x040fe20000000000 */
[----:B------:R-:W-:Y:S01]  /*1750*/  UMOV UR7, 0xd ;  /* 0x0000000d00077882 */ /* 0x000fe20000000000 */
[C---:B------:R-:W-:Y:S02]  /*1760*/  VIADD R241, R85.reuse, 0x78 ;  /* 0x0000007855f17836 */ /* 0x040fe40000000000 */
[C---:B------:R-:W-:Y:S02]  /*1770*/  VIADD R239, R85.reuse, 0x79 ;  /* 0x0000007955ef7836 */ /* 0x040fe40000000000 */
[C---:B------:R-:W-:Y:S02]  /*1780*/  VIADD R237, R85.reuse, 0x7a ;  /* 0x0000007a55ed7836 */ /* 0x040fe40000000000 */
[C---:B------:R-:W-:Y:S02]  /*1790*/  VIADD R235, R85.reuse, 0x7b ;  /* 0x0000007b55eb7836 */ /* 0x040fe40000000000 */
[----:B------:R-:W-:-:S02]  /*17a0*/  VIADD R233, R85, 0x7d ;  /* 0x0000007d55e97836 */ /* 0x000fc40000000000 */
[C---:B------:R-:W-:Y:S02]  /*17b0*/  VIADD R231, R85.reuse, 0x7e ;  /* 0x0000007e55e77836 */ /* 0x040fe40000000000 */
[----:B------:R-:W-:Y:S01]  /*17c0*/  VIADD R229, R85, 0x7f ;  /* 0x0000007f55e57836 */ /* 0x000fe20000000000 */
[----:B0-----:R-:W-:Y:S01]  /*17d0*/  @!P0 LEA R64, R66, R65, 0x18 ;  /* 0x0000004142408211 */ /* 0x001fe200078ec0ff */
[----:B------:R-:W-:-:S04]  /*17e0*/  VIADD R65, R65, 0x10 ;  /* 0x0000001041417836 */ /* 0x000fc80000000000 */
[----:B------:R0:W-:Y:S01]  /*17f0*/  @!P0 STS [R64], RZ ;  /* 0x000000ff40008388 */ /* 0x0001e20000000800 */
[----:B------:R-:W-:Y:S02]  /*1800*/  LEA R66, R66, R65, 0x18 ;  /* 0x0000004142427211 */ /* 0x000fe400078ec0ff */
[----:B------:R-:W-:-:S03]  /*1810*/  LEA.HI R65, R0, R0, RZ, 0x1d ;  /* 0x0000000000417211 */ /* 0x000fc600078fe8ff */
[----:B0-----:R-:W-:Y:S02]  /*1820*/  IMAD R64, R75, 0x4, R66 ;  /* 0x000000044b407824 */ /* 0x001fe400078e0242 */
[----:B------:R-:W-:-:S03]  /*1830*/  VIADD R66, R66, 0x10 ;  /* 0x0000001042427836 */ /* 0x000fc60000000000 */
[----:B------:R0:W-:Y:S01]  /*1840*/  STL [R1+0x8], R64 ;  /* 0x0000084001007387 */ /* 0x0001e20000100800 */
[--C-:B------:R-:W-:Y:S02]  /*1850*/  IMAD R75, R0, 0x24, R66.reuse ;  /* 0x00000024004b7824 */ /* 0x100fe400078e0242 */
[----:B0-----:R-:W-:-:S05]  /*1860*/  IMAD R64, R65, 0x4, R66 ;  /* 0x0000000441407824 */ /* 0x001fca00078e0242 */
[----:B-1----:R0:W-:Y:S02]  /*1870*/  STL [R1+0x4], R64 ;  /* 0x0000044001007387 */ /* 0x0021e40000100800 */
.L_x_144:
[----:B------:R-:W-:Y:S01]  /*1880*/  UMOV UR5, 0x1 ;  /* 0x0000000100057882 */ /* 0x000fe20000000000 */
[----:B------:R-:W-:Y:S01]  /*1890*/  BAR.SYNC.DEFER_BLOCKING 0x0 ;  /* 0x0000000000007b1d */ /* 0x000fe20000010000 */
[----:B------:R-:W-:-:S06]  /*18a0*/  USHF.L.U32 UR5, UR5, UR7, URZ ;  /* 0x0000000705057299 */ /* 0x000fcc00080006ff */
[----:B0-----:R-:W-:-:S04]  /*18b0*/  LOP3.LUT R64, R72, UR5, RZ, 0xfc, !PT ;  /* 0x0000000548407c12 */ /* 0x001fc8000f8efcff */
[----:B------:R-:W-:-:S13]  /*18c0*/  R2UR UR15, R64 ;  /* 0x00000000400f72ca */ /* 0x000fda00000e0000 */
[----:B-----5:R-:W-:Y:S01]  /*18d0*/  LOP3.LUT R64, R8, UR15, RZ, 0xc, !PT ;  /* 0x0000000f08407c12 */ /* 0x020fe2000f8e0cff */
[----:B------:R-:W-:Y:S01]  /*18e0*/  LDS.U16 R228, [R70+0x9000] ;  /* 0x0090000046e47984 */ /* 0x000fe20000000400 */
[----:B------:R-:W-:Y:S02]  /*18f0*/  LOP3.LUT R65, R10, UR15, RZ, 0xc, !PT ;  /* 0x0000000f0a417c12 */ /* 0x000fe4000f8e0cff */
[----:B------:R-:W-:Y:S01]  /*1900*/  PRMT R66, R64, 0x9910, RZ ;  /* 0x0000991040427816 */ /* 0x000fe200000000ff */
[----:B------:R-:W-:Y:S01]  /*1910*/  LDS.U16 R234, [R70+0x9400] ;  /* 0x0094000046ea7984 */ /* 0x000fe20000000400 */
[----:B------:R-:W-:Y:S02]  /*1920*/  LOP3.LUT R64, R9, UR15, RZ, 0xc, !PT ;  /* 0x0000000f09407c12 */ /* 0x000fe4000f8e0cff */
[----:B------:R-:W-:Y:S02]  /*1930*/  ISETP.NE.AND P2, PT, R66, RZ, PT ;  /* 0x000000ff4200720c */ /* 0x000fe40003f45270 */
[----:B------:R-:W-:-:S02]  /*1940*/  LOP3.LUT R66, R2, UR15, RZ, 0xc, !PT ;  /* 0x0000000f02427c12 */ /* 0x000fc4000f8e0cff */
[----:B------:R-:W-:Y:S02]  /*1950*/  PRMT R64, R64, 0x9910, RZ ;  /* 0x0000991040407816 */ /* 0x000fe400000000ff */
[----:B------:R-:W-:Y:S02]  /*1960*/  LOP3.LUT R67, R3, UR15, RZ, 0xc, !PT ;  /* 0x0000000f03437c12 */ /* 0x000fe4000f8e0cff */
[----:B------:R-:W-:Y:S01]  /*1970*/  PRMT R146, R66, 0x9910, RZ ;  /* 0x0000991042927816 */ /* 0x000fe200000000ff */
[----:B------:R-:W-:Y:S01]  /*1980*/  HADD2.F32 R66, -RZ, R3.H0_H0 ;  /* 0x20000003ff427230 */ /* 0x000fe20000004100 */
[----:B------:R-:W-:Y:S02]  /*1990*/  ISETP.NE.AND P3, PT, R64, RZ, PT ;  /* 0x000000ff4000720c */ /* 0x000fe40003f65270 */
[----:B------:R-:W-:Y:S02]  /*19a0*/  PRMT R65, R65, 0x9910, RZ ;  /* 0x0000991041417816 */ /* 0x000fe400000000ff */
[----:B------:R-:W-:-:S02]  /*19b0*/  LOP3.LUT R64, R11, UR15, RZ, 0xc, !PT ;  /* 0x0000000f0b407c12 */ /* 0x000fc4000f8e0cff */
[----:B------:R-:W-:Y:S02]  /*19c0*/  PRMT R84, R67, 0x9910, RZ ;  /* 0x0000991043547816 */ /* 0x000fe400000000ff */
[----:B------:R-:W-:Y:S02]  /*19d0*/  ISETP.NE.AND P0, PT, R146, RZ, PT ;  /* 0x000000ff9200720c */ /* 0x000fe40003f05270 */
[----:B------:R-:W-:Y:S01]  /*19e0*/  ISETP.NE.AND P6, PT, R65, RZ, PT ;  /* 0x000000ff4100720c */ /* 0x000fe20003fc5270 */
[----:B------:R-:W-:Y:S01]  /*19f0*/  HADD2.F32 R65, -RZ, R2.H0_H0 ;  /* 0x20000002ff417230 */ /* 0x000fe20000004100 */
[----:B------:R-:W-:Y:S02]  /*1a00*/  LOP3.LUT R67, R4, UR15, RZ, 0xc, !PT ;  /* 0x0000000f04437c12 */ /* 0x000fe4000f8e0cff */
[----:B------:R-:W-:Y:S02]  /*1a10*/  PRMT R76, R64, 0x9910, RZ ;  /* 0x00009910404c7816 */ /* 0x000fe400000000ff */
[----:B------:R-:W-:-:S02]  /*1a20*/  ISETP.NE.AND P5, PT, R84, RZ, PT ;  /* 0x000000ff5400720c */ /* 0x000fc40003fa5270 */
[----:B------:R-:W-:Y:S02]  /*1a30*/  FSEL R64, RZ, 1, P0 ;  /* 0x3f800000ff407808 */ /* 0x000fe40000000000 */
[----:B------:R-:W-:Y:S02]  /*1a40*/  PRMT R150, R67, 0x9910, RZ ;  /* 0x0000991043967816 */ /* 0x000fe400000000ff */
[----:B------:R-:W-:Y:S01]  /*1a50*/  FSEL R67, RZ, 1, P5 ;  /* 0x3f800000ff437808 */ /* 0x000fe20002800000 */
[----:B------:R-:W-:Y:S01]  /*1a60*/  FFMA.FTZ R64, R64, R65, RZ ;  /* 0x0000004140407223 */ /* 0x000fe200000100ff */
[----:B------:R-:W-:Y:S02]  /*1a70*/  LOP3.LUT R65, R12, UR15, RZ, 0xc, !PT ;  /* 0x0000000f0c417c12 */ /* 0x000fe4000f8e0cff */
[----:B------:R-:W-:Y:S01]  /*1a80*/  ISETP.NE.AND P4, PT, R150, RZ, PT ;  /* 0x000000ff9600720c */ /* 0x000fe20003f85270 */
[----:B------:R-:W-:Y:S01]  /*1a90*/  FFMA.FTZ R64, R67, R66, R64 ;  /* 0x0000004243407223 */ /* 0x000fe20000010040 */
[----:B------:R-:W-:Y:S01]  /*1aa0*/  LOP3.LUT R67, R5, UR15, RZ, 0xc, !PT ;  /* 0x0000000f05437c12 */ /* 0x000fe2000f8e0cff */
[----:B------:R-:W-:Y:S01]  /*1ab0*/  HADD2.F32 R66, -RZ, R4.H0_H0 ;  /* 0x20000004ff427230 */ /* 0x000fe20000004100 */
[----:B------:R-:W-:-:S02]  /*1ac0*/  ISETP.NE.AND P1, PT, R76, RZ, PT ;  /* 0x000000ff4c00720c */ /* 0x000fc40003f25270 */
[----:B------:R-:W-:Y:S02]  /*1ad0*/  PRMT R156, R67, 0x9910, RZ ;  /* 0x00009910439c7816 */ /* 0x000fe400000000ff */
[----:B------:R-:W-:Y:S02]  /*1ae0*/  PRMT R76, R65, 0x9910, RZ ;  /* 0x00009910414c7816 */ /* 0x000fe400000000ff */
[----:B------:R-:W-:Y:S02]  /*1af0*/  FSEL R65, RZ, 1, P4 ;  /* 0x3f800000ff417808 */ /* 0x000fe40002000000 */
[----:B------:R-:W-:Y:S02]  /*1b00*/  LOP3.LUT R67, R13, UR15, RZ, 0xc, !PT ;  /* 0x0000000f0d437c12 */ /* 0x000fe4000f8e0cff */
[----:B------:R-:W-:Y:S01]  /*1b10*/  SEL R166, RZ, 0x2, P5 ;  /* 0x00000002ffa67807 */ /* 0x000fe20002800000 */
[----:B------:R-:W-:Y:S01]  /*1b20*/  FFMA.FTZ R64, R65, R66, R64 ;  /* 0x0000004241407223 */ /* 0x000fe20000010040 */
[----:B------:R-:W-:Y:S01]  /*1b30*/  ISETP.NE.AND P5, PT, R156, RZ, PT ;  /* 0x000000ff9c00720c */ /* 0x000fe20003fa5270 */
[----:B------:R-:W-:Y:S01]  /*1b40*/  HADD2.F32 R66, -RZ, R5.H0_H0 ;  /* 0x20000005ff427230 */ /* 0x000fe20000004100 */
[----:B------:R-:W-:-:S02]  /*1b50*/  SEL R214, RZ, 0x1, P0 ;  /* 0x00000001ffd67807 */ /* 0x000fc40000000000 */
[----:B------:R-:W-:Y:S02]  /*1b60*/  ISETP.NE.AND P0, PT, R76, RZ, PT ;  /* 0x000000ff4c00720c */ /* 0x000fe40003f05270 */
[----:B------:R-:W-:Y:S02]  /*1b70*/  PRMT R67, R67, 0x9910, RZ ;  /* 0x0000991043437816 */ /* 0x000fe400000000ff */
[----:B------:R-:W-:Y:S02]  /*1b80*/  LOP3.LUT R76, R6, UR15, RZ, 0xc, !PT ;  /* 0x0000000f064c7c12 */ /* 0x000fe4000f8e0cff */
[----:B------:R-:W-:Y:S02]  /*1b90*/  FSEL R65, RZ, 1, P5 ;  /* 0x3f800000ff417808 */ /* 0x000fe40002800000 */
[----:B------:R-:W-:Y:S02]  /*1ba0*/  SEL R218, RZ, 0x4, P4 ;  /* 0x00000004ffda7807 */ /* 0x000fe40002000000 */
[----:B------:R-:W-:Y:S01]  /*1bb0*/  PRMT R158, R76, 0x9910, RZ ;  /* 0x000099104c9e7816 */ /* 0x000fe200000000ff */
[----:B------:R-:W-:Y:S01]  /*1bc0*/  FFMA.FTZ R64, R65, R66, R64 ;  /* 0x0000004241407223 */ /* 0x000fe20000010040 */
[----:B------:R-:W-:-:S02]  /*1bd0*/  ISETP.NE.AND P4, PT, R67, RZ, PT ;  /* 0x000000ff4300720c */ /* 0x000fc40003f85270 */
[----:B------:R-:W-:Y:S02]  /*1be0*/  LOP3.LUT R67, R7, UR15, RZ, 0xc, !PT ;  /* 0x0000000f07437c12 */ /* 0x000fe4000f8e0cff */
[----:B------:R-:W-:Y:S02]  /*1bf0*/  LOP3.LUT R65, R14, UR15, RZ, 0xc, !PT ;  /* 0x0000000f0e417c12 */ /* 0x000fe4000f8e0cff */
[----:B------:R-:W-:Y:S02]  /*1c00*/  SEL R201, RZ, 0x8, P5 ;  /* 0x00000008ffc97807 */ /* 0x000fe40002800000 */
[----:B------:R-:W-:Y:S02]  /*1c10*/  ISETP.NE.AND P5, PT, R158, RZ, PT ;  /* 0x000000ff9e00720c */ /* 0x000fe40003fa5270 */
[----:B------:R-:W-:Y:S01]  /*1c20*/  PRMT R160, R67, 0x9910, RZ ;  /* 0x0000991043a07816 */ /* 0x000fe200000000ff */
[----:B------:R-:W-:Y:S01]  /*1c30*/  HADD2.F32 R67, -RZ, R6.H0_H0 ;  /* 0x20000006ff437230 */ /* 0x000fe20000004100 */
[----:B------:R-:W-:-:S02]  /*1c40*/  PRMT R76, R65, 0x9910, RZ ;  /* 0x00009910414c7816 */ /* 0x000fc400000000ff */
[----:B------:R-:W-:Y:S02]  /*1c50*/  LOP3.LUT R66, R15, UR15, RZ, 0xc, !PT ;  /* 0x0000000f0f427c12 */ /* 0x000fe4000f8e0cff */
[----:B------:R-:W-:Y:S02]  /*1c60*/  FSEL R65, RZ, 1, P5 ;  /* 0x3f800000ff417808 */ /* 0x000fe40002800000 */
[----:B------:R-:W-:Y:S02]  /*1c70*/  SEL R186, RZ, 0x10, P5 ;  /* 0x00000010ffba7807 */ /* 0x000fe40002800000 */
[----:B------:R-:W-:Y:S01]  /*1c80*/  ISETP.NE.AND P5, PT, R160, RZ, PT ;  /* 0x000000ffa000720c */ /* 0x000fe20003fa5270 */
[----:B------:R-:W-:Y:S01]  /*1c90*/  FFMA.FTZ R64, R65, R67, R64 ;  /* 0x0000004341407223 */ /* 0x000fe20000010040 */
[----:B------:R-:W-:Y:S01]  /*1ca0*/  PRMT R78, R66, 0x9910, RZ ;  /* 0x00009910424e7816 */ /* 0x000fe200000000ff */
[----:B------:R-:W-:Y:S01]  /*1cb0*/  HADD2.F32 R65, -RZ, R7.H0_H0 ;  /* 0x20000007ff417230 */ /* 0x000fe20000004100 */
[----:B------:R-:W-:-:S02]  /*1cc0*/  FSEL R77, RZ, 1, P5 ;  /* 0x3f800000ff4d7808 */ /* 0x000fc40002800000 */
[----:B------:R-:W-:Y:S02]  /*1cd0*/  SEL R66, RZ, 0x20, P5 ;  /* 0x00000020ff427807 */ /* 0x000fe40002800000 */
[----:B------:R-:W-:Y:S01]  /*1ce0*/  ISETP.NE.AND P5, PT, R76, RZ, PT ;  /* 0x000000ff4c00720c */ /* 0x000fe20003fa5270 */
[----:B------:R-:W-:Y:S01]  /*1cf0*/  FFMA.FTZ R64, R77, R65, R64 ;  /* 0x000000414d407223 */ /* 0x000fe20000010040 */
[----:B------:R-:W-:Y:S01]  /*1d00*/  LOP3.LUT R76, R16, UR15, RZ, 0xc, !PT ;  /* 0x0000000f104c7c12 */ /* 0x000fe2000f8e0cff */
[----:B------:R-:W-:Y:S01]  /*1d10*/  HADD2.F32 R65, -RZ, R8.H0_H0 ;  /* 0x20000008ff417230 */ /* 0x000fe20000004100 */
[----:B------:R-:W-:Y:S02]  /*1d20*/  FSEL R67, RZ, 1, P2 ;  /* 0x3f800000ff437808 */ /* 0x000fe40001000000 */
[----:B------:R-:W-:Y:S02]  /*1d30*/  SEL R197, RZ, 0x40, P2 ;  /* 0x00000040ffc57807 */ /* 0x000fe40001000000 */
[----:B------:R-:W-:Y:S01]  /*1d40*/  ISETP.NE.AND P2, PT, R78, RZ, PT ;  /* 0x000000ff4e00720c */ /* 0x000fe20003f45270 */
[----:B------:R-:W-:Y:S01]  /*1d50*/  FFMA.FTZ R64, R67, R65, R64 ;  /* 0x0000004143407223 */ /* 0x000fe20000010040 */
[----:B------:R-:W-:Y:S01]  /*1d60*/  PRMT R78, R76, 0x9910, RZ ;  /* 0x000099104c4e7816 */ /* 0x000fe200000000ff */
[----:B------:R-:W-:Y:S01]  /*1d70*/  HADD2.F32 R65, -RZ, R9.H0_H0 ;  /* 0x20000009ff417230 */ /* 0x000fe20000004100 */
[----:B------:R-:W-:-:S02]  /*1d80*/  LOP3.LUT R76, R17, UR15, RZ, 0xc, !PT ;  /* 0x0000000f114c7c12 */ /* 0x000fc4000f8e0cff */
[----:B------:R-:W-:Y:S02]  /*1d90*/  FSEL R77, RZ, 1, P3 ;  /* 0x3f800000ff4d7808 */ /* 0x000fe40001800000 */
[----:B------:R-:W-:Y:S02]  /*1da0*/  PRMT R76, R76, 0x9910, RZ ;  /* 0x000099104c4c7816 */ /* 0x000fe400000000ff */
[----:B------:R-:W-:Y:S01]  /*1db0*/  SEL R142, RZ, 0x80, P3 ;  /* 0x00000080ff8e7807 */ /* 0x000fe20001800000 */
[----:B------:R-:W-:Y:S01]  /*1dc0*/  FFMA.FTZ R64, R77, R65, R64 ;  /* 0x000000414d407223 */ /* 0x000fe20000010040 */
[----:B------:R-:W-:Y:S01]  /*1dd0*/  ISETP.NE.AND P3, PT, R78, RZ, PT ;  /* 0x000000ff4e00720c */ /* 0x000fe20003f65270 */
[----:B------:R-:W-:Y:S01]  /*1de0*/  IMAD.MOV.U32 R78, RZ, RZ, R76 ;  /* 0x000000ffff4e7224 */ /* 0x000fe200078e004c */
[----:B------:R-:W-:Y:S01]  /*1df0*/  LOP3.LUT R76, R18, UR15, RZ, 0xc, !PT ;  /* 0x0000000f124c7c12 */ /* 0x000fe2000f8e0cff */
[----:B------:R-:W-:Y:S01]  /*1e00*/  HADD2.F32 R65, -RZ, R10.H0_H0 ;  /* 0x2000000aff417230 */ /* 0x000fe20000004100 */
[----:B------:R-:W-:-:S02]  /*1e10*/  FSEL R67, RZ, 1, P6 ;  /* 0x3f800000ff437808 */ /* 0x000fc40003000000 */
[----:B------:R-:W-:Y:S02]  /*1e20*/  SEL R138, RZ, 0x100, P6 ;  /* 0x00000100ff8a7807 */ /* 0x000fe40003000000 */
[----:B------:R-:W-:Y:S01]  /*1e30*/  ISETP.NE.AND P6, PT, R78, RZ, PT ;  /* 0x000000ff4e00720c */ /* 0x000fe20003fc5270 */
[----:B------:R-:W-:Y:S01]  /*1e40*/  FFMA.FTZ R64, R67, R65, R64 ;  /* 0x0000004143407223 */ /* 0x000fe20000010040 */
[----:B------:R-:W-:Y:S01]  /*1e50*/  PRMT R78, R76, 0x9910, RZ ;  /* 0x000099104c4e7816 */ /* 0x000fe200000000ff */
[----:B------:R-:W-:Y:S01]  /*1e60*/  HADD2.F32 R65, -RZ, R11.H0_H0 ;  /* 0x2000000bff417230 */ /* 0x000fe20000004100 */
[----:B------:R-:W-:Y:S02]  /*1e70*/  LOP3.LUT R76, R19, UR15, RZ, 0xc, !PT ;  /* 0x0000000f134c7c12 */ /* 0x000fe4000f8e0cff */
[----:B------:R-:W-:Y:S02]  /*1e80*/  FSEL R77, RZ, 1, P1 ;  /* 0x3f800000ff4d7808 */ /* 0x000fe40000800000 */
[----:B------:R-:W-:-:S02]  /*1e90*/  PRMT R76, R76, 0x9910, RZ ;  /* 0x000099104c4c7816 */ /* 0x000fc400000000ff */
[----:B------:R-:W-:Y:S01]  /*1ea0*/  SEL R167, RZ, 0x200, P1 ;  /* 0x00000200ffa77807 */ /* 0x000fe20000800000 */
[----:B------:R-:W-:Y:S01]  /*1eb0*/  FFMA.FTZ R64, R77, R65, R64 ;  /* 0x000000414d407223 */ /* 0x000fe20000010040 */
[----:B------:R-:W-:Y:S01]  /*1ec0*/  ISETP.NE.AND P1, PT, R78, RZ, PT ;  /* 0x000000ff4e00720c */ /* 0x000fe20003f25270 */
[----:B------:R-:W-:Y:S01]  /*1ed0*/  IMAD.MOV.U32 R78, RZ, RZ, R76 ;  /* 0x000000ffff4e7224 */ /* 0x000fe200078e004c */
        /* <DEDUP_REMOVED lines=79> */
[----:B------:R-:W-:Y:S02]  /*23d0*/  ISETP.NE.AND P2, PT, R78, RZ, PT ;  /* 0x000000ff4e00720c */ /* 0x000fe40003f45270 */
[----:B------:R-:W-:Y:S01]  /*23e0*/  PRMT R78, R76, 0x9910, RZ ;  /* 0x000099104c4e7816 */ /* 0x000fe200000000ff */
[----:B------:R-:W-:Y:S01]  /*23f0*/  HADD2.F32 R76, -RZ, R22.H0_H0 ;  /* 0x20000016ff4c7230 */ /* 0x000fe20000004100 */
[----:B------:R-:W-:Y:S02]  /*2400*/  FSEL R65, RZ, 1, P3 ;  /* 0x3f800000ff417808 */ /* 0x000fe40001800000 */
[----:B------:R-:W-:Y:S02]  /*2410*/  SEL R164, RZ, 0x200000, P3 ;  /* 0x00200000ffa47807 */ /* 0x000fe40001800000 */
[----:B------:R-:W-:Y:S01]  /*2420*/  FFMA.FTZ R64, R67, R76, R64 ;  /* 0x0000004c43407223 */ /* 0x000fe20000010040 */
[----:B------:R-:W-:Y:S01]  /*2430*/  LOP3.LUT R76, R31, UR15, RZ, 0xc, !PT ;  /* 0x0000000f1f4c7c12 */ /* 0x000fe2000f8e0cff */
[----:B------:R-:W-:Y:S01]  /*2440*/  HADD2.F32 R67, -RZ, R24.H0_H0 ;  /* 0x20000018ff437230 */ /* 0x000fe20000004100 */
[----:B------:R-:W-:Y:S01]  /*2450*/  ISETP.NE.AND P3, PT, R78, RZ, PT ;  /* 0x000000ff4e00720c */ /* 0x000fe20003f65270 */
[----:B------:R-:W-:Y:S01]  /*2460*/  FFMA.FTZ R64, R65, R77, R64 ;  /* 0x0000004d41407223 */ /* 0x000fe20000010040 */
[----:B------:R-:W-:-:S02]  /*2470*/  FSEL R65, RZ, 1, P6 ;  /* 0x3f800000ff417808 */ /* 0x000fc40003000000 */
[----:B------:R-:W-:Y:S02]  /*2480*/  LOP3.LUT R78, R32, UR15, RZ, 0xc, !PT ;  /* 0x0000000f204e7c12 */ /* 0x000fe4000f8e0cff */
        /* <DEDUP_REMOVED lines=16> */
[----:B------:R-:W-:Y:S02]  /*2590*/  SEL R202, RZ, 0x400000, P6 ;  /* 0x00400000ffca7807 */ /* 0x000fe40003000000 */
[----:B------:R-:W-:Y:S02]  /*25a0*/  LOP3.LUT R78, R33, UR15, RZ, 0xc, !PT ;  /* 0x0000000f214e7c12 */ /* 0x000fe4000f8e0cff */
        /* <DEDUP_REMOVED lines=21> */
[----:B------:R-:W-:Y:S01]  /*2700*/  LOP3.LUT R67, R34, UR15, RZ, 0xc, !PT ;  /* 0x0000000f22437c12 */ /* 0x000fe2000f8e0cff */
[----:B------:R-:W-:Y:S01]  /*2710*/  FFMA.FTZ R64, R77, R76, R64 ;  /* 0x0000004c4d407223 */ /* 0x000fe20000010040 */
[----:B------:R-:W-:Y:S01]  /*2720*/  HADD2.F32 R76, -RZ, R33.H0_H0 ;  /* 0x20000021ff4c7230 */ /* 0x000fe20000004100 */
[----:B------:R-:W-:Y:S01]  /*2730*/  FSEL R65, RZ, 1, P0 ;  /* 0x3f800000ff417808 */ /* 0x000fe20000000000 */
[----:B------:R-:W-:Y:S01]  /*2740*/  IMAD.MOV.U32 R77, RZ, RZ, R78 ;  /* 0x000000ffff4d7224 */ /* 0x000fe200078e004e */
[----:B------:R-:W-:Y:S02]  /*2750*/  PRMT R90, R67, 0x9910, RZ ;  /* 0x00009910435a7816 */ /* 0x000fe400000000ff */
[----:B------:R-:W-:Y:S01]  /*2760*/  SEL R67, RZ, 0x4000000, P5 ;  /* 0x04000000ff437807 */ /* 0x000fe20002800000 */
[----:B------:R-:W-:Y:S01]  /*2770*/  FFMA.FTZ R64, R65, R76, R64 ;  /* 0x0000004c41407223 */ /* 0x000fe20000010040 */
[----:B------:R-:W-:Y:S01]  /*2780*/  LOP3.LUT R65, R35, UR15, RZ, 0xc, !PT ;  /* 0x0000000f23417c12 */ /* 0x000fe2000f8e0cff */
[----:B------:R-:W-:Y:S01]  /*2790*/  HADD2.F32 R76, -RZ, R34.H0_H0 ;  /* 0x20000022ff4c7230 */ /* 0x000fe20000004100 */
[----:B------:R-:W-:-:S02]  /*27a0*/  SEL R86, RZ, 0x8000000, P2 ;  /* 0x08000000ff567807 */ /* 0x000fc40001000000 */
[----:B------:R-:W-:Y:S02]  /*27b0*/  ISETP.NE.AND P5, PT, R77, RZ, PT ;  /* 0x000000ff4d00720c */ /* 0x000fe40003fa5270 */
[----:B------:R-:W-:Y:S02]  /*27c0*/  ISETP.NE.AND P2, PT, R90, RZ, PT ;  /* 0x000000ff5a00720c */ /* 0x000fe40003f45270 */
[----:B------:R-:W-:Y:S02]  /*27d0*/  LOP3.LUT R77, R42, UR15, RZ, 0xc, !PT ;  /* 0x0000000f2a4d7c12 */ /* 0x000fe4000f8e0cff */
[----:B------:R-:W-:Y:S02]  /*27e0*/  PRMT R92, R65, 0x9910, RZ ;  /* 0x00009910415c7816 */ /* 0x000fe400000000ff */
[----:B------:R-:W-:Y:S02]  /*27f0*/  FSEL R65, RZ, 1, P2 ;  /* 0x3f800000ff417808 */ /* 0x000fe40001000000 */
[----:B------:R-:W-:-:S02]  /*2800*/  PRMT R78, R77, 0x9910, RZ ;  /* 0x000099104d4e7816 */ /* 0x000fc400000000ff */
[----:B------:R-:W-:Y:S01]  /*2810*/  SEL R176, RZ, 0x20000000, P6 ;  /* 0x20000000ffb07807 */ /* 0x000fe20003000000 */
[----:B------:R-:W-:Y:S01]  /*2820*/  FFMA.FTZ R64, R65, R76, R64 ;  /* 0x0000004c41407223 */ /* 0x000fe20000010040 */
[----:B------:R-:W-:Y:S01]  /*2830*/  ISETP.NE.AND P6, PT, R92, RZ, PT ;  /* 0x000000ff5c00720c */ /* 0x000fe20003fc5270 */
[----:B------:R-:W-:Y:S01]  /*2840*/  HADD2.F32 R76, -RZ, R35.H0_H0 ;  /* 0x20000023ff4c7230 */ /* 0x000fe20000004100 */
[----:B------:R-:W-:Y:S02]  /*2850*/  SEL R110, RZ, 0x10000000, P3 ;  /* 0x10000000ff6e7807 */ /* 0x000fe40001800000 */
[----:B------:R-:W-:Y:S02]  /*2860*/  LOP3.LUT R77, R43, UR15, RZ, 0xc, !PT ;  /* 0x0000000f2b4d7c12 */ /* 0x000fe4000f8e0cff */
[----:B------:R-:W-:Y:S02]  /*2870*/  ISETP.NE.AND P3, PT, R78, RZ, PT ;  /* 0x000000ff4e00720c */ /* 0x000fe40003f65270 */
[----:B------:R-:W-:-:S02]  /*2880*/  LOP3.LUT R78, R36, UR15, RZ, 0xc, !PT ;  /* 0x0000000f244e7c12 */ /* 0x000fc4000f8e0cff */
[----:B------:R-:W-:Y:S02]  /*2890*/  FSEL R65, RZ, 1, P6 ;  /* 0x3f800000ff417808 */ /* 0x000fe40003000000 */
[----:B------:R-:W-:Y:S02]  /*28a0*/  PRMT R77, R77, 0x9910, RZ ;  /* 0x000099104d4d7816 */ /* 0x000fe400000000ff */
[----:B------:R-:W-:Y:S01]  /*28b0*/  PRMT R94, R78, 0x9910, RZ ;  /* 0x000099104e5e7816 */ /* 0x000fe200000000ff */
[----:B------:R-:W-:Y:S01]  /*28c0*/  FFMA.FTZ R64, R65, R76, R64 ;  /* 0x0000004c41407223 */ /* 0x000fe20000010040 */
[----:B------:R-:W-:Y:S01]  /*28d0*/  SEL R173, RZ, 0x40000000, P1 ;  /* 0x40000000ffad7807 */ /* 0x000fe20000800000 */
[----:B------:R-:W-:Y:S01]  /*28e0*/  HADD2.F32 R76, -RZ, R36.H0_H0 ;  /* 0x20000024ff4c7230 */ /* 0x000fe20000004100 */
[----:B------:R-:W-:Y:S02]  /*28f0*/  LOP3.LUT R65, R37, UR15, RZ, 0xc, !PT ;  /* 0x0000000f25417c12 */ /* 0x000fe4000f8e0cff */
[----:B------:R-:W-:-:S02]  /*2900*/  ISETP.NE.AND P1, PT, R77, RZ, PT ;  /* 0x000000ff4d00720c */ /* 0x000fc40003f25270 */
[----:B------:R-:W-:Y:S02]  /*2910*/  SEL R102, RZ, 0x80000000, P0 ;  /* 0x80000000ff667807 */ /* 0x000fe40000000000 */
[----:B------:R-:W-:Y:S02]  /*2920*/  LOP3.LUT R77, R44, UR15, RZ, 0xc, !PT ;  /* 0x0000000f2c4d7c12 */ /* 0x000fe4000f8e0cff */
[----:B------:R-:W-:Y:S02]  /*2930*/  ISETP.NE.AND P0, PT, R94, RZ, PT ;  /* 0x000000ff5e00720c */ /* 0x000fe40003f05270 */
[----:B------:R-:W-:Y:S02]  /*2940*/  PRMT R96, R65, 0x9910, RZ ;  /* 0x0000991041607816 */ /* 0x000fe400000000ff */
[----:B------:R-:W-:Y:S02]  /*2950*/  PRMT R78, R77, 0x9910, RZ ;  /* 0x000099104d4e7816 */ /* 0x000fe400000000ff */
[----:B------:R-:W-:-:S02]  /*2960*/  FSEL R65, RZ, 1, P0 ;  /* 0x3f800000ff417808 */ /* 0x000fc40000000000 */
[----:B------:R-:W-:Y:S02]  /*2970*/  LOP3.LUT R77, R45, UR15, RZ, 0xc, !PT ;  /* 0x0000000f2d4d7c12 */ /* 0x000fe4000f8e0cff */
[----:B------:R-:W-:Y:S01]  /*2980*/  SEL R208, RZ, 0x2, P6 ;  /* 0x00000002ffd07807 */ /* 0x000fe20003000000 */
[----:B------:R-:W-:Y:S01]  /*2990*/  FFMA.FTZ R64, R65, R76, R64 ;  /* 0x0000004c41407223 */ /* 0x000fe20000010040 */
[----:B------:R-:W-:Y:S01]  /*29a0*/  ISETP.NE.AND P6, PT, R96, RZ, PT ;  /* 0x000000ff6000720c */ /* 0x000fe20003fc5270 */
[----:B------:R-:W-:Y:S01]  /*29b0*/  HADD2.F32 R76, -RZ, R37.H0_H0 ;  /* 0x20000025ff4c7230 */ /* 0x000fe20000004100 */
[----:B------:R-:W-:Y:S02]  /*29c0*/  SEL R207, RZ, 0x1, P2 ;  /* 0x00000001ffcf7807 */ /* 0x000fe40001000000 */
[----:B------:R-:W-:Y:S02]  /*29d0*/  ISETP.NE.AND P2, PT, R78, RZ, PT ;  /* 0x000000ff4e00720c */ /* 0x000fe40003f45270 */
[----:B------:R-:W-:-:S02]  /*29e0*/  PRMT R77, R77, 0x9910, RZ ;  /* 0x000099104d4d7816 */ /* 0x000fc400000000ff */
[----:B------:R-:W-:Y:S02]  /*29f0*/  LOP3.LUT R78, R38, UR15, RZ, 0xc, !PT ;  /* 0x0000000f264e7c12 */ /* 0x000fe4000f8e0cff */
[----:B------:R-:W-:Y:S02]  /*2a00*/  FSEL R65, RZ, 1, P6 ;  /* 0x3f800000ff417808 */ /* 0x000fe40003000000 */
[----:B------:R-:W-:Y:S02]  /*2a10*/  SEL R194, RZ, 0x4, P0 ;  /* 0x00000004ffc27807 */ /* 0x000fe40000000000 */
[----:B------:R-:W-:Y:S01]  /*2a20*/  PRMT R98, R78, 0x9910, RZ ;  /* 0x000099104e627816 */ /* 0x000fe200000000ff */
[----:B------:R-:W-:Y:S01]  /*2a30*/  FFMA.FTZ R64, R65, R76, R64 ;  /* 0x0000004c41407223 */ /* 0x000fe20000010040 */
[----:B------:R-:W-:Y:S01]  /*2a40*/  ISETP.NE.AND P0, PT, R77, RZ, PT ;  /* 0x000000ff4d00720c */ /* 0x000fe20003f05270 */
[----:B------:R-:W-:Y:S01]  /*2a50*/  HADD2.F32 R76, -RZ, R38.H0_H0 ;  /* 0x20000026ff4c7230 */ /* 0x000fe20000004100 */
[----:B------:R-:W-:-:S02]  /*2a60*/  LOP3.LUT R77, R39, UR15, RZ, 0xc, !PT ;  /* 0x0000000f274d7c12 */ /* 0x000fc4000f8e0cff */
[----:B------:R-:W-:Y:S02]  /*2a70*/  LOP3.LUT R65, R46, UR15, RZ, 0xc, !PT ;  /* 0x0000000f2e417c12 */ /* 0x000fe4000f8e0cff */
[----:B------:R-:W-:Y:S02]  /*2a80*/  SEL R206, RZ, 0x8, P6 ;  /* 0x00000008ffce7807 */ /* 0x000fe40003000000 */
[----:B------:R-:W-:Y:S02]  /*2a90*/  ISETP.NE.AND P6, PT, R98, RZ, PT ;  /* 0x000000ff6200720c */ /* 0x000fe40003fc5270 */
[----:B------:R-:W-:Y:S02]  /*2aa0*/  PRMT R100, R77, 0x9910, RZ ;  /* 0x000099104d647816 */ /* 0x000fe400000000ff */
[----:B------:R-:W-:Y:S02]  /*2ab0*/  LOP3.LUT R77, R47, UR15, RZ, 0xc, !PT ;  /* 0x0000000f2f4d7c12 */ /* 0x000fe4000f8e0cff */
[----:B------:R-:W-:-:S02]  /*2ac0*/  PRMT R78, R65, 0x9910, RZ ;  /* 0x00009910414e7816 */ /* 0x000fc400000000ff */
[----:B------:R-:W-:Y:S02]  /*2ad0*/  SEL R88, RZ, 0x2000000, P4 ;  /* 0x02000000ff587807 */ /* 0x000fe40002000000 */
[----:B------:R-:W-:Y:S02]  /*2ae0*/  FSEL R65, RZ, 1, P6 ;  /* 0x3f800000ff417808 */ /* 0x000fe40003000000 */
[----:B------:R-:W-:Y:S02]  /*2af0*/  SEL R165, RZ, 0x10, P6 ;  /* 0x00000010ffa57807 */ /* 0x000fe40003000000 */
[----:B------:R-:W-:Y:S01]  /*2b00*/  ISETP.NE.AND P4, PT, R79, RZ, PT ;  /* 0x000000ff4f00720c */ /* 0x000fe20003f85270 */
[----:B------:R-:W-:Y:S01]  /*2b10*/  FFMA.FTZ R64, R65, R76, R64 ;  /* 0x0000004c41407223 */ /* 0x000fe20000010040 */
[----:B------:R-:W-:Y:S01]  /*2b20*/  ISETP.NE.AND P6, PT, R100, RZ, PT ;  /* 0x000000ff6400720c */ /* 0x000fe20003fc5270 */
[----:B------:R-:W-:Y:S01]  /*2b30*/  HADD2.F32 R65, -RZ, R39.H0_H0 ;  /* 0x20000027ff417230 */ /* 0x000fe20000004100 */
[----:B------:R-:W-:-:S02]  /*2b40*/  PRMT R79, R77, 0x9910, RZ ;  /* 0x000099104d4f7816 */ /* 0x000fc400000000ff */
[----:B------:R-:W-:Y:S02]  /*2b50*/  FSEL R77, RZ, 1, P6 ;  /* 0x3f800000ff4d7808 */ /* 0x000fe40003000000 */
[----:B------:R-:W-:Y:S02]  /*2b60*/  SEL R104, RZ, 0x20, P6 ;  /* 0x00000020ff687807 */ /* 0x000fe40003000000 */
[----:B------:R-:W-:Y:S01]  /*2b70*/  ISETP.NE.AND P6, PT, R78, RZ, PT ;  /* 0x000000ff4e00720c */ /* 0x000fe20003fc5270 */
[----:B------:R-:W-:Y:S01]  /*2b80*/  IMAD.MOV.U32 R78, RZ, RZ, R79 ;  /* 0x000000ffff4e7224 */ /* 0x000fe200078e004f */
[----:B------:R-:W-:Y:S01]  /*2b90*/  LOP3.LUT R76, R48, UR15, RZ, 0xc, !PT ;  /* 0x0000000f304c7c12 */ /* 0x000fe2000f8e0cff */
[----:B------:R-:W-:Y:S01]  /*2ba0*/  FFMA.FTZ R64, R77, R65, R64 ;  /* 0x000000414d407223 */ /* 0x000fe20000010040 */
[----:B------:R-:W-:Y:S01]  /*2bb0*/  FSEL R79, RZ, 1, P4 ;  /* 0x3f800000ff4f7808 */ /* 0x000fe20002000000 */
[----:B------:R-:W-:Y:S01]  /*2bc0*/  HADD2.F32 R65, -RZ, R40.H0_H0 ;  /* 0x20000028ff417230 */ /* 0x000fe20000004100 */
[----:B------:R-:W-:-:S02]  /*2bd0*/  SEL R170, RZ, 0x40, P4 ;  /* 0x00000040ffaa7807 */ /* 0x000fc40002000000 */
[----:B------:R-:W-:Y:S02]  /*2be0*/  ISETP.NE.AND P4, PT, R78, RZ, PT ;  /* 0x000000ff4e00720c */ /* 0x000fe40003f85270 */
[----:B------:R-:W-:Y:S01]  /*2bf0*/  PRMT R78, R76, 0x9910, RZ ;  /* 0x000099104c4e7816 */ /* 0x000fe200000000ff */
[----:B------:R-:W-:Y:S01]  /*2c00*/  FFMA.FTZ R64, R79, R65, R64 ;  /* 0x000000414f407223 */ /* 0x000fe20000010040 */
[----:B------:R-:W-:Y:S01]  /*2c10*/  LOP3.LUT R76, R49, UR15, RZ, 0xc, !PT ;  /* 0x0000000f314c7c12 */ /* 0x000fe2000f8e0cff */
[----:B------:R-:W-:Y:S01]  /*2c20*/  HADD2.F32 R65, -RZ, R41.H0_H0 ;  /* 0x20000029ff417230 */ /* 0x000fe20000004100 */
        /* <DEDUP_REMOVED lines=66> */
[----:B------:R-:W-:Y:S01]  /*3050*/  FSEL R215, RZ, 1, P1 ;  /* 0x3f800000ffd77808 */ /* 0x000fe20000800000 */
[----:B------:R-:W-:Y:S01]  /*3060*/  HADD2.F32 R65, -RZ, R50.H0_H0 ;  /* 0x20000032ff417230 */ /* 0x000fe20000004100 */
[----:B------:R-:W-:-:S02]  /*3070*/  SEL R124, RZ, 0x10000, P1 ;  /* 0x00010000ff7c7807 */ /* 0x000fc40000800000 */
[----:B------:R-:W-:Y:S02]  /*3080*/  ISETP.NE.AND P1, PT, R78, RZ, PT ;  /* 0x000000ff4e00720c */ /* 0x000fe40003f25270 */
[----:B------:R-:W-:Y:S01]  /*3090*/  LOP3.LUT R76, R58, UR15, RZ, 0xc, !PT ;  /* 0x0000000f3a4c7c12 */ /* 0x000fe2000f8e0cff */
[----:B------:R-:W-:Y:S01]  /*30a0*/  FFMA.FTZ R64, R215, R65, R64 ;  /* 0x00000041d7407223 */ /* 0x000fe20000010040 */
[----:B------:R-:W-:Y:S02]  /*30b0*/  LOP3.LUT R78, R59, UR15, RZ, 0xc, !PT ;  /* 0x0000000f3b4e7c12 */ /* 0x000fe4000f8e0cff */
[----:B------:R-:W-:Y:S01]  /*30c0*/  PRMT R128, R76, 0x9910, RZ ;  /* 0x000099104c807816 */ /* 0x000fe200000000ff */
[----:B------:R-:W-:Y:S01]  /*30d0*/  HADD2.F32 R76, -RZ, R51.H0_H0 ;  /* 0x20000033ff4c7230 */ /* 0x000fe20000004100 */
[----:B------:R-:W-:Y:S02]  /*30e0*/  PRMT R65, R78, 0x9910, RZ ;  /* 0x000099104e417816 */ /* 0x000fe400000000ff */
[----:B------:R-:W-:-:S02]  /*30f0*/  FSEL R77, RZ, 1, P2 ;  /* 0x3f800000ff4d7808 */ /* 0x000fc40001000000 */
[----:B------:R-:W-:Y:S02]  /*3100*/  SEL R78, RZ, 0x20000, P2 ;  /* 0x00020000ff4e7807 */ /* 0x000fe40001000000 */
[----:B------:R-:W-:Y:S01]  /*3110*/  ISETP.NE.AND P2, PT, R128, RZ, PT ;  /* 0x000000ff8000720c */ /* 0x000fe20003f45270 */
[----:B------:R-:W-:Y:S02]  /*3120*/  IMAD.MOV.U32 R128, RZ, RZ, R65 ;  /* 0x000000ffff807224 */ /* 0x000fe400078e0041 */
[----:B------:R-:W-:Y:S01]  /*3130*/  FFMA.FTZ R64, R77, R76, R64 ;  /* 0x0000004c4d407223 */ /* 0x000fe20000010040 */
[----:B------:R-:W-:Y:S01]  /*3140*/  HADD2.F32 R76, -RZ, R52.H0_H0 ;  /* 0x20000034ff4c7230 */ /* 0x000fe20000004100 */
[----:B------:R-:W-:Y:S02]  /*3150*/  FSEL R65, RZ, 1, P0 ;  /* 0x3f800000ff417808 */ /* 0x000fe40000000000 */
[----:B------:R-:W-:Y:S02]  /*3160*/  SEL R77, RZ, 0x40000, P0 ;  /* 0x00040000ff4d7807 */ /* 0x000fe40000000000 */
[----:B------:R-:W-:Y:S01]  /*3170*/  ISETP.NE.AND P0, PT, R128, RZ, PT ;  /* 0x000000ff8000720c */ /* 0x000fe20003f05270 */
[----:B------:R-:W-:Y:S01]  /*3180*/  HADD2.F32 R128, -RZ, R53.H0_H0 ;  /* 0x20000035ff807230 */ /* 0x000fe20000004100 */
[----:B------:R-:W-:Y:S01]  /*3190*/  FSEL R215, RZ, 1, P6 ;  /* 0x3f800000ffd77808 */ /* 0x000fe20003000000 */
[----:B------:R-:W-:Y:S01]  /*31a0*/  FFMA.FTZ R64, R65, R76, R64 ;  /* 0x0000004c41407223 */ /* 0x000fe20000010040 */
[----:B------:R-:W-:Y:S01]  /*31b0*/  HADD2.F32 R76, -RZ, R54.H0_H0 ;  /* 0x20000036ff4c7230 */ /* 0x000fe20000004100 */
[----:B------:R-:W-:-:S02]  /*31c0*/  FSEL R65, RZ, 1, P4 ;  /* 0x3f800000ff417808 */ /* 0x000fc40002000000 */
[----:B------:R-:W-:Y:S01]  /*31d0*/  FFMA.FTZ R64, R215, R128, R64 ;  /* 0x00000080d7407223 */ /* 0x000fe20000010040 */
[----:B------:R-:W-:Y:S01]  /*31e0*/  HADD2.F32 R128, -RZ, R55.H0_H0 ;  /* 0x20000037ff807230 */ /* 0x000fe20000004100 */
[----:B------:R-:W-:Y:S02]  /*31f0*/  FSEL R215, RZ, 1, P5 ;  /* 0x3f800000ffd77808 */ /* 0x000fe40002800000 */
[----:B------:R-:W-:Y:S01]  /*3200*/  FFMA.FTZ R64, R65, R76, R64 ;  /* 0x0000004c41407223 */ /* 0x000fe20000010040 */
[----:B------:R-:W-:Y:S01]  /*3210*/  HADD2.F32 R76, -RZ, R56.H0_H0 ;  /* 0x20000038ff4c7230 */ /* 0x000fe20000004100 */
[----:B------:R-:W-:Y:S02]  /*3220*/  FSEL R65, RZ, 1, P3 ;  /* 0x3f800000ff417808 */ /* 0x000fe40001800000 */
[----:B------:R-:W-:Y:S01]  /*3230*/  FFMA.FTZ R64, R215, R128, R64 ;  /* 0x00000080d7407223 */ /* 0x000fe20000010040 */
[----:B------:R-:W-:Y:S02]  /*3240*/  LOP3.LUT R132, R60, UR15, RZ, 0xc, !PT ;  /* 0x0000000f3c847c12 */ /* 0x000fe4000f8e0cff */
[----:B------:R-:W-:Y:S01]  /*3250*/  LOP3.LUT R140, R62, UR15, RZ, 0xc, !PT ;  /* 0x0000000f3e8c7c12 */ /* 0x000fe2000f8e0cff */
[----:B------:R-:W-:Y:S01]  /*3260*/  FFMA.FTZ R64, R65, R76, R64 ;  /* 0x0000004c41407223 */ /* 0x000fe20000010040 */
[----:B------:R-:W-:Y:S01]  /*3270*/  HADD2.F32 R76, -RZ, R57.H0_H0 ;  /* 0x20000039ff4c7230 */ /* 0x000fe20000004100 */
[----:B------:R-:W-:-:S02]  /*3280*/  FSEL R65, RZ, 1, P1 ;  /* 0x3f800000ff417808 */ /* 0x000fc40000800000 */
[----:B------:R-:W-:Y:S02]  /*3290*/  PRMT R136, R132, 0x9910, RZ ;  /* 0x0000991084887816 */ /* 0x000fe400000000ff */
[----:B------:R-:W-:Y:S01]  /*32a0*/  SEL R128, RZ, 0x80000, P6 ;  /* 0x00080000ff807807 */ /* 0x000fe20003000000 */
[----:B------:R-:W-:Y:S01]  /*32b0*/  FFMA.FTZ R64, R65, R76, R64 ;  /* 0x0000004c41407223 */ /* 0x000fe20000010040 */
[----:B------:R-:W-:Y:S02]  /*32c0*/  PRMT R65, R140, 0x9910, RZ ;  /* 0x000099108c417816 */ /* 0x000fe400000000ff */
[----:B------:R-:W-:Y:S01]  /*32d0*/  ISETP.NE.AND P6, PT, R136, RZ, PT ;  /* 0x000000ff8800720c */ /* 0x000fe20003fc5270 */
[----:B------:R-:W-:Y:S01]  /*32e0*/  HADD2.F32 R136, -RZ, R58.H0_H0 ;  /* 0x2000003aff887230 */ /* 0x000fe20000004100 */
[----:B------:R-:W-:Y:S01]  /*32f0*/  FSEL R215, RZ, 1, P2 ;  /* 0x3f800000ffd77808 */ /* 0x000fe20001000000 */
[----:B------:R-:W-:Y:S01]  /*3300*/  LDS.U16 R140, [R70+0x6000] ;  /* 0x00600000468c7984 */ /* 0x000fe20000000400 */
[----:B------:R-:W-:-:S02]  /*3310*/  SEL R76, RZ, 0x200000, P5 ;  /* 0x00200000ff4c7807 */ /* 0x000fc40002800000 */
[----:B------:R-:W-:Y:S01]  /*3320*/  LOP3.LUT R148, R63, UR15, RZ, 0xc, !PT ;  /* 0x0000000f3f947c12 */ /* 0x000fe2000f8e0cff */
[----:B------:R-:W-:Y:S01]  /*3330*/  FFMA.FTZ R64, R215, R136, R64 ;  /* 0x00000088d7407223 */ /* 0x000fe20000010040 */
[----:B------:R-:W-:Y:S01]  /*3340*/  ISETP.NE.AND P5, PT, R65, RZ, PT ;  /* 0x000000ff4100720c */ /* 0x000fe20003fa5270 */
[----:B------:R-:W-:Y:S01]  /*3350*/  HADD2.F32 R136, -RZ, R59.H0_H0 ;  /* 0x2000003bff887230 */ /* 0x000fe20000004100 */
[----:B------:R-:W0:Y:S01]  /*3360*/  LDS.U16 R65, [R70+0x6200] ;  /* 0x0062000046417984 */ /* 0x000e220000000400 */
[----:B------:R-:W-:Y:S02]  /*3370*/  LOP3.LUT R132, R61, UR15, RZ, 0xc, !PT ;  /* 0x0000000f3d847c12 */ /* 0x000fe4000f8e0cff */
[----:B------:R-:W-:Y:S02]  /*3380*/  PRMT R154, R148, 0x9910, RZ ;  /* 0x00009910949a7816 */ /* 0x000fe400000000ff */
[----:B------:R-:W-:Y:S01]  /*3390*/  FSEL R215, RZ, 1, P0 ;  /* 0x3f800000ffd77808 */ /* 0x000fe20000000000 */
[----:B-1----:R-:W1:Y:S01]  /*33a0*/  LDS.U16 R148, [R70+0x6400] ;  /* 0x0064000046947984 */ /* 0x002e620000000400 */
[----:B------:R-:W-:-:S02]  /*33b0*/  PRMT R144, R132, 0x9910, RZ ;  /* 0x0000991084907816 */ /* 0x000fc400000000ff */
[----:B------:R-:W-:Y:S01]  /*33c0*/  SEL R132, RZ, 0x100000, P4 ;  /* 0x00100000ff847807 */ /* 0x000fe20002000000 */
[----:B------:R-:W-:Y:S01]  /*33d0*/  FFMA.FTZ R64, R215, R136, R64 ;  /* 0x00000088d7407223 */ /* 0x000fe20000010040 */
[----:B------:R-:W-:Y:S01]  /*33e0*/  ISETP.NE.AND P4, PT, R144, RZ, PT ;  /* 0x000000ff9000720c */ /* 0x000fe20003f85270 */
[----:B------:R-:W-:Y:S01]  /*33f0*/  HADD2.F32 R136, -RZ, R60.H0_H0 ;  /* 0x2000003cff887230 */ /* 0x000fe20000004100 */
[----:B------:R-:W-:Y:S01]  /*3400*/  FSEL R215, RZ, 1, P6 ;  /* 0x3f800000ffd77808 */ /* 0x000fe20003000000 */
[----:B------:R-:W-:Y:S01]  /*3410*/  HADD2.F32 R144, -RZ, R61.H0_H0 ;  /* 0x2000003dff907230 */ /* 0x000fe20000004100 */
[----:B------:R-:W-:Y:S02]  /*3420*/  FSEL R223, RZ, 1, P4 ;  /* 0x3f800000ffdf7808 */ /* 0x000fe40002000000 */
[----:B------:R-:W-:Y:S01]  /*3430*/  LOP3.LUT R152, R68, UR15, RZ, 0xc, !PT ;  /* 0x0000000f44987c12 */ /* 0x000fe2000f8e0cff */
[----:B------:R-:W-:Y:S01]  /*3440*/  FFMA.FTZ R64, R215, R136, R64 ;  /* 0x00000088d7407223 */ /* 0x000fe20000010040 */
[----:B------:R-:W-:-:S02]  /*3450*/  SEL R136, RZ, 0x400000, P3 ;  /* 0x00400000ff887807 */ /* 0x000fc40001800000 */
[----:B------:R-:W-:Y:S01]  /*3460*/  PRMT R168, R152, 0x9910, RZ ;  /* 0x0000991098a87816 */ /* 0x000fe200000000ff */
[----:B------:R-:W-:Y:S01]  /*3470*/  FFMA.FTZ R144, R223, R144, R64 ;  /* 0x00000090df907223 */ /* 0x000fe20000010040 */
[----:B------:R-:W-:Y:S01]  /*3480*/  LOP3.LUT R64, R69, UR15, RZ, 0xc, !PT ;  /* 0x0000000f45407c12 */ /* 0x000fe2000f8e0cff */
[----:B--2---:R-:W2:Y:S01]  /*3490*/  LDS.U16 R152, [R70+0x6600] ;  /* 0x0066000046987984 */ /* 0x004ea20000000400 */
[----:B------:R-:W-:Y:S01]  /*34a0*/  ISETP.NE.AND P3, PT, R154, RZ, PT ;  /* 0x000000ff9a00720c */ /* 0x000fe20003f65270 */
[----:B------:R-:W-:Y:S01]  /*34b0*/  HADD2.F32 R154, -RZ, R62.H0_H0 ;  /* 0x2000003eff9a7230 */ /* 0x000fe20000004100 */
[----:B------:R-:W-:Y:S02]  /*34c0*/  FSEL R215, RZ, 1, P5 ;  /* 0x3f800000ffd77808 */ /* 0x000fe40002800000 */
[----:B------:R-:W-:Y:S02]  /*34d0*/  PRMT R172, R64, 0x9910, RZ ;  /* 0x0000991040ac7816 */ /* 0x000fe400000000ff */
[----:B------:R-:W-:Y:S01]  /*34e0*/  SEL R64, RZ, 0x800000, P1 ;  /* 0x00800000ff407807 */ /* 0x000fe20000800000 */
[----:B------:R-:W-:Y:S01]  /*34f0*/  FFMA.FTZ R144, R215, R154, R144 ;  /* 0x0000009ad7907223 */ /* 0x000fe20000010090 */
[----:B------:R-:W-:Y:S01]  /*3500*/  ISETP.NE.AND P1, PT, R168, RZ, PT ;  /* 0x000000ffa800720c */ /* 0x000fe20003f25270 */
[----:B------:R-:W-:Y:S01]  /*3510*/  HADD2.F32 R154, -RZ, R63.H0_H0 ;  /* 0x2000003fff9a7230 */ /* 0x000fe20000004100 */
[----:B------:R-:W3:Y:S01]  /*3520*/  LDS.U16 R168, [R70+0x6800] ;  /* 0x0068000046a87984 */ /* 0x000ee20000000400 */
[----:B------:R-:W-:-:S02]  /*3530*/  FSEL R215, RZ, 1, P3 ;  /* 0x3f800000ffd77808 */ /* 0x000fc40001800000 */
[----:B------:R-:W-:Y:S02]  /*3540*/  SEL R198, RZ, 0x1000000, P2 ;  /* 0x01000000ffc67807 */ /* 0x000fe40001000000 */
[----:B------:R-:W-:Y:S01]  /*3550*/  ISETP.NE.AND P2, PT, R172, RZ, PT ;  /* 0x000000ffac00720c */ /* 0x000fe20003f45270 */
[----:B------:R-:W-:Y:S01]  /*3560*/  HADD2.F32 R172, -RZ, R68.H0_H0 ;  /* 0x20000044ffac7230 */ /* 0x000fe20000004100 */
[----:B------:R-:W-:Y:S01]  /*3570*/  FSEL R223, RZ, 1, P1 ;  /* 0x3f800000ffdf7808 */ /* 0x000fe20000800000 */
[----:B------:R-:W-:Y:S01]  /*3580*/  FFMA.FTZ R144, R215, R154, R144 ;  /* 0x0000009ad7907223 */ /* 0x000fe20000010090 */
[----:B------:R-:W-:Y:S01]  /*3590*/  HADD2.F32 R154, -RZ, R69.H0_H0 ;  /* 0x20000045ff9a7230 */ /* 0x000fe20000004100 */
[----:B------:R-:W-:Y:S01]  /*35a0*/  FSEL R215, RZ, 1, P2 ;  /* 0x3f800000ffd77808 */ /* 0x000fe20001000000 */
[----:B0-----:R-:W-:Y:S02]  /*35b0*/  HADD2.F32 R180, -RZ, R65.H0_H0 ;  /* 0x20000041ffb47230 */ /* 0x001fe40000004100 */
[----:B------:R-:W-:Y:S01]  /*35c0*/  FFMA.FTZ R144, R223, R172, R144 ;  /* 0x000000acdf907223 */ /* 0x000fe20000010090 */
[----:B------:R-:W-:-:S02]  /*35d0*/  LOP3.LUT R172, R140, UR15, RZ, 0xc, !PT ;  /* 0x0000000f8cac7c12 */ /* 0x000fc4000f8e0cff */
[----:B------:R-:W-:Y:S01]  /*35e0*/  LOP3.LUT R174, R65, UR15, RZ, 0xc, !PT ;  /* 0x0000000f41ae7c12 */ /* 0x000fe2000f8e0cff */
[----:B------:R-:W-:Y:S01]  /*35f0*/  FFMA.FTZ R144, R215, R154, R144 ;  /* 0x0000009ad7907223 */ /* 0x000fe20000010090 */
[----:B------:R-:W-:Y:S02]  /*3600*/  PRMT R154, R172, 0x9910, RZ ;  /* 0x00009910ac9a7816 */ /* 0x000fe400000000ff */
[----:B------:R-:W-:Y:S01]  /*3610*/  PRMT R246, R174, 0x9910, RZ ;  /* 0x00009910aef67816 */ /* 0x000fe200000000ff */
[----:B------:R-:W0:Y:S01]  /*3620*/  LDS.U16 R172, [R70+0x6c00] ;  /* 0x006c000046ac7984 */ /* 0x000e220000000400 */
[----:B-1----:R-:W-:Y:S01]  /*3630*/  LOP3.LUT R178, R148, UR15, RZ, 0xc, !PT ;  /* 0x0000000f94b27c12 */ /* 0x002fe2000f8e0cff */
[----:B------:R-:W-:Y:S01]  /*3640*/  HADD2.F32 R174, -RZ, R140.H0_H0 ;  /* 0x2000008cffae7230 */ /* 0x000fe20000004100 */
[----:B------:R-:W-:Y:S02]  /*3650*/  SEL R140, RZ, 0x2000000, P0 ;  /* 0x02000000ff8c7807 */ /* 0x000fe40000000000 */
[----:B------:R-:W-:-:S02]  /*3660*/  ISETP.NE.AND P0, PT, R154, RZ, PT ;  /* 0x000000ff9a00720c */ /* 0x000fc40003f05270 */
[----:B------:R-:W-:Y:S02]  /*3670*/  PRMT R244, R178, 0x9910, RZ ;  /* 0x00009910b2f47816 */ /* 0x000fe400000000ff */
[----:B------:R-:W-:Y:S01]  /*3680*/  SEL R188, RZ, 0x4000000, P6 ;  /* 0x04000000ffbc7807 */ /* 0x000fe20003000000 */
[----:B------:R-:W1:Y:S01]  /*3690*/  LDS.U16 R178, [R70+0x6a00] ;  /* 0x006a000046b27984 */ /* 0x000e620000000400 */
[----:B------:R-:W-:Y:S02]  /*36a0*/  ISETP.NE.AND P6, PT, R246, RZ, PT ;  /* 0x000000fff600720c */ /* 0x000fe40003fc5270 */
[----:B------:R-:W-:Y:S02]  /*36b0*/  FSEL R215, RZ, 1, P0 ;  /* 0x3f800000ffd77808 */ /* 0x000fe40000000000 */
[----:B------:R-:W-:Y:S02]  /*36c0*/  FSEL R65, RZ, 1, P6 ;  /* 0x3f800000ff417808 */ /* 0x000fe40003000000 */
[----:B--2---:R-:W-:Y:S01]  /*36d0*/  LOP3.LUT R196, R152, UR15, RZ, 0xc, !PT ;  /* 0x0000000f98c47c12 */ /* 0x004fe2000f8e0cff */
[----:B------:R-:W-:Y:S01]  /*36e0*/  FFMA.FTZ R174, R215, R174, R144 ;  /* 0x000000aed7ae7223 */ /* 0x000fe20000010090 */
[----:B------:R-:W-:Y:S01]  /*36f0*/  SEL R144, RZ, 0x8000000, P4 ;  /* 0x08000000ff907807 */ /* 0x000fe20002000000 */
[----:B------:R-:W-:Y:S01]  /*3700*/  HADD2.F32 R152, -RZ, R152.H0_H0 ;  /* 0x20000098ff987230 */ /* 0x000fe20000004100 */
[----:B------:R-:W-:Y:S01]  /*3710*/  ISETP.NE.AND P4, PT, R244, RZ, PT ;  /* 0x000000fff400720c */ /* 0x000fe20003f85270 */
[----:B------:R-:W-:Y:S01]  /*3720*/  FFMA.FTZ R65, R65, R180, R174 ;  /* 0x000000b441417223 */ /* 0x000fe200000100ae */
[----:B------:R-:W-:Y:S01]  /*3730*/  HADD2.F32 R174, -RZ, R148.H0_H0 ;  /* 0x20000094ffae7230 */ /* 0x000fe20000004100 */
[----:B------:R-:W-:-:S02]  /*3740*/  PRMT R242, R196, 0x9910, RZ ;  /* 0x00009910c4f27816 */ /* 0x000fc400000000ff */
[----:B------:R-:W-:Y:S01]  /*3750*/  FSEL R148, RZ, 1, P4 ;  /* 0x3f800000ff947808 */ /* 0x000fe20002000000 */
[----:B------:R-:W-:Y:S01]  /*3760*/  LDS.U16 R196, [R70+0x7000] ;  /* 0x0070000046c47984 */ /* 0x000fe20000000400 */
[----:B---3--:R-:W-:Y:S01]  /*3770*/  LOP3.LUT R180, R168, UR15, RZ, 0xc, !PT ;  /* 0x0000000fa8b47c12 */ /* 0x008fe2000f8e0cff */
[----:B------:R-:W-:Y:S01]  /*3780*/  HADD2.F32 R168, -RZ, R168.H0_H0 ;  /* 0x200000a8ffa87230 */ /* 0x000fe20000004100 */
[----:B------:R-:W-:Y:S01]  /*3790*/  SEL R204, RZ, 0x1, P0 ;  /* 0x00000001ffcc7807 */ /* 0x000fe20000000000 */
[----:B------:R-:W-:Y:S01]  /*37a0*/  FFMA.FTZ R174, R148, R174, R65 ;  /* 0x000000ae94ae7223 */ /* 0x000fe20000010041 */
[----:B------:R-:W-:Y:S02]  /*37b0*/  SEL R148, RZ, 0x10000000, P5 ;  /* 0x10000000ff947807 */ /* 0x000fe40002800000 */
[----:B------:R-:W-:Y:S02]  /*37c0*/  ISETP.NE.AND P5, PT, R242, RZ, PT ;  /* 0x000000fff200720c */ /* 0x000fe40003fa5270 */
[----:B------:R-:W-:-:S02]  /*37d0*/  PRMT R240, R180, 0x9910, RZ ;  /* 0x00009910b4f07816 */ /* 0x000fc400000000ff */
[----:B------:R-:W-:Y:S01]  /*37e0*/  FSEL R215, RZ, 1, P5 ;  /* 0x3f800000ffd77808 */ /* 0x000fe20002800000 */
[----:B------:R-:W2:Y:S01]  /*37f0*/  LDS.U16 R180, [R70+0x6e00] ;  /* 0x006e000046b47984 */ /* 0x000ea20000000400 */
[----:B------:R-:W-:Y:S02]  /*3800*/  SEL R65, RZ, 0x20000000, P3 ;  /* 0x20000000ff417807 */ /* 0x000fe40001800000 */
[----:B------:R-:W-:Y:S01]  /*3810*/  ISETP.NE.AND P3, PT, R240, RZ, PT ;  /* 0x000000fff000720c */ /* 0x000fe20003f65270 */
[----:B------:R-:W-:Y:S01]  /*3820*/  FFMA.FTZ R152, R215, R152, R174 ;  /* 0x00000098d7987223 */ /* 0x000fe200000100ae */
[----:B------:R-:W-:Y:S02]  /*3830*/  SEL R210, RZ, 0x2, P6 ;  /* 0x00000002ffd27807 */ /* 0x000fe40003000000 */
[----:B------:R-:W-:Y:S02]  /*3840*/  FSEL R215, RZ, 1, P3 ;  /* 0x3f800000ffd77808 */ /* 0x000fe40001800000 */
[----:B------:R-:W-:-:S02]  /*3850*/  SEL R212, RZ, 0x4, P4 ;  /* 0x00000004ffd47807 */ /* 0x000fc40002000000 */
[----:B------:R-:W-:Y:S01]  /*3860*/  IADD3 R218, PT, PT, R218, R166, R214 ;  /* 0x000000a6dada7210 */ /* 0x000fe20007ffe0d6 */
[----:B------:R-:W-:Y:S01]  /*3870*/  FFMA.FTZ R168, R215, R168, R152 ;  /* 0x000000a8d7a87223 */ /* 0x000fe20000010098 */
[----:B0-----:R-:W-:Y:S01]  /*3880*/  LOP3.LUT R152, R172, UR15, RZ, 0xc, !PT ;  /* 0x0000000fac987c12 */ /* 0x001fe2000f8e0cff */
[----:B------:R-:W-:-:S03]  /*3890*/  HADD2.F32 R172, -RZ, R172.H0_H0 ;  /* 0x200000acffac7230 */ /* 0x000fc60000004100 */
[----:B------:R-:W-:Y:S02]  /*38a0*/  PRMT R174, R152, 0x9910, RZ ;  /* 0x0000991098ae7816 */ /* 0x000fe400000000ff */
[----:B-1----:R-:W-:Y:S01]  /*38b0*/  LOP3.LUT R152, R178, UR15, RZ, 0xc, !PT ;  /* 0x0000000fb2987c12 */ /* 0x002fe2000f8e0cff */
[----:B------:R-:W-:-:S03]  /*38c0*/  HADD2.F32 R178, -RZ, R178.H0_H0 ;  /* 0x200000b2ffb27230 */ /* 0x000fc60000004100 */
[----:B------:R-:W-:Y:S02]  /*38d0*/  PRMT R236, R152, 0x9910, RZ ;  /* 0x0000991098ec7816 */ /* 0x000fe400000000ff */
[----:B------:R-:W-:Y:S02]  /*38e0*/  SEL R152, RZ, 0x40000000, P1 ;  /* 0x40000000ff987807 */ /* 0x000fe40000800000 */
[----:B------:R-:W-:Y:S02]  /*38f0*/  ISETP.NE.AND P1, PT, R174, RZ, PT ;  /* 0x000000ffae00720c */ /* 0x000fe40003f25270 */
[----:B------:R-:W-:Y:S02]  /*3900*/  SEL R174, RZ, 0x80000000, P2 ;  /* 0x80000000ffae7807 */ /* 0x000fe40001000000 */
[----:B------:R-:W-:Y:S02]  /*3910*/  ISETP.NE.AND P2, PT, R236, RZ, PT ;  /* 0x000000ffec00720c */ /* 0x000fe40003f45270 */
[----:B------:R-:W-:-:S02]  /*3920*/  SEL R232, RZ, 0x40, P1 ;  /* 0x00000040ffe87807 */ /* 0x000fc40000800000 */
[----:B------:R-:W-:-:S05]  /*3930*/  FSEL R215, RZ, 1, P2 ;  /* 0x3f800000ffd77808 */ /* 0x000fca0001000000 */
[----:B------:R-:W-:Y:S01]  /*3940*/  FFMA.FTZ R168, R215, R178, R168 ;  /* 0x000000b2d7a87223 */ /* 0x000fe200000100a8 */
[----:B------:R-:W-:Y:S02]  /*3950*/  FSEL R215, RZ, 1, P1 ;  /* 0x3f800000ffd77808 */ /* 0x000fe40000800000 */
[----:B--2---:R-:W-:Y:S01]  /*3960*/  LOP3.LUT R178, R180, UR15, RZ, 0xc, !PT ;  /* 0x0000000fb4b27c12 */ /* 0x004fe2000f8e0cff */
[----:B------:R-:W-:Y:S02]  /*3970*/  HADD2.F32 R180, -RZ, R180.H0_H0 ;  /* 0x200000b4ffb47230 */ /* 0x000fe40000004100 */
[----:B------:R-:W-:Y:S01]  /*3980*/  FFMA.FTZ R215, R215, R172, R168 ;  /* 0x000000acd7d77223 */ /* 0x000fe200000100a8 */
[----:B------:R-:W-:Y:S01]  /*3990*/  PRMT R200, R178, 0x9910, RZ ;  /* 0x00009910b2c87816 */ /* 0x000fe200000000ff */
[----:B------:R-:W0:Y:S01]  /*39a0*/  LDS.U16 R172, [R70+0x7200] ;  /* 0x0072000046ac7984 */ /* 0x000e220000000400 */
[----:B------:R-:W-:Y:S01]  /*39b0*/  LOP3.LUT R178, R196, UR15, RZ, 0xc, !PT ;  /* 0x0000000fc4b27c12 */ /* 0x000fe2000f8e0cff */
[----:B------:R-:W-:Y:S01]  /*39c0*/  HADD2.F32 R196, -RZ, R196.H0_H0 ;  /* 0x200000c4ffc47230 */ /* 0x000fe20000004100 */
[----:B------:R-:W-:Y:S01]  /*39d0*/  ISETP.NE.AND P0, PT, R200, RZ, PT ;  /* 0x000000ffc800720c */ /* 0x000fe20003f05270 */
[----:B------:R-:W1:Y:S01]  /*39e0*/  LDS.U16 R168, [R70+0x7400] ;  /* 0x0074000046a87984 */ /* 0x000e620000000400 */
[----:B------:R-:W-:-:S02]  /*39f0*/  PRMT R178, R178, 0x9910, RZ ;  /* 0x00009910b2b27816 */ /* 0x000fc400000000ff */
[----:B------:R-:W-:Y:S02]  /*3a00*/  SEL R249, RZ, 0x80, P0 ;  /* 0x00000080fff97807 */ /* 0x000fe40000000000 */
[----:B------:R-:W-:Y:S02]  /*3a10*/  ISETP.NE.AND P6, PT, R178, RZ, PT ;  /* 0x000000ffb200720c */ /* 0x000fe40003fc5270 */
[----:B------:R-:W-:Y:S02]  /*3a20*/  FSEL R178, RZ, 1, P0 ;  /* 0x3f800000ffb27808 */ /* 0x000fe40000000000 */
[----:B------:R-:W-:-:S03]  /*3a30*/  SEL R230, RZ, 0x100, P6 ;  /* 0x00000100ffe67807 */ /* 0x000fc60003000000 */
[----:B------:R-:W-:Y:S01]  /*3a40*/  FFMA.FTZ R178, R178, R180, R215 ;  /* 0x000000b4b2b27223 */ /* 0x000fe200000100d7 */
[----:B------:R-:W-:Y:S01]  /*3a50*/  FSEL R215, RZ, 1, P6 ;  /* 0x3f800000ffd77808 */ /* 0x000fe20003000000 */
[----:B------:R-:W-:Y:S04]  /*3a60*/  LDS.U16 R180, [R70+0x7800] ;  /* 0x0078000046b47984 */ /* 0x000fe80000000400 */
[----:B------:R-:W-:Y:S02]  /*3a70*/  FFMA.FTZ R215, R215, R196, R178 ;  /* 0x000000c4d7d77223 */ /* 0x000fe400000100b2 */
[----:B------:R-:W2:Y:S01]  /*3a80*/  LDS.U16 R178, [R70+0x7600] ;  /* 0x0076000046b27984 */ /* 0x000ea20000000400 */
[----:B0-----:R-:W-:-:S04]  /*3a90*/  LOP3.LUT R196, R172, UR15, RZ, 0xc, !PT ;  /* 0x0000000facc47c12 */ /* 0x001fc8000f8e0cff */
[----:B------:R-:W-:Y:S02]  /*3aa0*/  PRMT R200, R196, 0x9910, RZ ;  /* 0x00009910c4c87816 */ /* 0x000fe400000000ff */
[----:B-1----:R-:W-:Y:S01]  /*3ab0*/  LOP3.LUT R196, R168, UR15, RZ, 0xc, !PT ;  /* 0x0000000fa8c47c12 */ /* 0x002fe2000f8e0cff */
[----:B------:R-:W-:Y:S01]  /*3ac0*/  HADD2.F32 R168, -RZ, R168.H0_H0 ;  /* 0x200000a8ffa87230 */ /* 0x000fe20000004100 */
[----:B------:R-:W-:Y:S02]  /*3ad0*/  ISETP.NE.AND P4, PT, R200, RZ, PT ;  /* 0x000000ffc800720c */ /* 0x000fe40003f85270 */
[----:B------:R-:W-:-:S05]  /*3ae0*/  PRMT R196, R196, 0x9910, RZ ;  /* 0x00009910c4c47816 */ /* 0x000fca00000000ff */
[----:B------:R-:W-:Y:S01]  /*3af0*/  IMAD.MOV.U32 R200, RZ, RZ, R196 ;  /* 0x000000ffffc87224 */ /* 0x000fe200078e00c4 */
[----:B------:R-:W-:-:S04]  /*3b00*/  SEL R196, RZ, 0x8, P5 ;  /* 0x00000008ffc47807 */ /* 0x000fc80002800000 */
[----:B------:R-:W-:Y:S01]  /*3b10*/  ISETP.NE.AND P5, PT, R200, RZ, PT ;  /* 0x000000ffc800720c */ /* 0x000fe20003fa5270 */
[----:B------:R-:W-:Y:S01]  /*3b20*/  HADD2.F32 R200, -RZ, R172.H0_H0 ;  /* 0x200000acffc87230 */ /* 0x000fe20000004100 */
[----:B------:R-:W-:-:S05]  /*3b30*/  FSEL R172, RZ, 1, P4 ;  /* 0x3f800000ffac7808 */ /* 0x000fca0002000000 */
[----:B------:R-:W-:Y:S01]  /*3b40*/  FFMA.FTZ R172, R172, R200, R215 ;  /* 0x000000c8acac7223 */ /* 0x000fe200000100d7 */
[----:B------:R-:W-:Y:S02]  /*3b50*/  FSEL R215, RZ, 1, P5 ;  /* 0x3f800000ffd77808 */ /* 0x000fe40002800000 */
[----:B------:R-:W-:-:S03]  /*3b60*/  SEL R200, RZ, 0x10, P3 ;  /* 0x00000010ffc87807 */ /* 0x000fc60001800000 */
[----:B------:R-:W-:Y:S01]  /*3b70*/  FFMA.FTZ R220, R215, R168, R172 ;  /* 0x000000a8d7dc7223 */ /* 0x000fe200000100ac */
[----:B--2---:R-:W-:Y:S01]  /*3b80*/  LOP3.LUT R172, R178, UR15, RZ, 0xc, !PT ;  /* 0x0000000fb2ac7c12 */ /* 0x004fe2000f8e0cff */
[----:B------:R-:W0:Y:S01]  /*3b90*/  LDS.U16 R168, [R70+0x7a00] ;  /* 0x007a000046a87984 */ /* 0x000e220000000400 */
[----:B------:R-:W-:Y:S02]  /*3ba0*/  HADD2.F32 R178, -RZ, R178.H0_H0 ;  /* 0x200000b2ffb27230 */ /* 0x000fe40000004100 */
[----:B------:R-:W-:Y:S01]  /*3bb0*/  PRMT R222, R172, 0x9910, RZ ;  /* 0x00009910acde7816 */ /* 0x000fe200000000ff */
[----:B------:R-:W1:Y:S01]  /*3bc0*/  LDS.U16 R215, [R70+0x7c00] ;  /* 0x007c000046d77984 */ /* 0x000e620000000400 */
[----:B------:R-:W-:Y:S01]  /*3bd0*/  LOP3.LUT R172, R180, UR15, RZ, 0xc, !PT ;  /* 0x0000000fb4ac7c12 */ /* 0x000fe2000f8e0cff */
[----:B------:R-:W-:Y:S01]  /*3be0*/  HADD2.F32 R180, -RZ, R180.H0_H0 ;  /* 0x200000b4ffb47230 */ /* 0x000fe20000004100 */
[----:B------:R-:W-:Y:S02]  /*3bf0*/  ISETP.NE.AND P3, PT, R222, RZ, PT ;  /* 0x000000ffde00720c */ /* 0x000fe40003f65270 */
[----:B------:R-:W-:-:S02]  /*3c00*/  PRMT R172, R172, 0x9910, RZ ;  /* 0x00009910acac7816 */ /* 0x000fc400000000ff */
[----:B------:R-:W-:-:S03]  /*3c10*/  FSEL R223, RZ, 1, P3 ;  /* 0x3f800000ffdf7808 */ /* 0x000fc60001800000 */
[----:B------:R-:W-:Y:S01]  /*3c20*/  IMAD.MOV.U32 R222, RZ, RZ, R172 ;  /* 0x000000ffffde7224 */ /* 0x000fe200078e00ac */
[----:B------:R-:W-:Y:S01]  /*3c30*/  SEL R172, RZ, 0x20, P2 ;  /* 0x00000020ffac7807 */ /* 0x000fe20001000000 */
[----:B------:R-:W-:Y:S02]  /*3c40*/  FFMA.FTZ R178, R223, R178, R220 ;  /* 0x000000b2dfb27223 */ /* 0x000fe400000100dc */
[----:B------:R-:W2:Y:S01]  /*3c50*/  LDS.U16 R220, [R70+0x8000] ;  /* 0x0080000046dc7984 */ /* 0x000ea20000000400 */
[----:B------:R-:W-:-:S04]  /*3c60*/  ISETP.NE.AND P2, PT, R222, RZ, PT ;  /* 0x000000ffde00720c */ /* 0x000fc80003f45270 */
[----:B------:R-:W-:-:S05]  /*3c70*/  FSEL R223, RZ, 1, P2 ;  /* 0x3f800000ffdf7808 */ /* 0x000fca0001000000 */
[----:B------:R-:W-:Y:S02]  /*3c80*/  FFMA.FTZ R180, R223, R180, R178 ;  /* 0x000000b4dfb47223 */ /* 0x000fe400000100b2 */
[----:B------:R-:W3:Y:S01]  /*3c90*/  LDS.U16 R178, [R70+0x7e00] ;  /* 0x007e000046b27984 */ /* 0x000ee20000000400 */
[----:B0-----:R-:W-:Y:S01]  /*3ca0*/  LOP3.LUT R222, R168, UR15, RZ, 0xc, !PT ;  /* 0x0000000fa8de7c12 */ /* 0x001fe2000f8e0cff */
[----:B------:R-:W-:-:S03]  /*3cb0*/  HADD2.F32 R168, -RZ, R168.H0_H0 ;  /* 0x200000a8ffa87230 */ /* 0x000fc60000004100 */
[----:B------:R-:W-:Y:S02]  /*3cc0*/  PRMT R223, R222, 0x9910, RZ ;  /* 0x00009910dedf7816 */ /* 0x000fe400000000ff */
[----:B-1----:R-:W-:Y:S02]  /*3cd0*/  LOP3.LUT R222, R215, UR15, RZ, 0xc, !PT ;  /* 0x0000000fd7de7c12 */ /* 0x002fe4000f8e0cff */
[----:B------:R-:W-:Y:S02]  /*3ce0*/  ISETP.NE.AND P1, PT, R223, RZ, PT ;  /* 0x000000ffdf00720c */ /* 0x000fe40003f25270 */
[----:B------:R-:W-:Y:S02]  /*3cf0*/  PRMT R222, R222, 0x9910, RZ ;  /* 0x00009910dede7816 */ /* 0x000fe400000000ff */
[----:B------:R-:W-:Y:S02]  /*3d00*/  FSEL R223, RZ, 1, P1 ;  /* 0x3f800000ffdf7808 */ /* 0x000fe40000800000 */
[----:B------:R-:W-:-:S02]  /*3d10*/  ISETP.NE.AND P0, PT, R222, RZ, PT ;  /* 0x000000ffde00720c */ /* 0x000fc40003f05270 */
[----:B------:R-:W0:Y:S01]  /*3d20*/  LDS.U16 R222, [R70+0x8200] ;  /* 0x0082000046de7984 */ /* 0x000e220000000400 */
[----:B------:R-:W-:Y:S01]  /*3d30*/  FFMA.FTZ R168, R223, R168, R180 ;  /* 0x000000a8dfa87223 */ /* 0x000fe200000100b4 */
[----:B------:R-:W-:Y:S01]  /*3d40*/  HADD2.F32 R180, -RZ, R215.H0_H0 ;  /* 0x200000d7ffb47230 */ /* 0x000fe20000004100 */
[----:B------:R-:W-:Y:S01]  /*3d50*/  FSEL R215, RZ, 1, P0 ;  /* 0x3f800000ffd77808 */ /* 0x000fe20000000000 */
[----:B--2---:R-:W-:-:S04]  /*3d60*/  HADD2.F32 R224, -RZ, R220.H0_H0 ;  /* 0x200000dcffe07230 */ /* 0x004fc80000004100 */
[----:B------:R-:W-:Y:S02]  /*3d70*/  FFMA.FTZ R215, R215, R180, R168 ;  /* 0x000000b4d7d77223 */ /* 0x000fe400000100a8 */
[----:B------:R-:W1:Y:S01]  /*3d80*/  LDS.U16 R168, [R70+0x8400] ;  /* 0x0084000046a87984 */ /* 0x000e620000000400 */
[----:B---3--:R-:W-:-:S04]  /*3d90*/  LOP3.LUT R180, R178, UR15, RZ, 0xc, !PT ;  /* 0x0000000fb2b47c12 */ /* 0x008fc8000f8e0cff */
[----:B------:R-:W-:Y:S02]  /*3da0*/  PRMT R223, R180, 0x9910, RZ ;  /* 0x00009910b4df7816 */ /* 0x000fe400000000ff */
[----:B------:R-:W-:Y:S02]  /*3db0*/  LOP3.LUT R180, R220, UR15, RZ, 0xc, !PT ;  /* 0x0000000fdcb47c12 */ /* 0x000fe4000f8e0cff */
[----:B------:R-:W-:Y:S01]  /*3dc0*/  ISETP.NE.AND P6, PT, R223, RZ, PT ;  /* 0x000000ffdf00720c */ /* 0x000fe20003fc5270 */
[----:B------:R-:W2:Y:S01]  /*3dd0*/  LDS.U16 R220, [R70+0x8600] ;  /* 0x0086000046dc7984 */ /* 0x000ea20000000400 */
[----:B------:R-:W-:-:S05]  /*3de0*/  PRMT R180, R180, 0x9910, RZ ;  /* 0x00009910b4b47816 */ /* 0x000fca00000000ff */
[----:B------:R-:W-:Y:S01]  /*3df0*/  IMAD.MOV.U32 R223, RZ, RZ, R180 ;  /* 0x000000ffffdf7224 */ /* 0x000fe200078e00b4 */
[----:B------:R-:W-:-:S04]  /*3e00*/  SEL R180, RZ, 0x200, P4 ;  /* 0x00000200ffb47807 */ /* 0x000fc80002000000 */
[----:B------:R-:W-:Y:S01]  /*3e10*/  ISETP.NE.AND P4, PT, R223, RZ, PT ;  /* 0x000000ffdf00720c */ /* 0x000fe20003f85270 */
[----:B------:R-:W-:Y:S01]  /*3e20*/  HADD2.F32 R223, -RZ, R178.H0_H0 ;  /* 0x200000b2ffdf7230 */ /* 0x000fe20000004100 */
[----:B------:R-:W-:Y:S01]  /*3e30*/  FSEL R178, RZ, 1, P6 ;  /* 0x3f800000ffb27808 */ /* 0x000fe20003000000 */
[----:B0-----:R-:W-:-:S04]  /*3e40*/  HADD2.F32 R226, -RZ, R222.H0_H0 ;  /* 0x200000deffe27230 */ /* 0x001fc80000004100 */
[----:B------:R-:W-:Y:S01]  /*3e50*/  FFMA.FTZ R178, R178, R223, R215 ;  /* 0x000000dfb2b27223 */ /* 0x000fe200000100d7 */
[----:B------:R-:W-:Y:S02]  /*3e60*/  FSEL R215, RZ, 1, P4 ;  /* 0x3f800000ffd77808 */ /* 0x000fe40002000000 */
[----:B------:R-:W-:-:S03]  /*3e70*/  SEL R223, RZ, 0x400, P5 ;  /* 0x00000400ffdf7807 */ /* 0x000fc60002800000 */
[----:B------:R-:W-:Y:S01]  /*3e80*/  FFMA.FTZ R224, R215, R224, R178 ;  /* 0x000000e0d7e07223 */ /* 0x000fe200000100b2 */
[----:B------:R-:W-:-:S04]  /*3e90*/  LOP3.LUT R178, R222, UR15, RZ, 0xc, !PT ;  /* 0x0000000fdeb27c12 */ /* 0x000fc8000f8e0cff */
[----:B------:R-:W-:Y:S02]  /*3ea0*/  PRMT R215, R178, 0x9910, RZ ;  /* 0x00009910b2d77816 */ /* 0x000fe400000000ff */
[----:B-1----:R-:W-:Y:S02]  /*3eb0*/  LOP3.LUT R178, R168, UR15, RZ, 0xc, !PT ;  /* 0x0000000fa8b27c12 */ /* 0x002fe4000f8e0cff */
[----:B------:R-:W-:Y:S02]  /*3ec0*/  ISETP.NE.AND P5, PT, R215, RZ, PT ;  /* 0x000000ffd700720c */ /* 0x000fe40003fa5270 */
[----:B------:R-:W-:Y:S02]  /*3ed0*/  PRMT R178, R178, 0x9910, RZ ;  /* 0x00009910b2b27816 */ /* 0x000fe400000000ff */
[----:B------:R-:W-:-:S03]  /*3ee0*/  FSEL R222, RZ, 1, P5 ;  /* 0x3f800000ffde7808 */ /* 0x000fc60002800000 */
[----:B------:R-:W-:Y:S01]  /*3ef0*/  IMAD.MOV.U32 R215, RZ, RZ, R178 ;  /* 0x000000ffffd77224 */ /* 0x000fe200078e00b2 */
[----:B------:R-:W-:Y:S01]  /*3f00*/  SEL R178, RZ, 0x800, P3 ;  /* 0x00000800ffb27807 */ /* 0x000fe20001800000 */
[----:B------:R-:W-:Y:S01]  /*3f10*/  FFMA.FTZ R222, R222, R226, R224 ;  /* 0x000000e2dede7223 */ /* 0x000fe200000100e0 */
[----:B------:R-:W-:Y:S02]  /*3f20*/  HADD2.F32 R224, -RZ, R168.H0_H0 ;  /* 0x200000a8ffe07230 */ /* 0x000fe40000004100 */
[----:B------:R-:W-:Y:S02]  /*3f30*/  ISETP.NE.AND P3, PT, R215, RZ, PT ;  /* 0x000000ffd700720c */ /* 0x000fe40003f65270 */
[----:B------:R-:W0:Y:S02]  /*3f40*/  LDS.U16 R215, [R70+0x8800] ;  /* 0x0088000046d77984 */ /* 0x000e240000000400 */
[----:B------:R-:W-:-:S05]  /*3f50*/  FSEL R168, RZ, 1, P3 ;  /* 0x3f800000ffa87808 */ /* 0x000fca0001800000 */
[----:B------:R-:W-:Y:S01]  /*3f60*/  FFMA.FTZ R168, R168, R224, R222 ;  /* 0x000000e0a8a87223 */ /* 0x000fe200000100de */
[----:B--2---:R-:W-:Y:S01]  /*3f70*/  LOP3.LUT R222, R220, UR15, RZ, 0xc, !PT ;  /* 0x0000000fdcde7c12 */ /* 0x004fe2000f8e0cff */
[----:B------:R-:W1:Y:S03]  /*3f80*/  LDS.U16 R224, [R70+0x8a00] ;  /* 0x008a000046e07984 */ /* 0x000e660000000400 */
[----:B------:R-:W-:Y:S02]  /*3f90*/  PRMT R226, R222, 0x9910, RZ ;  /* 0x00009910dee27816 */ /* 0x000fe400000000ff */
[----:B------:R-:W-:Y:S02]  /*3fa0*/  SEL R222, RZ, 0x1000, P2 ;  /* 0x00001000ffde7807 */ /* 0x000fe40001000000 */
[----:B------:R-:W-:Y:S01]  /*3fb0*/  ISETP.NE.AND P2, PT, R226, RZ, PT ;  /* 0x000000ffe200720c */ /* 0x000fe20003f45270 */
[----:B------:R-:W-:-:S03]  /*3fc0*/  HADD2.F32 R226, -RZ, R220.H0_H0 ;  /* 0x200000dcffe27230 */ /* 0x000fc60000004100 */
[----:B------:R-:W-:-:S05]  /*3fd0*/  FSEL R220, RZ, 1, P2 ;  /* 0x3f800000ffdc7808 */ /* 0x000fca0001000000 */
[----:B------:R-:W-:Y:S01]  /*3fe0*/  FFMA.FTZ R220, R220, R226, R168 ;  /* 0x000000e2dcdc7223 */ /* 0x000fe200000100a8 */
[----:B0-----:R-:W-:-:S04]  /*3ff0*/  LOP3.LUT R168, R215, UR15, RZ, 0xc, !PT ;  /* 0x0000000fd7a87c12 */ /* 0x001fc8000f8e0cff */
[----:B------:R-:W-:Y:S02]  /*4000*/  PRMT R226, R168, 0x9910, RZ ;  /* 0x00009910a8e27816 */ /* 0x000fe400000000ff */
[----:B------:R-:W-:Y:S02]  /*4010*/  SEL R168, RZ, 0x2000, P1 ;  /* 0x00002000ffa87807 */ /* 0x000fe40000800000 */
[----:B------:R-:W-:Y:S01]  /*4020*/  ISETP.NE.AND P1, PT, R226, RZ, PT ;  /* 0x000000ffe200720c */ /* 0x000fe20003f25270 */
[----:B------:R-:W-:-:S03]  /*4030*/  HADD2.F32 R226, -RZ, R215.H0_H0 ;  /* 0x200000d7ffe27230 */ /* 0x000fc60000004100 */
[----:B------:R-:W-:-:S05]  /*4040*/  FSEL R215, RZ, 1, P1 ;  /* 0x3f800000ffd77808 */ /* 0x000fca0000800000 */
[----:B------:R-:W-:Y:S01]  /*4050*/  FFMA.FTZ R220, R215, R226, R220 ;  /* 0x000000e2d7dc7223 */ /* 0x000fe200000100dc */
[----:B-1----:R-:W-:-:S04]  /*4060*/  LOP3.LUT R215, R224, UR15, RZ, 0xc, !PT ;  /* 0x0000000fe0d77c12 */ /* 0x002fc8000f8e0cff */
        /* <DEDUP_REMOVED lines=8> */
[----:B0-----:R-:W-:Y:S01]  /*40f0*/  LOP3.LUT R166, R226, UR15, RZ, 0xc, !PT ;  /* 0x0000000fe2a67c12 */ /* 0x001fe2000f8e0cff */
[----:B------:R-:W-:-:S03]  /*4100*/  HADD2.F32 R226, -RZ, R226.H0_H0 ;  /* 0x200000e2ffe27230 */ /* 0x000fc60000004100 */
[----:B------:R-:W-:Y:S02]  /*4110*/  PRMT R214, R166, 0x9910, RZ ;  /* 0x00009910a6d67816 */ /* 0x000fe400000000ff */
[----:B------:R-:W-:Y:S02]  /*4120*/  SEL R166, RZ, 0x8000, P6 ;  /* 0x00008000ffa67807 */ /* 0x000fe40003000000 */
[----:B------:R-:W-:-:S04]  /*4130*/  ISETP.NE.AND P6, PT, R214, RZ, PT ;  /* 0x000000ffd600720c */ /* 0x000fc80003fc5270 */
[----:B------:R-:W-:-:S05]  /*4140*/  FSEL R214, RZ, 1, P6 ;  /* 0x3f800000ffd67808 */ /* 0x000fca0003000000 */
[----:B------:R-:W-:Y:S01]  /*4150*/  FFMA.FTZ R224, R214, R226, R224 ;  /* 0x000000e2d6e07223 */ /* 0x000fe200000100e0 */
[----:B-1----:R-:W-:Y:S01]  /*4160*/  LOP3.LUT R214, R220, UR15, RZ, 0xc, !PT ;  /* 0x0000000fdcd67c12 */ /* 0x002fe2000f8e0cff */
[----:B------:R-:W-:-:S03]  /*4170*/  HADD2.F32 R220, -RZ, R220.H0_H0 ;  /* 0x200000dcffdc7230 */ /* 0x000fc60000004100 */
[----:B------:R-:W-:Y:S02]  /*4180*/  PRMT R226, R214, 0x9910, RZ ;  /* 0x00009910d6e27816 */ /* 0x000fe400000000ff */
[----:B------:R-:W-:Y:S02]  /*4190*/  SEL R214, RZ, 0x10000, P4 ;  /* 0x00010000ffd67807 */ /* 0x000fe40002000000 */
[----:B------:R-:W-:-:S04]  /*41a0*/  ISETP.NE.AND P4, PT, R226, RZ, PT ;  /* 0x000000ffe200720c */ /* 0x000fc80003f85270 */
[----:B------:R-:W-:-:S05]  /*41b0*/  FSEL R226, RZ, 1, P4 ;  /* 0x3f800000ffe27808 */ /* 0x000fca0002000000 */
[----:B------:R-:W-:Y:S01]  /*41c0*/  FFMA.FTZ R226, R226, R220, R224 ;  /* 0x000000dce2e27223 */ /* 0x000fe200000100e0 */
[----:B------:R-:W-:Y:S01]  /*41d0*/  IADD3 R220, PT, PT, R194, R208, R207 ;  /* 0x000000d0c2dc7210 */ /* 0x000fe20007ffe0cf */
[----:B------:R-:W0:Y:S01]  /*41e0*/  LDS.U16 R224, [R70+0x9200] ;  /* 0x0092000046e07984 */ /* 0x000e220000000400 */
[----:B------:R-:W-:Y:S01]  /*41f0*/  LOP3.LUT R194, R228, UR15, RZ, 0xc, !PT ;  /* 0x0000000fe4c27c12 */ /* 0x000fe2000f8e0cff */
[----:B------:R-:W-:Y:S01]  /*4200*/  HADD2.F32 R228, -RZ, R228.H0_H0 ;  /* 0x200000e4ffe47230 */ /* 0x000fe20000004100 */
[----:B------:R-:W-:Y:S02]  /*4210*/  SEL R208, RZ, 0x20000, P5 ;  /* 0x00020000ffd07807 */ /* 0x000fe40002800000 */
[----:B------:R-:W-:-:S04]  /*4220*/  PRMT R194, R194, 0x9910, RZ ;  /* 0x00009910c2c27816 */ /* 0x000fc800000000ff */
[----:B------:R-:W-:-:S04]  /*4230*/  ISETP.NE.AND P5, PT, R194, RZ, PT ;  /* 0x000000ffc200720c */ /* 0x000fc80003fa5270 */
[----:B------:R-:W-:-:S05]  /*4240*/  FSEL R207, RZ, 1, P5 ;  /* 0x3f800000ffcf7808 */ /* 0x000fca0002800000 */
[----:B------:R-:W-:Y:S01]  /*4250*/  FFMA.FTZ R226, R207, R228, R226 ;  /* 0x000000e4cfe27223 */ /* 0x000fe200000100e2 */
[----:B0-----:R-:W-:Y:S01]  /*4260*/  LOP3.LUT R194, R224, UR15, RZ, 0xc, !PT ;  /* 0x0000000fe0c27c12 */ /* 0x001fe2000f8e0cff */
[----:B------:R-:W-:Y:S01]  /*4270*/  HADD2.F32 R228, -RZ, R224.H0_H0 ;  /* 0x200000e0ffe47230 */ /* 0x000fe20000004100 */
[----:B------:R-:W-:Y:S02]  /*4280*/  IADD3 R224, PT, PT, R186, R218, R201 ;  /* 0x000000dabae07210 */ /* 0x000fe40007ffe0c9 */
[----:B------:R-:W-:Y:S02]  /*4290*/  PRMT R207, R194, 0x9910, RZ ;  /* 0x00009910c2cf7816 */ /* 0x000fe400000000ff */
[----:B------:R-:W-:Y:S01]  /*42a0*/  SEL R194, RZ, 0x40000, P3 ;  /* 0x00040000ffc27807 */ /* 0x000fe20001800000 */
[----:B------:R-:W-:Y:S01]  /*42b0*/  IMAD.IADD R66, R66, 0x1, R224 ;  /* 0x0000000142427824 */ /* 0x000fe200078e02e0 */
[----:B------:R-:W-:Y:S02]  /*42c0*/  ISETP.NE.AND P3, PT, R207, RZ, PT ;  /* 0x000000ffcf00720c */ /* 0x000fe40003f65270 */
[----:B------:R-:W-:Y:S01]  /*42d0*/  LOP3.LUT R186, R234, UR15, RZ, 0xc, !PT ;  /* 0x0000000feaba7c12 */ /* 0x000fe2000f8e0cff */
[----:B------:R-:W-:Y:S01]  /*42e0*/  HADD2.F32 R234, -RZ, R234.H0_H0 ;  /* 0x200000eaffea7230 */ /* 0x000fe20000004100 */
[----:B------:R-:W-:-:S02]  /*42f0*/  FSEL R207, RZ, 1, P3 ;  /* 0x3f800000ffcf7808 */ /* 0x000fc40001800000 */
[----:B------:R-:W-:Y:S02]  /*4300*/  PRMT R186, R186, 0x9910, RZ ;  /* 0x00009910baba7816 */ /* 0x000fe400000000ff */
[----:B------:R-:W-:Y:S01]  /*4310*/  IADD3 R142, PT, PT, R66, R197, R142 ;  /* 0x000000c5428e7210 */ /* 0x000fe20007ffe08e */
[----:B------:R-:W-:Y:S01]  /*4320*/  FFMA.FTZ R228, R207, R228, R226 ;  /* 0x000000e4cfe47223 */ /* 0x000fe200000100e2 */
[----:B------:R-:W-:Y:S01]  /*4330*/  SEL R207, RZ, 0x80000, P2 ;  /* 0x00080000ffcf7807 */ /* 0x000fe20001000000 */
[----:B------:R-:W0:Y:S01]  /*4340*/  LDS.U16 R226, [R70+0x9600] ;  /* 0x0096000046e27984 */ /* 0x000e220000000400 */
[----:B------:R-:W-:-:S04]  /*4350*/  ISETP.NE.AND P2, PT, R186, RZ, PT ;  /* 0x000000ffba00720c */ /* 0x000fc80003f45270 */
[----:B------:R-:W-:-:S05]  /*4360*/  FSEL R201, RZ, 1, P2 ;  /* 0x3f800000ffc97808 */ /* 0x000fca0001000000 */
[----:B------:R-:W-:Y:S02]  /*4370*/  FFMA.FTZ R201, R201, R234, R228 ;  /* 0x000000eac9c97223 */ /* 0x000fe400000100e4 */
        /* <DEDUP_REMOVED lines=10> */
[----:B-1----:R-:W-:Y:S01]  /*4420*/  LOP3.LUT R165, R228, UR15, RZ, 0xc, !PT ;  /* 0x0000000fe4a57c12 */ /* 0x002fe2000f8e0cff */
[----:B------:R-:W-:Y:S01]  /*4430*/  HADD2.F32 R228, -RZ, R228.H0_H0 ;  /* 0x200000e4ffe47230 */ /* 0x000fe20000004100 */
[----:B------:R-:W-:Y:S02]  /*4440*/  SEL R206, RZ, 0x200000, P0 ;  /* 0x00200000ffce7807 */ /* 0x000fe40000000000 */
[----:B------:R-:W-:-:S04]  /*4450*/  PRMT R165, R165, 0x9910, RZ ;  /* 0x00009910a5a57816 */ /* 0x000fc800000000ff */
[----:B------:R-:W-:-:S04]  /*4460*/  ISETP.NE.AND P0, PT, R165, RZ, PT ;  /* 0x000000ffa500720c */ /* 0x000fc80003f05270 */
[----:B------:R-:W-:-:S05]  /*4470*/  FSEL R220, RZ, 1, P0 ;  /* 0x3f800000ffdc7808 */ /* 0x000fca0000000000 */
[----:B------:R-:W-:Y:S01]  /*4480*/  FFMA.FTZ R220, R220, R228, R201 ;  /* 0x000000e4dcdc7223 */ /* 0x000fe200000100c9 */
[----:B------:R-:W-:Y:S02]  /*4490*/  SEL R201, RZ, 0x400000, P6 ;  /* 0x00400000ffc97807 */ /* 0x000fe40003000000 */
[----:B0-----:R-:W-:Y:S01]  /*44a0*/  LOP3.LUT R165, R226, UR15, RZ, 0xc, !PT ;  /* 0x0000000fe2a57c12 */ /* 0x001fe2000f8e0cff */
[----:B------:R-:W-:-:S03]  /*44b0*/  HADD2.F32 R226, -RZ, R226.H0_H0 ;  /* 0x200000e2ffe27230 */ /* 0x000fc60000004100 */
[----:B------:R-:W-:-:S04]  /*44c0*/  PRMT R165, R165, 0x9910, RZ ;  /* 0x00009910a5a57816 */ /* 0x000fc800000000ff */
[----:B------:R-:W-:-:S04]  /*44d0*/  ISETP.NE.AND P6, PT, R165, RZ, PT ;  /* 0x000000ffa500720c */ /* 0x000fc80003fc5270 */
[----:B------:R-:W-:-:S05]  /*44e0*/  FSEL R165, RZ, 1, P6 ;  /* 0x3f800000ffa57808 */ /* 0x000fca0003000000 */
[----:B------:R-:W-:Y:S02]  /*44f0*/  FFMA.FTZ R220, R165, R226, R220 ;  /* 0x000000e2a5dc7223 */ /* 0x000fe400000100dc */
[----:B------:R-:W0:Y:S02]  /*4500*/  LDS.U16 R226, [R70+0x9c00] ;  /* 0x009c000046e27984 */ /* 0x000e240000000400 */
[----:B0-----:R-:W-:Y:S01]  /*4510*/  LOP3.LUT R165, R226, UR15, RZ, 0xc, !PT ;  /* 0x0000000fe2a57c12 */ /* 0x001fe2000f8e0cff */
[----:B------:R-:W-:-:S03]  /*4520*/  HADD2.F32 R226, -RZ, R226.H0_H0 ;  /* 0x200000e2ffe27230 */ /* 0x000fc60000004100 */
[----:B------:R-:W-:Y:S02]  /*4530*/  PRMT R228, R165, 0x9910, RZ ;  /* 0x00009910a5e47816 */ /* 0x000fe400000000ff */
[----:B------:R-:W-:Y:S02]  /*4540*/  SEL R165, RZ, 0x800000, P4 ;  /* 0x00800000ffa57807 */ /* 0x000fe40002000000 */
[----:B------:R-:W-:-:S04]  /*4550*/  ISETP.NE.AND P4, PT, R228, RZ, PT ;  /* 0x000000ffe400720c */ /* 0x000fc80003f85270 */
[----:B------:R-:W-:-:S05]  /*4560*/  FSEL R224, RZ, 1, P4 ;  /* 0x3f800000ffe07808 */ /* 0x000fca0002000000 */
[----:B------:R-:W-:Y:S02]  /*4570*/  FFMA.FTZ R224, R224, R226, R220 ;  /* 0x000000e2e0e07223 */ /* 0x000fe400000100dc */
[----:B------:R-:W0:Y:S04]  /*4580*/  LDS.U16 R226, [R70+0x9e00] ;  /* 0x009e000046e27984 */ /* 0x000e280000000400 */
[----:B------:R-:W1:Y:S01]  /*4590*/  LDS.U16 R220, [R70+0xa000] ;  /* 0x00a0000046dc7984 */ /* 0x000e620000000400 */
[----:B------:R-:W-:Y:S01]  /*45a0*/  IMAD.IADD R104, R104, 0x1, R218 ;  /* 0x0000000168687824 */ /* 0x000fe200078e02da */
        /* <DEDUP_REMOVED lines=8> */
[----:B------:R-:W2:Y:S01]  /*4630*/  LDL R226, [R1+0x8] ;  /* 0x0000080001e27983 */ /* 0x000ea20000100800 */
[----:B------:R-:W-:Y:S01]  /*4640*/  HADD2.F32 R220, -RZ, R220.H0_H0 ;  /* 0x200000dcffdc7230 */ /* 0x000fe20000004100 */
[----:B------:R-:W-:Y:S01]  /*4650*/  IADD3 R104, PT, PT, R104, R170, R216 ;  /* 0x000000aa68687210 */ /* 0x000fe20007ffe0d8 */
[----:B------:R-:W-:Y:S01]  /*4660*/  BSSY.RECONVERGENT B0, `(.L_x_134) ;  /* 0x000014b000007945 */ /* 0x000fe20003800200 */
[----:B------:R-:W-:Y:S02]  /*4670*/  PRMT R228, R197, 0x9910, RZ ;  /* 0x00009910c5e47816 */ /* 0x000fe400000000ff */
[----:B------:R-:W-:Y:S02]  /*4680*/  SEL R197, RZ, 0x2000000, P3 ;  /* 0x02000000ffc57807 */ /* 0x000fe40001800000 */
[----:B------:R-:W-:-:S02]  /*4690*/  ISETP.NE.AND P3, PT, R228, RZ, PT ;  /* 0x000000ffe400720c */ /* 0x000fc40003f65270 */
[----:B------:R-:W-:Y:S02]  /*46a0*/  IADD3 R138, PT, PT, R142, R138, R167 ;  /* 0x0000008a8e8a7210 */ /* 0x000fe40007ffe0a7 */
[----:B------:R-:W-:Y:S02]  /*46b0*/  FSEL R218, RZ, 1, P3 ;  /* 0x3f800000ffda7808 */ /* 0x000fe40001800000 */
[----:B------:R-:W-:Y:S02]  /*46c0*/  SEL R167, RZ, 0x10000000, P0 ;  /* 0x10000000ffa77807 */ /* 0x000fe40000000000 */
[----:B------:R-:W-:Y:S01]  /*46d0*/  IADD3 R108, PT, PT, R104, R82, R108 ;  /* 0x00000052686c7210 */ /* 0x000fe20007ffe06c */
[----:B------:R-:W-:Y:S01]  /*46e0*/  FFMA.FTZ R218, R218, R220, R224 ;  /* 0x000000dcdada7223 */ /* 0x000fe200000100e0 */
[----:B------:R-:W-:Y:S01]  /*46f0*/  IADD3 R134, PT, PT, R138, R134, R162 ;  /* 0x000000868a867210 */ /* 0x000fe20007ffe0a2 */
[----:B------:R-:W0:Y:S01]  /*4700*/  LDS.U16 R220, [R70+0xa200] ;  /* 0x00a2000046dc7984 */ /* 0x000e220000000400 */
[----:B------:R-:W-:-:S02]  /*4710*/  IADD3 R112, PT, PT, R108, R112, R81 ;  /* 0x000000706c707210 */ /* 0x000fc40007ffe051 */
[----:B------:R-:W-:Y:S01]  /*4720*/  IADD3 R130, PT, PT, R134, R83, R130 ;  /* 0x0000005386827210 */ /* 0x000fe20007ffe082 */
[----:B------:R-:W1:Y:S01]  /*4730*/  S2R R224, SR_LANEID ;  /* 0x0000000000e07919 */ /* 0x000e620000000000 */
[----:B------:R-:W-:Y:S02]  /*4740*/  IADD3 R116, PT, PT, R112, R116, R80 ;  /* 0x0000007470747210 */ /* 0x000fe40007ffe050 */
[----:B------:R-:W-:Y:S02]  /*4750*/  IADD3 R126, PT, PT, R130, R126, R192 ;  /* 0x0000007e827e7210 */ /* 0x000fe40007ffe0c0 */
[----:B------:R-:W-:Y:S02]  /*4760*/  IADD3 R120, PT, PT, R116, R79, R120 ;  /* 0x0000004f74787210 */ /* 0x000fe40007ffe078 */
[----:B------:R-:W-:Y:S02]  /*4770*/  IADD3 R122, PT, PT, R126, R122, R184 ;  /* 0x0000007a7e7a7210 */ /* 0x000fe40007ffe0b8 */
[----:B------:R-:W-:-:S02]  /*4780*/  IADD3 R124, PT, PT, R120, R124, R78 ;  /* 0x0000007c787c7210 */ /* 0x000fc40007ffe04e */
[----:B------:R-:W-:Y:S02]  /*4790*/  IADD3 R118, PT, PT, R122, R118, R182 ;  /* 0x000000767a767210 */ /* 0x000fe40007ffe0b6 */
        /* <DEDUP_REMOVED lines=8> */
[----:B------:R-:W-:-:S04]  /*4820*/  IADD3 R144, PT, PT, R140, R188, R144 ;  /* 0x000000bc8c907210 */ /* 0x000fc80007ffe090 */
[----:B------:R-:W-:Y:S02]  /*4830*/  IADD3 R148, PT, PT, R144, R148, R65 ;  /* 0x0000009490947210 */ /* 0x000fe40007ffe041 */
        /* <DEDUP_REMOVED lines=8> */
[----:B------:R-:W0:Y:S03]  /*48c0*/  LDS.U16 R220, [R70+0xa400] ;  /* 0x00a4000046dc7984 */ /* 0x000e260000000400 */
[----:B------:R-:W-:Y:S01]  /*48d0*/  IADD3 R200, PT, PT, R200, R218, R196 ;  /* 0x000000dac8c87210 */ /* 0x000fe20007ffe0c4 */
[----:B------:R-:W3:Y:S04]  /*48e0*/  LDS.U16 R210, [R70+0xa800] ;  /* 0x00a8000046d27984 */ /* 0x000ee80000000400 */
[----:B------:R-:W-:-:S05]  /*48f0*/  IMAD.IADD R172, R172, 0x1, R200 ;  /* 0x00000001acac7824 */ /* 0x000fca00078e02c8 */
[----:B------:R-:W-:-:S04]  /*4900*/  IADD3 R232, PT, PT, R172, R232, R249 ;  /* 0x000000e8ace87210 */ /* 0x000fc80007ffe0f9 */
[----:B------:R-:W-:-:S04]  /*4910*/  IADD3 R230, PT, PT, R232, R230, R180 ;  /* 0x000000e6e8e67210 */ /* 0x000fc80007ffe0b4 */
[----:B------:R-:W-:-:S04]  /*4920*/  IADD3 R223, PT, PT, R230, R223, R178 ;  /* 0x000000dfe6df7210 */ /* 0x000fc80007ffe0b2 */
[----:B------:R-:W-:-:S04]  /*4930*/  IADD3 R222, PT, PT, R223, R222, R168 ;  /* 0x000000dedfde7210 */ /* 0x000fc80007ffe0a8 */
[----:B------:R-:W-:-:S04]  /*4940*/  IADD3 R215, PT, PT, R222, R215, R166 ;  /* 0x000000d7ded77210 */ /* 0x000fc80007ffe0a6 */
[----:B------:R-:W-:-:S04]  /*4950*/  IADD3 R214, PT, PT, R215, R214, R208 ;  /* 0x000000d6d7d67210 */ /* 0x000fc80007ffe0d0 */
[----:B------:R-:W-:Y:S02]  /*4960*/  IADD3 R207, PT, PT, R214, R194, R207 ;  /* 0x000000c2d6cf7210 */ /* 0x000fe40007ffe0cf */
[----:B0-----:R-:W-:Y:S01]  /*4970*/  LOP3.LUT R204, R220, UR15, RZ, 0xc, !PT ;  /* 0x0000000fdccc7c12 */ /* 0x001fe2000f8e0cff */
[----:B------:R-:W-:Y:S01]  /*4980*/  HADD2.F32 R220, -RZ, R220.H0_H0 ;  /* 0x200000dcffdc7230 */ /* 0x000fe20000004100 */
[----:B------:R-:W-:Y:S02]  /*4990*/  IADD3 R206, PT, PT, R207, R186, R206 ;  /* 0x000000bacfce7210 */ /* 0x000fe40007ffe0ce */
[----:B------:R-:W-:Y:S02]  /*49a0*/  PRMT R238, R204, 0x9910, RZ ;  /* 0x00009910ccee7816 */ /* 0x000fe400000000ff */
[----:B------:R-:W-:Y:S02]  /*49b0*/  SEL R204, RZ, 0x1, P3 ;  /* 0x00000001ffcc7807 */ /* 0x000fe40001800000 */
[----:B------:R-:W-:-:S02]  /*49c0*/  ISETP.NE.AND P3, PT, R238, RZ, PT ;  /* 0x000000ffee00720c */ /* 0x000fc40003f65270 */
[----:B---3--:R-:W-:Y:S02]  /*49d0*/  LOP3.LUT R172, R210, UR15, RZ, 0xc, !PT ;  /* 0x0000000fd2ac7c12 */ /* 0x008fe4000f8e0cff */
[----:B------:R-:W-:Y:S02]  /*49e0*/  FSEL R212, RZ, 1, P3 ;  /* 0x3f800000ffd47808 */ /* 0x000fe40001800000 */
[----:B------:R-:W-:Y:S02]  /*49f0*/  PRMT R249, R172, 0x9910, RZ ;  /* 0x00009910acf97816 */ /* 0x000fe400000000ff */
[----:B------:R-:W-:Y:S01]  /*4a00*/  SEL R172, RZ, 0x4, P3 ;  /* 0x00000004ffac7807 */ /* 0x000fe20001800000 */
[----:B------:R-:W-:Y:S01]  /*4a10*/  FFMA.FTZ R212, R212, R220, R216 ;  /* 0x000000dcd4d47223 */ /* 0x000fe200000100d8 */
[----:B------:R-:W-:Y:S01]  /*4a20*/  ISETP.NE.AND P3, PT, R249, RZ, PT ;  /* 0x000000fff900720c */ /* 0x000fe20003f65270 */
[----:B------:R-:W0:Y:S01]  /*4a30*/  LDS.U16 R216, [R70+0xa600] ;  /* 0x00a6000046d87984 */ /* 0x000e220000000400 */
[----:B------:R-:W-:-:S04]  /*4a40*/  IADD3 R201, PT, PT, R206, R201, R165 ;  /* 0x000000c9cec97210 */ /* 0x000fc80007ffe0a5 */
[----:B------:R-:W-:Y:S02]  /*4a50*/  IADD3 R197, PT, PT, R201, R66, R197 ;  /* 0x00000042c9c57210 */ /* 0x000fe40007ffe0c5 */
[----:B0-----:R-:W-:Y:S01]  /*4a60*/  LOP3.LUT R196, R216, UR15, RZ, 0xc, !PT ;  /* 0x0000000fd8c47c12 */ /* 0x001fe2000f8e0cff */
[----:B------:R-:W-:-:S03]  /*4a70*/  HADD2.F32 R216, -RZ, R216.H0_H0 ;  /* 0x200000d8ffd87230 */ /* 0x000fc60000004100 */
[----:B------:R-:W-:Y:S02]  /*4a80*/  PRMT R248, R196, 0x9910, RZ ;  /* 0x00009910c4f87816 */ /* 0x000fe400000000ff */
[----:B------:R-:W-:Y:S02]  /*4a90*/  SEL R196, RZ, 0x2, P2 ;  /* 0x00000002ffc47807 */ /* 0x000fe40001000000 */
[----:B------:R-:W-:Y:S02]  /*4aa0*/  ISETP.NE.AND P2, PT, R248, RZ, PT ;  /* 0x000000fff800720c */ /* 0x000fe40003f45270 */
[----:B------:R-:W-:Y:S02]  /*4ab0*/  IADD3 R196, PT, PT, R172, R196, R204 ;  /* 0x000000c4acc47210 */ /* 0x000fe40007ffe0cc */
[----:B------:R-:W-:-:S05]  /*4ac0*/  FSEL R200, RZ, 1, P2 ;  /* 0x3f800000ffc87808 */ /* 0x000fca0001000000 */
[----:B------:R-:W-:Y:S01]  /*4ad0*/  FFMA.FTZ R212, R200, R216, R212 ;  /* 0x000000d8c8d47223 */ /* 0x000fe200000100d4 */
[----:B------:R-:W-:Y:S01]  /*4ae0*/  HADD2.F32 R216, -RZ, R210.H0_H0 ;  /* 0x200000d2ffd87230 */ /* 0x000fe20000004100 */
[----:B------:R-:W0:Y:S01]  /*4af0*/  LDS.U16 R200, [R70+0xaa00] ;  /* 0x00aa000046c87984 */ /* 0x000e220000000400 */
[----:B------:R-:W-:-:S05]  /*4b00*/  FSEL R210, RZ, 1, P3 ;  /* 0x3f800000ffd27808 */ /* 0x000fca0001800000 */
[----:B------:R-:W-:Y:S02]  /*4b10*/  FFMA.FTZ R212, R210, R216, R212 ;  /* 0x000000d8d2d47223 */ /* 0x000fe400000100d4 */
[----:B------:R-:W3:Y:S01]  /*4b20*/  LDS.U16 R210, [R70+0xac00] ;  /* 0x00ac000046d27984 */ /* 0x000ee20000000400 */
[----:B0-----:R-:W-:Y:S01]  /*4b30*/  LOP3.LUT R172, R200, UR15, RZ, 0xc, !PT ;  /* 0x0000000fc8ac7c12 */ /* 0x001fe2000f8e0cff */
[----:B------:R-:W-:-:S03]  /*4b40*/  HADD2.F32 R204, -RZ, R200.H0_H0 ;  /* 0x200000c8ffcc7230 */ /* 0x000fc60000004100 */
[----:B------:R-:W-:Y:S02]  /*4b50*/  PRMT R250, R172, 0x9910, RZ ;  /* 0x00009910acfa7816 */ /* 0x000fe400000000ff */
[----:B------:R-:W-:Y:S02]  /*4b60*/  SEL R172, RZ, 0x8, P2 ;  /* 0x00000008ffac7807 */ /* 0x000fe40001000000 */
[----:B------:R-:W-:-:S04]  /*4b70*/  ISETP.NE.AND P2, PT, R250, RZ, PT ;  /* 0x000000fffa00720c */ /* 0x000fc80003f45270 */
[----:B------:R-:W-:-:S05]  /*4b80*/  FSEL R200, RZ, 1, P2 ;  /* 0x3f800000ffc87808 */ /* 0x000fca0001000000 */
[----:B------:R-:W-:Y:S01]  /*4b90*/  FFMA.FTZ R212, R200, R204, R212 ;  /* 0x000000ccc8d47223 */ /* 0x000fe200000100d4 */
[----:B---3--:R-:W-:Y:S02]  /*4ba0*/  LOP3.LUT R200, R210, UR15, RZ, 0xc, !PT ;  /* 0x0000000fd2c87c12 */ /* 0x008fe4000f8e0cff */
[----:B------:R-:W-:Y:S02]  /*4bb0*/  SEL R204, RZ, 0x10, P3 ;  /* 0x00000010ffcc7807 */ /* 0x000fe40001800000 */
[----:B------:R-:W-:Y:S02]  /*4bc0*/  PRMT R200, R200, 0x9910, RZ ;  /* 0x00009910c8c87816 */ /* 0x000fe400000000ff */
[----:B------:R-:W-:Y:S02]  /*4bd0*/  IADD3 R196, PT, PT, R204, R196, R172 ;  /* 0x000000c4ccc47210 */ /* 0x000fe40007ffe0ac */
[----:B------:R-:W-:Y:S01]  /*4be0*/  ISETP.NE.AND P3, PT, R200, RZ, PT ;  /* 0x000000ffc800720c */ /* 0x000fe20003f65270 */
[----:B------:R-:W-:Y:S01]  /*4bf0*/  HADD2.F32 R200, -RZ, R210.H0_H0 ;  /* 0x200000d2ffc87230 */ /* 0x000fe20000004100 */
[----:B------:R-:W-:-:S02]  /*4c00*/  SEL R204, RZ, 0x20, P2 ;  /* 0x00000020ffcc7807 */ /* 0x000fc40001000000 */
[----:B------:R-:W-:-:S03]  /*4c10*/  FSEL R210, RZ, 1, P3 ;  /* 0x3f800000ffd27808 */ /* 0x000fc60001800000 */
[----:B------:R-:W-:Y:S02]  /*4c20*/  IMAD.IADD R204, R204, 0x1, R196 ;  /* 0x00000001cccc7824 */ /* 0x000fe400078e02c4 */
[----:B------:R-:W-:Y:S02]  /*4c30*/  FFMA.FTZ R210, R210, R200, R212 ;  /* 0x000000c8d2d27223 */ /* 0x000fe400000100d4 */
[----:B------:R-:W0:Y:S04]  /*4c40*/  LDS.U16 R212, [R70+0xae00] ;  /* 0x00ae000046d47984 */ /* 0x000e280000000400 */
[----:B------:R-:W3:Y:S01]  /*4c50*/  LDS.U16 R200, [R70+0xb000] ;  /* 0x00b0000046c87984 */ /* 0x000ee20000000400 */
[----:B0-----:R-:W-:Y:S01]  /*4c60*/  LOP3.LUT R172, R212, UR15, RZ, 0xc, !PT ;  /* 0x0000000fd4ac7c12 */ /* 0x001fe2000f8e0cff */
[----:B------:R-:W-:-:S03]  /*4c70*/  HADD2.F32 R212, -RZ, R212.H0_H0 ;  /* 0x200000d4ffd47230 */ /* 0x000fc60000004100 */
[----:B------:R-:W-:-:S04]  /*4c80*/  PRMT R172, R172, 0x9910, RZ ;  /* 0x00009910acac7816 */ /* 0x000fc800000000ff */
[----:B------:R-:W-:-:S04]  /*4c90*/  ISETP.NE.AND P2, PT, R172, RZ, PT ;  /* 0x000000ffac00720c */ /* 0x000fc80003f45270 */
[----:B------:R-:W-:-:S05]  /*4ca0*/  FSEL R172, RZ, 1, P2 ;  /* 0x3f800000ffac7808 */ /* 0x000fca0001000000 */
[----:B------:R-:W-:Y:S01]  /*4cb0*/  FFMA.FTZ R210, R172, R212, R210 ;  /* 0x000000d4acd27223 */ /* 0x000fe200000100d2 */
[----:B---3--:R-:W-:-:S04]  /*4cc0*/  LOP3.LUT R172, R200, UR15, RZ, 0xc, !PT ;  /* 0x0000000fc8ac7c12 */ /* 0x008fc8000f8e0cff */
[----:B------:R-:W-:Y:S02]  /*4cd0*/  PRMT R212, R172, 0x9910, RZ ;  /* 0x00009910acd47816 */ /* 0x000fe400000000ff */
[----:B------:R-:W-:Y:S02]  /*4ce0*/  SEL R172, RZ, 0x40, P3 ;  /* 0x00000040ffac7807 */ /* 0x000fe40001800000 */
[----:B------:R-:W-:Y:S01]  /*4cf0*/  ISETP.NE.AND P3, PT, R212, RZ, PT ;  /* 0x000000ffd400720c */ /* 0x000fe20003f65270 */
[----:B------:R-:W-:-:S03]  /*4d00*/  HADD2.F32 R212, -RZ, R200.H0_H0 ;  /* 0x200000c8ffd47230 */ /* 0x000fc60000004100 */
[----:B------:R-:W-:-:S05]  /*4d10*/  FSEL R200, RZ, 1, P3 ;  /* 0x3f800000ffc87808 */ /* 0x000fca0001800000 */
[----:B------:R-:W-:Y:S02]  /*4d20*/  FFMA.FTZ R210, R200, R212, R210 ;  /* 0x000000d4c8d27223 */ /* 0x000fe400000100d2 */
[----:B------:R-:W0:Y:S02]  /*4d30*/  LDS.U16 R212, [R70+0xb200] ;  /* 0x00b2000046d47984 */ /* 0x000e240000000400 */
[----:B0-----:R-:W-:Y:S01]  /*4d40*/  LOP3.LUT R200, R212, UR15, RZ, 0xc, !PT ;  /* 0x0000000fd4c87c12 */ /* 0x001fe2000f8e0cff */
[----:B------:R-:W-:-:S03]  /*4d50*/  HADD2.F32 R212, -RZ, R212.H0_H0 ;  /* 0x200000d4ffd47230 */ /* 0x000fc60000004100 */
[----:B------:R-:W-:Y:S02]  /*4d60*/  PRMT R216, R200, 0x9910, RZ ;  /* 0x00009910c8d87816 */ /* 0x000fe400000000ff */
[----:B------:R-:W-:Y:S02]  /*4d70*/  SEL R200, RZ, 0x80, P2 ;  /* 0x00000080ffc87807 */ /* 0x000fe40001000000 */
[----:B------:R-:W-:Y:S02]  /*4d80*/  ISETP.NE.AND P2, PT, R216, RZ, PT ;  /* 0x000000ffd800720c */ /* 0x000fe40003f45270 */
[----:B------:R-:W-:Y:S02]  /*4d90*/  IADD3 R172, PT, PT, R204, R172, R200 ;  /* 0x000000acccac7210 */ /* 0x000fe40007ffe0c8 */
[----:B------:R-:W-:Y:S02]  /*4da0*/  FSEL R196, RZ, 1, P2 ;  /* 0x3f800000ffc47808 */ /* 0x000fe40001000000 */
[----:B------:R-:W-:-:S03]  /*4db0*/  SEL R162, RZ, 0x200, P2 ;  /* 0x00000200ffa27807 */ /* 0x000fc60001000000 */
[----:B------:R-:W-:Y:S02]  /*4dc0*/  FFMA.FTZ R210, R196, R212, R210 ;  /* 0x000000d4c4d27223 */ /* 0x000fe400000100d2 */
[----:B------:R-:W0:Y:S04]  /*4dd0*/  LDS.U16 R212, [R70+0xb400] ;  /* 0x00b4000046d47984 */ /* 0x000e280000000400 */
[----:B------:R-:W3:Y:S01]  /*4de0*/  LDS.U16 R196, [R70+0xb600] ;  /* 0x00b6000046c47984 */ /* 0x000ee20000000400 */
[----:B0-----:R-:W-:Y:S01]  /*4df0*/  LOP3.LUT R200, R212, UR15, RZ, 0xc, !PT ;  /* 0x0000000fd4c87c12 */ /* 0x001fe2000f8e0cff */
[----:B------:R-:W-:-:S03]  /*4e00*/  HADD2.F32 R212, -RZ, R212.H0_H0 ;  /* 0x200000d4ffd47230 */ /* 0x000fc60000004100 */
[----:B------:R-:W-:Y:S02]  /*4e10*/  PRMT R204, R200, 0x9910, RZ ;  /* 0x00009910c8cc7816 */ /* 0x000fe400000000ff */
[----:B------:R-:W-:Y:S02]  /*4e20*/  SEL R200, RZ, 0x8000000, P1 ;  /* 0x08000000ffc87807 */ /* 0x000fe40000800000 */
[----:B------:R-:W-:-:S04]  /*4e30*/  ISETP.NE.AND P1, PT, R204, RZ, PT ;  /* 0x000000ffcc00720c */ /* 0x000fc80003f25270 */
[----:B------:R-:W-:Y:S02]  /*4e40*/  FSEL R204, RZ, 1, P1 ;  /* 0x3f800000ffcc7808 */ /* 0x000fe40000800000 */
[----:B------:R-:W-:-:S03]  /*4e50*/  SEL R81, RZ, 0x400, P1 ;  /* 0x00000400ff517807 */ /* 0x000fc60000800000 */
[----:B------:R-:W-:Y:S01]  /*4e60*/  FFMA.FTZ R210, R204, R212, R210 ;  /* 0x000000d4ccd27223 */ /* 0x000fe200000100d2 */
[----:B---3--:R-:W-:Y:S01]  /*4e70*/  LOP3.LUT R212, R196, UR15, RZ, 0xc, !PT ;  /* 0x0000000fc4d47c12 */ /* 0x008fe2000f8e0cff */
[----:B------:R-:W0:Y:S01]  /*4e80*/  LDS.U16 R204, [R70+0xb800] ;  /* 0x00b8000046cc7984 */ /* 0x000e220000000400 */
[----:B------:R-:W-:Y:S02]  /*4e90*/  HADD2.F32 R196, -RZ, R196.H0_H0 ;  /* 0x200000c4ffc47230 */ /* 0x000fe40000004100 */
[----:B------:R-:W-:-:S04]  /*4ea0*/  PRMT R212, R212, 0x9910, RZ ;  /* 0x00009910d4d47816 */ /* 0x000fc800000000ff */
[----:B------:R-:W-:-:S04]  /*4eb0*/  ISETP.NE.AND P0, PT, R212, RZ, PT ;  /* 0x000000ffd400720c */ /* 0x000fc80003f05270 */
[----:B------:R-:W-:Y:S02]  /*4ec0*/  FSEL R212, RZ, 1, P0 ;  /* 0x3f800000ffd47808 */ /* 0x000fe40000000000 */
[----:B------:R-:W-:-:S03]  /*4ed0*/  SEL R83, RZ, 0x800, P0 ;  /* 0x00000800ff537807 */ /* 0x000fc60000000000 */
[----:B------:R-:W-:Y:S02]  /*4ee0*/  FFMA.FTZ R212, R212, R196, R210 ;  /* 0x000000c4d4d47223 */ /* 0x000fe400000100d2 */
        /* <DEDUP_REMOVED lines=9> */
[----:B---3--:R-:W-:-:S04]  /*4f80*/  LOP3.LUT R82, R210, UR15, RZ, 0xc, !PT ;  /* 0x0000000fd2527c12 */ /* 0x008fc8000f8e0cff */
[----:B------:R-:W-:Y:S02]  /*4f90*/  PRMT R212, R82, 0x9910, RZ ;  /* 0x0000991052d47816 */ /* 0x000fe400000000ff */
[----:B------:R-:W-:Y:S02]  /*4fa0*/  SEL R82, RZ, 0x100, P3 ;  /* 0x00000100ff527807 */ /* 0x000fe40001800000 */
[----:B------:R-:W-:Y:S01]  /*4fb0*/  ISETP.NE.AND P3, PT, R212, RZ, PT ;  /* 0x000000ffd400720c */ /* 0x000fe20003f65270 */
[----:B------:R-:W-:Y:S01]  /*4fc0*/  HADD2.F32 R212, -RZ, R210.H0_H0 ;  /* 0x200000d2ffd47230 */ /* 0x000fe20000004100 */
[----:B------:R-:W-:Y:S02]  /*4fd0*/  IADD3 R82, PT, PT, R172, R82, R162 ;  /* 0x00000052ac527210 */ /* 0x000fe40007ffe0a2 */
[----:B------:R-:W-:Y:S02]  /*4fe0*/  FSEL R210, RZ, 1, P3 ;  /* 0x3f800000ffd27808 */ /* 0x000fe40001800000 */
[----:B------:R-:W-:-:S03]  /*4ff0*/  IADD3 R81, PT, PT, R82, R81, R83 ;  /* 0x0000005152517210 */ /* 0x000fc60007ffe053 */
[----:B------:R-:W-:Y:S02]  /*5000*/  FFMA.FTZ R204, R210, R212, R204 ;  /* 0x000000d4d2cc7223 */ /* 0x000fe400000100cc */
[----:B------:R-:W0:Y:S02]  /*5010*/  LDS.U16 R210, [R70+0xbc00] ;  /* 0x00bc000046d27984 */ /* 0x000e240000000400 */
[----:B0-----:R-:W-:-:S04]  /*5020*/  LOP3.LUT R212, R210, UR15, RZ, 0xc, !PT ;  /* 0x0000000fd2d47c12 */ /* 0x001fc8000f8e0cff */
[----:B------:R-:W-:-:S04]  /*5030*/  PRMT R212, R212, 0x9910, RZ ;  /* 0x00009910d4d47816 */ /* 0x000fc800000000ff */
[----:B------:R-:W-:Y:S01]  /*5040*/  ISETP.NE.AND P2, PT, R212, RZ, PT ;  /* 0x000000ffd400720c */ /* 0x000fe20003f45270 */
[----:B------:R-:W-:-:S03]  /*5050*/  HADD2.F32 R212, -RZ, R210.H0_H0 ;  /* 0x200000d2ffd47230 */ /* 0x000fc60000004100 */
[----:B------:R-:W-:Y:S02]  /*5060*/  FSEL R210, RZ, 1, P2 ;  /* 0x3f800000ffd27808 */ /* 0x000fe40001000000 */
[----:B------:R-:W-:-:S03]  /*5070*/  SEL R79, RZ, 0x4000, P2 ;  /* 0x00004000ff4f7807 */ /* 0x000fc60001000000 */
[----:B------:R-:W-:Y:S02]  /*5080*/  FFMA.FTZ R204, R210, R212, R204 ;  /* 0x000000d4d2cc7223 */ /* 0x000fe400000100cc */
[----:B------:R-:W0:Y:S02]  /*5090*/  LDS.U16 R210, [R70+0xbe00] ;  /* 0x00be000046d27984 */ /* 0x000e240000000400 */
[----:B0-----:R-:W-:-:S04]  /*50a0*/  LOP3.LUT R212, R210, UR15, RZ, 0xc, !PT ;  /* 0x0000000fd2d47c12 */ /* 0x001fc8000f8e0cff */
[----:B------:R-:W-:-:S04]  /*50b0*/  PRMT R212, R212, 0x9910, RZ ;  /* 0x00009910d4d47816 */ /* 0x000fc800000000ff */
[----:B------:R-:W-:Y:S01]  /*50c0*/  ISETP.NE.AND P1, PT, R212, RZ, PT ;  /* 0x000000ffd400720c */ /* 0x000fe20003f25270 */
[----:B------:R-:W-:-:S03]  /*50d0*/  HADD2.F32 R212, -RZ, R210.H0_H0 ;  /* 0x200000d2ffd47230 */ /* 0x000fc60000004100 */
[----:B------:R-:W-:-:S05]  /*50e0*/  FSEL R210, RZ, 1, P1 ;  /* 0x3f800000ffd27808 */ /* 0x000fca0000800000 */
        /* <DEDUP_REMOVED lines=60> */
[----:B------:R-:W-:-:S03]  /*54b0*/  IADD3 R77, PT, PT, R78, R77, R164 ;  /* 0x0000004d4e4d7210 */ /* 0x000fc60007ffe0a4 */
[----:B------:R-:W-:Y:S01]  /*54c0*/  FFMA.FTZ R210, R182, R212, R210 ;  /* 0x000000d4b6d27223 */ /* 0x000fe200000100d2 */
[----:B------:R-:W-:Y:S01]  /*54d0*/  IADD3 R76, PT, PT, R77, R76, R64 ;  /* 0x0000004c4d4c7210 */ /* 0x000fe20007ffe040 */
        /* <DEDUP_REMOVED lines=36> */
[----:B------:R-:W-:-:S04]  /*5720*/  ISETP.NE.AND P6, PT, R216, RZ, PT ;  /* 0x000000ffd800720c */ /* 0x000fc80003fc5270 */
        /* <DEDUP_REMOVED lines=31> */
[----:B------:R-:W-:-:S05]  /*5920*/  FFMA.FTZ R210, R178, R212, R210 ;  /* 0x000000d4b2d27223 */ /* 0x000fca00000100d2 */
[----:B------:R-:W0:Y:S02]  /*5930*/  SHFL.DOWN P6, R212, R210, 0x1, 0x1f ;  /* 0x08201f00d2d47f89 */ /* 0x000e2400000c0000 */
[----:B0-----:R-:W-:-:S05]  /*5940*/  @P6 FADD R212, R210, R212 ;  /* 0x000000d4d2d46221 */ /* 0x001fca0000000000 */
[----:B------:R-:W0:Y:S02]  /*5950*/  SHFL.DOWN P6, R216, R212, 0x2, 0x1f ;  /* 0x08401f00d4d87f89 */ /* 0x000e2400000c0000 */
[----:B0-----:R-:W-:-:S05]  /*5960*/  @P6 FADD R216, R212, R216 ;  /* 0x000000d8d4d86221 */ /* 0x001fca0000000000 */
[----:B------:R-:W0:Y:S02]  /*5970*/  SHFL.DOWN P6, R218, R216, 0x4, 0x1f ;  /* 0x08801f00d8da7f89 */ /* 0x000e2400000c0000 */
[----:B0-----:R-:W-:-:S05]  /*5980*/  @P6 FADD R218, R216, R218 ;  /* 0x000000dad8da6221 */ /* 0x001fca0000000000 */
[----:B------:R-:W0:Y:S02]  /*5990*/  SHFL.DOWN P6, R220, R218, 0x8, 0x1f ;  /* 0x09001f00dadc7f89 */ /* 0x000e2400000c0000 */
[----:B0-----:R-:W-:-:S05]  /*59a0*/  @P6 FADD R220, R218, R220 ;  /* 0x000000dcdadc6221 */ /* 0x001fca0000000000 */
[----:B------:R-:W0:Y:S02]  /*59b0*/  SHFL.DOWN P6, R178, R220, 0x10, 0x1f ;  /* 0x0a001f00dcb27f89 */ /* 0x000e2400000c0000 */
[----:B0-----:R-:W-:Y:S01]  /*59c0*/  @P6 FADD R178, R220, R178 ;  /* 0x000000b2dcb26221 */ /* 0x001fe20000000000 */
[----:B-1----:R-:W-:-:S13]  /*59d0*/  ISETP.NE.AND P6, PT, R224, RZ, PT ;  /* 0x000000ffe000720c */ /* 0x002fda0003fc5270 */
[----:B--2---:R0:W-:Y:S01]  /*59e0*/  @!P6 STS [R226+0x8], R178 ;  /* 0x000008b2e200e388 */ /* 0x0041e20000000800 */
[----:B------:R-:W-:Y:S01]  /*59f0*/  BAR.SYNC.DEFER_BLOCKING 0x0 ;  /* 0x0000000000007b1d */ /* 0x000fe20000010000 */
[----:B------:R-:W-:-:S13]  /*5a00*/  ISETP.NE.AND P6, PT, R0, RZ, PT ;  /* 0x000000ff0000720c */ /* 0x000fda0003fc5270 */
[----:B0-----:R-:W-:Y:S05]  /*5a10*/  @P6 BRA `(.L_x_135) ;  /* 0x00000000003c6947 */ /* 0x001fea0003800000 */
[----:B------:R-:W0:Y:S01]  /*5a20*/  S2UR UR6, SR_CgaCtaId ;  /* 0x00000000000679c3 */ /* 0x000e220000008800 */
[----:B------:R-:W-:Y:S02]  /*5a30*/  UMOV UR5, 0x400 ;  /* 0x0000040000057882 */ /* 0x000fe40000000000 */
[----:B0-----:R-:W-:-:S09]  /*5a40*/  ULEA UR5, UR6, UR5, 0x18 ;  /* 0x0000000506057291 */ /* 0x001fd2000f8ec0ff */
[----:B------:R-:W0:Y:S04]  /*5a50*/  LDS R184, [UR5+0x1c] ;  /* 0x00001c05ffb87984 */ /* 0x000e280008000800 */
[----:B------:R-:W1:Y:S04]  /*5a60*/  LDS.128 R64, [UR5+0x20] ;  /* 0x00002005ff407984 */ /* 0x000e680008000c00 */
[----:B------:R-:W2:Y:S01]  /*5a70*/  LDS.64 R164, [UR5+0x30] ;  /* 0x00003005ffa47984 */ /* 0x000ea20008000a00 */
[----:B0-----:R-:W-:-:S04]  /*5a80*/  FADD.FTZ R184, R178, R184 ;  /* 0x000000b8b2b87221 */ /* 0x001fc80000010000 */
[----:B-1----:R-:W-:-:S04]  /*5a90*/  FADD.FTZ R64, R184, R64 ;  /* 0x00000040b8407221 */ /* 0x002fc80000010000 */
[----:B------:R-:W-:-:S04]  /*5aa0*/  FADD.FTZ R65, R65, R64 ;  /* 0x0000004041417221 */ /* 0x000fc80000010000 */
[----:B------:R-:W-:-:S04]  /*5ab0*/  FADD.FTZ R66, R66, R65 ;  /* 0x0000004142427221 */ /* 0x000fc80000010000 */
[----:B------:R-:W-:-:S04]  /*5ac0*/  FADD.FTZ R67, R67, R66 ;  /* 0x0000004243437221 */ /* 0x000fc80000010000 */
[----:B--2---:R-:W-:-:S04]  /*5ad0*/  FADD.FTZ R164, R67, R164 ;  /* 0x000000a443a47221 */ /* 0x004fc80000010000 */
[----:B------:R-:W-:-:S04]  /*5ae0*/  FADD.FTZ R164, R165, R164 ;  /* 0x000000a4a5a47221 */ /* 0x000fc80000010000 */
[----:B------:R-:W-:-:S05]  /*5af0*/  FADD.FTZ R164, R164, R71 ;  /* 0x00000047a4a47221 */ /* 0x000fca0000010000 */
[----:B------:R0:W-:Y:S02]  /*5b00*/  STS [UR5+0x4], R164 ;  /* 0x000004a4ff007988 */ /* 0x0001e40008000805 */
.L_x_135:
[----:B------:R-:W-:Y:S05]  /*5b10*/  BSYNC.RECONVERGENT B0 ;  /* 0x0000000000007941 */ /* 0x000fea0003800200 */
.L_x_134:
[----:B------:R-:W2:Y:S01]  /*5b20*/  LDL R198, [R1+0x4] ;  /* 0x0000040001c67983 */ /* 0x000ea20000100800 */
[----:B------:R-:W1:Y:S01]  /*5b30*/  S2UR UR6, SR_CgaCtaId ;  /* 0x00000000000679c3 */ /* 0x000e620000008800 */
[----:B------:R-:W-:Y:S01]  /*5b40*/  IADD3 R165, PT, PT, R76, R182, R180 ;  /* 0x000000b64ca57210 */ /* 0x000fe20007ffe0b4 */
[----:B------:R-:W-:Y:S01]  /*5b50*/  UMOV UR5, 0x400 ;  /* 0x0000040000057882 */ /* 0x000fe20000000000 */
[----:B------:R-:W-:Y:S02]  /*5b60*/  IADD3 R110, PT, PT, R86, R110, R176 ;  /* 0x0000006e566e7210 */ /* 0x000fe40007ffe0b0 */
[----:B------:R-:W-:Y:S02]  /*5b70*/  IADD3 R200, PT, PT, R197, R170, R200 ;  /* 0x000000aac5c87210 */ /* 0x000fe40007ffe0c8 */
[----:B0-----:R-:W-:Y:S02]  /*5b80*/  IADD3 R164, PT, PT, R165, R168, R166 ;  /* 0x000000a8a5a47210 */ /* 0x001fe40007ffe0a6 */
[----:B------:R-:W-:-:S02]  /*5b90*/  IADD3 R102, PT, PT, R110, R173, R102 ;  /* 0x000000ad6e667210 */ /* 0x000fc40007ffe066 */
[----:B------:R-:W-:Y:S02]  /*5ba0*/  IADD3 R196, PT, PT, R200, R167, R196 ;  /* 0x000000a7c8c47210 */ /* 0x000fe40007ffe0c4 */
[----:B------:R-:W-:Y:S02]  /*5bb0*/  IADD3 R83, PT, PT, R164, R162, R83 ;  /* 0x000000a2a4537210 */ /* 0x000fe40007ffe053 */
[----:B------:R-:W-:Y:S01]  /*5bc0*/  SEL R173, RZ, 0x40000000, P4 ;  /* 0x40000000ffad7807 */ /* 0x000fe20002000000 */
[----:B------:R-:W-:Y:S01]  /*5bd0*/  POPC R162, R102 ;  /* 0x0000006600a27309 */ /* 0x000fe20000000000 */
[----:B------:R-:W-:Y:S02]  /*5be0*/  SEL R64, RZ, 0x80000000, P5 ;  /* 0x80000000ff407807 */ /* 0x000fe40002800000 */
[----:B------:R-:W-:Y:S02]  /*5bf0*/  SEL R66, RZ, 0x10000000, P3 ;  /* 0x10000000ff427807 */ /* 0x000fe40001800000 */
[----:B------:R-:W-:-:S02]  /*5c00*/  SEL R67, RZ, 0x20000000, P2 ;  /* 0x20000000ff437807 */ /* 0x000fc40001000000 */
[----:B------:R-:W-:Y:S01]  /*5c10*/  IADD3 R152, PT, PT, R148, R152, R174 ;  /* 0x0000009894987210 */ /* 0x000fe20007ffe0ae */
[----:B-1----:R-:W-:Y:S01]  /*5c20*/  ULEA UR5, UR6, UR5, 0x18 ;  /* 0x0000000506057291 */ /* 0x002fe2000f8ec0ff */
[----:B------:R-:W-:Y:S01]  /*5c30*/  BAR.SYNC.DEFER_BLOCKING 0x0 ;  /* 0x0000000000007b1d */ /* 0x000fe20000010000 */
[----:B------:R-:W-:Y:S02]  /*5c40*/  IADD3 R173, PT, PT, R196, R173, R64 ;  /* 0x000000adc4ad7210 */ /* 0x000fe40007ffe040 */
[----:B------:R-:W-:Y:S02]  /*5c50*/  IADD3 R67, PT, PT, R83, R66, R67 ;  /* 0x0000004253437210 */ /* 0x000fe40007ffe043 */
[----:B------:R-:W-:Y:S01]  /*5c60*/  SEL R66, RZ, 0x40000000, P1 ;  /* 0x40000000ff427807 */ /* 0x000fe20000800000 */
[----:B------:R-:W-:Y:S01]  /*5c70*/  POPC R166, R152 ;  /* 0x0000009800a67309 */ /* 0x000fe20000000000 */
[----:B------:R-:W-:Y:S02]  /*5c80*/  SEL R64, RZ, 0x80000000, P0 ;  /* 0x80000000ff407807 */ /* 0x000fe40000000000 */
[----:B------:R-:W-:-:S02]  /*5c90*/  ISETP.GT.U32.AND P0, PT, R0, 0x1f, PT ;  /* 0x0000001f0000780c */ /* 0x000fc40003f04070 */
[----:B------:R-:W-:Y:S01]  /*5ca0*/  IADD3 R66, PT, PT, R67, R66, R64 ;  /* 0x0000004243427210 */ /* 0x000fe20007ffe040 */
[----:B------:R-:W0:Y:S03]  /*5cb0*/  POPC R65, R173 ;  /* 0x000000ad00417309 */ /* 0x000e260000000000 */
[----:B------:R-:W1:Y:S01]  /*5cc0*/  POPC R64, R66 ;  /* 0x0000004200407309 */ /* 0x000e620000000000 */
[----:B------:R-:W3:Y:S01]  /*5cd0*/  LDS R71, [UR5+0x4] ;  /* 0x00000405ff477984 */ /* 0x000ee20008000800 */
[----:B0-----:R-:W-:-:S05]  /*5ce0*/  IADD3 R65, PT, PT, R65, R166, R162 ;  /* 0x000000a641417210 */ /* 0x001fca0007ffe0a2 */
[----:B-1----:R-:W-:Y:S01]  /*5cf0*/  IMAD.IADD R64, R64, 0x1, R65 ;  /* 0x0000000140407824 */ /* 0x002fe200078e0241 */
[----:B------:R-:W-:Y:S06]  /*5d00*/  BAR.SYNC.DEFER_BLOCKING 0x0 ;  /* 0x0000000000007b1d */ /* 0x000fec0000010000 */
[----:B--2---:R0:W-:Y:S02]  /*5d10*/  STS [R198], R64 ;  /* 0x00000040c6007388 */ /* 0x0041e40000000800 */
[----:B------:R-:W-:Y:S06]  /*5d20*/  BAR.SYNC.DEFER_BLOCKING 0x0 ;  /* 0x0000000000007b1d */ /* 0x000fec0000010000 */
[----:B---3--:R-:W-:Y:S05]  /*5d30*/  @P0 BRA `(.L_x_136) ;  /* 0x0000000000bc0947 */ /* 0x008fea0003800000 */
[----:B------:R-:W-:Y:S01]  /*5d40*/  LDS R170, [R75] ;  /* 0x000000004baa7984 */ /* 0x000fe20000000800 */
[----:B------:R-:W-:Y:S01]  /*5d50*/  UMOV UR6, 0xffffffff ;  /* 0xffffffff00067882 */ /* 0x000fe20000000000 */
[----:B------:R-:W-:Y:S02]  /*5d60*/  ISETP.NE.AND P1, PT, R0, RZ, PT ;  /* 0x000000ff0000720c */ /* 0x000fe40003f25270 */
[----:B------:R-:W-:Y:S04]  /*5d70*/  LDS R168, [R75+0x4] ;  /* 0x000004004ba87984 */ /* 0x000fe80000000800 */
[----:B------:R-:W1:Y:S04]  /*5d80*/  LDS R166, [R75+0x8] ;  /* 0x000008004ba67984 */ /* 0x000e680000000800 */
[----:B------:R-:W-:Y:S04]  /*5d90*/  LDS R167, [R75+0xc] ;  /* 0x00000c004ba77984 */ /* 0x000fe80000000800 */
[----:B------:R-:W2:Y:S04]  /*5da0*/  LDS R162, [R75+0x10] ;  /* 0x000010004ba27984 */ /* 0x000ea80000000800 */
[----:B------:R-:W-:Y:S04]  /*5db0*/  LDS R65, [R75+0x14] ;  /* 0x000014004b417984 */ /* 0x000fe80000000800 */
[----:B0-----:R-:W0:Y:S04]  /*5dc0*/  LDS R64, [R75+0x18] ;  /* 0x000018004b407984 */ /* 0x001e280000000800 */
[----:B------:R-:W3:Y:S01]  /*5dd0*/  LDS R174, [R75+0x1c] ;  /* 0x00001c004bae7984 */ /* 0x000ee20000000800 */
[----:B-1----:R-:W-:-:S04]  /*5de0*/  IADD3 R176, PT, PT, R166, R168, R170 ;  /* 0x000000a8a6b07210 */ /* 0x002fc80007ffe0aa */
[----:B--2---:R-:W-:-:S04]  /*5df0*/  IADD3 R176, PT, PT, R162, R176, R167 ;  /* 0x000000b0a2b07210 */ /* 0x004fc80007ffe0a7 */
[----:B0-----:R-:W-:-:S05]  /*5e00*/  IADD3 R176, PT, PT, R64, R176, R65 ;  /* 0x000000b040b07210 */ /* 0x001fca0007ffe041 */
        /* <DEDUP_REMOVED lines=16> */
.L_x_158:
[----:B------:R-:W-:-:S05]  /*5f10*/  SEL R73, R174, RZ, P1 ;  /* 0x000000ffae497207 */ /* 0x000fca0000800000 */
[----:B------:R-:W-:Y:S02]  /*5f20*/  IMAD.IADD R188, R188, 0x1, R73 ;  /* 0x00000001bcbc7824 */ /* 0x000fe400078e0249 */
[----:B------:R-:W-:Y:S02]  /*5f30*/  IMAD.MOV.U32 R73, RZ, RZ, R186 ;  /* 0x000000ffff497224 */ /* 0x000fe400078e00ba */
        /* <DEDUP_REMOVED lines=15> */
.L_x_136:
[----:B------:R-:W-:Y:S05]  /*6030*/  WARPSYNC.ALL ;  /* 0x0000000000007948 */ /* 0x000fea0003800000 */
[----:B------:R-:W-:Y:S01]  /*6040*/  BAR.SYNC.DEFER_BLOCKING 0x0 ;  /* 0x0000000000007b1d */ /* 0x000fe20000010000 */
[----:B01----:R-:W-:Y:S01]  /*6050*/  IMAD.U32 R64, RZ, RZ, UR9 ;  /* 0x00000009ff407e24 */ /* 0x003fe2000f8e00ff */
[----:B------:R-:W-:-:S03]  /*6060*/  FSETP.GT.FTZ.AND P1, PT, R71, RZ, PT ;  /* 0x000000ff4700720b */ /* 0x000fc60003f34000 */
[----:B------:R-:W-:-:S05]  /*6070*/  FADD.FTZ R64, R64, 0.0099999997764825820923 ;  /* 0x3c23d70a40407421 */ /* 0x000fca0000010000 */
[C---:B------:R-:W-:Y:S01]  /*6080*/  FSETP.GTU.FTZ.AND P0, PT, R71.reuse, R64, PT ;  /* 0x000000404700720b */ /* 0x040fe20003f1c000 */
[----:B------:R-:W-:Y:S01]  /*6090*/  FADD.FTZ R64, R71, -UR9 ;  /* 0x8000000947407e21 */ /* 0x000fe20008010000 */
[----:B------:R-:W-:Y:S04]  /*60a0*/  LDS R65, [R198] ;  /* 0x00000000c6417984 */ /* 0x000fe80000000800 */
[----:B------:R-:W-:Y:S01]  /*60b0*/  @!P6 STS [UR5], R73 ;  /* 0x00000049ff00e988 */ /* 0x000fe20008000805 */
[----:B------:R-:W-:Y:S06]  /*60c0*/  BAR.SYNC.DEFER_BLOCKING 0x0 ;  /* 0x0000000000007b1d */ /* 0x000fec0000010000 */
[----:B------:R-:W0:Y:S04]  /*60d0*/  LDS R162, [UR5] ;  /* 0x00000005ffa27984 */ /* 0x000e280008000800 */
[----:B0-----:R0:W-:Y:S01]  /*60e0*/  STL [R1], R162 ;  /* 0x000000a201007387 */ /* 0x0011e20000100800 */
[----:B------:R-:W-:Y:S06]  /*60f0*/  BAR.SYNC.DEFER_BLOCKING 0x0 ;  /* 0x0000000000007b1d */ /* 0x000fec0000010000 */
[----:B------:R-:W-:Y:S05]  /*6100*/  @P1 BRA !P0, `(.L_x_138) ;  /* 0x0000000000141947 */ /* 0x000fea0004000000 */
[----:B------:R-:W-:Y:S02]  /*6110*/  FSETP.GT.FTZ.AND P0, PT, R71, UR9, PT ;  /* 0x0000000947007c0b */ /* 0x000fe4000bf14000 */
[----:B------:R-:W-:Y:S02]  /*6120*/  ISETP.EQ.AND P1, PT, RZ, UR7, P1 ;  /* 0x00000007ff007c0c */ /* 0x000fe40008f22270 */
[----:B------:R-:W-:-:S04]  /*6130*/  ISETP.LT.U32.AND P0, PT, R162, 0xc01, P0 ;  /* 0x00000c01a200780c */ /* 0x000fc80000701070 */
[----:B------:R-:W-:-:S13]  /*6140*/  PLOP3.LUT P0, PT, P0, P1, PT, 0xf8, 0x8f ;  /* 0x00000000008f781c */ /* 0x000fda0000703f70 */
[----:B------:R-:W-:Y:S05]  /*6150*/  @!P0 BRA `(.L_x_139) ;  /* 0x0000003800d48947 */ /* 0x000fea0003800000 */
.L_x_138:
[----:B------:R-:W-:-:S04]  /*6160*/  ISETP.GT.U32.AND P4, PT, R65, 0xbff, PT ;  /* 0x00000bff4100780c */ /* 0x000fc80003f84070 */
[----:B------:R-:W-:-:S13]  /*6170*/  ISETP.NE.OR P4, PT, R146, RZ, P4 ;  /* 0x000000ff9200720c */ /* 0x000fda0002785670 */
[C---:B------:R-:W-:Y:S01]  /*6180*/  @!P4 LEA R146, R65.reuse, UR4, 0x3 ;  /* 0x000000044192cc11 */ /* 0x040fe2000f8e18ff */
[----:B------:R-:W-:-:S05]  /*6190*/  @!P4 VIADD R65, R65, 0x1 ;  /* 0x000000014141c836 */ /* 0x000fca0000000000 */
[----:B------:R-:W-:-:S04]  /*61a0*/  ISETP.GT.U32.AND P2, PT, R65, 0xbff, PT ;  /* 0x00000bff4100780c */ /* 0x000fc80003f44070 */
[----:B------:R-:W-:Y:S02]  /*61b0*/  ISETP.NE.OR P2, PT, R84, RZ, P2 ;  /* 0x000000ff5400720c */ /* 0x000fe40001745670 */
[----:B------:R-:W-:Y:S02]  /*61c0*/  @!P4 LOP3.LUT R84, R2, 0xffff, RZ, 0xc0, !PT ;  /* 0x0000ffff0254c812 */ /* 0x000fe400078ec0ff */
[----:B------:R-:W-:-:S03]  /*61d0*/  @!P4 PRMT R2, RZ, 0x7610, R2 ;  /* 0x00007610ff02c816 */ /* 0x000fc60000000002 */
[----:B------:R1:W-:Y:S01]  /*61e0*/  @!P4 STS.64 [R146], R84 ;  /* 0x000000549200c388 */ /* 0x0003e20000000a00 */
[----:B------:R-:W-:-:S05]  /*61f0*/  LOP3.LUT P4, RZ, R142, 0x40, RZ, 0xc0, !PT ;  /* 0x000000408eff7812 */ /* 0x000fca000788c0ff */
[C---:B0-----:R-:W-:Y:S01]  /*6200*/  @!P2 LEA R162, R65.reuse, UR4, 0x3 ;  /* 0x0000000441a2ac11 */ /* 0x041fe2000f8e18ff */
[----:B------:R-:W-:Y:S01]  /*6210*/  @!P2 VIADD R65, R65, 0x1 ;  /* 0x000000014141a836 */ /* 0x000fe20000000000 */
[----:B------:R-:W-:Y:S02]  /*6220*/  @!P2 LOP3.LUT R226, R3, 0xffff, RZ, 0xc0, !PT ;  /* 0x0000ffff03e2a812 */ /* 0x000fe400078ec0ff */
[----:B------:R-:W-:Y:S02]  /*6230*/  @!P2 PRMT R3, RZ, 0x7610, R3 ;  /* 0x00007610ff03a816 */ /* 0x000fe40000000003 */
[----:B------:R-:W-:Y:S01]  /*6240*/  ISETP.GT.U32.AND P1, PT, R65, 0xbff, PT ;  /* 0x00000bff4100780c */ /* 0x000fe20003f24070 */
[----:B------:R-:W-:Y:S01]  /*6250*/  @!P2 STS.64 [R162], R226 ;  /* 0x000000e2a200a388 */ /* 0x000fe20000000a00 */
[----:B------:R-:W-:Y:S02]  /*6260*/  LOP3.LUT P2, RZ, R142, 0x80, RZ, 0xc0, !PT ;  /* 0x000000808eff7812 */ /* 0x000fe4000784c0ff */
[----:B------:R-:W-:-:S13]  /*6270*/  ISETP.NE.OR P1, PT, R150, RZ, P1 ;  /* 0x000000ff9600720c */ /* 0x000fda0000f25670 */
[C---:B------:R-:W-:Y:S01]  /*6280*/  @!P1 LEA R150, R65.reuse, UR4, 0x3 ;  /* 0x0000000441969c11 */ /* 0x040fe2000f8e18ff */
[----:B------:R-:W-:Y:S01]  /*6290*/  @!P1 VIADD R65, R65, 0x1 ;  /* 0x0000000141419836 */ /* 0x000fe20000000000 */
[----:B------:R-:W-:Y:S02]  /*62a0*/  @!P1 LOP3.LUT R224, R4, 0xffff, RZ, 0xc0, !PT ;  /* 0x0000ffff04e09812 */ /* 0x000fe400078ec0ff */
[----:B------:R-:W-:Y:S02]  /*62b0*/  @!P1 PRMT R4, RZ, 0x7610, R4 ;  /* 0x00007610ff049816 */ /* 0x000fe40000000004 */
[----:B------:R-:W-:Y:S01]  /*62c0*/  ISETP.GT.U32.AND P0, PT, R65, 0xbff, PT ;  /* 0x00000bff4100780c */ /* 0x000fe20003f04070 */
[----:B------:R0:W-:Y:S01]  /*62d0*/  @!P1 STS.64 [R150], R224 ;  /* 0x000000e096009388 */ /* 0x0001e20000000a00 */
[----:B------:R-:W-:Y:S02]  /*62e0*/  LOP3.LUT P1, RZ, R138, 0x100, RZ, 0xc0, !PT ;  /* 0x000001008aff7812 */ /* 0x000fe4000782c0ff */
[----:B------:R-:W-:-:S13]  /*62f0*/  ISETP.NE.OR P0, PT, R156, RZ, P0 ;  /* 0x000000ff9c00720c */ /* 0x000fda0000705670 */
[C---:B------:R-:W-:Y:S01]  /*6300*/  @!P0 LEA R156, R65.reuse, UR4, 0x3 ;  /* 0x00000004419c8c11 */ /* 0x040fe2000f8e18ff */
        /* <DEDUP_REMOVED lines=19> */
[----:B------:R-:W-:Y:S01]  /*6440*/  ISETP.GT.U32.OR P4, PT, R65, 0xbff, !P4 ;  /* 0x00000bff4100780c */ /* 0x000fe20006784470 */
[----:B------:R-:W-:Y:S01]  /*6450*/  @!P5 STS.64 [R160], R216 ;  /* 0x000000d8a000d388 */ /* 0x000fe20000000a00 */
[----:B------:R-:W-:-:S11]  /*6460*/  LOP3.LUT P5, RZ, R134, 0x800, RZ, 0xc0, !PT ;  /* 0x0000080086ff7812 */ /* 0x000fd600078ac0ff */
[C---:B------:R-:W-:Y:S01]  /*6470*/  @!P4 LEA R142, R65.reuse, UR4, 0x3 ;  /* 0x00000004418ecc11 */ /* 0x040fe2000f8e18ff */
[----:B------:R-:W-:Y:S01]  /*6480*/  @!P4 VIADD R65, R65, 0x1 ;  /* 0x000000014141c836 */ /* 0x000fe20000000000 */
[----:B------:R-:W-:Y:S02]  /*6490*/  @!P4 LOP3.LUT R212, R8, 0xffff, RZ, 0xc0, !PT ;  /* 0x0000ffff08d4c812 */ /* 0x000fe400078ec0ff */
[----:B------:R-:W-:Y:S02]  /*64a0*/  @!P4 PRMT R8, RZ, 0x7610, R8 ;  /* 0x00007610ff08c816 */ /* 0x000fe40000000008 */
[----:B------:R-:W-:Y:S01]  /*64b0*/  ISETP.GT.U32.OR P2, PT, R65, 0xbff, !P2 ;  /* 0x00000bff4100780c */ /* 0x000fe20005744470 */
[----:B------:R2:W-:Y:S01]  /*64c0*/  @!P4 STS.64 [R142], R212 ;  /* 0x000000d48e00c388 */ /* 0x0005e20000000a00 */
[----:B------:R-:W-:-:S11]  /*64d0*/  LOP3.LUT P4, RZ, R130, 0x1000, RZ, 0xc0, !PT ;  /* 0x0000100082ff7812 */ /* 0x000fd6000788c0ff */
[C---:B-1----:R-:W-:Y:S01]  /*64e0*/  @!P2 LEA R84, R65.reuse, UR4, 0x3 ;  /* 0x000000044154ac11 */ /* 0x042fe2000f8e18ff */
[----:B------:R-:W-:Y:S01]  /*64f0*/  @!P2 VIADD R65, R65, 0x1 ;  /* 0x000000014141a836 */ /* 0x000fe20000000000 */
[----:B------:R-:W-:Y:S02]  /*6500*/  @!P2 LOP3.LUT R210, R9, 0xffff, RZ, 0xc0, !PT ;  /* 0x0000ffff09d2a812 */ /* 0x000fe400078ec0ff */
[----:B------:R-:W-:Y:S02]  /*6510*/  @!P2 PRMT R9, RZ, 0x7610, R9 ;  /* 0x00007610ff09a816 */ /* 0x000fe40000000009 */
[----:B------:R-:W-:Y:S01]  /*6520*/  ISETP.GT.U32.OR P1, PT, R65, 0xbff, !P1 ;  /* 0x00000bff4100780c */ /* 0x000fe20004f24470 */
[----:B------:R1:W-:Y:S01]  /*6530*/  @!P2 STS.64 [R84], R210 ;  /* 0x000000d25400a388 */ /* 0x0003e20000000a00 */
[----:B------:R-:W-:-:S11]  /*6540*/  LOP3.LUT P2, RZ, R130, 0x2000, RZ, 0xc0, !PT ;  /* 0x0000200082ff7812 */ /* 0x000fd6000784c0ff */
        /* <DEDUP_REMOVED lines=21> */
[C---:B0-----:R-:W-:Y:S01]  /*66a0*/  @!P5 LEA R150, R65.reuse, UR4, 0x3 ;  /* 0x000000044196dc11 */ /* 0x041fe2000f8e18ff */
        /* <DEDUP_REMOVED lines=13> */
[C---:B--2---:R-:W-:Y:S01]  /*6780*/  @!P2 LEA R142, R65.reuse, UR4, 0x3 ;  /* 0x00000004418eac11 */ /* 0x044fe2000f8e18ff */
[----:B------:R-:W-:Y:S01]  /*6790*/  @!P2 VIADD R65, R65, 0x1 ;  /* 0x000000014141a836 */ /* 0x000fe20000000000 */
[----:B------:R-:W-:Y:S02]  /*67a0*/  @!P2 LOP3.LUT R192, R15, 0xffff, RZ, 0xc0, !PT ;  /* 0x0000ffff0fc0a812 */ /* 0x000fe400078ec0ff */
[----:B------:R-:W-:Y:S02]  /*67b0*/  @!P2 PRMT R15, RZ, 0x7610, R15 ;  /* 0x00007610ff0fa816 */ /* 0x000fe4000000000f */
[----:B------:R-:W-:Y:S01]  /*67c0*/  ISETP.GT.U32.OR P1, PT, R65, 0xbff, !P1 ;  /* 0x00000bff4100780c */ /* 0x000fe20004f24470 */
[----:B------:R-:W-:Y:S01]  /*67d0*/  @!P2 STS.64 [R142], R192 ;  /* 0x000000c08e00a388 */ /* 0x000fe20000000a00 */
        /* <DEDUP_REMOVED lines=22> */
[C---:B---3--:R-:W-:Y:S01]  /*6940*/  @!P5 LEA R134, R65.reuse, UR4, 0x3 ;  /* 0x000000044186dc11 */ /* 0x048fe2000f8e18ff */
        /* <DEDUP_REMOVED lines=64> */
[----:B0-----:R-:W-:Y:S02]  /*6d50*/  @!P1 LOP3.LUT R88, R28, 0xffff, RZ, 0xc0, !PT ;  /* 0x0000ffff1c589812 */ /* 0x001fe400078ec0ff */
[----:B------:R-:W-:Y:S02]  /*6d60*/  @!P1 PRMT R28, RZ, 0x7610, R28 ;  /* 0x00007610ff1c9816 */ /* 0x000fe4000000001c */
[----:B------:R-:W-:Y:S01]  /*6d70*/  ISETP.GT.U32.OR P0, PT, R65, 0xbff, !P0 ;  /* 0x00000bff4100780c */ /* 0x000fe20004704470 */
[----:B------:R0:W-:-:S12]  /*6d80*/  @!P1 STS.64 [R126], R88 ;  /* 0x000000587e009388 */ /* 0x0001d80000000a00 */
[C---:B------:R-:W-:Y:S01]  /*6d90*/  @!P0 LEA R114, R65.reuse, UR4, 0x3 ;  /* 0x0000000441728c11 */ /* 0x040fe2000f8e18ff */
[----:B------:R-:W-:-:S05]  /*6da0*/  @!P0 VIADD R65, R65, 0x1 ;  /* 0x0000000141418836 */ /* 0x000fca0000000000 */
[----:B------:R-:W-:-:S13]  /*6db0*/  ISETP.GT.U32.OR P3, PT, R65, 0xbff, !P3 ;  /* 0x00000bff4100780c */ /* 0x000fda0005f64470 */
        /* <DEDUP_REMOVED lines=11> */
[----:B------:R-:W-:-:S04]  /*6e70*/  ISETP.GT.U32.AND P1, PT, R65, 0xbff, PT ;  /* 0x00000bff4100780c */ /* 0x000fc80003f24070 */
[----:B------:R-:W-:Y:S02]  /*6e80*/  ISETP.NE.OR P1, PT, R90, RZ, P1 ;  /* 0x000000ff5a00720c */ /* 0x000fe40000f25670 */
[----:B------:R-:W-:Y:S02]  /*6e90*/  @!P0 LOP3.LUT R90, R29, 0xffff, RZ, 0xc0, !PT ;  /* 0x0000ffff1d5a8812 */ /* 0x000fe400078ec0ff */
[----:B------:R-:W-:-:S03]  /*6ea0*/  @!P0 PRMT R29, RZ, 0x7610, R29 ;  /* 0x00007610ff1d8816 */ /* 0x000fc6000000001d */
[----:B------:R2:W-:Y:S06]  /*6eb0*/  @!P0 STS.64 [R114], R90 ;  /* 0x0000005a72008388 */ /* 0x0005ec0000000a00 */
[C---:B-1----:R-:W-:Y:S01]  /*6ec0*/  @!P1 LEA R86, R65.reuse, UR4, 0x3 ;  /* 0x0000000441569c11 */ /* 0x042fe2000f8e18ff */
[----:B------:R-:W-:-:S05]  /*6ed0*/  @!P1 VIADD R65, R65, 0x1 ;  /* 0x0000000141419836 */ /* 0x000fca0000000000 */
[----:B------:R-:W-:-:S04]  /*6ee0*/  ISETP.GT.U32.AND P0, PT, R65, 0xbff, PT ;  /* 0x00000bff4100780c */ /* 0x000fc80003f04070 */
[----:B------:R-:W-:Y:S02]  /*6ef0*/  ISETP.NE.OR P0, PT, R92, RZ, P0 ;  /* 0x000000ff5c00720c */ /* 0x000fe40000705670 */
[----:B------:R-:W-:Y:S02]  /*6f00*/  @!P3 LOP3.LUT R92, R30, 0xffff, RZ, 0xc0, !PT ;  /* 0x0000ffff1e5cb812 */ /* 0x000fe400078ec0ff */
[----:B------:R-:W-:-:S03]  /*6f10*/  @!P3 PRMT R30, RZ, 0x7610, R30 ;  /* 0x00007610ff1eb816 */ /* 0x000fc6000000001e */
[----:B------:R1:W-:Y:S06]  /*6f20*/  @!P3 STS.64 [R84], R92 ;  /* 0x0000005c5400b388 */ /* 0x0003ec0000000a00 */
[C---:B0-----:R-:W-:Y:S01]  /*6f30*/  @!P0 LEA R88, R65.reuse, UR4, 0x3 ;  /* 0x0000000441588c11 */ /* 0x041fe2000f8e18ff */
[----:B------:R-:W-:-:S05]  /*6f40*/  @!P0 VIADD R65, R65, 0x1 ;  /* 0x0000000141418836 */ /* 0x000fca0000000000 */
[----:B------:R-:W-:-:S04]  /*6f50*/  ISETP.GT.U32.AND P3, PT, R65, 0xbff, PT ;  /* 0x00000bff4100780c */ /* 0x000fc80003f64070 */
[----:B------:R-:W-:Y:S02]  /*6f60*/  ISETP.NE.OR P3, PT, R94, RZ, P3 ;  /* 0x000000ff5e00720c */ /* 0x000fe40001f65670 */
[----:B------:R-:W-:Y:S02]  /*6f70*/  @!P5 LOP3.LUT R94, R31, 0xffff, RZ, 0xc0, !PT ;  /* 0x0000ffff1f5ed812 */ /* 0x000fe400078ec0ff */
[----:B------:R-:W-:-:S03]  /*6f80*/  @!P5 PRMT R31, RZ, 0x7610, R31 ;  /* 0x00007610ff1fd816 */ /* 0x000fc6000000001f */
[----:B------:R0:W-:Y:S06]  /*6f90*/  @!P5 STS.64 [R106], R94 ;  /* 0x0000005e6a00d388 */ /* 0x0001ec0000000a00 */
[C---:B--2---:R-:W-:Y:S01]  /*6fa0*/  @!P3 LEA R90, R65.reuse, UR4, 0x3 ;  /* 0x00000004415abc11 */ /* 0x044fe2000f8e18ff */
[----:B------:R-:W-:-:S05]  /*6fb0*/  @!P3 VIADD R65, R65, 0x1 ;  /* 0x000000014141b836 */ /* 0x000fca0000000000 */
[----:B------:R-:W-:-:S04]  /*6fc0*/  ISETP.GT.U32.AND P5, PT, R65, 0xbff, PT ;  /* 0x00000bff4100780c */ /* 0x000fc80003fa4070 */
[----:B------:R-:W-:Y:S02]  /*6fd0*/  ISETP.NE.OR P5, PT, R96, RZ, P5 ;  /* 0x000000ff6000720c */ /* 0x000fe40002fa5670 */
[----:B------:R-:W-:Y:S02]  /*6fe0*/  @!P4 LOP3.LUT R96, R32, 0xffff, RZ, 0xc0, !PT ;  /* 0x0000ffff2060c812 */ /* 0x000fe400078ec0ff */
[----:B------:R-:W-:-:S03]  /*6ff0*/  @!P4 PRMT R32, RZ, 0x7610, R32 ;  /* 0x00007610ff20c816 */ /* 0x000fc60000000020 */
[----:B------:R2:W-:Y:S06]  /*7000*/  @!P4 STS.64 [R102], R96 ;  /* 0x000000606600c388 */ /* 0x0005ec0000000a00 */
[C---:B-1----:R-:W-:Y:S01]  /*7010*/  @!P5 LEA R84, R65.reuse, UR4, 0x3 ;  /* 0x000000044154dc11 */ /* 0x042fe2000f8e18ff */
[----:B------:R-:W-:Y:S01]  /*7020*/  @!P5 VIADD R65, R65, 0x1 ;  /* 0x000000014141d836 */ /* 0x000fe20000000000 */
[----:B0-----:R-:W-:Y:S02]  /*7030*/  @!P5 LOP3.LUT R106, R37, 0xffff, RZ, 0xc0, !PT ;  /* 0x0000ffff256ad812 */ /* 0x001fe400078ec0ff */
[----:B------:R-:W-:-:S02]  /*7040*/  @!P5 PRMT R37, RZ, 0x7610, R37 ;  /* 0x00007610ff25d816 */ /* 0x000fc40000000025 */
[----:B------:R-:W-:Y:S02]  /*7050*/  ISETP.GT.U32.AND P4, PT, R65, 0xbff, PT ;  /* 0x00000bff4100780c */ /* 0x000fe40003f84070 */
[----:B--2---:R-:W-:Y:S02]  /*7060*/  @!P0 LOP3.LUT R102, R35, 0xffff, RZ, 0xc0, !PT ;  /* 0x0000ffff23668812 */ /* 0x004fe400078ec0ff */
[----:B------:R-:W-:Y:S02]  /*7070*/  ISETP.NE.OR P4, PT, R98, RZ, P4 ;  /* 0x000000ff6200720c */ /* 0x000fe40002785670 */
[----:B------:R-:W-:Y:S02]  /*7080*/  @!P2 LOP3.LUT R98, R33, 0xffff, RZ, 0xc0, !PT ;  /* 0x0000ffff2162a812 */ /* 0x000fe400078ec0ff */
[----:B------:R-:W-:Y:S02]  /*7090*/  @!P2 PRMT R33, RZ, 0x7610, R33 ;  /* 0x00007610ff21a816 */ /* 0x000fe40000000021 */
[----:B------:R-:W-:Y:S01]  /*70a0*/  @!P0 PRMT R35, RZ, 0x7610, R35 ;  /* 0x00007610ff238816 */ /* 0x000fe20000000023 */
[----:B------:R0:W-:Y:S06]  /*70b0*/  @!P2 STS.64 [R110], R98 ;  /* 0x000000626e00a388 */ /* 0x0001ec0000000a00 */
[C---:B------:R-:W-:Y:S01]  /*70c0*/  @!P4 LEA R92, R65.reuse, UR4, 0x3 ;  /* 0x00000004415ccc11 */ /* 0x040fe2000f8e18ff */
[----:B------:R-:W-:-:S05]  /*70d0*/  @!P4 VIADD R65, R65, 0x1 ;  /* 0x000000014141c836 */ /* 0x000fca0000000000 */
[----:B------:R-:W-:-:S04]  /*70e0*/  ISETP.GT.U32.AND P2, PT, R65, 0xbff, PT ;  /* 0x00000bff4100780c */ /* 0x000fc80003f44070 */
[----:B------:R-:W-:Y:S02]  /*70f0*/  ISETP.NE.OR P2, PT, R100, RZ, P2 ;  /* 0x000000ff6400720c */ /* 0x000fe40001745670 */
[----:B------:R-:W-:Y:S02]  /*7100*/  @!P1 LOP3.LUT R100, R34, 0xffff, RZ, 0xc0, !PT ;  /* 0x0000ffff22649812 */ /* 0x000fe400078ec0ff */
[----:B------:R-:W-:-:S03]  /*7110*/  @!P1 PRMT R34, RZ, 0x7610, R34 ;  /* 0x00007610ff229816 */ /* 0x000fc60000000022 */
[----:B------:R1:W-:Y:S01]  /*7120*/  @!P1 STS.64 [R86], R100 ;  /* 0x0000006456009388 */ /* 0x0003e20000000a00 */
[----:B------:R-:W-:-:S03]  /*7130*/  LOP3.LUT P1, RZ, R104, 0x40, RZ, 0xc0, !PT ;  /* 0x0000004068ff7812 */ /* 0x000fc6000782c0ff */
[----:B------:R2:W-:Y:S01]  /*7140*/  @!P0 STS.64 [R88], R102 ;  /* 0x0000006658008388 */ /* 0x0005e20000000a00 */
[----:B------:R-:W-:Y:S02]  /*7150*/  LOP3.LUT P0, RZ, R104, 0x80, RZ, 0xc0, !PT ;  /* 0x0000008068ff7812 */ /* 0x000fe4000780c0ff */
[C---:B------:R-:W-:Y:S01]  /*7160*/  @!P2 LEA R94, R65.reuse, UR4, 0x3 ;  /* 0x00000004415eac11 */ /* 0x040fe2000f8e18ff */
[----:B------:R-:W-:Y:S01]  /*7170*/  @!P2 VIADD R65, R65, 0x1 ;  /* 0x000000014141a836 */ /* 0x000fe20000000000 */
[----:B------:R-:W-:Y:S02]  /*7180*/  @!P3 LOP3.LUT R104, R36, 0xffff, RZ, 0xc0, !PT ;  /* 0x0000ffff2468b812 */ /* 0x000fe400078ec0ff */
[----:B------:R-:W-:Y:S02]  /*7190*/  @!P3 PRMT R36, RZ, 0x7610, R36 ;  /* 0x00007610ff24b816 */ /* 0x000fe40000000024 */
[----:B------:R-:W-:Y:S01]  /*71a0*/  ISETP.GT.U32.OR P1, PT, R65, 0xbff, !P1 ;  /* 0x00000bff4100780c */ /* 0x000fe20004f24470 */
[----:B------:R3:W-:Y:S01]  /*71b0*/  @!P3 STS.64 [R90], R104 ;  /* 0x000000685a00b388 */ /* 0x0007e20000000a00 */
[----:B------:R-:W-:-:S02]  /*71c0*/  LOP3.LUT P3, RZ, R108, 0x100, RZ, 0xc0, !PT ;  /* 0x000001006cff7812 */ /* 0x000fc4000786c0ff */
[----:B0-----:R-:W-:Y:S01]  /*71d0*/  @!P2 LOP3.LUT R110, R39, 0xffff, RZ, 0xc0, !PT ;  /* 0x0000ffff276ea812 */ /* 0x001fe200078ec0ff */
[----:B------:R0:W-:Y:S01]  /*71e0*/  @!P5 STS.64 [R84], R106 ;  /* 0x0000006a5400d388 */ /* 0x0001e20000000a00 */
[----:B------:R-:W-:Y:S02]  /*71f0*/  LOP3.LUT P5, RZ, R108, 0x200, RZ, 0xc0, !PT ;  /* 0x000002006cff7812 */ /* 0x000fe400078ac0ff */
[----:B------:R-:W-:Y:S02]  /*7200*/  @!P4 LOP3.LUT R108, R38, 0xffff, RZ, 0xc0, !PT ;  /* 0x0000ffff266cc812 */ /* 0x000fe400078ec0ff */
[----:B------:R-:W-:Y:S02]  /*7210*/  @!P4 PRMT R38, RZ, 0x7610, R38 ;  /* 0x00007610ff26c816 */ /* 0x000fe40000000026 */
[----:B------:R-:W-:Y:S01]  /*7220*/  @!P2 PRMT R39, RZ, 0x7610, R39 ;  /* 0x00007610ff27a816 */ /* 0x000fe20000000027 */
[----:B------:R4:W-:Y:S01]  /*7230*/  @!P4 STS.64 [R92], R108 ;  /* 0x0000006c5c00c388 */ /* 0x0009e20000000a00 */
[C---:B------:R-:W-:Y:S01]  /*7240*/  @!P1 LEA R96, R65.reuse, UR4, 0x3 ;  /* 0x0000000441609c11 */ /* 0x040fe2000f8e18ff */
[----:B------:R-:W-:Y:S01]  /*7250*/  @!P1 VIADD R65, R65, 0x1 ;  /* 0x0000000141419836 */ /* 0x000fe20000000000 */
[C---:B------:R-:W-:Y:S01]  /*7260*/  LOP3.LUT P4, RZ, R112.reuse, 0x400, RZ, 0xc0, !PT ;  /* 0x0000040070ff7812 */ /* 0x040fe2000788c0ff */
[----:B------:R5:W-:Y:S01]  /*7270*/  @!P2 STS.64 [R94], R110 ;  /* 0x0000006e5e00a388 */ /* 0x000be20000000a00 */
[----:B------:R-:W-:-:S02]  /*7280*/  LOP3.LUT P2, RZ, R112, 0x800, RZ, 0xc0, !PT ;  /* 0x0000080070ff7812 */ /* 0x000fc4000784c0ff */
[----:B------:R-:W-:Y:S02]  /*7290*/  ISETP.GT.U32.OR P0, PT, R65, 0xbff, !P0 ;  /* 0x00000bff4100780c */ /* 0x000fe40004704470 */
[----:B------:R-:W-:Y:S02]  /*72a0*/  @!P1 LOP3.LUT R112, R40, 0xffff, RZ, 0xc0, !PT ;  /* 0x0000ffff28709812 */ /* 0x000fe400078ec0ff */
[----:B------:R-:W-:-:S03]  /*72b0*/  @!P1 PRMT R40, RZ, 0x7610, R40 ;  /* 0x00007610ff289816 */ /* 0x000fc60000000028 */
[----:B------:R5:W-:Y:S01]  /*72c0*/  @!P1 STS.64 [R96], R112 ;  /* 0x0000007060009388 */ /* 0x000be20000000a00 */
[----:B------:R-:W-:-:S05]  /*72d0*/  LOP3.LUT P1, RZ, R116, 0x1000, RZ, 0xc0, !PT ;  /* 0x0000100074ff7812 */ /* 0x000fca000782c0ff */
[C---:B-1----:R-:W-:Y:S01]  /*72e0*/  @!P0 LEA R86, R65.reuse, UR4, 0x3 ;  /* 0x0000000441568c11 */ /* 0x042fe2000f8e18ff */
        /* <DEDUP_REMOVED lines=25> */
[----:B------:R0:W-:Y:S01]  /*7480*/  @!P4 STS.64 [R84], R120 ;  /* 0x000000785400c388 */ /* 0x0001e20000000a00 */
[----:B------:R-:W-:-:S11]  /*7490*/  LOP3.LUT P4, RZ, R124, 0x10000, RZ, 0xc0, !PT ;  /* 0x000100007cff7812 */ /* 0x000fd6000788c0ff */
[C---:B----4-:R-:W-:Y:S01]  /*74a0*/  @!P2 LEA R92, R65.reuse, UR4, 0x3 ;  /* 0x00000004415cac11 */ /* 0x050fe2000f8e18ff */
[----:B------:R-:W-:Y:S01]  /*74b0*/  @!P2 VIADD R65, R65, 0x1 ;  /* 0x000000014141a836 */ /* 0x000fe20000000000 */
[----:B------:R-:W-:Y:S02]  /*74c0*/  @!P2 LOP3.LUT R122, R45, 0xffff, RZ, 0xc0, !PT ;  /* 0x0000ffff2d7aa812 */ /* 0x000fe400078ec0ff */
[----:B------:R-:W-:Y:S02]  /*74d0*/  @!P2 PRMT R45, RZ, 0x7610, R45 ;  /* 0x00007610ff2da816 */ /* 0x000fe4000000002d */
[----:B------:R-:W-:Y:S01]  /*74e0*/  ISETP.GT.U32.OR P1, PT, R65, 0xbff, !P1 ;  /* 0x00000bff4100780c */ /* 0x000fe20004f24470 */
[----:B------:R4:W-:Y:S01]  /*74f0*/  @!P2 STS.64 [R92], R122 ;  /* 0x0000007a5c00a388 */ /* 0x0009e20000000a00 */
[----:B------:R-:W-:-:S11]  /*7500*/  LOP3.LUT P2, RZ, R124, 0x20000, RZ, 0xc0, !PT ;  /* 0x000200007cff7812 */ /* 0x000fd6000784c0ff */
[C---:B-----5:R-:W-:Y:S01]  /*7510*/  @!P1 LEA R94, R65.reuse, UR4, 0x3 ;  /* 0x00000004415e9c11 */ /* 0x060fe2000f8e18ff */
        /* <DEDUP_REMOVED lines=102> */
[----:B------:R-:W-:-:S12]  /*7b80*/  @!P3 STS.64 [R94], R152 ;  /* 0x000000985e00b388 */ /* 0x000fd80000000a00 */
[C---:B------:R-:W-:Y:S01]  /*7b90*/  @!P5 LEA R96, R65.reuse, UR4, 0x3 ;  /* 0x000000044160dc11 */ /* 0x040fe2000f8e18ff */
[----:B------:R-:W-:-:S05]  /*7ba0*/  @!P5 VIADD R65, R65, 0x1 ;  /* 0x000000014141d836 */ /* 0x000fca0000000000 */
[----:B------:R-:W-:-:S13]  /*7bb0*/  ISETP.GT.U32.OR P4, PT, R65, 0xbff, !P4 ;  /* 0x00000bff4100780c */ /* 0x000fda0006784470 */
[C---:B-1----:R-:W-:Y:S01]  /*7bc0*/  @!P4 LEA R86, R65.reuse, UR4, 0x3 ;  /* 0x000000044156cc11 */ /* 0x042fe2000f8e18ff */
[----:B------:R-:W-:Y:S01]  /*7bd0*/  @!P4 VIADD R65, R65, 0x1 ;  /* 0x000000014141c836 */ /* 0x000fe20000000000 */
[----:B------:R-:W-:Y:S02]  /*7be0*/  @!P4 LOP3.LUT R156, R62, 0xffff, RZ, 0xc0, !PT ;  /* 0x0000ffff3e9cc812 */ /* 0x000fe400078ec0ff */
[----:B------:R-:W-:Y:S02]  /*7bf0*/  @!P4 PRMT R62, RZ, 0x7610, R62 ;  /* 0x00007610ff3ec816 */ /* 0x000fe4000000003e */
[----:B------:R-:W-:-:S13]  /*7c00*/  ISETP.GT.U32.OR P2, PT, R65, 0xbff, !P2 ;  /* 0x00000bff4100780c */ /* 0x000fda0005744470 */
[C---:B--2---:R-:W-:Y:S01]  /*7c10*/  @!P2 LEA R88, R65.reuse, UR4, 0x3 ;  /* 0x000000044158ac11 */ /* 0x044fe2000f8e18ff */
[----:B------:R-:W-:Y:S01]  /*7c20*/  @!P2 VIADD R65, R65, 0x1 ;  /* 0x000000014141a836 */ /* 0x000fe20000000000 */
[----:B------:R-:W-:Y:S02]  /*7c30*/  @!P2 LOP3.LUT R158, R63, 0xffff, RZ, 0xc0, !PT ;  /* 0x0000ffff3f9ea812 */ /* 0x000fe400078ec0ff */
[----:B------:R-:W-:Y:S02]  /*7c40*/  @!P2 PRMT R63, RZ, 0x7610, R63 ;  /* 0x00007610ff3fa816 */ /* 0x000fe4000000003f */
[----:B------:R-:W-:-:S13]  /*7c50*/  ISETP.GT.U32.OR P1, PT, R65, 0xbff, !P1 ;  /* 0x00000bff4100780c */ /* 0x000fda0004f24470 */
[C---:B---3--:R-:W-:Y:S01]  /*7c60*/  @!P1 LEA R90, R65.reuse, UR4, 0x3 ;  /* 0x00000004415a9c11 */ /* 0x048fe2000f8e18ff */
[----:B------:R-:W-:Y:S01]  /*7c70*/  @!P1 VIADD R65, R65, 0x1 ;  /* 0x0000000141419836 */ /* 0x000fe20000000000 */
[----:B------:R-:W-:Y:S02]  /*7c80*/  @!P1 LOP3.LUT R160, R68, 0xffff, RZ, 0xc0, !PT ;  /* 0x0000ffff44a09812 */ /* 0x000fe400078ec0ff */
[----:B------:R-:W-:Y:S02]  /*7c90*/  @!P1 PRMT R68, RZ, 0x7610, R68 ;  /* 0x00007610ff449816 */ /* 0x000fe40000000044 */
[----:B------:R-:W-:-:S13]  /*7ca0*/  ISETP.GT.U32.OR P0, PT, R65, 0xbff, !P0 ;  /* 0x00000bff4100780c */ /* 0x000fda0004704470 */
[C---:B0-----:R-:W-:Y:S01]  /*7cb0*/  @!P0 LEA R84, R65.reuse, UR4, 0x3 ;  /* 0x0000000441548c11 */ /* 0x041fe2000f8e18ff */
[----:B------:R-:W-:Y:S01]  /*7cc0*/  @!P0 VIADD R65, R65, 0x1 ;  /* 0x0000000141418836 */ /* 0x000fe20000000000 */
[----:B------:R-:W-:Y:S02]  /*7cd0*/  @!P0 LOP3.LUT R162, R69, 0xffff, RZ, 0xc0, !PT ;  /* 0x0000ffff45a28812 */ /* 0x000fe400078ec0ff */
[----:B------:R-:W-:Y:S02]  /*7ce0*/  @!P0 PRMT R69, RZ, 0x7610, R69 ;  /* 0x00007610ff458816 */ /* 0x000fe40000000045 */
[----:B------:R-:W-:-:S04]  /*7cf0*/  ISETP.GT.U32.AND P3, PT, R65, 0xbff, PT ;  /* 0x00000bff4100780c */ /* 0x000fc80003f64070 */
[----:B------:R-:W-:Y:S02]  /*7d00*/  ISETP.NE.OR P3, PT, R154, RZ, P3 ;  /* 0x000000ff9a00720c */ /* 0x000fe40001f65670 */
[----:B------:R-:W-:Y:S02]  /*7d10*/  @!P5 LOP3.LUT R154, R61, 0xffff, RZ, 0xc0, !PT ;  /* 0x0000ffff3d9ad812 */ /* 0x000fe400078ec0ff */
[----:B------:R-:W-:-:S03]  /*7d20*/  @!P5 PRMT R61, RZ, 0x7610, R61 ;  /* 0x00007610ff3dd816 */ /* 0x000fc6000000003d */
[----:B------:R-:W-:Y:S04]  /*7d30*/  @!P5 STS.64 [R96], R154 ;  /* 0x0000009a6000d388 */ /* 0x000fe80000000a00 */
[----:B------:R-:W-:Y:S02]  /*7d40*/  @!P4 STS.64 [R86], R156 ;  /* 0x0000009c5600c388 */ /* 0x000fe40000000a00 */
[----:B----4-:R-:W-:Y:S01]  /*7d50*/  @!P3 LEA R92, R65, UR4, 0x3 ;  /* 0x00000004415cbc11 */ /* 0x010fe2000f8e18ff */
[----:B------:R-:W-:Y:S01]  /*7d60*/  @!P3 VIADD R167, R85, 0x40 ;  /* 0x0000004055a7b836 */ /* 0x000fe20000000000 */
[----:B------:R-:W-:Y:S01]  /*7d70*/  @!P2 STS.64 [R88], R158 ;  /* 0x0000009e5800a388 */ /* 0x000fe20000000a00 */
[----:B------:R-:W-:-:S03]  /*7d80*/  @!P3 VIADD R65, R65, 0x1 ;  /* 0x000000014141b836 */ /* 0x000fc60000000000 */
[----:B------:R-:W-:Y:S04]  /*7d90*/  @!P1 STS.64 [R90], R160 ;  /* 0x000000a05a009388 */ /* 0x000fe80000000a00 */
[----:B------:R-:W-:Y:S04]  /*7da0*/  @!P0 STS.64 [R84], R162 ;  /* 0x000000a254008388 */ /* 0x000fe80000000a00 */
[----:B------:R-:W0:Y:S04]  /*7db0*/  @!P3 LDS.U16 R166, [R70+0x6000] ;  /* 0x0060000046a6b984 */ /* 0x000e280000000400 */
[----:B0-----:R0:W-:Y:S04]  /*7dc0*/  @!P3 STS.64 [R92], R166 ;  /* 0x000000a65c00b388 */ /* 0x0011e80000000a00 */
[----:B------:R-:W-:Y:S01]  /*7dd0*/  @!P3 STS.U16 [R70+0x6000], RZ ;  /* 0x006000ff4600b388 */ /* 0x000fe20000000400 */
[----:B------:R-:W-:-:S04]  /*7de0*/  ISETP.GT.U32.AND P3, PT, R65, 0xbff, PT ;  /* 0x00000bff4100780c */ /* 0x000fc80003f64070 */
[----:B------:R-:W-:-:S13]  /*7df0*/  ISETP.NE.OR P3, PT, R246, RZ, P3 ;  /* 0x000000fff600720c */ /* 0x000fda0001f65670 */
[----:B------:R-:W1:Y:S01]  /*7e00*/  @!P3 LDS.U16 R166, [R70+0x6200] ;  /* 0x0062000046a6b984 */ /* 0x000e620000000400 */
[----:B------:R-:W-:Y:S01]  /*7e10*/  @!P3 LEA R86, R65, UR4, 0x3 ;  /* 0x000000044156bc11 */ /* 0x000fe2000f8e18ff */
[----:B0-----:R-:W-:Y:S02]  /*7e20*/  @!P3 VIADD R167, R85, 0x41 ;  /* 0x0000004155a7b836 */ /* 0x001fe40000000000 */
[----:B------:R-:W-:-:S03]  /*7e30*/  @!P3 VIADD R65, R65, 0x1 ;  /* 0x000000014141b836 */ /* 0x000fc60000000000 */
[----:B-1----:R0:W-:Y:S04]  /*7e40*/  @!P3 STS.64 [R86], R166 ;  /* 0x000000a65600b388 */ /* 0x0021e80000000a00 */
        /* <DEDUP_REMOVED lines=33> */
[----:B------:R-:W-:-:S04]  /*8060*/  LOP3.LUT P3, RZ, R232, 0x40, RZ, 0xc0, !PT ;  /* 0x00000040e8ff7812 */ /* 0x000fc8000786c0ff */
[----:B------:R-:W-:-:S13]  /*8070*/  ISETP.GT.U32.OR P3, PT, R65, 0xbff, !P3 ;  /* 0x00000bff4100780c */ /* 0x000fda0005f64470 */
        /* <DEDUP_REMOVED lines=308> */
[----:B-1----:R-:W-:Y:S04]  /*93c0*/  @!P3 STS.64 [R82], R166 ;  /* 0x000000a65200b388 */ /* 0x002fe80000000a00 */
[----:B------:R-:W-:Y:S01]  /*93d0*/  @!P3 STS.U16 [R70+0xb800], RZ ;  /* 0x00b800ff4600b388 */ /* 0x000fe20000000400 */
[----:B------:R-:W-:-:S04]  /*93e0*/  LOP3.LUT P3, RZ, R80, 0x2000, RZ, 0xc0, !PT ;  /* 0x0000200050ff7812 */ /* 0x000fc8000786c0ff */
[----:B------:R-:W-:-:S13]  /*93f0*/  ISETP.GT.U32.OR P3, PT, R65, 0xbff, !P3 ;  /* 0x00000bff4100780c */ /* 0x000fda0005f64470 */
[----:B------:R-:W0:Y:S01]  /*9400*/  @!P3 LDS.U16 R80, [R70+0xba00] ;  /* 0x00ba00004650b984 */ /* 0x000e220000000400 */
[----:B------:R-:W-:Y:S01]  /*9410*/  @!P3 LEA R84, R65, UR4, 0x3 ;  /* 0x000000044154bc11 */ /* 0x000fe2000f8e18ff */
[----:B------:R-:W-:Y:S02]  /*9420*/  @!P3 VIADD R81, R85, 0x6d ;  /* 0x0000006d5551b836 */ /* 0x000fe40000000000 */
[----:B------:R-:W-:-:S03]  /*9430*/  @!P3 VIADD R65, R65, 0x1 ;  /* 0x000000014141b836 */ /* 0x000fc60000000000 */
[----:B0-----:R0:W-:Y:S04]  /*9440*/  @!P3 STS.64 [R84], R80 ;  /* 0x000000505400b388 */ /* 0x0011e80000000a00 */
        /* <DEDUP_REMOVED lines=60> */
[C---:B------:R-:W-:Y:S01]  /*9810*/  @!P3 LEA R76, R65.reuse, UR4, 0x3 ;  /* 0x00000004414cbc11 */ /* 0x040fe2000f8e18ff */
[----:B------:R-:W-:-:S04]  /*9820*/  @!P3 VIADD R65, R65, 0x1 ;  /* 0x000000014141b836 */ /* 0x000fc80000000000 */
[----:B0-----:R-:W-:Y:S04]  /*9830*/  @!P3 STS.64 [R76], R246 ;  /* 0x000000f64c00b388 */ /* 0x001fe80000000a00 */
        /* <DEDUP_REMOVED lines=46> */
[----:B------:R-:W-:Y:S01]  /*9b20*/  @!P3 LEA R79, R65, UR4, 0x3 ;  /* 0x00000004414fbc11 */ /* 0x000fe2000f8e18ff */
[----:B------:R-:W-:Y:S02]  /*9b30*/  @!P3 VIADD R77, R85, 0x7c ;  /* 0x0000007c554db836 */ /* 0x000fe40000000000 */
[----:B------:R-:W-:-:S03]  /*9b40*/  @!P3 VIADD R65, R65, 0x1 ;  /* 0x000000014141b836 */ /* 0x000fc60000000000 */
        /* <DEDUP_REMOVED lines=19> */
[----:B------:R-:W-:-:S05]  /*9c80*/  @!P3 LEA R65, R65, UR4, 0x3 ;  /* 0x000000044141bc11 */ /* 0x000fca000f8e18ff */
[----:B0-----:R1:W-:Y:S04]  /*9c90*/  @!P3 STS.64 [R65], R228 ;  /* 0x000000e44100b388 */ /* 0x0013e80000000a00 */
[----:B------:R1:W-:Y:S02]  /*9ca0*/  @!P3 STS.U16 [R70+0xde00], RZ ;  /* 0x00de00ff4600b388 */ /* 0x0003e40000000400 */
.L_x_139:
[----:B-1----:R-:W2:Y:S01]  /*9cb0*/  LDL.LU R65, [R1] ;  /* 0x0000000001417983 */ /* 0x002ea20000300800 */
[----:B------:R-:W-:Y:S02]  /*9cc0*/  FSETP.GT.FTZ.AND P0, PT, R71, UR9, PT ;  /* 0x0000000947007c0b */ /* 0x000fe4000bf14000 */
[C---:B------:R-:W-:Y:S02]  /*9cd0*/  FSETP.GTU.FTZ.AND P2, PT, R64.reuse, 0.0099999997764825820923, PT ;  /* 0x3c23d70a4000780b */ /* 0x040fe40003f5c000 */
[----:B--2---:R-:W-:Y:S02]  /*9ce0*/  ISETP.LT.U32.AND P1, PT, R65, 0xc01, P0 ;  /* 0x00000c014100780c */ /* 0x004fe40000721070 */
[----:B------:R-:W-:Y:S02]  /*9cf0*/  FSETP.GE.FTZ.AND P0, PT, R64, RZ, PT ;  /* 0x000000ff4000720b */ /* 0x000fe40003f16000 */
[----:B------:R-:W-:-:S04]  /*9d00*/  ISETP.EQ.OR P1, PT, RZ, UR7, P1 ;  /* 0x00000007ff007c0c */ /* 0x000fc80008f22670 */
[----:B------:R-:W-:-:S13]  /*9d10*/  PLOP3.LUT P0, PT, P1, P2, P0, 0xf2, 0x0 ;  /* 0x000000000000781c */ /* 0x000fda0000f05e02 */
[----:B------:R-:W-:Y:S05]  /*9d20*/  @P0 BRA `(.L_x_140) ;  /* 0x0000000000500947 */ /* 0x000fea0003800000 */
[----:B------:R-:W-:Y:S01]  /*9d30*/  FSETP.GT.FTZ.AND P0, PT, R64, 0.0099999997764825820923, PT ;  /* 0x3c23d70a4000780b */ /* 0x000fe20003f14000 */
[----:B------:R-:W-:-:S12]  /*9d40*/  BSSY.RECONVERGENT B0, `(.L_x_141) ;  /* 0x0000010000007945 */ /* 0x000fd80003800200 */
[----:B------:R-:W-:Y:S05]  /*9d50*/  @!P0 BRA `(.L_x_142) ;  /* 0x00000000001c8947 */ /* 0x000fea0003800000 */
[----:B------:R-:W-:Y:S02]  /*9d60*/  IMAD.U32 R72, RZ, RZ, UR15 ;  /* 0x0000000fff487e24 */ /* 0x000fe4000f8e00ff */
[----:B------:R-:W-:Y:S01]  /*9d70*/  IMAD.U32 R74, RZ, RZ, UR15 ;  /* 0x0000000fff4a7e24 */ /* 0x000fe2000f8e00ff */
[----:B------:R-:W-:Y:S06]  /*9d80*/  @P6 BRA `(.L_x_143) ;  /* 0x00000000002c6947 */ /* 0x000fec0003800000 */
[----:B------:R2:W-:Y:S01]  /*9d90*/  STS [UR5], R251 ;  /* 0x000000fbff007988 */ /* 0x0005e20008000805 */
[----:B------:R-:W-:Y:S02]  /*9da0*/  IMAD.MOV.U32 R73, RZ, RZ, R251 ;  /* 0x000000ffff497224 */ /* 0x000fe400078e00fb */
[----:B------:R-:W-:Y:S01]  /*9db0*/  IMAD.MOV.U32 R71, RZ, RZ, R252 ;  /* 0x000000ffff477224 */ /* 0x000fe200078e00fc */
[----:B------:R-:W-:Y:S06]  /*9dc0*/  BRA `(.L_x_143) ;  /* 0x00000000001c7947 */ /* 0x000fec0003800000 */
.L_x_142:
[----:B------:R-:W-:Y:S02]  /*9dd0*/  ISETP.NE.AND P1, PT, R0, RZ, PT ;  /* 0x000000ff0000720c */ /* 0x000fe40003f25270 */
[----:B------:R-:W-:Y:S02]  /*9de0*/  PRMT R64, R74, 0x9910, RZ ;  /* 0x000099104a407816 */ /* 0x000fe400000000ff */
[----:B------:R-:W-:Y:S02]  /*9df0*/  FSEL R252, R71, R252, !P1 ;  /* 0x000000fc47fc7208 */ /* 0x000fe40004800000 */
[----:B------:R-:W-:-:S04]  /*9e00*/  ISETP.NE.AND P0, PT, R64, RZ, PT ;  /* 0x000000ff4000720c */ /* 0x000fc80003f05270 */
[----:B------:R-:W-:Y:S02]  /*9e10*/  SEL R72, R72, R74, !P0 ;  /* 0x0000004a48487207 */ /* 0x000fe40004000000 */
[----:B------:R-:W-:Y:S01]  /*9e20*/  PRMT R74, RZ, 0x7610, R74 ;  /* 0x00007610ff4a7816 */ /* 0x000fe2000000004a */
[----:B------:R-:W1:Y:S06]  /*9e30*/  @!P1 LDS R251, [UR5] ;  /* 0x00000005fffb9984 */ /* 0x000e6c0008000800 */
.L_x_143:
[----:B------:R-:W-:Y:S05]  /*9e40*/  BSYNC.RECONVERGENT B0 ;  /* 0x0000000000007941 */ /* 0x000fea0003800200 */
.L_x_141:
[----:B------:R-:W-:Y:S01]  /*9e50*/  UIADD3 UR7, UPT, UPT, UR7, -0x1, URZ ;  /* 0xffffffff07077890 */ /* 0x000fe2000fffe0ff */
[----:B------:R-:W-:Y:S11]  /*9e60*/  BRA `(.L_x_144) ;  /* 0xffffff7800847947 */ /* 0x000ff6000383ffff */
.L_x_140:
[----:B------:R-:W-:Y:S01]  /*9e70*/  BAR.SYNC.DEFER_BLOCKING 0x0 ;  /* 0x0000000000007b1d */ /* 0x000fe20000010000 */
[----:B------:R-:W-:-:S05]  /*9e80*/  FSETP.GEU.FTZ.AND P0, PT, R71, UR9, PT ;  /* 0x0000000947007c0b */ /* 0x000fca000bf1e000 */
[----:B------:R-:W-:Y:S01]  /*9e90*/  BSSY.RECONVERGENT B0, `(.L_x_145) ;  /* 0x0000012000007945 */ /* 0x000fe20003800200 */
[----:B------:R-:W1:Y:S02]  /*9ea0*/  LDS R2, [UR5] ;  /* 0x00000005ff027984 */ /* 0x000e640008000800 */
[----:B-1----:R-:W-:-:S04]  /*9eb0*/  SEL R29, R2, UR12, P0 ;  /* 0x0000000c021d7c07 */ /* 0x002fc80008000000 */
[----:B------:R-:W-:-:S04]  /*9ec0*/  ISETP.GE.U32.AND P0, PT, R0, R29, PT ;  /* 0x0000001d0000720c */ /* 0x000fc80003f06070 */
[----:B------:R-:W-:Y:S01]  /*9ed0*/  ISETP.GT.U32.OR P0, PT, R29, 0xbff, P0 ;  /* 0x00000bff1d00780c */ /* 0x000fe20000704470 */
[----:B------:R-:W-:-:S12]  /*9ee0*/  @P6 BRA `(.L_x_146) ;  /* 0x0000000000306947 */ /* 0x000fd80003800000 */
[----:B------:R-:W1:Y:S01]  /*9ef0*/  S2R R64, SR_LANEID ;  /* 0x0000000000407919 */ /* 0x000e620000000000 */
[----:B------:R-:W2:Y:S01]  /*9f00*/  LDC.64 R2, c[0x0][0x3a0] ;  /* 0x0000e800ff027b82 */ /* 0x000ea20000000a00 */
[----:B------:R-:W-:Y:S01]  /*9f10*/  VOTEU.ANY UR5, UPT, PT ;  /* 0x0000000000057886 */ /* 0x000fe200038e0100 */
[----:B------:R-:W-:Y:S01]  /*9f20*/  CREDUX.MAX.S32 UR6, R29 ;  /* 0x000000001d0672cc */ /* 0x000fe20000000200 */
[----:B------:R-:W-:Y:S01]  /*9f30*/  UFLO.U32 UR5, UR5 ;  /* 0x00000005000572bd */ /* 0x000fe200080e0000 */
[----:B------:R-:W-:-:S04]  /*9f40*/  IMAD.U32 R7, RZ, RZ, UR8 ;  /* 0x00000008ff077e24 */ /* 0x000fc8000f8e00ff */
[----:B------:R-:W3:Y:S01]  /*9f50*/  LDC.64 R4, c[0x0][0x3a8] ;  /* 0x0000ea00ff047b82 */ /* 0x000ee20000000a00 */
[----:B--2---:R-:W-:-:S06]  /*9f60*/  IMAD.WIDE.U32 R2, R7, 0x4, R2 ;  /* 0x0000000407027825 */ /* 0x004fcc00078e0002 */
[----:B------:R-:W-:Y:S01]  /*9f70*/  IMAD.U32 R7, RZ, RZ, UR6 ;  /* 0x00000006ff077e24 */ /* 0x000fe2000f8e00ff */
[----:B------:R2:W-:Y:S01]  /*9f80*/  STG.E desc[UR10][R2.64], R29 ;  /* 0x0000001d02007986 */ /* 0x0005e2000c10190a */
[----:B-1----:R-:W-:-:S13]  /*9f90*/  ISETP.EQ.U32.AND P1, PT, R64, UR5, PT ;  /* 0x0000000540007c0c */ /* 0x002fda000bf22070 */
[----:B---3--:R2:W-:Y:S02]  /*9fa0*/  @P1 REDG.E.MAX.S32.STRONG.GPU desc[UR10][R4.64], R7 ;  /* 0x000000070400198e */ /* 0x0085e4000d12e30a */
.L_x_146:
[----:B------:R-:W-:Y:S05]  /*9fb0*/  BSYNC.RECONVERGENT B0 ;  /* 0x0000000000007941 */ /* 0x000fea0003800200 */
.L_x_145:
[----:B------:R-:W-:Y:S05]  /*9fc0*/  @P0 EXIT ;  /* 0x000000000000094d */ /* 0x000fea0003800000 */
[----:B------:R-:W2:Y:S01]  /*9fd0*/  LDC R25, c[0x0][0x360] ;  /* 0x0000d800ff197b82 */ /* 0x000ea20000000800 */
[----:B------:R-:W1:Y:S01]  /*9fe0*/  LDCU.64 UR16, c[0x0][0x388] ;  /* 0x00007100ff1077ac */ /* 0x000e620008000a00 */
[----:B------:R-:W-:Y:S01]  /*9ff0*/  BSSY.RECONVERGENT B0, `(.L_x_147) ;  /* 0x000003a000007945 */ /* 0x000fe20003800200 */
[----:B------:R-:W3:Y:S01]  /*a000*/  LDCU.64 UR18, c[0x0][0x390] ;  /* 0x00007200ff1277ac */ /* 0x000ee20008000a00 */
[----:B--2---:R-:W2:Y:S01]  /*a010*/  I2F.U32.RP R7, R25 ;  /* 0x0000001900077306 */ /* 0x004ea20000209000 */
[----:B------:R-:W-:Y:S01]  /*a020*/  IMAD.IADD R4, R0, 0x1, R25 ;  /* 0x0000000100047824 */ /* 0x000fe200078e0219 */
[----:B------:R-:W-:-:S04]  /*a030*/  ISETP.NE.U32.AND P2, PT, R25, RZ, PT ;  /* 0x000000ff1900720c */ /* 0x000fc80003f45070 */
[----:B------:R-:W-:Y:S02]  /*a040*/  ISETP.GE.U32.AND P0, PT, R4, R29, PT ;  /* 0x0000001d0400720c */ /* 0x000fe40003f06070 */
[----:B------:R-:W-:Y:S01]  /*a050*/  VIMNMX.U32 R5, PT, PT, R29, R4, !PT ;  /* 0x000000041d057248 */ /* 0x000fe20007fe0000 */
[----:B--2---:R-:W2:Y:S02]  /*a060*/  MUFU.RCP R7, R7 ;  /* 0x0000000700077308 */ /* 0x004ea40000001000 */
[----:B--2---:R-:W-:-:S06]  /*a070*/  VIADD R2, R7, 0xffffffe ;  /* 0x0ffffffe07027836 */ /* 0x004fcc0000000000 */
[----:B------:R2:W4:Y:S02]  /*a080*/  F2I.FTZ.U32.TRUNC.NTZ R3, R2 ;  /* 0x0000000200037305 */ /* 0x000524000021f000 */
[----:B--2---:R-:W-:Y:S02]  /*a090*/  IMAD.MOV.U32 R2, RZ, RZ, RZ ;  /* 0x000000ffff027224 */ /* 0x004fe400078e00ff */
[----:B----4-:R-:W-:-:S04]  /*a0a0*/  IMAD.MOV R6, RZ, RZ, -R3 ;  /* 0x000000ffff067224 */ /* 0x010fc800078e0a03 */
        /* <DEDUP_REMOVED lines=17> */
[----:B-1-3--:R-:W-:Y:S05]  /*a1c0*/  @!P0 BRA `(.L_x_148) ;  /* 0x0000000000708947 */ /* 0x00afea0003800000 */
[----:B------:R-:W1:Y:S01]  /*a1d0*/  LDCU.64 UR6, c[0x0][0x390] ;  /* 0x00007200ff0677ac */ /* 0x000e620008000a00 */
[----:B------:R-:W-:Y:S01]  /*a1e0*/  IADD3 R5, P0, PT, R0, UR13, RZ ;  /* 0x0000000d00057c10 */ /* 0x000fe2000ff1e0ff */
[----:B------:R-:W-:Y:S01]  /*a1f0*/  VIADD R2, R2, 0x1 ;  /* 0x0000000102027836 */ /* 0x000fe20000000000 */
[----:B------:R-:W-:Y:S01]  /*a200*/  LEA R10, R0, UR4, 0x3 ;  /* 0x00000004000a7c11 */ /* 0x000fe2000f8e18ff */
[----:B------:R-:W2:Y:S02]  /*a210*/  LDCU.64 UR8, c[0x0][0x388] ;  /* 0x00007100ff0877ac */ /* 0x000ea40008000a00 */
[----:B------:R-:W-:Y:S01]  /*a220*/  IMAD.X R6, RZ, RZ, UR14, P0 ;  /* 0x0000000eff067e24 */ /* 0x000fe200080e06ff */
[----:B------:R-:W-:-:S05]  /*a230*/  LOP3.LUT R3, R2, 0x3, RZ, 0xc0, !PT ;  /* 0x0000000302037812 */ /* 0x000fca00078ec0ff */
[----:B------:R-:W-:Y:S02]  /*a240*/  IMAD R0, R3, R25, R0 ;  /* 0x0000001903007224 */ /* 0x000fe400078e0200 */
[----:B------:R-:W-:Y:S01]  /*a250*/  IMAD.MOV R11, RZ, RZ, -R3 ;  /* 0x000000ffff0b7224 */ /* 0x000fe200078e0a03 */
[C---:B-1----:R-:W-:Y:S02]  /*a260*/  LEA R14, P0, R5.reuse, UR6, 0x2 ;  /* 0x00000006050e7c11 */ /* 0x042fe4000f8010ff */
[C---:B--2---:R-:W-:Y:S02]  /*a270*/  LEA R4, P2, R5.reuse, UR8, 0x1 ;  /* 0x0000000805047c11 */ /* 0x044fe4000f8408ff */
[C-C-:B------:R-:W-:Y:S02]  /*a280*/  LEA.HI.X R15, R5.reuse, UR7, R6.reuse, 0x2, P0 ;  /* 0x00000007050f7c11 */ /* 0x140fe400080f1406 */
[----:B------:R-:W-:-:S09]  /*a290*/  LEA.HI.X R5, R5, UR9, R6, 0x1, P2 ;  /* 0x0000000905057c11 */ /* 0x000fd200090f0c06 */
.L_x_149:
[----:B-1----:R1:W2:Y:S01]  /*a2a0*/  LDS.64 R12, [R10] ;  /* 0x000000000a0c7984 */ /* 0x0022a20000000a00 */
        /* <DEDUP_REMOVED lines=10> */
[----:B-1----:R-:W-:Y:S01]  /*a350*/  IMAD R10, R25, 0x8, R10 ;  /* 0x00000008190a7824 */ /* 0x002fe200078e020a */
[----:B--2---:R1:W-:Y:S04]  /*a360*/  STG.E.U16 desc[UR10][R8.64], R12 ;  /* 0x0000000c08007986 */ /* 0x0043e8000c10150a */
[----:B------:R1:W-:Y:S01]  /*a370*/  STG.E desc[UR10][R6.64], R13 ;  /* 0x0000000d06007986 */ /* 0x0003e2000c10190a */
[----:B------:R-:W-:Y:S05]  /*a380*/  @P0 BRA `(.L_x_149) ;  /* 0xfffffffc00c40947 */ /* 0x000fea000383ffff */
.L_x_148:
[----:B------:R-:W-:Y:S05]  /*a390*/  BSYNC.RECONVERGENT B0 ;  /* 0x0000000000007941 */ /* 0x000fea0003800200 */
.L_x_147:
[----:B------:R-:W-:Y:S05]  /*a3a0*/  @!P1 EXIT ;  /* 0x000000000000994d */ /* 0x000fea0003800000 */
.L_x_150:
[C---:B-12---:R-:W-:Y:S02]  /*a3b0*/  LEA R6, R0.reuse, UR4, 0x3 ;  /* 0x0000000400067c11 */ /* 0x046fe4000f8e18ff */
[----:B------:R-:W-:Y:S01]  /*a3c0*/  IADD3 R5, P0, PT, R0, UR13, RZ ;  /* 0x0000000d00057c10 */ /* 0x000fe2000ff1e0ff */
[C---:B------:R-:W-:Y:S02]  /*a3d0*/  IMAD.IADD R0, R25.reuse, 0x1, R0 ;  /* 0x0000000119007824 */ /* 0x040fe400078e0200 */
[C---:B------:R-:W-:Y:S01]  /*a3e0*/  IMAD R7, R25.reuse, 0x8, R6 ;  /* 0x0000000819077824 */ /* 0x040fe200078e0206 */
[----:B------:R1:W2:Y:S01]  /*a3f0*/  LDS.64 R18, [R6] ;  /* 0x0000000006127984 */ /* 0x0002a20000000a00 */
[----:B------:R-:W-:Y:S01]  /*a400*/  IMAD.X R12, RZ, RZ, UR14, P0 ;  /* 0x0000000eff0c7e24 */ /* 0x000fe200080e06ff */
[C---:B------:R-:W-:Y:S01]  /*a410*/  IADD3 R9, P2, PT, R0.reuse, UR13, RZ ;  /* 0x0000000d00097c10 */ /* 0x040fe2000ff5e0ff */
[----:B------:R-:W-:Y:S01]  /*a420*/  IMAD R8, R25, 0x8, R7 ;  /* 0x0000000819087824 */ /* 0x000fe200078e0207 */
[----:B------:R-:W3:Y:S01]  /*a430*/  LDS.64 R20, [R7] ;  /* 0x0000000007147984 */ /* 0x000ee20000000a00 */
[C---:B------:R-:W-:Y:S01]  /*a440*/  LEA R2, P0, R5.reuse, UR16, 0x1 ;  /* 0x0000001005027c11 */ /* 0x040fe2000f8008ff */
[--C-:B------:R-:W-:Y:S01]  /*a450*/  IMAD.IADD R0, R0, 0x1, R25.reuse ;  /* 0x0000000100007824 */ /* 0x100fe200078e0219 */
[----:B------:R-:W-:Y:S01]  /*a460*/  LEA R4, P1, R5, UR18, 0x2 ;  /* 0x0000001205047c11 */ /* 0x000fe2000f8210ff */
[----:B------:R-:W-:Y:S01]  /*a470*/  IMAD R10, R25, 0x8, R8 ;  /* 0x00000008190a7824 */ /* 0x000fe200078e0208 */
[----:B------:R4:W5:Y:S01]  /*a480*/  LDS.64 R22, [R8] ;  /* 0x0000000008167984 */ /* 0x0009620000000a00 */
[C-C-:B------:R-:W-:Y:S01]  /*a490*/  LEA.HI.X R3, R5.reuse, UR17, R12.reuse, 0x1, P0 ;  /* 0x0000001105037c11 */ /* 0x140fe200080f0c0c */
[C---:B------:R-:W-:Y:S01]  /*a4a0*/  IMAD.IADD R24, R0.reuse, 0x1, R25 ;  /* 0x0000000100187824 */ /* 0x040fe200078e0219 */
[----:B------:R-:W-:Y:S01]  /*a4b0*/  LEA.HI.X R5, R5, UR19, R12, 0x2, P1 ;  /* 0x0000001305057c11 */ /* 0x000fe200088f140c */
[----:B------:R0:W5:Y:S01]  /*a4c0*/  LDS.64 R26, [R10] ;  /* 0x000000000a1a7984 */ /* 0x0001620000000a00 */
[----:B------:R-:W-:Y:S01]  /*a4d0*/  IMAD.X R12, RZ, RZ, UR14, P2 ;  /* 0x0000000eff0c7e24 */ /* 0x000fe200090e06ff */
[----:B------:R-:W-:-:S02]  /*a4e0*/  IADD3 R13, P2, PT, R0, UR13, RZ ;  /* 0x0000000d000d7c10 */ /* 0x000fc4000ff5e0ff */
[C---:B-1----:R-:W-:Y:S02]  /*a4f0*/  LEA R6, P0, R9.reuse, UR16, 0x1 ;  /* 0x0000001009067c11 */ /* 0x042fe4000f8008ff */
[C---:B----4-:R-:W-:Y:S01]  /*a500*/  LEA R8, P1, R9.reuse, UR18, 0x2 ;  /* 0x0000001209087c11 */ /* 0x050fe2000f8210ff */
[----:B------:R-:W-:Y:S01]  /*a510*/  IMAD.X R28, RZ, RZ, UR14, P2 ;  /* 0x0000000eff1c7e24 */ /* 0x000fe200090e06ff */
[----:B------:R-:W-:Y:S02]  /*a520*/  IADD3 R0, P3, PT, R24, UR13, RZ ;  /* 0x0000000d18007c10 */ /* 0x000fe4000ff7e0ff */
[C-C-:B------:R-:W-:Y:S02]  /*a530*/  LEA.HI.X R7, R9.reuse, UR17, R12.reuse, 0x1, P0 ;  /* 0x0000001109077c11 */ /* 0x140fe400080f0c0c */
[----:B------:R-:W-:Y:S01]  /*a540*/  LEA.HI.X R9, R9, UR19, R12, 0x2, P1 ;  /* 0x0000001309097c11 */ /* 0x000fe200088f140c */
[----:B------:R-:W-:Y:S01]  /*a550*/  IMAD.X R17, RZ, RZ, UR14, P3 ;  /* 0x0000000eff117e24 */ /* 0x000fe200098e06ff */
[----:B0-----:R-:W-:-:S02]  /*a560*/  LEA R10, P0, R13, UR16, 0x1 ;  /* 0x000000100d0a7c11 */ /* 0x001fc4000f8008ff */
[C---:B------:R-:W-:Y:S02]  /*a570*/  LEA R12, P1, R13.reuse, UR18, 0x2 ;  /* 0x000000120d0c7c11 */ /* 0x040fe4000f8210ff */
[C---:B------:R-:W-:Y:S02]  /*a580*/  LEA R14, P2, R0.reuse, UR16, 0x1 ;  /* 0x00000010000e7c11 */ /* 0x040fe4000f8408ff */
[C---:B------:R-:W-:Y:S02]  /*a590*/  LEA R16, P3, R0.reuse, UR18, 0x2 ;  /* 0x0000001200107c11 */ /* 0x040fe4000f8610ff */
[C-C-:B------:R-:W-:Y:S02]  /*a5a0*/  LEA.HI.X R11, R13.reuse, UR17, R28.reuse, 0x1, P0 ;  /* 0x000000110d0b7c11 */ /* 0x140fe400080f0c1c */
[----:B------:R-:W-:Y:S02]  /*a5b0*/  LEA.HI.X R13, R13, UR19, R28, 0x2, P1 ;  /* 0x000000130d0d7c11 */ /* 0x000fe400088f141c */
[C-C-:B------:R-:W-:Y:S01]  /*a5c0*/  LEA.HI.X R15, R0.reuse, UR17, R17.reuse, 0x1, P2 ;  /* 0x00000011000f7c11 */ /* 0x140fe200090f0c11 */
[----:B--2---:R2:W-:Y:S01]  /*a5d0*/  STG.E.U16 desc[UR10][R2.64], R18 ;  /* 0x0000001202007986 */ /* 0x0045e2000c10150a */
[----:B------:R-:W-:Y:S01]  /*a5e0*/  LEA.HI.X R17, R0, UR19, R17, 0x2, P3 ;  /* 0x0000001300117c11 */ /* 0x000fe200098f1411 */
[----:B------:R-:W-:-:S02]  /*a5f0*/  IMAD.IADD R0, R24, 0x1, R25 ;  /* 0x0000000118007824 */ /* 0x000fc400078e0219 */
[----:B------:R2:W-:Y:S03]  /*a600*/  STG.E desc[UR10][R4.64], R19 ;  /* 0x0000001304007986 */ /* 0x0005e6000c10190a */
[----:B------:R-:W-:Y:S01]  /*a610*/  ISETP.GE.U32.AND P0, PT, R0, R29, PT ;  /* 0x0000001d0000720c */ /* 0x000fe20003f06070 */
        /* <DEDUP_REMOVED lines=8> */
.L_x_137:
[----:B------:R-:W-:Y:S02]  /*a6a0*/  IMAD.MOV.U32 R188, RZ, RZ, R174 ;  /* 0x000000ffffbc7224 */ /* 0x000fe400078e00ae */
[----:B------:R-:W-:Y:S02]  /*a6b0*/  IMAD.MOV.U32 R192, RZ, RZ, 0x1 ;  /* 0x00000001ffc07424 */ /* 0x000fe400078e00ff */
[----:B------:R-:W-:Y:S02]  /*a6c0*/  IMAD.MOV.U32 R194, RZ, RZ, RZ ;  /* 0x000000ffffc27224 */ /* 0x000fe400078e00ff */
[----:B------:R-:W-:-:S07]  /*a6d0*/  IMAD.MOV.U32 R190, RZ, RZ, -0x1 ;  /* 0xffffffffffbe7424 */ /* 0x000fce00078e00ff */
[----:B------:R-:W-:Y:S05]  /*a6e0*/  WARPSYNC.COLLECTIVE R190, `(.L_x_151) ;  /* 0x00000000be087348 */ /* 0x000fea0003c00000 */
[----:B------:R0:W1:Y:S02]  /*a6f0*/  SHFL.UP P0, R184, R188, R192, R194 ;  /* 0x040000c0bcb87389 */ /* 0x00006400000000c2 */
[----:B01----:R-:W-:Y:S05]  /*a700*/  ENDCOLLECTIVE ;  /* 0x000000000000791b */ /* 0x003fea0003800000 */
.L_x_151:
[----:B------:R-:W-:Y:S02]  /*a710*/  IMAD.MOV.U32 R192, RZ, RZ, 0x2 ;  /* 0x00000002ffc07424 */ /* 0x000fe400078e00ff */
[----:B------:R-:W-:-:S04]  /*a720*/  IMAD.MOV.U32 R176, RZ, RZ, R184 ;  /* 0x000000ffffb07224 */ /* 0x000fc800078e00b8 */
[----:B------:R-:W-:-:S04]  /*a730*/  @P0 IMAD.IADD R176, R174, 0x1, R176 ;  /* 0x00000001aeb00824 */ /* 0x000fc800078e02b0 */
[----:B------:R-:W-:-:S07]  /*a740*/  IMAD.MOV.U32 R188, RZ, RZ, R176 ;  /* 0x000000ffffbc7224 */ /* 0x000fce00078e00b0 */
[----:B------:R-:W-:Y:S05]  /*a750*/  WARPSYNC.COLLECTIVE R190, `(.L_x_152) ;  /* 0x00000000be087348 */ /* 0x000fea0003c00000 */
[----:B------:R0:W1:Y:S02]  /*a760*/  SHFL.UP P0, R184, R188, R192, R194 ;  /* 0x040000c0bcb87389 */ /* 0x00006400000000c2 */
[----:B01----:R-:W-:Y:S05]  /*a770*/  ENDCOLLECTIVE ;  /* 0x000000000000791b */ /* 0x003fea0003800000 */
.L_x_152:
[----:B------:R-:W-:Y:S02]  /*a780*/  IMAD.MOV.U32 R192, RZ, RZ, 0x4 ;  /* 0x00000004ffc07424 */ /* 0x000fe400078e00ff */
[----:B------:R-:W-:-:S04]  /*a790*/  IMAD.MOV.U32 R178, RZ, RZ, R184 ;  /* 0x000000ffffb27224 */ /* 0x000fc800078e00b8 */
[----:B------:R-:W-:-:S04]  /*a7a0*/  @P0 IMAD.IADD R178, R176, 0x1, R178 ;  /* 0x00000001b0b20824 */ /* 0x000fc800078e02b2 */
[----:B------:R-:W-:-:S07]  /*a7b0*/  IMAD.MOV.U32 R188, RZ, RZ, R178 ;  /* 0x000000ffffbc7224 */ /* 0x000fce00078e00b2 */
[----:B------:R-:W-:Y:S05]  /*a7c0*/  WARPSYNC.COLLECTIVE R190, `(.L_x_153) ;  /* 0x00000000be087348 */ /* 0x000fea0003c00000 */
[----:B------:R0:W1:Y:S02]  /*a7d0*/  SHFL.UP P0, R184, R188, R192, R194 ;  /* 0x040000c0bcb87389 */ /* 0x00006400000000c2 */
[----:B01----:R-:W-:Y:S05]  /*a7e0*/  ENDCOLLECTIVE ;  /* 0x000000000000791b */ /* 0x003fea0003800000 */
.L_x_153:
        /* <DEDUP_REMOVED lines=8> */
.L_x_154:
        /* <DEDUP_REMOVED lines=8> */
.L_x_155:
[----:B------:R-:W-:-:S04]  /*a8f0*/  @P0 IMAD.IADD R184, R182, 0x1, R184 ;  /* 0x00000001b6b80824 */ /* 0x000fc800078e02b8 */
[----:B------:R-:W-:-:S07]  /*a900*/  IMAD.IADD R174, R184, 0x1, -R174 ;  /* 0x00000001b8ae7824 */ /* 0x000fce00078e0aae */
[----:B------:R-:W-:Y:S05]  /*a910*/  WARPSYNC.COLLECTIVE R190, `(.L_x_156) ;  /* 0x00000000be087348 */ /* 0x000fea0003c00000 */
[----:B------:R0:W1:Y:S02]  /*a920*/  SHFL.IDX P0, R176, R184, R178, R180 ;  /* 0x000000b2b8b07389 */ /* 0x00006400000000b4 */
[----:B01----:R-:W-:Y:S05]  /*a930*/  ENDCOLLECTIVE ;  /* 0x000000000000791b */ /* 0x003fea0003800000 */
.L_x_156:
[----:B------:R-:W-:Y:S02]  /*a940*/  IMAD.MOV.U32 R184, RZ, RZ, R73 ;  /* 0x000000ffffb87224 */ /* 0x000fe400078e0049 */
[----:B------:R-:W-:Y:S02]  /*a950*/  IMAD.MOV.U32 R178, RZ, RZ, RZ ;  /* 0x000000ffffb27224 */ /* 0x000fe400078e00ff */
[----:B------:R-:W-:-:S07]  /*a960*/  IMAD.MOV.U32 R186, RZ, RZ, R176 ;  /* 0x000000ffffba7224 */ /* 0x000fce00078e00b0 */
[----:B------:R-:W-:Y:S05]  /*a970*/  WARPSYNC.COLLECTIVE R190, `(.L_x_157) ;  /* 0x00000000be087348 */ /* 0x000fea0003c00000 */
[----:B------:R0:W1:Y:S02]  /*a980*/  SHFL.IDX P0, R176, R184, R178, R180 ;  /* 0x000000b2b8b07389 */ /* 0x00006400000000b4 */
[----:B01----:R-:W-:Y:S05]  /*a990*/  ENDCOLLECTIVE ;  /* 0x000000000000791b */ /* 0x003fea0003800000 */
.L_x_157:
[----:B------:R-:W-:Y:S02]  /*a9a0*/  IMAD.IADD R186, R73, 0x1, R186 ;  /* 0x0000000149ba7824 */ /* 0x000fe400078e02ba */
[----:B------:R-:W-:Y:S01]  /*a9b0*/  IMAD.MOV.U32 R188, RZ, RZ, R176 ;  /* 0x000000ffffbc7224 */ /* 0x000fe200078e00b0 */
[----:B------:R-:W-:Y:S06]  /*a9c0*/  BRA `(.L_x_158) ;  /* 0xffffffb400507947 */ /* 0x000fec000383ffff */
.L_x_159:
        /* <DEDUP_REMOVED lines=11> */
.L_x_2053:


//--------------------- .text._ZN17fastertransformer19segmented_topp_impl27segmented_top_p_single_passINS0_28Segmented_topk_kernel_paramsI6__halfiLi256ELi1EEELi96EEEvNS0_20TopKPerSegmentParamsE --------------------------
	.section	.text._ZN17fastertransformer19segmented_topp_impl27segmented_top_p_single_passINS0_28Segmented_topk_kernel_paramsI6__halfiLi256ELi1EEELi96EEEvNS0_20TopKPerSegmentParamsE,"ax",@progbits
	.align	128
        .global         _ZN17fastertransformer19segmented_topp_impl27segmented_top_p_single_passINS0_28Segmented_topk_kernel_paramsI6__halfiLi256ELi1EEELi96EEEvNS0_20TopKPerSegmentParamsE
        .type           _ZN17fastertransformer19segmented_topp_impl27segmented_top_p_single_passINS0_28Segmented_topk_kernel_paramsI6__halfiLi256ELi1EEELi96EEEvNS0_20TopKPerSegmentParamsE,@function
        .size           _ZN17fastertransformer19segmented_topp_impl27segmented_top_p_single_passINS0_28Segmented_topk_kernel_paramsI6__halfiLi256ELi1EEELi96EEEvNS0_20TopKPerSegmentParamsE,(.L_x_2054 - _ZN17fastertransformer19segmented_topp_impl27segmented_top_p_single_passINS0_28Segmented_topk_kernel_paramsI6__halfiLi256ELi1EEELi96EEEvNS0_20TopKPerSegmentParamsE)
        .other          _ZN17fastertransformer19segmented_topp_impl27segmented_top_p_single_passINS0_28Segmented_topk_kernel_paramsI6__halfiLi256ELi1EEELi96EEEvNS0_20TopKPerSegmentParamsE,@"STO_CUDA_ENTRY STV_DEFAULT"
_ZN17fastertransformer19segmented_topp_impl27segmented_top_p_single_passINS0_28Segmented_topk_kernel_paramsI6__halfiLi256ELi1EEELi96EEEvNS0_20TopKPerSegmentParamsE:
.text._ZN17fastertransformer19segmented_topp_impl27segmented_top_p_single_passINS0_28Segmented_topk_kernel_paramsI6__halfiLi256ELi1EEELi96EEEvNS0_20TopKPerSegmentParamsE:
        /* <DEDUP_REMOVED lines=29> */
.L_x_160:
[----:B------:R-:W0:Y:S01]  /*01d0*/  LDC.64 R8, c[0x0][0x3c8] ;  /* 0x0000f200ff087b82 */ /* 0x000e220000000a00 */
[----:B------:R-:W1:Y:S01]  /*01e0*/  S2R R250, SR_TID.X ;  /* 0x0000000000fa7919 */ /* 0x000e620000002100 */
[----:B------:R-:W2:Y:S01]  /*01f0*/  LDCU.64 UR4, c[0x0][0x380] ;  /* 0x00007000ff0477ac */ /* 0x000ea20008000a00 */
[----:B------:R-:W-:Y:S02]  /*0200*/  PRMT R249, RZ, 0x7610, R249 ;  /* 0x00007610fff97816 */ /* 0x000fe400000000f9 */
[----:B------:R-:W-:Y:S01]  /*0210*/  PRMT R248, RZ, 0x7610, R248 ;  /* 0x00007610fff87816 */ /* 0x000fe200000000f8 */
[----:B------:R-:W3:Y:S01]  /*0220*/  LDCU.64 UR6, c[0x0][0x380] ;  /* 0x00007000ff0677ac */ /* 0x000ee20008000a00 */
        /* <DEDUP_REMOVED lines=13> */
[----:B------:R-:W-:Y:S01]  /*0300*/  PRMT R236, RZ, 0x7610, R236 ;  /* 0x00007610ffec7816 */ /* 0x000fe200000000ec */
[----:B-1----:R-:W-:Y:S01]  /*0310*/  IMAD R31, R250, 0x60, RZ ;  /* 0x00000060fa1f7824 */ /* 0x002fe200078e02ff */
[----:B------:R-:W-:Y:S02]  /*0320*/  PRMT R235, RZ, 0x7610, R235 ;  /* 0x00007610ffeb7816 */ /* 0x000fe400000000eb */
[----:B------:R-:W-:Y:S01]  /*0330*/  PRMT R234, RZ, 0x7610, R234 ;  /* 0x00007610ffea7816 */ /* 0x000fe200000000ea */
[C---:B------:R-:W-:Y:S01]  /*0340*/  VIADD R33, R31.reuse, 0x1 ;  /* 0x000000011f217836 */ /* 0x040fe20000000000 */
[----:B------:R-:W-:Y:S01]  /*0350*/  PRMT R233, RZ, 0x7610, R233 ;  /* 0x00007610ffe97816 */ /* 0x000fe200000000e9 */
[C---:B------:R-:W-:Y:S01]  /*0360*/  VIADD R35, R31.reuse, 0x2 ;  /* 0x000000021f237836 */ /* 0x040fe20000000000 */
[----:B------:R-:W-:Y:S01]  /*0370*/  PRMT R232, RZ, 0x7610, R232 ;  /* 0x00007610ffe87816 */ /* 0x000fe200000000e8 */
[C---:B------:R-:W-:Y:S01]  /*0380*/  VIADD R37, R31.reuse, 0x3 ;  /* 0x000000031f257836 */ /* 0x040fe20000000000 */
[----:B------:R-:W-:Y:S01]  /*0390*/  PRMT R231, RZ, 0x7610, R231 ;  /* 0x00007610ffe77816 */ /* 0x000fe200000000e7 */
[C---:B------:R-:W-:Y:S01]  /*03a0*/  VIADD R39, R31.reuse, 0x4 ;  /* 0x000000041f277836 */ /* 0x040fe20000000000 */
[----:B0-----:R-:W0:Y:S01]  /*03b0*/  MUFU.RCP R0, R0 ;  /* 0x0000000000007308 */ /* 0x001e220000001000 */
        /* <DEDUP_REMOVED lines=18> */
[----:B0-----:R-:W-:Y:S01]  /*04e0*/  VIADD R2, R0, 0xffffffe ;  /* 0x0ffffffe00027836 */ /* 0x001fe20000000000 */
[----:B------:R-:W-:Y:S01]  /*04f0*/  PRMT R25, RZ, 0x7610, R25 ;  /* 0x00007610ff197816 */ /* 0x000fe20000000019 */
[C---:B------:R-:W-:Y:S01]  /*0500*/  VIADD R59, R31.reuse, 0xe ;  /* 0x0000000e1f3b7836 */ /* 0x040fe20000000000 */
[----:B------:R-:W-:Y:S01]  /*0510*/  PRMT R24, RZ, 0x7610, R24 ;  /* 0x00007610ff187816 */ /* 0x000fe20000000018 */
[----:B------:R0:W1:Y:S01]  /*0520*/  F2I.FTZ.U32.TRUNC.NTZ R3, R2 ;  /* 0x0000000200037305 */ /* 0x000062000021f000 */
        /* <DEDUP_REMOVED lines=8> */
[----:B0-----:R-:W-:Y:S01]  /*05b0*/  IMAD.MOV.U32 R2, RZ, RZ, RZ ;  /* 0x000000ffff027224 */ /* 0x001fe200078e00ff */
[----:B------:R-:W-:Y:S01]  /*05c0*/  PRMT R19, RZ, 0x7610, R19 ;  /* 0x00007610ff137816 */ /* 0x000fe20000000013 */
[C---:B------:R-:W-:Y:S01]  /*05d0*/  VIADD R69, R31.reuse, 0x13 ;  /* 0x000000131f457836 */ /* 0x040fe20000000000 */
[----:B------:R-:W-:Y:S01]  /*05e0*/  PRMT R18, RZ, 0x7610, R18 ;  /* 0x00007610ff127816 */ /* 0x000fe20000000012 */
[C---:B------:R-:W-:Y:S01]  /*05f0*/  VIADD R71, R31.reuse, 0x14 ;  /* 0x000000141f477836 */ /* 0x040fe20000000000 */
[----:B------:R-:W-:Y:S01]  /*0600*/  PRMT R17, RZ, 0x7610, R17 ;  /* 0x00007610ff117816 */ /* 0x000fe20000000011 */
[----:B-1----:R-:W-:Y:S01]  /*0610*/  IMAD.MOV R4, RZ, RZ, -R3 ;  /* 0x000000ffff047224 */ /* 0x002fe200078e0a03 */
[----:B------:R-:W-:Y:S01]  /*0620*/  PRMT R16, RZ, 0x7610, R16 ;  /* 0x00007610ff107816 */ /* 0x000fe20000000010 */
[C---:B------:R-:W-:Y:S01]  /*0630*/  VIADD R73, R31.reuse, 0x15 ;  /* 0x000000151f497836 */ /* 0x040fe20000000000 */
[----:B------:R-:W-:Y:S01]  /*0640*/  PRMT R15, RZ, 0x7610, R15 ;  /* 0x00007610ff0f7816 */ /* 0x000fe2000000000f */
[----:B------:R-:W-:Y:S01]  /*0650*/  IMAD R7, R4, R5, RZ ;  /* 0x0000000504077224 */ /* 0x000fe200078e02ff */
[----:B------:R-:W-:Y:S01]  /*0660*/  IABS R4, R8 ;  /* 0x0000000800047213 */ /* 0x000fe20000000000 */
[----:B------:R-:W-:Y:S01]  /*0670*/  VIADD R75, R31, 0x16 ;  /* 0x000000161f4b7836 */ /* 0x000fe20000000000 */
[----:B------:R-:W-:Y:S01]  /*0680*/  PRMT R14, RZ, 0x7610, R14 ;  /* 0x00007610ff0e7816 */ /* 0x000fe2000000000e */
[----:B------:R-:W-:Y:S01]  /*0690*/  IMAD.HI.U32 R3, R3, R7, R2 ;  /* 0x0000000703037227 */ /* 0x000fe200078e0002 */
[----:B------:R-:W-:-:S02]  /*06a0*/  PRMT R13, RZ, 0x7610, R13 ;  /* 0x00007610ff0d7816 */ /* 0x000fc4000000000d */
[----:B------:R-:W-:Y:S01]  /*06b0*/  PRMT R12, RZ, 0x7610, R12 ;  /* 0x00007610ff0c7816 */ /* 0x000fe2000000000c */
[----:B------:R-:W-:Y:S02]  /*06c0*/  VIADD R77, R31, 0x17 ;  /* 0x000000171f4d7836 */ /* 0x000fe40000000000 */
[----:B------:R-:W-:-:S04]  /*06d0*/  IMAD.HI.U32 R3, R3, R4, RZ ;  /* 0x0000000403037227 */ /* 0x000fc800078e00ff */
[----:B------:R-:W-:Y:S02]  /*06e0*/  IMAD.MOV R0, RZ, RZ, -R3 ;  /* 0x000000ffff007224 */ /* 0x000fe400078e0a03 */
[----:B------:R-:W-:Y:S02]  /*06f0*/  VIADD R79, R31, 0x18 ;  /* 0x000000181f4f7836 */ /* 0x000fe40000000000 */
[----:B------:R-:W-:Y:S02]  /*0700*/  IMAD R0, R5, R0, R4 ;  /* 0x0000000005007224 */ /* 0x000fe400078e0204 */
[C---:B------:R-:W-:Y:S02]  /*0710*/  VIADD R81, R31.reuse, 0x19 ;  /* 0x000000191f517836 */ /* 0x040fe40000000000 */
[----:B------:R-:W-:Y:S01]  /*0720*/  VIADD R83, R31, 0x1a ;  /* 0x0000001a1f537836 */ /* 0x000fe20000000000 */
[----:B------:R-:W-:Y:S01]  /*0730*/  ISETP.GT.U32.AND P1, PT, R5, R0, PT ;  /* 0x000000000500720c */ /* 0x000fe20003f24070 */
[----:B------:R-:W-:-:S02]  /*0740*/  VIADD R85, R31, 0x1b ;  /* 0x0000001b1f557836 */ /* 0x000fc40000000000 */
[C---:B------:R-:W-:Y:S02]  /*0750*/  VIADD R87, R31.reuse, 0x1c ;  /* 0x0000001c1f577836 */ /* 0x040fe40000000000 */
[C---:B------:R-:W-:Y:S02]  /*0760*/  VIADD R89, R31.reuse, 0x1d ;  /* 0x0000001d1f597836 */ /* 0x040fe40000000000 */
[C---:B------:R-:W-:Y:S02]  /*0770*/  VIADD R91, R31.reuse, 0x1e ;  /* 0x0000001e1f5b7836 */ /* 0x040fe40000000000 */
[C---:B------:R-:W-:Y:S02]  /*0780*/  VIADD R93, R31.reuse, 0x1f ;  /* 0x0000001f1f5d7836 */ /* 0x040fe40000000000 */
[----:B------:R-:W-:Y:S02]  /*0790*/  VIADD R95, R31, 0x20 ;  /* 0x000000201f5f7836 */ /* 0x000fe40000000000 */
[----:B------:R-:W-:-:S02]  /*07a0*/  @!P1 IMAD.IADD R0, R0, 0x1, -R5 ;  /* 0x0000000100009824 */ /* 0x000fc400078e0a05 */
[----:B------:R-:W-:Y:S01]  /*07b0*/  @!P1 VIADD R3, R3, 0x1 ;  /* 0x0000000103039836 */ /* 0x000fe20000000000 */
[----:B------:R-:W-:Y:S01]  /*07c0*/  ISETP.NE.AND P1, PT, R9, RZ, PT ;  /* 0x000000ff0900720c */ /* 0x000fe20003f25270 */
[C---:B------:R-:W-:Y:S01]  /*07d0*/  VIADD R101, R31.reuse, 0x21 ;  /* 0x000000211f657836 */ /* 0x040fe20000000000 */
[----:B------:R-:W-:Y:S01]  /*07e0*/  ISETP.GE.U32.AND P0, PT, R0, R5, PT ;  /* 0x000000050000720c */ /* 0x000fe20003f06070 */
[C---:B------:R-:W-:Y:S01]  /*07f0*/  VIADD R103, R31.reuse, 0x22 ;  /* 0x000000221f677836 */ /* 0x040fe20000000000 */
[----:B------:R-:W-:Y:S01]  /*0800*/  LOP3.LUT R0, R8, R9, RZ, 0x3c, !PT ;  /* 0x0000000908007212 */ /* 0x000fe200078e3cff */
[C---:B------:R-:W-:Y:S02]  /*0810*/  VIADD R105, R31.reuse, 0x23 ;  /* 0x000000231f697836 */ /* 0x040fe40000000000 */
[C---:B------:R-:W-:Y:S01]  /*0820*/  VIADD R107, R31.reuse, 0x24 ;  /* 0x000000241f6b7836 */ /* 0x040fe20000000000 */
[----:B------:R-:W-:Y:S01]  /*0830*/  ISETP.GE.AND P2, PT, R0, RZ, PT ;  /* 0x000000ff0000720c */ /* 0x000fe20003f46270 */
[----:B------:R-:W-:-:S02]  /*0840*/  VIADD R109, R31, 0x25 ;  /* 0x000000251f6d7836 */ /* 0x000fc40000000000 */
[C---:B------:R-:W-:Y:S02]  /*0850*/  VIADD R111, R31.reuse, 0x26 ;  /* 0x000000261f6f7836 */ /* 0x040fe40000000000 */
[----:B------:R-:W-:Y:S01]  /*0860*/  @!P1 LOP3.LUT R9, RZ, R9, RZ, 0x33, !PT ;  /* 0x00000009ff099212 */ /* 0x000fe200078e33ff */
[----:B------:R-:W-:Y:S02]  /*0870*/  VIADD R113, R31, 0x27 ;  /* 0x000000271f717836 */ /* 0x000fe40000000000 */
[----:B------:R-:W-:Y:S02]  /*0880*/  @P0 VIADD R3, R3, 0x1 ;  /* 0x0000000103030836 */ /* 0x000fe40000000000 */
[C---:B------:R-:W-:Y:S02]  /*0890*/  VIADD R115, R31.reuse, 0x28 ;  /* 0x000000281f737836 */ /* 0x040fe40000000000 */
[----:B------:R-:W-:Y:S02]  /*08a0*/  VIADD R117, R31, 0x29 ;  /* 0x000000291f757836 */ /* 0x000fe40000000000 */
[----:B------:R-:W-:-:S02]  /*08b0*/  @!P2 IMAD.MOV R3, RZ, RZ, -R3 ;  /* 0x000000ffff03a224 */ /* 0x000fc400078e0a03 */
[C---:B------:R-:W-:Y:S02]  /*08c0*/  VIADD R119, R31.reuse, 0x2a ;  /* 0x0000002a1f777836 */ /* 0x040fe40000000000 */
[----:B------:R-:W-:Y:S01]  /*08d0*/  VIADD R121, R31, 0x2b ;  /* 0x0000002b1f797836 */ /* 0x000fe20000000000 */
[----:B------:R-:W-:Y:S01]  /*08e0*/  R2UR UR9, R3 ;  /* 0x00000000030972ca */ /* 0x000fe200000e0000 */
[----:B------:R-:W-:Y:S01]  /*08f0*/  VIADD R123, R31, 0x2c ;  /* 0x0000002c1f7b7836 */ /* 0x000fe20000000000 */
[----:B------:R-:W-:Y:S01]  /*0900*/  @!P1 R2UR UR9, R9 ;  /* 0x00000000090992ca */ /* 0x000fe200000e0000 */
[C---:B------:R-:W-:Y:S02]  /*0910*/  VIADD R125, R31.reuse, 0x2d ;  /* 0x0000002d1f7d7836 */ /* 0x040fe40000000000 */
[C---:B------:R-:W-:Y:S02]  /*0920*/  VIADD R127, R31.reuse, 0x2e ;  /* 0x0000002e1f7f7836 */ /* 0x040fe40000000000 */
[----:B------:R-:W-:-:S08]  /*0930*/  VIADD R129, R31, 0x2f ;  /* 0x0000002f1f817836 */ /* 0x000fd00000000000 */
[----:B------:R-:W-:Y:S02]  /*0940*/  UIMAD UR12, UR8, UR9, URZ ;  /* 0x00000009080c72a4 */ /* 0x000fe4000f8e02ff */
[----:B------:R-:W-:Y:S02]  /*0950*/  ISETP.GE.AND P5, PT, R31, UR9, PT ;  /* 0x000000091f007c0c */ /* 0x000fe4000bfa6270 */
[----:B------:R-:W-:Y:S01]  /*0960*/  ISETP.GE.AND P1, PT, R33, UR9, PT ;  /* 0x0000000921007c0c */ /* 0x000fe2000bf26270 */
[----:B--2---:R-:W-:Y:S01]  /*0970*/  UIMAD.WIDE UR4, UR12, 0x2, UR4 ;  /* 0x000000020c0478a5 */ /* 0x004fe2000f8e0204 */
[----:B------:R-:W-:Y:S02]  /*0980*/  ISETP.GE.AND P0, PT, R35, UR9, PT ;  /* 0x0000000923007c0c */ /* 0x000fe4000bf06270 */
[----:B------:R-:W-:Y:S02]  /*0990*/  ISETP.GE.AND P4, PT, R37, UR9, PT ;  /* 0x0000000925007c0c */ /* 0x000fe4000bf86270 */
[----:B------:R-:W-:Y:S01]  /*09a0*/  ISETP.GE.AND P3, PT, R39, UR9, PT ;  /* 0x0000000927007c0c */ /* 0x000fe2000bf66270 */
[----:B------:R-:W-:Y:S01]  /*09b0*/  IMAD.U32 R2, RZ, RZ, UR4 ;  /* 0x00000004ff027e24 */ /* 0x000fe2000f8e00ff */
[----:B------:R-:W-:Y:S01]  /*09c0*/  ISETP.GE.AND P2, PT, R41, UR9, PT ;  /* 0x0000000929007c0c */ /* 0x000fe2000bf46270 */
[----:B------:R-:W-:Y:S01]  /*09d0*/  IMAD.U32 R3, RZ, RZ, UR5 ;  /* 0x00000005ff037e24 */ /* 0x000fe2000f8e00ff */
[----:B------:R-:W-:Y:S01]  /*09e0*/  ISETP.GE.AND P6, PT, R43, UR9, PT ;  /* 0x000000092b007c0c */ /* 0x000fe2000bfc6270 */
[----:B------:R-:W-:-:S05]  /*09f0*/  IMAD.WIDE.U32 R2, R31, 0x2, R2 ;  /* 0x000000021f027825 */ /* 0x000fca00078e0002 */
        /* <DEDUP_REMOVED lines=54> */
[----:B------:R-:W0:Y:S02]  /*0d60*/  S2UR UR5, SR_CgaCtaId ;  /* 0x00000000000579c3 */ /* 0x000e240000008800 */
        /* <DEDUP_REMOVED lines=29> */
[----:B---3--:R-:W-:Y:S01]  /*0f40*/  ULEA UR6, UP0, UR12, UR6, 0x1 ;  /* 0x000000060c067291 */ /* 0x008fe2000f8008ff */
        /* <DEDUP_REMOVED lines=17> */
[----:B------:R-:W5:Y:S04]  /*1060*/  @!P4 LDG.E.U16 R8, desc[UR10][R2.64+0x5a] ;  /* 0x00005a0a0208c981 */ /* 0x000f68000c1e1500 */
[----:B------:R-:W5:Y:S04]  /*1070*/  @!P3 LDG.E.U16 R7, desc[UR10][R2.64+0x5c] ;  /* 0x00005c0a0207b981 */ /* 0x000f68000c1e1500 */
[----:B------:R0:W5:Y:S01]  /*1080*/  @!P2 LDG.E.U16 R6, desc[UR10][R2.64+0x5e] ;  /* 0x00005e0a0206a981 */ /* 0x000162000c1e1500 */
[----:B------:R-:W-:Y:S01]  /*1090*/  BSSY.RECONVERGENT B0, `(.L_x_161) ;  /* 0x000001b000007945 */ /* 0x000fe20003800200 */
[----:B------:R-:W-:-:S02]  /*10a0*/  VIADD R29, R0, 0x30 ;  /* 0x00000030001d7836 */ /* 0x000fc40000000000 */
[----:B------:R-:W-:Y:S01]  /*10b0*/  IMAD.MOV.U32 R97, RZ, RZ, R28 ;  /* 0x000000ffff617224 */ /* 0x000fe200078e001c */
[----:B0-----:R-:W-:Y:S02]  /*10c0*/  LEA R3, R0, UR4, 0x9 ;  /* 0x0000000400037c11 */ /* 0x001fe4000f8e48ff */
[----:B------:R-:W-:-:S03]  /*10d0*/  IADD3 R2, P0, PT, R4, 0x60, RZ ;  /* 0x0000006004027810 */ /* 0x000fc60007f1e0ff */
[----:B------:R-:W-:Y:S02]  /*10e0*/  VIADD R30, R3, 0x6000 ;  /* 0x00006000031e7836 */ /* 0x000fe40000000000 */
[----:B------:R-:W-:-:S08]  /*10f0*/  IMAD.X R3, RZ, RZ, UR5, P0 ;  /* 0x00000005ff037e24 */ /* 0x000fd000080e06ff */
.L_x_164:
[----:B------:R-:W-:Y:S01]  /*1100*/  BSSY.RECONVERGENT B1, `(.L_x_162) ;  /* 0x0000012000017945 */ /* 0x000fe20003800200 */
[C---:B------:R-:W-:Y:S01]  /*1110*/  ISETP.GE.U32.AND P1, PT, R97.reuse, 0xf8, PT ;  /* 0x000000f86100780c */ /* 0x040fe20003f26070 */
[C---:B------:R-:W-:Y:S02]  /*1120*/  IMAD R99, R97.reuse, 0x60, R0 ;  /* 0x0000006061637824 */ /* 0x040fe400078e0200 */
[C---:B------:R-:W-:Y:S02]  /*1130*/  IMAD R32, R97.reuse, 0x2, R30 ;  /* 0x0000000261207824 */ /* 0x040fe400078e021e */
[----:B------:R-:W-:Y:S02]  /*1140*/  IMAD.MOV.U32 R34, RZ, RZ, R29 ;  /* 0x000000ffff227224 */ /* 0x000fe400078e001d */
[----:B------:R-:W-:-:S07]  /*1150*/  VIADD R97, R97, 0x8 ;  /* 0x0000000861617836 */ /* 0x000fce0000000000 */
.L_x_163:
[----:B------:R-:W-:Y:S01]  /*1160*/  VIADD R4, R99, 0x30 ;  /* 0x0000003063047836 */ /* 0x000fe20000000000 */
[----:B------:R-:W-:-:S04]  /*1170*/  PRMT R131, RZ, 0x7610, R131 ;  /* 0x00007610ff837816 */ /* 0x000fc80000000083 */
[----:B------:R-:W-:Y:S01]  /*1180*/  ISETP.GE.AND P0, PT, R4, UR9, PT ;  /* 0x0000000904007c0c */ /* 0x000fe2000bf06270 */
[----:B------:R-:W-:-:S12]  /*1190*/  IMAD.WIDE.U32 R4, R99, 0x2, R2 ;  /* 0x0000000263047825 */ /* 0x000fd800078e0002 */
[----:B------:R-:W2:Y:S01]  /*11a0*/  @!P0 LDG.E.U16 R131, desc[UR10][R4.64] ;  /* 0x0000000a04838981 */ /* 0x000ea2000c1e1500 */
[C---:B------:R-:W-:Y:S02]  /*11b0*/  VIADD R36, R34.reuse, 0xffffffd0 ;  /* 0xffffffd022247836 */ /* 0x040fe40000000000 */
[----:B------:R-:W-:Y:S02]  /*11c0*/  VIADD R34, R34, 0x20 ;  /* 0x0000002022227836 */ /* 0x000fe40000000000 */
[----:B------:R-:W-:Y:S01]  /*11d0*/  VIADD R99, R99, 0x20 ;  /* 0x0000002063637836 */ /* 0x000fe20000000000 */
[----:B------:R-:W-:Y:S01]  /*11e0*/  ISETP.GE.U32.AND P0, PT, R36, 0x10, PT ;  /* 0x000000102400780c */ /* 0x000fe20003f06070 */
[----:B--2---:R0:W-:Y:S02]  /*11f0*/  STS.U16 [R32], R131 ;  /* 0x0000008320007388 */ /* 0x0041e40000000400 */
[----:B0-----:R-:W-:-:S10]  /*1200*/  VIADD R32, R32, 0x4000 ;  /* 0x0000400020207836 */ /* 0x001fd40000000000 */
[----:B------:R-:W-:Y:S05]  /*1210*/  @!P0 BRA `(.L_x_163) ;  /* 0xfffffffc00d08947 */ /* 0x000fea000383ffff */
[----:B------:R-:W-:Y:S05]  /*1220*/  BSYNC.RECONVERGENT B1 ;  /* 0x0000000000017941 */ /* 0x000fea0003800200 */
.L_x_162:
[----:B------:R-:W-:Y:S05]  /*1230*/  @!P1 BRA `(.L_x_164) ;  /* 0xfffffffc00b09947 */ /* 0x000fea000383ffff */
[----:B------:R-:W-:Y:S05]  /*1240*/  BSYNC.RECONVERGENT B0 ;  /* 0x0000000000007941 */ /* 0x000fea0003800200 */
.L_x_161:
[----:B------:R-:W0:Y:S01]  /*1250*/  S2R R97, SR_CgaCtaId ;  /* 0x0000000000617919 */ /* 0x000e220000008800 */
[C---:B------:R-:W-:Y:S01]  /*1260*/  ISETP.NE.AND P0, PT, R250.reuse, RZ, PT ;  /* 0x000000fffa00720c */ /* 0x040fe20003f05270 */
[----:B------:R-:W-:Y:S01]  /*1270*/  IMAD.MOV.U32 R4, RZ, RZ, RZ ;  /* 0x000000ffff047224 */ /* 0x000fe200078e00ff */
[----:B------:R-:W-:Y:S01]  /*1280*/  MOV R0, 0x400 ;  /* 0x0000040000007802 */ /* 0x000fe20000000f00 */
[----:B------:R-:W-:Y:S01]  /*1290*/  STL [R1+0xc], RZ ;  /* 0x00000cff01007387 */ /* 0x000fe20000100800 */
[C---:B------:R-:W-:Y:S01]  /*12a0*/  LEA.HI R30, R250.reuse, R250, RZ, 0x1d ;  /* 0x000000fafa1e7211 */ /* 0x040fe200078fe8ff */
[----:B------:R-:W-:Y:S01]  /*12b0*/  IMAD.MOV.U32 R2, RZ, RZ, RZ ;  /* 0x000000ffff027224 */ /* 0x000fe200078e00ff */
[----:B------:R-:W-:Y:S01]  /*12c0*/  LEA R5, R250, UR4, 0x1 ;  /* 0x00000004fa057c11 */ /* 0x000fe2000f8e08ff */
[----:B------:R-:W-:Y:S01]  /*12d0*/  STL [R1+0x8], RZ ;  /* 0x000008ff01007387 */ /* 0x000fe20000100800 */
        /* <DEDUP_REMOVED lines=12> */
[C---:B------:R-:W-:Y:S02]  /*13a0*/  VIADD R149, R31.reuse, 0x3a ;  /* 0x0000003a1f957836 */ /* 0x040fe40000000000 */
[----:B------:R-:W-:Y:S01]  /*13b0*/  VIADD R151, R31, 0x3b ;  /* 0x0000003b1f977836 */ /* 0x000fe20000000000 */
[----:B0-----:R-:W-:Y:S01]  /*13c0*/  @!P0 LEA R29, R97, R0, 0x18 ;  /* 0x00000000611d8211 */ /* 0x001fe200078ec0ff */
[----:B------:R-:W-:Y:S02]  /*13d0*/  VIADD R0, R0, 0x10 ;  /* 0x0000001000007836 */ /* 0x000fe40000000000 */
[----:B------:R-:W-:Y:S02]  /*13e0*/  VIADD R153, R31, 0x3c ;  /* 0x0000003c1f997836 */ /* 0x000fe40000000000 */
[----:B------:R0:W-:Y:S01]  /*13f0*/  @!P0 STS [R29], RZ ;  /* 0x000000ff1d008388 */ /* 0x0001e20000000800 */
[----:B------:R-:W-:Y:S01]  /*1400*/  LEA R97, R97, R0, 0x18 ;  /* 0x0000000061617211 */ /* 0x000fe200078ec0ff */
[C---:B------:R-:W-:Y:S01]  /*1410*/  VIADD R155, R31.reuse, 0x3d ;  /* 0x0000003d1f9b7836 */ /* 0x040fe20000000000 */
[----:B------:R-:W-:Y:S01]  /*1420*/  PRMT R0, RZ, 0x7610, R0 ;  /* 0x00007610ff007816 */ /* 0x000fe20000000000 */
[----:B------:R-:W-:-:S02]  /*1430*/  VIADD R157, R31, 0x3e ;  /* 0x0000003e1f9d7836 */ /* 0x000fc40000000000 */
[----:B------:R-:W-:Y:S02]  /*1440*/  IMAD R28, R28, 0x4, R97 ;  /* 0x000000041c1c7824 */ /* 0x000fe400078e0261 */
[----:B0-----:R-:W-:Y:S02]  /*1450*/  VIADD R29, R31, 0x30 ;  /* 0x000000301f1d7836 */ /* 0x001fe40000000000 */
[----:B------:R-:W-:Y:S02]  /*1460*/  VIADD R97, R97, 0x10 ;  /* 0x0000001061617836 */ /* 0x000fe40000000000 */
[C---:B------:R-:W-:Y:S01]  /*1470*/  VIADD R159, R31.reuse, 0x3f ;  /* 0x0000003f1f9f7836 */ /* 0x040fe20000000000 */
[----:B------:R-:W-:Y:S01]  /*1480*/  STL [R1+0x4], R29 ;  /* 0x0000041d01007387 */ /* 0x000fe20000100800 */
[C---:B------:R-:W-:Y:S02]  /*1490*/  VIADD R161, R31.reuse, 0x40 ;  /* 0x000000401fa17836 */ /* 0x040fe40000000000 */
[C---:B------:R-:W-:Y:S01]  /*14a0*/  VIADD R163, R31.reuse, 0x41 ;  /* 0x000000411fa37836 */ /* 0x040fe20000000000 */
[----:B------:R0:W-:Y:S01]  /*14b0*/  STL [R1+0x14], R28 ;  /* 0x0000141c01007387 */ /* 0x0001e20000100800 */
[----:B------:R-:W-:-:S02]  /*14c0*/  VIADD R165, R31, 0x42 ;  /* 0x000000421fa57836 */ /* 0x000fc40000000000 */
[C---:B------:R-:W-:Y:S02]  /*14d0*/  VIADD R167, R31.reuse, 0x43 ;  /* 0x000000431fa77836 */ /* 0x040fe40000000000 */
[C---:B------:R-:W-:Y:S02]  /*14e0*/  VIADD R169, R31.reuse, 0x44 ;  /* 0x000000441fa97836 */ /* 0x040fe40000000000 */
[C---:B------:R-:W-:Y:S02]  /*14f0*/  VIADD R171, R31.reuse, 0x45 ;  /* 0x000000451fab7836 */ /* 0x040fe40000000000 */
[C---:B------:R-:W-:Y:S02]  /*1500*/  VIADD R173, R31.reuse, 0x46 ;  /* 0x000000461fad7836 */ /* 0x040fe40000000000 */
[----:B0-----:R-:W-:Y:S02]  /*1510*/  IMAD R28, R30, 0x4, R97 ;  /* 0x000000041e1c7824 */ /* 0x001fe400078e0261 */
[----:B------:R-:W-:-:S02]  /*1520*/  VIADD R175, R31, 0x47 ;  /* 0x000000471faf7836 */ /* 0x000fc40000000000 */
[C---:B------:R-:W-:Y:S01]  /*1530*/  VIADD R177, R31.reuse, 0x48 ;  /* 0x000000481fb17836 */ /* 0x040fe20000000000 */
[----:B------:R0:W-:Y:S01]  /*1540*/  STL [R1+0x10], R28 ;  /* 0x0000101c01007387 */ /* 0x0001e20000100800 */
[C---:B------:R-:W-:Y:S02]  /*1550*/  VIADD R179, R31.reuse, 0x49 ;  /* 0x000000491fb37836 */ /* 0x040fe40000000000 */
[C---:B------:R-:W-:Y:S02]  /*1560*/  VIADD R181, R31.reuse, 0x4a ;  /* 0x0000004a1fb57836 */ /* 0x040fe40000000000 */
[C---:B------:R-:W-:Y:S02]  /*1570*/  VIADD R183, R31.reuse, 0x4b ;  /* 0x0000004b1fb77836 */ /* 0x040fe40000000000 */
[C---:B------:R-:W-:Y:S02]  /*1580*/  VIADD R185, R31.reuse, 0x4c ;  /* 0x0000004c1fb97836 */ /* 0x040fe40000000000 */
[----:B------:R-:W-:-:S02]  /*1590*/  VIADD R187, R31, 0x4d ;  /* 0x0000004d1fbb7836 */ /* 0x000fc40000000000 */
[C---:B------:R-:W-:Y:S02]  /*15a0*/  VIADD R189, R31.reuse, 0x4e ;  /* 0x0000004e1fbd7836 */ /* 0x040fe40000000000 */
        /* <DEDUP_REMOVED lines=17> */
[----:B01----:R-:W-:-:S07]  /*16c0*/  IMAD R251, R250, 0x24, R97 ;  /* 0x00000024fafb7824 */ /* 0x003fce00078e0261 */
.L_x_175:
[----:B------:R-:W-:Y:S01]  /*16d0*/  UMOV UR5, 0x1 ;  /* 0x0000000100057882 */ /* 0x000fe20000000000 */
[----:B-----5:R-:W-:Y:S01]  /*16e0*/  HADD2.F32 R34, -RZ, R248.H0_H0 ;  /* 0x200000f8ff227230 */ /* 0x020fe20000004100 */
[----:B------:R-:W-:Y:S01]  /*16f0*/  USHF.L.U32 UR5, UR5, UR7, URZ ;  /* 0x0000000705057299 */ /* 0x000fe200080006ff */
[----:B------:R-:W-:Y:S01]  /*1700*/  HADD2.F32 R80, -RZ, R18.H0_H0 ;  /* 0x20000012ff507230 */ /* 0x000fe20000004100 */
[----:B------:R-:W-:Y:S04]  /*1710*/  BAR.SYNC.DEFER_BLOCKING 0x0 ;  /* 0x0000000000007b1d */ /* 0x000fe80000010000 */
[----:B------:R-:W-:-:S04]  /*1720*/  LOP3.LUT R252, R3, UR5, RZ, 0xfc, !PT ;  /* 0x0000000503fc7c12 */ /* 0x000fc8000f8efcff */
[C---:B01----:R-:W-:Y:S01]  /*1730*/  LOP3.LUT R28, R252.reuse, R243, RZ, 0x30, !PT ;  /* 0x000000f3fc1c7212 */ /* 0x043fe200078e30ff */
[----:B------:R-:W2:Y:S01]  /*1740*/  LDL R212, [R1+0x14] ;  /* 0x0000140001d47983 */ /* 0x000ea20000100800 */
[----:B------:R-:W-:Y:S01]  /*1750*/  LOP3.LUT R29, R252, R242, RZ, 0x30, !PT ;  /* 0x000000f2fc1d7212 */ /* 0x000fe200078e30ff */
[----:B------:R-:W-:Y:S01]  /*1760*/  HADD2.F32 R118, -RZ, R6.H0_H0 ;  /* 0x20000006ff767230 */ /* 0x000fe20000004100 */
[----:B------:R-:W-:Y:S01]  /*1770*/  PRMT R28, R28, 0x9910, RZ ;  /* 0x000099101c1c7816 */ /* 0x000fe200000000ff */
[----:B------:R-:W0:Y:S01]  /*1780*/  S2R R214, SR_LANEID ;  /* 0x0000000000d67919 */ /* 0x000e220000000000 */
[----:B------:R-:W-:Y:S01]  /*1790*/  PRMT R30, R29, 0x9910, RZ ;  /* 0x000099101d1e7816 */ /* 0x000fe200000000ff */
[----:B------:R-:W-:Y:S01]  /*17a0*/  BSSY.RECONVERGENT B0, `(.L_x_165) ;  /* 0x000031a000007945 */ /* 0x000fe20003800200 */
[C---:B------:R-:W-:Y:S01]  /*17b0*/  LOP3.LUT R32, R252.reuse, R248, RZ, 0x30, !PT ;  /* 0x000000f8fc207212 */ /* 0x040fe200078e30ff */
[----:B------:R-:W-:Y:S01]  /*17c0*/  IMAD.MOV.U32 R29, RZ, RZ, R28 ;  /* 0x000000ffff1d7224 */ /* 0x000fe200078e001c */
[----:B------:R-:W-:-:S02]  /*17d0*/  LOP3.LUT R28, R252, R241, RZ, 0x30, !PT ;  /* 0x000000f1fc1c7212 */ /* 0x000fc400078e30ff */
[----:B------:R-:W-:Y:S02]  /*17e0*/  ISETP.NE.AND P3, PT, R30, RZ, PT ;  /* 0x000000ff1e00720c */ /* 0x000fe40003f65270 */
[----:B------:R-:W-:Y:S02]  /*17f0*/  LOP3.LUT R30, R252, R249, RZ, 0x30, !PT ;  /* 0x000000f9fc1e7212 */ /* 0x000fe400078e30ff */
[----:B------:R-:W-:Y:S01]  /*1800*/  ISETP.NE.AND P6, PT, R29, RZ, PT ;  /* 0x000000ff1d00720c */ /* 0x000fe20003fc5270 */
[----:B------:R-:W-:Y:S01]  /*1810*/  LDS.U16 R108, [R5+0x6400] ;  /* 0x00640000056c7984 */ /* 0x000fe20000000400 */
[----:B------:R-:W-:Y:S02]  /*1820*/  PRMT R28, R28, 0x9910, RZ ;  /* 0x000099101c1c7816 */ /* 0x000fe400000000ff */
[----:B------:R-:W-:Y:S01]  /*1830*/  LOP3.LUT R29, R252, R240, RZ, 0x30, !PT ;  /* 0x000000f0fc1d7212 */ /* 0x000fe200078e30ff */
[----:B------:R-:W-:Y:S01]  /*1840*/  LDS.U16 R174, [R5+0x8e00] ;  /* 0x008e000005ae7984 */ /* 0x000fe20000000400 */
[----:B------:R-:W-:-:S02]  /*1850*/  PRMT R30, R30, 0x9910, RZ ;  /* 0x000099101e1e7816 */ /* 0x000fc400000000ff */
[----:B------:R-:W-:Y:S01]  /*1860*/  ISETP.NE.AND P4, PT, R28, RZ, PT ;  /* 0x000000ff1c00720c */ /* 0x000fe20003f85270 */
[----:B------:R-:W-:Y:S01]  /*1870*/  LDS.U16 R176, [R5+0x9000] ;  /* 0x0090000005b07984 */ /* 0x000fe20000000400 */
[----:B------:R-:W-:Y:S02]  /*1880*/  PRMT R29, R29, 0x9910, RZ ;  /* 0x000099101d1d7816 */ /* 0x000fe400000000ff */
[----:B------:R-:W-:Y:S01]  /*1890*/  LOP3.LUT R28, R252, R239, RZ, 0x30, !PT ;  /* 0x000000effc1c7212 */ /* 0x000fe200078e30ff */
[----:B------:R-:W1:Y:S01]  /*18a0*/  LDS.U16 R202, [R5+0x9200] ;  /* 0x0092000005ca7984 */ /* 0x000e620000000400 */
[----:B------:R-:W-:Y:S02]  /*18b0*/  ISETP.NE.AND P2, PT, R30, RZ, PT ;  /* 0x000000ff1e00720c */ /* 0x000fe40003f45270 */
[----:B------:R-:W-:Y:S01]  /*18c0*/  LOP3.LUT R38, R252, R247, RZ, 0x30, !PT ;  /* 0x000000f7fc267212 */ /* 0x000fe200078e30ff */
[----:B------:R-:W-:Y:S01]  /*18d0*/  LDS.U16 R200, [R5+0x9400] ;  /* 0x0094000005c87984 */ /* 0x000fe20000000400 */
[----:B------:R-:W-:Y:S01]  /*18e0*/  ISETP.NE.AND P5, PT, R29, RZ, PT ;  /* 0x000000ff1d00720c */ /* 0x000fe20003fa5270 */
[----:B------:R-:W-:Y:S01]  /*18f0*/  HADD2.F32 R29, -RZ, R249.H0_H0 ;  /* 0x200000f9ff1d7230 */ /* 0x000fe20000004100 */
[----:B------:R-:W-:-:S02]  /*1900*/  PRMT R36, R28, 0x9910, RZ ;  /* 0x000099101c247816 */ /* 0x000fc400000000ff */
[----:B------:R-:W-:Y:S02]  /*1910*/  FSEL R28, RZ, 1, P2 ;  /* 0x3f800000ff1c7808 */ /* 0x000fe40001000000 */
[----:B------:R-:W-:Y:S02]  /*1920*/  PRMT R32, R32, 0x9910, RZ ;  /* 0x0000991020207816 */ /* 0x000fe400000000ff */
[----:B------:R-:W-:Y:S01]  /*1930*/  PRMT R38, R38, 0x9910, RZ ;  /* 0x0000991026267816 */ /* 0x000fe200000000ff */
[----:B------:R-:W-:Y:S01]  /*1940*/  FFMA.FTZ R28, R28, R29, RZ ;  /* 0x0000001d1c1c7223 */ /* 0x000fe200000100ff */
[----:B------:R-:W-:Y:S02]  /*1950*/  ISETP.NE.AND P1, PT, R32, RZ, PT ;  /* 0x000000ff2000720c */ /* 0x000fe40003f25270 */
[----:B------:R-:W-:Y:S01]  /*1960*/  ISETP.NE.AND P0, PT, R36, RZ, PT ;  /* 0x000000ff2400720c */ /* 0x000fe20003f05270 */
[----:B------:R-:W-:Y:S01]  /*1970*/  IMAD.MOV.U32 R36, RZ, RZ, R38 ;  /* 0x000000ffff247224 */ /* 0x000fe200078e0026 */
[----:B------:R-:W-:-:S02]  /*1980*/  LOP3.LUT R29, R252, R238, RZ, 0x30, !PT ;  /* 0x000000eefc1d7212 */ /* 0x000fc400078e30ff */
[----:B------:R-:W-:Y:S02]  /*1990*/  FSEL R97, RZ, 1, P1 ;  /* 0x3f800000ff617808 */ /* 0x000fe40000800000 */
[----:B------:R-:W-:Y:S02]  /*19a0*/  LOP3.LUT R38, R252, R246, RZ, 0x30, !PT ;  /* 0x000000f6fc267212 */ /* 0x000fe400078e30ff */
[----:B------:R-:W-:Y:S01]  /*19b0*/  PRMT R29, R29, 0x9910, RZ ;  /* 0x000099101d1d7816 */ /* 0x000fe200000000ff */
[----:B------:R-:W-:Y:S01]  /*19c0*/  FFMA.FTZ R28, R97, R34, R28 ;  /* 0x00000022611c7223 */ /* 0x000fe2000001001c */
[----:B------:R-:W-:Y:S01]  /*19d0*/  SEL R148, RZ, 0x1, P2 ;  /* 0x00000001ff947807 */ /* 0x000fe20001000000 */
[----:B------:R-:W-:Y:S01]  /*19e0*/  HADD2.F32 R34, -RZ, R247.H0_H0 ;  /* 0x200000f7ff227230 */ /* 0x000fe20000004100 */
[----:B------:R-:W-:Y:S02]  /*19f0*/  ISETP.NE.AND P2, PT, R36, RZ, PT ;  /* 0x000000ff2400720c */ /* 0x000fe40003f45270 */
[----:B------:R-:W-:Y:S01]  /*1a00*/  PRMT R40, R38, 0x9910, RZ ;  /* 0x0000991026287816 */ /* 0x000fe200000000ff */
[----:B------:R-:W-:Y:S01]  /*1a10*/  IMAD.MOV.U32 R38, RZ, RZ, R29 ;  /* 0x000000ffff267224 */ /* 0x000fe200078e001d */
[----:B------:R-:W-:-:S02]  /*1a20*/  FSEL R29, RZ, 1, P2 ;  /* 0x3f800000ff1d7808 */ /* 0x000fc40001000000 */
[----:B------:R-:W-:Y:S02]  /*1a30*/  LOP3.LUT R42, R252, R245, RZ, 0x30, !PT ;  /* 0x000000f5fc2a7212 */ /* 0x000fe400078e30ff */
[----:B------:R-:W-:Y:S01]  /*1a40*/  SEL R198, RZ, 0x4, P2 ;  /* 0x00000004ffc67807 */ /* 0x000fe20001000000 */
[----:B------:R-:W-:Y:S01]  /*1a50*/  FFMA.FTZ R28, R29, R34, R28 ;  /* 0x000000221d1c7223 */ /* 0x000fe2000001001c */
[----:B------:R-:W-:Y:S01]  /*1a60*/  ISETP.NE.AND P2, PT, R40, RZ, PT ;  /* 0x000000ff2800720c */ /* 0x000fe20003f45270 */
[----:B------:R-:W-:Y:S01]  /*1a70*/  HADD2.F32 R34, -RZ, R246.H0_H0 ;  /* 0x200000f6ff227230 */ /* 0x000fe20000004100 */
[----:B------:R-:W-:Y:S01]  /*1a80*/  PRMT R44, R42, 0x9910, RZ ;  /* 0x000099102a2c7816 */ /* 0x000fe200000000ff */
[----:B-1----:R-:W-:Y:S01]  /*1a90*/  HADD2.F32 R204, -RZ, R202.H0_H0 ;  /* 0x200000caffcc7230 */ /* 0x002fe20000004100 */
[----:B------:R-:W-:Y:S02]  /*1aa0*/  LOP3.LUT R42, R252, R244, RZ, 0x30, !PT ;  /* 0x000000f4fc2a7212 */ /* 0x000fe400078e30ff */
        /* <DEDUP_REMOVED lines=16> */
[----:B------:R-:W-:-:S02]  /*1bb0*/  FSEL R97, RZ, 1, P2 ;  /* 0x3f800000ff617808 */ /* 0x000fc40001000000 */
[----:B------:R-:W-:Y:S02]  /*1bc0*/  SEL R104, RZ, 0x20, P2 ;  /* 0x00000020ff687807 */ /* 0x000fe40001000000 */
[----:B------:R-:W-:Y:S01]  /*1bd0*/  ISETP.NE.AND P2, PT, R42, RZ, PT ;  /* 0x000000ff2a00720c */ /* 0x000fe20003f45270 */
[----:B------:R-:W-:Y:S01]  /*1be0*/  FFMA.FTZ R29, R97, R29, R28 ;  /* 0x0000001d611d7223 */ /* 0x000fe2000001001c */
[----:B------:R-:W-:Y:S02]  /*1bf0*/  PRMT R42, R38, 0x9910, RZ ;  /* 0x00009910262a7816 */ /* 0x000fe400000000ff */
[----:B------:R-:W-:Y:S02]  /*1c00*/  LOP3.LUT R38, R252, R235, RZ, 0x30, !PT ;  /* 0x000000ebfc267212 */ /* 0x000fe400078e30ff */
[----:B------:R-:W-:Y:S02]  /*1c10*/  SEL R34, RZ, 0x40, P6 ;  /* 0x00000040ff227807 */ /* 0x000fe40003000000 */
[----:B------:R-:W-:-:S02]  /*1c20*/  PRMT R52, R38, 0x9910, RZ ;  /* 0x0000991026347816 */ /* 0x000fc400000000ff */
[----:B------:R-:W-:Y:S02]  /*1c30*/  FSEL R38, RZ, 1, P6 ;  /* 0x3f800000ff267808 */ /* 0x000fe40003000000 */
[----:B------:R-:W-:Y:S01]  /*1c40*/  ISETP.NE.AND P6, PT, R42, RZ, PT ;  /* 0x000000ff2a00720c */ /* 0x000fe20003fc5270 */
[----:B------:R-:W-:Y:S01]  /*1c50*/  HADD2.F32 R42, -RZ, R243.H0_H0 ;  /* 0x200000f3ff2a7230 */ /* 0x000fe20000004100 */
[----:B------:R-:W-:Y:S02]  /*1c60*/  LOP3.LUT R50, R252, R234, RZ, 0x30, !PT ;  /* 0x000000eafc327212 */ /* 0x000fe400078e30ff */
[----:B------:R-:W-:Y:S02]  /*1c70*/  FSEL R46, RZ, 1, P3 ;  /* 0x3f800000ff2e7808 */ /* 0x000fe40001800000 */
[----:B------:R-:W-:Y:S01]  /*1c80*/  SEL R28, RZ, 0x80, P3 ;  /* 0x00000080ff1c7807 */ /* 0x000fe20001800000 */
[----:B------:R-:W-:Y:S01]  /*1c90*/  FFMA.FTZ R29, R38, R42, R29 ;  /* 0x0000002a261d7223 */ /* 0x000fe2000001001d */
[----:B------:R-:W-:Y:S01]  /*1ca0*/  ISETP.NE.AND P3, PT, R52, RZ, PT ;  /* 0x000000ff3400720c */ /* 0x000fe20003f65270 */
[----:B------:R-:W-:Y:S01]  /*1cb0*/  HADD2.F32 R42, -RZ, R242.H0_H0 ;  /* 0x200000f2ff2a7230 */ /* 0x000fe20000004100 */
[----:B------:R-:W-:-:S02]  /*1cc0*/  PRMT R52, R50, 0x9910, RZ ;  /* 0x0000991032347816 */ /* 0x000fc400000000ff */
[----:B------:R-:W-:Y:S02]  /*1cd0*/  LOP3.LUT R50, R252, R233, RZ, 0x30, !PT ;  /* 0x000000e9fc327212 */ /* 0x000fe400078e30ff */
[----:B------:R-:W-:Y:S01]  /*1ce0*/  FFMA.FTZ R29, R46, R42, R29 ;  /* 0x0000002a2e1d7223 */ /* 0x000fe2000001001d */
[----:B------:R-:W-:Y:S01]  /*1cf0*/  HADD2.F32 R42, -RZ, R241.H0_H0 ;  /* 0x200000f1ff2a7230 */ /* 0x000fe20000004100 */
[----:B------:R-:W-:Y:S02]  /*1d00*/  PRMT R56, R50, 0x9910, RZ ;  /* 0x0000991032387816 */ /* 0x000fe400000000ff */
[----:B------:R-:W-:Y:S02]  /*1d10*/  FSEL R50, RZ, 1, P4 ;  /* 0x3f800000ff327808 */ /* 0x000fe40002000000 */
[----:B------:R-:W-:Y:S02]  /*1d20*/  SEL R38, RZ, 0x100, P4 ;  /* 0x00000100ff267807 */ /* 0x000fe40002000000 */
[----:B------:R-:W-:Y:S01]  /*1d30*/  LOP3.LUT R54, R252, R232, RZ, 0x30, !PT ;  /* 0x000000e8fc367212 */ /* 0x000fe200078e30ff */
[----:B------:R-:W-:Y:S01]  /*1d40*/  FFMA.FTZ R29, R50, R42, R29 ;  /* 0x0000002a321d7223 */ /* 0x000fe2000001001d */
[----:B------:R-:W-:Y:S01]  /*1d50*/  ISETP.NE.AND P4, PT, R52, RZ, PT ;  /* 0x000000ff3400720c */ /* 0x000fe20003f85270 */
        /* <DEDUP_REMOVED lines=8> */
[----:B------:R-:W-:Y:S02]  /*1de0*/  SEL R42, RZ, 0x400, P0 ;  /* 0x00000400ff2a7807 */ /* 0x000fe40000000000 */
[----:B------:R-:W-:-:S02]  /*1df0*/  PRMT R58, R54, 0x9910, RZ ;  /* 0x00009910363a7816 */ /* 0x000fc400000000ff */
[----:B------:R-:W-:Y:S02]  /*1e00*/  FSEL R54, RZ, 1, P0 ;  /* 0x3f800000ff367808 */ /* 0x000fe40000000000 */
[----:B------:R-:W-:Y:S02]  /*1e10*/  ISETP.NE.AND P0, PT, R56, RZ, PT ;  /* 0x000000ff3800720c */ /* 0x000fe40003f05270 */
[----:B------:R-:W-:Y:S01]  /*1e20*/  LOP3.LUT R56, R252, R230, RZ, 0x30, !PT ;  /* 0x000000e6fc387212 */ /* 0x000fe200078e30ff */
[----:B------:R-:W-:Y:S01]  /*1e30*/  FFMA.FTZ R29, R54, R46, R29 ;  /* 0x0000002e361d7223 */ /* 0x000fe2000001001d */
[----:B------:R-:W-:Y:S01]  /*1e40*/  FSEL R50, RZ, 1, P1 ;  /* 0x3f800000ff327808 */ /* 0x000fe20000800000 */
[----:B------:R-:W-:Y:S01]  /*1e50*/  HADD2.F32 R54, -RZ, R238.H0_H0 ;  /* 0x200000eeff367230 */ /* 0x000fe20000004100 */
[----:B------:R-:W-:Y:S02]  /*1e60*/  SEL R180, RZ, 0x800, P1 ;  /* 0x00000800ffb47807 */ /* 0x000fe40000800000 */
[----:B------:R-:W-:-:S02]  /*1e70*/  ISETP.NE.AND P1, PT, R58, RZ, PT ;  /* 0x000000ff3a00720c */ /* 0x000fc40003f25270 */
[----:B------:R-:W-:Y:S01]  /*1e80*/  PRMT R58, R56, 0x9910, RZ ;  /* 0x00009910383a7816 */ /* 0x000fe200000000ff */
[----:B------:R-:W-:Y:S01]  /*1e90*/  FFMA.FTZ R29, R50, R54, R29 ;  /* 0x00000036321d7223 */ /* 0x000fe2000001001d */
[----:B------:R-:W-:Y:S01]  /*1ea0*/  LOP3.LUT R56, R252, R229, RZ, 0x30, !PT ;  /* 0x000000e5fc387212 */ /* 0x000fe200078e30ff */
[----:B------:R-:W-:Y:S01]  /*1eb0*/  HADD2.F32 R50, -RZ, R237.H0_H0 ;  /* 0x200000edff327230 */ /* 0x000fe20000004100 */
[----:B------:R-:W-:Y:S02]  /*1ec0*/  SEL R46, RZ, 0x1000, P2 ;  /* 0x00001000ff2e7807 */ /* 0x000fe40001000000 */
[----:B------:R-:W-:Y:S02]  /*1ed0*/  PRMT R60, R56, 0x9910, RZ ;  /* 0x00009910383c7816 */ /* 0x000fe400000000ff */
[----:B------:R-:W-:Y:S02]  /*1ee0*/  FSEL R56, RZ, 1, P2 ;  /* 0x3f800000ff387808 */ /* 0x000fe40001000000 */
[----:B------:R-:W-:-:S02]  /*1ef0*/  ISETP.NE.AND P2, PT, R58, RZ, PT ;  /* 0x000000ff3a00720c */ /* 0x000fc40003f45270 */
[----:B------:R-:W-:Y:S01]  /*1f00*/  LOP3.LUT R58, R252, R228, RZ, 0x30, !PT ;  /* 0x000000e4fc3a7212 */ /* 0x000fe200078e30ff */
[----:B------:R-:W-:Y:S01]  /*1f10*/  FFMA.FTZ R29, R56, R50, R29 ;  /* 0x00000032381d7223 */ /* 0x000fe2000001001d */
[----:B------:R-:W-:Y:S01]  /*1f20*/  FSEL R54, RZ, 1, P6 ;  /* 0x3f800000ff367808 */ /* 0x000fe20003000000 */
[----:B------:R-:W-:Y:S01]  /*1f30*/  HADD2.F32 R56, -RZ, R236.H0_H0 ;  /* 0x200000ecff387230 */ /* 0x000fe20000004100 */
[----:B------:R-:W-:Y:S02]  /*1f40*/  SEL R158, RZ, 0x2000, P6 ;  /* 0x00002000ff9e7807 */ /* 0x000fe40003000000 */
[----:B------:R-:W-:Y:S02]  /*1f50*/  ISETP.NE.AND P6, PT, R60, RZ, PT ;  /* 0x000000ff3c00720c */ /* 0x000fe40003fc5270 */
[----:B------:R-:W-:Y:S01]  /*1f60*/  PRMT R60, R58, 0x9910, RZ ;  /* 0x000099103a3c7816 */ /* 0x000fe200000000ff */
[----:B------:R-:W-:Y:S01]  /*1f70*/  FFMA.FTZ R29, R54, R56, R29 ;  /* 0x00000038361d7223 */ /* 0x000fe2000001001d */
[----:B------:R-:W-:Y:S01]  /*1f80*/  LOP3.LUT R58, R252, R227, RZ, 0x30, !PT ;  /* 0x000000e3fc3a7212 */ /* 0x000fe200078e30ff */
[----:B------:R-:W-:Y:S01]  /*1f90*/  HADD2.F32 R54, -RZ, R235.H0_H0 ;  /* 0x200000ebff367230 */ /* 0x000fe20000004100 */
[----:B------:R-:W-:-:S02]  /*1fa0*/  SEL R50, RZ, 0x4000, P3 ;  /* 0x00004000ff327807 */ /* 0x000fc40001800000 */
[----:B------:R-:W-:Y:S02]  /*1fb0*/  PRMT R62, R58, 0x9910, RZ ;  /* 0x000099103a3e7816 */ /* 0x000fe400000000ff */
[----:B------:R-:W-:Y:S02]  /*1fc0*/  FSEL R58, RZ, 1, P3 ;  /* 0x3f800000ff3a7808 */ /* 0x000fe40001800000 */
[----:B------:R-:W-:Y:S02]  /*1fd0*/  ISETP.NE.AND P3, PT, R60, RZ, PT ;  /* 0x000000ff3c00720c */ /* 0x000fe40003f65270 */
[----:B------:R-:W-:Y:S01]  /*1fe0*/  LOP3.LUT R60, R252, R226, RZ, 0x30, !PT ;  /* 0x000000e2fc3c7212 */ /* 0x000fe200078e30ff */
[----:B------:R-:W-:Y:S01]  /*1ff0*/  FFMA.FTZ R29, R58, R54, R29 ;  /* 0x000000363a1d7223 */ /* 0x000fe2000001001d */
[----:B------:R-:W-:Y:S01]  /*2000*/  FSEL R56, RZ, 1, P4 ;  /* 0x3f800000ff387808 */ /* 0x000fe20002000000 */
[----:B------:R-:W-:Y:S01]  /*2010*/  HADD2.F32 R58, -RZ, R234.H0_H0 ;  /* 0x200000eaff3a7230 */ /* 0x000fe20000004100 */
[----:B------:R-:W-:-:S02]  /*2020*/  SEL R152, RZ, 0x8000, P4 ;  /* 0x00008000ff987807 */ /* 0x000fc40002000000 */
[----:B------:R-:W-:Y:S02]  /*2030*/  ISETP.NE.AND P4, PT, R62, RZ, PT ;  /* 0x000000ff3e00720c */ /* 0x000fe40003f85270 */
[----:B------:R-:W-:Y:S01]  /*2040*/  PRMT R62, R60, 0x9910, RZ ;  /* 0x000099103c3e7816 */ /* 0x000fe200000000ff */
[----:B------:R-:W-:Y:S01]  /*2050*/  FFMA.FTZ R29, R56, R58, R29 ;  /* 0x0000003a381d7223 */ /* 0x000fe2000001001d */
[----:B------:R-:W-:Y:S01]  /*2060*/  LOP3.LUT R60, R252, R225, RZ, 0x30, !PT ;  /* 0x000000e1fc3c7212 */ /* 0x000fe200078e30ff */
[----:B------:R-:W-:Y:S01]  /*2070*/  HADD2.F32 R56, -RZ, R233.H0_H0 ;  /* 0x200000e9ff387230 */ /* 0x000fe20000004100 */
[----:B------:R-:W-:Y:S02]  /*2080*/  SEL R54, RZ, 0x10000, P5 ;  /* 0x00010000ff367807 */ /* 0x000fe40002800000 */
[----:B------:R-:W-:Y:S02]  /*2090*/  PRMT R64, R60, 0x9910, RZ ;  /* 0x000099103c407816 */ /* 0x000fe400000000ff */
[----:B------:R-:W-:-:S02]  /*20a0*/  FSEL R60, RZ, 1, P5 ;  /* 0x3f800000ff3c7808 */ /* 0x000fc40002800000 */
[----:B------:R-:W-:Y:S02]  /*20b0*/  ISETP.NE.AND P5, PT, R62, RZ, PT ;  /* 0x000000ff3e00720c */ /* 0x000fe40003fa5270 */
        /* <DEDUP_REMOVED lines=10> */
[----:B------:R-:W-:-:S02]  /*2160*/  FSEL R60, RZ, 1, P1 ;  /* 0x3f800000ff3c7808 */ /* 0x000fc40000800000 */
[----:B------:R-:W-:Y:S02]  /*2170*/  SEL R128, RZ, 0x40000, P1 ;  /* 0x00040000ff807807 */ /* 0x000fe40000800000 */
[----:B------:R-:W-:Y:S01]  /*2180*/  PRMT R66, R62, 0x9910, RZ ;  /* 0x000099103e427816 */ /* 0x000fe200000000ff */
[----:B------:R-:W-:Y:S01]  /*2190*/  FFMA.FTZ R29, R60, R56, R29 ;  /* 0x000000383c1d7223 */ /* 0x000fe2000001001d */
[----:B------:R-:W-:Y:S01]  /*21a0*/  ISETP.NE.AND P1, PT, R64, RZ, PT ;  /* 0x000000ff4000720c */ /* 0x000fe20003f25270 */
[----:B------:R-:W-:Y:S01]  /*21b0*/  HADD2.F32 R60, -RZ, R229.H0_H0 ;  /* 0x200000e5ff3c7230 */ /* 0x000fe20000004100 */
[----:B------:R-:W-:Y:S02]  /*21c0*/  LOP3.LUT R64, R252, R26, RZ, 0x30, !PT ;  /* 0x0000001afc407212 */ /* 0x000fe400078e30ff */
[----:B------:R-:W-:Y:S02]  /*21d0*/  FSEL R62, RZ, 1, P2 ;  /* 0x3f800000ff3e7808 */ /* 0x000fe40001000000 */
[----:B------:R-:W-:-:S02]  /*21e0*/  SEL R58, RZ, 0x80000, P2 ;  /* 0x00080000ff3a7807 */ /* 0x000fc40001000000 */
[----:B------:R-:W-:Y:S02]  /*21f0*/  ISETP.NE.AND P2, PT, R66, RZ, PT ;  /* 0x000000ff4200720c */ /* 0x000fe40003f45270 */
[----:B------:R-:W-:Y:S01]  /*2200*/  PRMT R66, R64, 0x9910, RZ ;  /* 0x0000991040427816 */ /* 0x000fe200000000ff */
[----:B------:R-:W-:Y:S01]  /*2210*/  HADD2.F32 R64, -RZ, R230.H0_H0 ;  /* 0x200000e6ff407230 */ /* 0x000fe20000004100 */
[----:B------:R-:W-:Y:S02]  /*2220*/  FSEL R56, RZ, 1, P6 ;  /* 0x3f800000ff387808 */ /* 0x000fe40003000000 */
[----:B------:R-:W-:Y:S02]  /*2230*/  LOP3.LUT R68, R252, R24, RZ, 0x30, !PT ;  /* 0x00000018fc447212 */ /* 0x000fe400078e30ff */
[----:B------:R-:W-:Y:S01]  /*2240*/  FFMA.FTZ R29, R62, R64, R29 ;  /* 0x000000403e1d7223 */ /* 0x000fe2000001001d */
[----:B------:R-:W-:Y:S02]  /*2250*/  LOP3.LUT R64, R252, R25, RZ, 0x30, !PT ;  /* 0x00000019fc407212 */ /* 0x000fe400078e30ff */
[----:B------:R-:W-:Y:S01]  /*2260*/  SEL R62, RZ, 0x100000, P6 ;  /* 0x00100000ff3e7807 */ /* 0x000fe20003000000 */
[----:B------:R-:W-:Y:S01]  /*2270*/  FFMA.FTZ R29, R56, R60, R29 ;  /* 0x0000003c381d7223 */ /* 0x000fe2000001001d */
[----:B------:R-:W-:Y:S01]  /*2280*/  HADD2.F32 R60, -RZ, R228.H0_H0 ;  /* 0x200000e4ff3c7230 */ /* 0x000fe20000004100 */
[----:B------:R-:W-:-:S02]  /*2290*/  FSEL R56, RZ, 1, P3 ;  /* 0x3f800000ff387808 */ /* 0x000fc40001800000 */
[----:B------:R-:W-:Y:S01]  /*22a0*/  ISETP.NE.AND P6, PT, R66, RZ, PT ;  /* 0x000000ff4200720c */ /* 0x000fe20003fc5270 */
[----:B------:R-:W-:Y:S01]  /*22b0*/  HADD2.F32 R66, -RZ, R227.H0_H0 ;  /* 0x200000e3ff427230 */ /* 0x000fe20000004100 */
[----:B------:R-:W-:Y:S01]  /*22c0*/  PRMT R70, R64, 0x9910, RZ ;  /* 0x0000991040467816 */ /* 0x000fe200000000ff */
[----:B------:R-:W-:Y:S01]  /*22d0*/  FFMA.FTZ R29, R56, R60, R29 ;  /* 0x0000003c381d7223 */ /* 0x000fe2000001001d */
[----:B------:R-:W-:Y:S01]  /*22e0*/  FSEL R64, RZ, 1, P4 ;  /* 0x3f800000ff407808 */ /* 0x000fe20002000000 */
[----:B------:R-:W-:Y:S01]  /*22f0*/  HADD2.F32 R60, -RZ, R226.H0_H0 ;  /* 0x200000e2ff3c7230 */ /* 0x000fe20000004100 */
[----:B------:R-:W-:Y:S02]  /*2300*/  PRMT R68, R68, 0x9910, RZ ;  /* 0x0000991044447816 */ /* 0x000fe400000000ff */
[----:B------:R-:W-:Y:S01]  /*2310*/  FSEL R56, RZ, 1, P5 ;  /* 0x3f800000ff387808 */ /* 0x000fe20002800000 */
[----:B------:R-:W-:Y:S01]  /*2320*/  FFMA.FTZ R29, R64, R66, R29 ;  /* 0x00000042401d7223 */ /* 0x000fe2000001001d */
[----:B------:R-:W-:Y:S01]  /*2330*/  SEL R66, RZ, 0x400000, P4 ;  /* 0x00400000ff427807 */ /* 0x000fe20002000000 */
[----:B------:R-:W-:Y:S01]  /*2340*/  IMAD.MOV.U32 R64, RZ, RZ, R68 ;  /* 0x000000ffff407224 */ /* 0x000fe200078e0044 */
[----:B------:R-:W-:Y:S01]  /*2350*/  SEL R122, RZ, 0x200000, P3 ;  /* 0x00200000ff7a7807 */ /* 0x000fe20001800000 */
[----:B------:R-:W-:-:S02]  /*2360*/  HADD2.F32 R68, -RZ, R225.H0_H0 ;  /* 0x200000e1ff447230 */ /* 0x000fc40000004100 */
[----:B------:R-:W-:Y:S01]  /*2370*/  FFMA.FTZ R29, R56, R60, R29 ;  /* 0x0000003c381d7223 */ /* 0x000fe2000001001d */
[----:B------:R-:W-:Y:S01]  /*2380*/  HADD2.F32 R60, -RZ, R224.H0_H0 ;  /* 0x200000e0ff3c7230 */ /* 0x000fe20000004100 */
[----:B------:R-:W-:Y:S02]  /*2390*/  ISETP.NE.AND P4, PT, R64, RZ, PT ;  /* 0x000000ff4000720c */ /* 0x000fe40003f85270 */
[----:B------:R-:W-:Y:S02]  /*23a0*/  FSEL R64, RZ, 1, P0 ;  /* 0x3f800000ff407808 */ /* 0x000fe40000000000 */
[----:B------:R-:W-:Y:S02]  /*23b0*/  FSEL R56, RZ, 1, P1 ;  /* 0x3f800000ff387808 */ /* 0x000fe40000800000 */
[----:B------:R-:W-:Y:S01]  /*23c0*/  ISETP.NE.AND P3, PT, R70, RZ, PT ;  /* 0x000000ff4600720c */ /* 0x000fe20003f65270 */
[----:B------:R-:W-:Y:S01]  /*23d0*/  FFMA.FTZ R29, R64, R68, R29 ;  /* 0x00000044401d7223 */ /* 0x000fe2000001001d */
[----:B------:R-:W-:Y:S01]  /*23e0*/  HADD2.F32 R68, -RZ, R27.H0_H0 ;  /* 0x2000001bff447230 */ /* 0x000fe20000004100 */
[----:B------:R-:W-:-:S02]  /*23f0*/  FSEL R64, RZ, 1, P2 ;  /* 0x3f800000ff407808 */ /* 0x000fc40001000000 */
[----:B------:R-:W-:Y:S01]  /*2400*/  FFMA.FTZ R29, R56, R60, R29 ;  /* 0x0000003c381d7223 */ /* 0x000fe2000001001d */
[----:B------:R-:W-:Y:S01]  /*2410*/  LOP3.LUT R70, R252, R23, RZ, 0x30, !PT ;  /* 0x00000017fc467212 */ /* 0x000fe200078e30ff */
[----:B------:R-:W-:Y:S01]  /*2420*/  HADD2.F32 R60, -RZ, R26.H0_H0 ;  /* 0x2000001aff3c7230 */ /* 0x000fe20000004100 */
[----:B------:R-:W-:Y:S01]  /*2430*/  FSEL R56, RZ, 1, P6 ;  /* 0x3f800000ff387808 */ /* 0x000fe20003000000 */
[----:B------:R-:W-:Y:S01]  /*2440*/  FFMA.FTZ R29, R64, R68, R29 ;  /* 0x00000044401d7223 */ /* 0x000fe2000001001d */
[----:B------:R-:W-:Y:S01]  /*2450*/  PRMT R70, R70, 0x9910, RZ ;  /* 0x0000991046467816 */ /* 0x000fe200000000ff */
[----:B------:R-:W-:Y:S01]  /*2460*/  HADD2.F32 R68, -RZ, R24.H0_H0 ;  /* 0x20000018ff447230 */ /* 0x000fe20000004100 */
[----:B------:R-:W-:Y:S01]  /*2470*/  LOP3.LUT R64, R252, R22, RZ, 0x30, !PT ;  /* 0x00000016fc407212 */ /* 0x000fe200078e30ff */
[----:B------:R-:W-:Y:S01]  /*2480*/  FFMA.FTZ R29, R56, R60, R29 ;  /* 0x0000003c381d7223 */ /* 0x000fe2000001001d */
        /* <DEDUP_REMOVED lines=9> */
[----:B------:R-:W-:-:S02]  /*2520*/  SEL R98, RZ, 0x1000000, P0 ;  /* 0x01000000ff627807 */ /* 0x000fc40000000000 */
[----:B------:R-:W-:Y:S01]  /*2530*/  PRMT R84, R72, 0x9910, RZ ;  /* 0x0000991048547816 */ /* 0x000fe200000000ff */
[----:B------:R-:W-:Y:S01]  /*2540*/  FFMA.FTZ R29, R64, R68, R29 ;  /* 0x00000044401d7223 */ /* 0x000fe2000001001d */
[----:B------:R-:W-:Y:S01]  /*2550*/  ISETP.NE.AND P0, PT, R70, RZ, PT ;  /* 0x000000ff4600720c */ /* 0x000fe20003f05270 */
[----:B------:R-:W-:Y:S01]  /*2560*/  HADD2.F32 R68, -RZ, R22.H0_H0 ;  /* 0x20000016ff447230 */ /* 0x000fe20000004100 */
[----:B------:R-:W-:Y:S02]  /*2570*/  FSEL R56, RZ, 1, P5 ;  /* 0x3f800000ff387808 */ /* 0x000fe40002800000 */
[----:B------:R-:W-:Y:S02]  /*2580*/  LOP3.LUT R72, R252, R20, RZ, 0x30, !PT ;  /* 0x00000014fc487212 */ /* 0x000fe400078e30ff */
[----:B------:R-:W-:Y:S01]  /*2590*/  SEL R70, RZ, 0x2000000, P1 ;  /* 0x02000000ff467807 */ /* 0x000fe20000800000 */
[----:B------:R-:W-:Y:S01]  /*25a0*/  FFMA.FTZ R29, R56, R60, R29 ;  /* 0x0000003c381d7223 */ /* 0x000fe2000001001d */
[----:B------:R-:W-:Y:S01]  /*25b0*/  ISETP.NE.AND P1, PT, R84, RZ, PT ;  /* 0x000000ff5400720c */ /* 0x000fe20003f25270 */
[----:B------:R-:W-:Y:S01]  /*25c0*/  HADD2.F32 R60, -RZ, R21.H0_H0 ;  /* 0x20000015ff3c7230 */ /* 0x000fe20000004100 */
[----:B------:R-:W-:-:S02]  /*25d0*/  FSEL R64, RZ, 1, P0 ;  /* 0x3f800000ff407808 */ /* 0x000fc40000000000 */
[----:B------:R-:W-:Y:S02]  /*25e0*/  PRMT R86, R72, 0x9910, RZ ;  /* 0x0000991048567816 */ /* 0x000fe400000000ff */
[----:B------:R-:W-:Y:S01]  /*25f0*/  FSEL R56, RZ, 1, P1 ;  /* 0x3f800000ff387808 */ /* 0x000fe20000800000 */
[----:B------:R-:W-:Y:S01]  /*2600*/  FFMA.FTZ R29, R64, R68, R29 ;  /* 0x00000044401d7223 */ /* 0x000fe2000001001d */
[----:B------:R-:W-:Y:S02]  /*2610*/  SEL R74, RZ, 0x4000000, P2 ;  /* 0x04000000ff4a7807 */ /* 0x000fe40001000000 */
[----:B------:R-:W-:Y:S01]  /*2620*/  ISETP.NE.AND P2, PT, R86, RZ, PT ;  /* 0x000000ff5600720c */ /* 0x000fe20003f45270 */
[----:B------:R-:W-:Y:S01]  /*2630*/  FFMA.FTZ R29, R56, R60, R29 ;  /* 0x0000003c381d7223 */ /* 0x000fe2000001001d */
[----:B------:R-:W-:Y:S01]  /*2640*/  HADD2.F32 R60, -RZ, R20.H0_H0 ;  /* 0x20000014ff3c7230 */ /* 0x000fe20000004100 */
[----:B------:R-:W-:Y:S02]  /*2650*/  LOP3.LUT R64, R252, R15, RZ, 0x30, !PT ;  /* 0x0000000ffc407212 */ /* 0x000fe400078e30ff */
[----:B------:R-:W-:-:S02]  /*2660*/  FSEL R56, RZ, 1, P2 ;  /* 0x3f800000ff387808 */ /* 0x000fc40001000000 */
[----:B------:R-:W-:Y:S02]  /*2670*/  PRMT R64, R64, 0x9910, RZ ;  /* 0x0000991040407816 */ /* 0x000fe400000000ff */
[----:B------:R-:W-:Y:S01]  /*2680*/  LOP3.LUT R68, R252, R14, RZ, 0x30, !PT ;  /* 0x0000000efc447212 */ /* 0x000fe200078e30ff */
[----:B------:R-:W-:Y:S01]  /*2690*/  FFMA.FTZ R29, R56, R60, R29 ;  /* 0x0000003c381d7223 */ /* 0x000fe2000001001d */
[----:B------:R-:W-:Y:S01]  /*26a0*/  LOP3.LUT R56, R252, R19, RZ, 0x30, !PT ;  /* 0x00000013fc387212 */ /* 0x000fe200078e30ff */
[----:B------:R-:W-:Y:S01]  /*26b0*/  HADD2.F32 R60, -RZ, R19.H0_H0 ;  /* 0x20000013ff3c7230 */ /* 0x000fe20000004100 */
[----:B------:R-:W-:Y:S02]  /*26c0*/  SEL R99, RZ, 0x8000000, P6 ;  /* 0x08000000ff637807 */ /* 0x000fe40003000000 */
[----:B------:R-:W-:Y:S02]  /*26d0*/  ISETP.NE.AND P6, PT, R64, RZ, PT ;  /* 0x000000ff4000720c */ /* 0x000fe40003fc5270 */
[----:B------:R-:W-:-:S02]  /*26e0*/  LOP3.LUT R64, R252, R18, RZ, 0x30, !PT ;  /* 0x00000012fc407212 */ /* 0x000fc400078e30ff */
[----:B------:R-:W-:Y:S02]  /*26f0*/  PRMT R88, R56, 0x9910, RZ ;  /* 0x0000991038587816 */ /* 0x000fe400000000ff */
[----:B------:R-:W-:Y:S02]  /*2700*/  PRMT R68, R68, 0x9910, RZ ;  /* 0x0000991044447816 */ /* 0x000fe400000000ff */
[----:B------:R-:W-:Y:S02]  /*2710*/  LOP3.LUT R56, R252, R17, RZ, 0x30, !PT ;  /* 0x00000011fc387212 */ /* 0x000fe400078e30ff */
[----:B------:R-:W-:Y:S02]  /*2720*/  SEL R78, RZ, 0x20000000, P4 ;  /* 0x20000000ff4e7807 */ /* 0x000fe40002000000 */
[----:B------:R-:W-:Y:S02]  /*2730*/  PRMT R90, R64, 0x9910, RZ ;  /* 0x00009910405a7816 */ /* 0x000fe400000000ff */
[----:B------:R-:W-:-:S02]  /*2740*/  ISETP.NE.AND P4, PT, R88, RZ, PT ;  /* 0x000000ff5800720c */ /* 0x000fc40003f85270 */
[----:B------:R-:W-:Y:S02]  /*2750*/  SEL R76, RZ, 0x10000000, P3 ;  /* 0x10000000ff4c7807 */ /* 0x000fe40001800000 */
[----:B------:R-:W-:Y:S02]  /*2760*/  ISETP.NE.AND P3, PT, R68, RZ, PT ;  /* 0x000000ff4400720c */ /* 0x000fe40003f65270 */
[----:B------:R-:W-:Y:S02]  /*2770*/  LOP3.LUT R64, R252, R16, RZ, 0x30, !PT ;  /* 0x00000010fc407212 */ /* 0x000fe400078e30ff */
[----:B------:R-:W-:Y:S02]  /*2780*/  PRMT R92, R56, 0x9910, RZ ;  /* 0x00009910385c7816 */ /* 0x000fe400000000ff */
[----:B------:R-:W-:Y:S02]  /*2790*/  SEL R68, RZ, 0x40000000, P5 ;  /* 0x40000000ff447807 */ /* 0x000fe40002800000 */
[----:B------:R-:W-:-:S02]  /*27a0*/  ISETP.NE.AND P5, PT, R90, RZ, PT ;  /* 0x000000ff5a00720c */ /* 0x000fc40003fa5270 */
[----:B------:R-:W-:Y:S02]  /*27b0*/  FSEL R56, RZ, 1, P4 ;  /* 0x3f800000ff387808 */ /* 0x000fe40002000000 */
[----:B------:R-:W-:Y:S02]  /*27c0*/  PRMT R94, R64, 0x9910, RZ ;  /* 0x00009910405e7816 */ /* 0x000fe400000000ff */
[----:B------:R-:W-:Y:S01]  /*27d0*/  SEL R64, RZ, 0x80000000, P0 ;  /* 0x80000000ff407807 */ /* 0x000fe20000000000 */
[----:B------:R-:W-:Y:S01]  /*27e0*/  FFMA.FTZ R29, R56, R60, R29 ;  /* 0x0000003c381d7223 */ /* 0x000fe2000001001d */
[----:B------:R-:W-:Y:S01]  /*27f0*/  ISETP.NE.AND P0, PT, R92, RZ, PT ;  /* 0x000000ff5c00720c */ /* 0x000fe20003f05270 */
[----:B------:R-:W-:Y:S01]  /*2800*/  HADD2.F32 R60, -RZ, R17.H0_H0 ;  /* 0x20000011ff3c7230 */ /* 0x000fe20000004100 */
[----:B------:R-:W-:Y:S02]  /*2810*/  FSEL R72, RZ, 1, P5 ;  /* 0x3f800000ff487808 */ /* 0x000fe40002800000 */
[----:B------:R-:W-:-:S02]  /*2820*/  FSEL R56, RZ, 1, P0 ;  /* 0x3f800000ff387808 */ /* 0x000fc40000000000 */
[----:B------:R-:W-:Y:S01]  /*2830*/  SEL R132, RZ, 0x1, P1 ;  /* 0x00000001ff847807 */ /* 0x000fe20000800000 */
[----:B------:R-:W-:Y:S01]  /*2840*/  FFMA.FTZ R29, R72, R80, R29 ;  /* 0x00000050481d7223 */ /* 0x000fe2000001001d */
[----:B------:R-:W-:Y:S01]  /*2850*/  ISETP.NE.AND P1, PT, R94, RZ, PT ;  /* 0x000000ff5e00720c */ /* 0x000fe20003f25270 */
[----:B------:R-:W-:Y:S01]  /*2860*/  HADD2.F32 R80, -RZ, R15.H0_H0 ;  /* 0x2000000fff507230 */ /* 0x000fe20000004100 */
[----:B------:R-:W-:Y:S01]  /*2870*/  LOP3.LUT R72, R252, R13, RZ, 0x30, !PT ;  /* 0x0000000dfc487212 */ /* 0x000fe200078e30ff */
[----:B------:R-:W-:Y:S01]  /*2880*/  FFMA.FTZ R29, R56, R60, R29 ;  /* 0x0000003c381d7223 */ /* 0x000fe2000001001d */
[----:B------:R-:W-:Y:S01]  /*2890*/  HADD2.F32 R60, -RZ, R16.H0_H0 ;  /* 0x20000010ff3c7230 */ /* 0x000fe20000004100 */
[----:B------:R-:W-:Y:S02]  /*28a0*/  FSEL R56, RZ, 1, P1 ;  /* 0x3f800000ff387808 */ /* 0x000fe40000800000 */
[----:B------:R-:W-:Y:S02]  /*28b0*/  PRMT R96, R72, 0x9910, RZ ;  /* 0x0000991048607816 */ /* 0x000fe400000000ff */
[----:B------:R-:W-:Y:S01]  /*28c0*/  FSEL R72, RZ, 1, P6 ;  /* 0x3f800000ff487808 */ /* 0x000fe20003000000 */
[----:B------:R-:W-:Y:S01]  /*28d0*/  FFMA.FTZ R29, R56, R60, R29 ;  /* 0x0000003c381d7223 */ /* 0x000fe2000001001d */
[----:B------:R-:W-:Y:S01]  /*28e0*/  LOP3.LUT R82, R252, R12, RZ, 0x30, !PT ;  /* 0x0000000cfc527212 */ /* 0x000fe200078e30ff */
[----:B------:R-:W-:Y:S01]  /*28f0*/  HADD2.F32 R60, -RZ, R14.H0_H0 ;  /* 0x2000000eff3c7230 */ /* 0x000fe20000004100 */
[----:B------:R-:W-:Y:S01]  /*2900*/  FSEL R56, RZ, 1, P3 ;  /* 0x3f800000ff387808 */ /* 0x000fe20001800000 */
[----:B------:R-:W-:Y:S01]  /*2910*/  FFMA.FTZ R29, R72, R80, R29 ;  /* 0x00000050481d7223 */ /* 0x000fe2000001001d */
[----:B------:R-:W-:-:S02]  /*2920*/  PRMT R82, R82, 0x9910, RZ ;  /* 0x0000991052527816 */ /* 0x000fc400000000ff */
[----:B------:R-:W-:Y:S01]  /*2930*/  LOP3.LUT R80, R252, R10, RZ, 0x30, !PT ;  /* 0x0000000afc507212 */ /* 0x000fe200078e30ff */
[----:B------:R-:W-:Y:S01]  /*2940*/  FFMA.FTZ R29, R56, R60, R29 ;  /* 0x0000003c381d7223 */ /* 0x000fe2000001001d */
[----:B------:R-:W-:Y:S01]  /*2950*/  SEL R186, RZ, 0x2, P2 ;  /* 0x00000002ffba7807 */ /* 0x000fe20001000000 */
[----:B------:R-:W-:Y:S01]  /*2960*/  HADD2.F32 R60, -RZ, R13.H0_H0 ;  /* 0x2000000dff3c7230 */ /* 0x000fe20000004100 */
[----:B------:R-:W-:Y:S01]  /*2970*/  ISETP.NE.AND P2, PT, R96, RZ, PT ;  /* 0x000000ff6000720c */ /* 0x000fe20003f45270 */
[----:B------:R-:W-:Y:S01]  /*2980*/  HADD2.F32 R96, -RZ, R11.H0_H0 ;  /* 0x2000000bff607230 */ /* 0x000fe20000004100 */
[----:B------:R-:W-:Y:S02]  /*2990*/  LOP3.LUT R72, R252, R11, RZ, 0x30, !PT ;  /* 0x0000000bfc487212 */ /* 0x000fe400078e30ff */
[----:B------:R-:W-:Y:S02]  /*29a0*/  SEL R196, RZ, 0x4, P4 ;  /* 0x00000004ffc47807 */ /* 0x000fe40002000000 */
[----:B------:R-:W-:-:S02]  /*29b0*/  PRMT R80, R80, 0x9910, RZ ;  /* 0x0000991050507816 */ /* 0x000fc400000000ff */
[----:B------:R-:W-:Y:S02]  /*29c0*/  ISETP.NE.AND P4, PT, R82, RZ, PT ;  /* 0x000000ff5200720c */ /* 0x000fe40003f85270 */
[----:B------:R-:W-:Y:S01]  /*29d0*/  PRMT R72, R72, 0x9910, RZ ;  /* 0x0000991048487816 */ /* 0x000fe200000000ff */
[----:B------:R-:W1:Y:S01]  /*29e0*/  LDS.U16 R82, [R5+0x6000] ;  /* 0x0060000005527984 */ /* 0x000e620000000400 */
[----:B------:R-:W-:Y:S02]  /*29f0*/  FSEL R56, RZ, 1, P2 ;  /* 0x3f800000ff387808 */ /* 0x000fe40001000000 */
[----:B------:R-:W-:Y:S02]  /*2a00*/  SEL R116, RZ, 0x10, P0 ;  /* 0x00000010ff747807 */ /* 0x000fe40000000000 */
[----:B------:R-:W-:Y:S01]  /*2a10*/  SEL R194, RZ, 0x8, P5 ;  /* 0x00000008ffc27807 */ /* 0x000fe20002800000 */
[----:B------:R-:W-:Y:S01]  /*2a20*/  FFMA.FTZ R29, R56, R60, R29 ;  /* 0x0000003c381d7223 */ /* 0x000fe2000001001d */
[----:B------:R-:W-:Y:S01]  /*2a30*/  ISETP.NE.AND P0, PT, R80, RZ, PT ;  /* 0x000000ff5000720c */ /* 0x000fe20003f05270 */
[----:B------:R-:W-:Y:S01]  /*2a40*/  HADD2.F32 R60, -RZ, R12.H0_H0 ;  /* 0x2000000cff3c7230 */ /* 0x000fe20000004100 */
[----:B------:R-:W-:Y:S01]  /*2a50*/  ISETP.NE.AND P5, PT, R72, RZ, PT ;  /* 0x000000ff4800720c */ /* 0x000fe20003fa5270 */
[----:B------:R-:W3:Y:S01]  /*2a60*/  LDS.U16 R80, [R5+0x6200] ;  /* 0x0062000005507984 */ /* 0x000ee20000000400 */
[----:B------:R-:W-:-:S02]  /*2a70*/  LOP3.LUT R72, R252, R9, RZ, 0x30, !PT ;  /* 0x00000009fc487212 */ /* 0x000fc400078e30ff */
[----:B------:R-:W-:Y:S02]  /*2a80*/  FSEL R56, RZ, 1, P4 ;  /* 0x3f800000ff387808 */ /* 0x000fe40002000000 */
[----:B------:R-:W-:Y:S02]  /*2a90*/  PRMT R97, R72, 0x9910, RZ ;  /* 0x0000991048617816 */ /* 0x000fe400000000ff */
[----:B------:R-:W-:Y:S01]  /*2aa0*/  FSEL R72, RZ, 1, P5 ;  /* 0x3f800000ff487808 */ /* 0x000fe20002800000 */
[----:B------:R-:W-:Y:S01]  /*2ab0*/  FFMA.FTZ R29, R56, R60, R29 ;  /* 0x0000003c381d7223 */ /* 0x000fe2000001001d */
[----:B------:R-:W-:Y:S01]  /*2ac0*/  HADD2.F32 R56, -RZ, R10.H0_H0 ;  /* 0x2000000aff387230 */ /* 0x000fe20000004100 */
[----:B------:R-:W-:Y:S01]  /*2ad0*/  SEL R102, RZ, 0x40, P6 ;  /* 0x00000040ff667807 */ /* 0x000fe20003000000 */
[----:B------:R-:W-:Y:S02]  /*2ae0*/  IMAD.MOV.U32 R60, RZ, RZ, R97 ;  /* 0x000000ffff3c7224 */ /* 0x000fe400078e0061 */
[----:B------:R-:W-:Y:S01]  /*2af0*/  FFMA.FTZ R72, R72, R96, R29 ;  /* 0x0000006048487223 */ /* 0x000fe2000001001d */
[----:B------:R-:W-:-:S02]  /*2b00*/  LOP3.LUT R96, R252, R8, RZ, 0x30, !PT ;  /* 0x00000008fc607212 */ /* 0x000fc400078e30ff */
[----:B------:R-:W-:Y:S02]  /*2b10*/  FSEL R97, RZ, 1, P0 ;  /* 0x3f800000ff617808 */ /* 0x000fe40000000000 */
[----:B------:R-:W-:Y:S02]  /*2b20*/  SEL R29, RZ, 0x20, P1 ;  /* 0x00000020ff1d7807 */ /* 0x000fe40000800000 */
[----:B------:R-:W-:Y:S01]  /*2b30*/  ISETP.NE.AND P1, PT, R60, RZ, PT ;  /* 0x000000ff3c00720c */ /* 0x000fe20003f25270 */
[----:B------:R-:W-:Y:S01]  /*2b40*/  FFMA.FTZ R56, R97, R56, R72 ;  /* 0x0000003861387223 */ /* 0x000fe20000010048 */
[----:B------:R-:W-:Y:S01]  /*2b50*/  PRMT R106, R96, 0x9910, RZ ;  /* 0x00009910606a7816 */ /* 0x000fe200000000ff */
[----:B------:R-:W-:Y:S01]  /*2b60*/  HADD2.F32 R60, -RZ, R9.H0_H0 ;  /* 0x20000009ff3c7230 */ /* 0x000fe20000004100 */
[----:B------:R-:W4:Y:S01]  /*2b70*/  LDS.U16 R96, [R5+0x6600] ;  /* 0x0066000005607984 */ /* 0x000f220000000400 */
[----:B------:R-:W-:Y:S02]  /*2b80*/  FSEL R97, RZ, 1, P1 ;  /* 0x3f800000ff617808 */ /* 0x000fe40000800000 */
[----:B------:R-:W-:-:S02]  /*2b90*/  ISETP.NE.AND P6, PT, R106, RZ, PT ;  /* 0x000000ff6a00720c */ /* 0x000fc40003fc5270 */
[C---:B------:R-:W-:Y:S01]  /*2ba0*/  LOP3.LUT R72, R252.reuse, R7, RZ, 0x30, !PT ;  /* 0x00000007fc487212 */ /* 0x040fe200078e30ff */
[----:B------:R-:W-:Y:S01]  /*2bb0*/  FFMA.FTZ R56, R97, R60, R56 ;  /* 0x0000003c61387223 */ /* 0x000fe20000010038 */
[----:B------:R-:W-:Y:S01]  /*2bc0*/  HADD2.F32 R60, -RZ, R8.H0_H0 ;  /* 0x20000008ff3c7230 */ /* 0x000fe20000004100 */
[----:B------:R-:W-:Y:S02]  /*2bd0*/  FSEL R97, RZ, 1, P6 ;  /* 0x3f800000ff617808 */ /* 0x000fe40003000000 */
[----:B------:R-:W-:Y:S02]  /*2be0*/  LOP3.LUT R100, R252, R6, RZ, 0x30, !PT ;  /* 0x00000006fc647212 */ /* 0x000fe400078e30ff */
[----:B------:R-:W-:Y:S01]  /*2bf0*/  PRMT R72, R72, 0x9910, RZ ;  /* 0x0000991048487816 */ /* 0x000fe200000000ff */
[----:B------:R-:W-:Y:S01]  /*2c00*/  FFMA.FTZ R60, R97, R60, R56 ;  /* 0x0000003c613c7223 */ /* 0x000fe20000010038 */
[----:B------:R-:W-:Y:S01]  /*2c10*/  PRMT R110, R100, 0x9910, RZ ;  /* 0x00009910646e7816 */ /* 0x000fe200000000ff */
[----:B------:R-:W0:Y:S01]  /*2c20*/  LDS.U16 R97, [R5+0x6a00] ;  /* 0x006a000005617984 */ /* 0x000e220000000400 */
[----:B------:R-:W-:-:S02]  /*2c30*/  SEL R100, RZ, 0x80, P3 ;  /* 0x00000080ff647807 */ /* 0x000fc40001800000 */
[----:B------:R-:W-:Y:S01]  /*2c40*/  ISETP.NE.AND P3, PT, R72, RZ, PT ;  /* 0x000000ff4800720c */ /* 0x000fe20003f65270 */
[----:B------:R-:W2:Y:S01]  /*2c50*/  LDS.U16 R56, [R5+0x6800] ;  /* 0x0068000005387984 */ /* 0x000ea20000000400 */
[----:B-1----:R-:W-:Y:S02]  /*2c60*/  LOP3.LUT R114, R252, R82, RZ, 0x30, !PT ;  /* 0x00000052fc727212 */ /* 0x002fe400078e30ff */
[----:B------:R-:W-:Y:S02]  /*2c70*/  SEL R106, RZ, 0x100, P2 ;  /* 0x00000100ff6a7807 */ /* 0x000fe40001000000 */
[----:B------:R-:W-:Y:S01]  /*2c80*/  ISETP.NE.AND P2, PT, R110, RZ, PT ;  /* 0x000000ff6e00720c */ /* 0x000fe20003f45270 */
[----:B------:R-:W-:Y:S01]  /*2c90*/  HADD2.F32 R110, -RZ, R7.H0_H0 ;  /* 0x20000007ff6e7230 */ /* 0x000fe20000004100 */
[----:B------:R-:W-:Y:S02]  /*2ca0*/  FSEL R72, RZ, 1, P3 ;  /* 0x3f800000ff487808 */ /* 0x000fe40001800000 */
[----:B---3--:R-:W-:-:S02]  /*2cb0*/  LOP3.LUT R120, R252, R80, RZ, 0x30, !PT ;  /* 0x00000050fc787212 */ /* 0x008fc400078e30ff */
[----:B------:R-:W-:Y:S01]  /*2cc0*/  PRMT R126, R114, 0x9910, RZ ;  /* 0x00009910727e7816 */ /* 0x000fe200000000ff */
[----:B------:R-:W-:Y:S01]  /*2cd0*/  FFMA.FTZ R60, R72, R110, R60 ;  /* 0x0000006e483c7223 */ /* 0x000fe2000001003c */
[----:B------:R-:W-:Y:S02]  /*2ce0*/  FSEL R114, RZ, 1, P2 ;  /* 0x3f800000ff727808 */ /* 0x000fe40001000000 */
[----:B------:R-:W-:Y:S01]  /*2cf0*/  PRMT R120, R120, 0x9910, RZ ;  /* 0x0000991078787816 */ /* 0x000fe200000000ff */
[----:B------:R-:W-:Y:S01]  /*2d00*/  IMAD.MOV.U32 R72, RZ, RZ, R126 ;  /* 0x000000ffff487224 */ /* 0x000fe200078e007e */
[----:B------:R-:W-:Y:S01]  /*2d10*/  SEL R184, RZ, 0x200, P4 ;  /* 0x00000200ffb87807 */ /* 0x000fe20002000000 */
[----:B------:R-:W-:Y:S01]  /*2d20*/  FFMA.FTZ R114, R114, R118, R60 ;  /* 0x0000007672727223 */ /* 0x000fe2000001003c */
[----:B------:R-:W-:Y:S01]  /*2d30*/  SEL R110, RZ, 0x400, P5 ;  /* 0x00000400ff6e7807 */ /* 0x000fe20002800000 */
[----:B------:R-:W-:Y:S01]  /*2d40*/  IMAD.MOV.U32 R60, RZ, RZ, R120 ;  /* 0x000000ffff3c7224 */ /* 0x000fe200078e0078 */
[----:B------:R-:W-:Y:S01]  /*2d50*/  ISETP.NE.AND P4, PT, R72, RZ, PT ;  /* 0x000000ff4800720c */ /* 0x000fe20003f85270 */
[----:B------:R-:W-:Y:S01]  /*2d60*/  HADD2.F32 R118, -RZ, R82.H0_H0 ;  /* 0x20000052ff767230 */ /* 0x000fe20000004100 */
[----:B------:R-:W1:Y:S01]  /*2d70*/  LDS.U16 R72, [R5+0x6e00] ;  /* 0x006e000005487984 */ /* 0x000e620000000400 */
[----:B------:R-:W-:Y:S01]  /*2d80*/  LOP3.LUT R126, R252, R108, RZ, 0x30, !PT ;  /* 0x0000006cfc7e7212 */ /* 0x000fe200078e30ff */
[----:B------:R-:W-:Y:S01]  /*2d90*/  HADD2.F32 R120, -RZ, R80.H0_H0 ;  /* 0x20000050ff787230 */ /* 0x000fe20000004100 */
[----:B------:R-:W-:-:S02]  /*2da0*/  ISETP.NE.AND P5, PT, R60, RZ, PT ;  /* 0x000000ff3c00720c */ /* 0x000fc40003fa5270 */
[----:B------:R-:W3:Y:S01]  /*2db0*/  LDS.U16 R60, [R5+0x6c00] ;  /* 0x006c0000053c7984 */ /* 0x000ee20000000400 */
[----:B------:R-:W-:Y:S02]  /*2dc0*/  FSEL R82, RZ, 1, P4 ;  /* 0x3f800000ff527808 */ /* 0x000fe40002000000 */
[----:B----4-:R-:W-:Y:S02]  /*2dd0*/  LOP3.LUT R130, R252, R96, RZ, 0x30, !PT ;  /* 0x00000060fc827212 */ /* 0x010fe400078e30ff */
[----:B------:R-:W-:Y:S01]  /*2de0*/  PRMT R126, R126, 0x9910, RZ ;  /* 0x000099107e7e7816 */ /* 0x000fe200000000ff */
[----:B------:R-:W-:Y:S01]  /*2df0*/  FFMA.FTZ R82, R82, R118, R114 ;  /* 0x0000007652527223 */ /* 0x000fe20000010072 */
[----:B------:R-:W-:Y:S01]  /*2e00*/  FSEL R80, RZ, 1, P5 ;  /* 0x3f800000ff507808 */ /* 0x000fe20002800000 */
[----:B------:R-:W-:Y:S01]  /*2e10*/  HADD2.F32 R118, -RZ, R96.H0_H0 ;  /* 0x20000060ff767230 */ /* 0x000fe20000004100 */
        /* <DEDUP_REMOVED lines=8> */
[----:B0-----:R-:W-:Y:S01]  /*2ea0*/  LOP3.LUT R130, R252, R97, RZ, 0x30, !PT ;  /* 0x00000061fc827212 */ /* 0x001fe200078e30ff */
[----:B------:R-:W0:Y:S01]  /*2eb0*/  LDS.U16 R82, [R5+0x7000] ;  /* 0x0070000005527984 */ /* 0x000e220000000400 */
[----:B------:R-:W-:-:S02]  /*2ec0*/  ISETP.NE.AND P1, PT, R80, RZ, PT ;  /* 0x000000ff5000720c */ /* 0x000fc40003f25270 */
[----:B------:R-:W-:Y:S01]  /*2ed0*/  FSEL R108, RZ, 1, P0 ;  /* 0x3f800000ff6c7808 */ /* 0x000fe20000000000 */
[----:B------:R-:W4:Y:S01]  /*2ee0*/  LDS.U16 R80, [R5+0x7200] ;  /* 0x0072000005507984 */ /* 0x000f220000000400 */
[----:B------:R-:W-:Y:S02]  /*2ef0*/  FSEL R96, RZ, 1, P1 ;  /* 0x3f800000ff607808 */ /* 0x000fe40000800000 */
[----:B------:R-:W-:Y:S01]  /*2f00*/  PRMT R130, R130, 0x9910, RZ ;  /* 0x0000991082827816 */ /* 0x000fe200000000ff */
[----:B------:R-:W-:Y:S01]  /*2f10*/  FFMA.FTZ R108, R108, R114, R120 ;  /* 0x000000726c6c7223 */ /* 0x000fe20000010078 */
[----:B--2---:R-:W-:Y:S02]  /*2f20*/  LOP3.LUT R126, R252, R56, RZ, 0x30, !PT ;  /* 0x00000038fc7e7212 */ /* 0x004fe400078e30ff */
[----:B------:R-:W-:Y:S01]  /*2f30*/  SEL R114, RZ, 0x2000, P6 ;  /* 0x00002000ff727807 */ /* 0x000fe20003000000 */
[----:B------:R-:W-:Y:S01]  /*2f40*/  FFMA.FTZ R120, R96, R118, R108 ;  /* 0x0000007660787223 */ /* 0x000fe2000001006c */
[----:B------:R-:W-:Y:S01]  /*2f50*/  PRMT R126, R126, 0x9910, RZ ;  /* 0x000099107e7e7816 */ /* 0x000fe200000000ff */
[----:B------:R-:W-:Y:S01]  /*2f60*/  IMAD.MOV.U32 R96, RZ, RZ, R130 ;  /* 0x000000ffff607224 */ /* 0x000fe200078e0082 */
[----:B------:R-:W-:Y:S01]  /*2f70*/  SEL R118, RZ, 0x4000, P3 ;  /* 0x00004000ff767807 */ /* 0x000fe20001800000 */
[----:B------:R-:W-:Y:S01]  /*2f80*/  LDS.U16 R108, [R5+0x7600] ;  /* 0x00760000056c7984 */ /* 0x000fe20000000400 */
[----:B------:R-:W-:Y:S01]  /*2f90*/  ISETP.NE.AND P6, PT, R126, RZ, PT ;  /* 0x000000ff7e00720c */ /* 0x000fe20003fc5270 */
[----:B------:R-:W-:Y:S01]  /*2fa0*/  HADD2.F32 R126, -RZ, R56.H0_H0 ;  /* 0x20000038ff7e7230 */ /* 0x000fe20000004100 */
[----:B------:R-:W-:Y:S01]  /*2fb0*/  ISETP.NE.AND P3, PT, R96, RZ, PT ;  /* 0x000000ff6000720c */ /* 0x000fe20003f65270 */
[----:B------:R-:W-:Y:S01]  /*2fc0*/  HADD2.F32 R130, -RZ, R97.H0_H0 ;  /* 0x20000061ff827230 */ /* 0x000fe20000004100 */
[----:B------:R-:W2:Y:S01]  /*2fd0*/  LDS.U16 R96, [R5+0x7400] ;  /* 0x0074000005607984 */ /* 0x000ea20000000400 */
[----:B------:R-:W-:-:S02]  /*2fe0*/  FSEL R56, RZ, 1, P6 ;  /* 0x3f800000ff387808 */ /* 0x000fc40003000000 */
[----:B-1----:R-:W-:Y:S02]  /*2ff0*/  LOP3.LUT R138, R252, R72, RZ, 0x30, !PT ;  /* 0x00000048fc8a7212 */ /* 0x002fe400078e30ff */
[----:B------:R-:W-:Y:S01]  /*3000*/  FSEL R97, RZ, 1, P3 ;  /* 0x3f800000ff617808 */ /* 0x000fe20001800000 */
[----:B------:R-:W-:Y:S01]  /*3010*/  FFMA.FTZ R56, R56, R126, R120 ;  /* 0x0000007e38387223 */ /* 0x000fe20000010078 */
[----:B---3--:R-:W-:Y:S02]  /*3020*/  LOP3.LUT R134, R252, R60, RZ, 0x30, !PT ;  /* 0x0000003cfc867212 */ /* 0x008fe400078e30ff */
[----:B------:R-:W-:Y:S01]  /*3030*/  PRMT R138, R138, 0x9910, RZ ;  /* 0x000099108a8a7816 */ /* 0x000fe200000000ff */
[----:B------:R-:W-:Y:S01]  /*3040*/  FFMA.FTZ R120, R97, R130, R56 ;  /* 0x0000008261787223 */ /* 0x000fe20000010038 */
[----:B------:R-:W-:Y:S01]  /*3050*/  PRMT R134, R134, 0x9910, RZ ;  /* 0x0000991086867816 */ /* 0x000fe200000000ff */
[----:B------:R-:W-:Y:S01]  /*3060*/  LDS.U16 R97, [R5+0x7a00] ;  /* 0x007a000005617984 */ /* 0x000fe20000000400 */
[----:B------:R-:W-:Y:S01]  /*3070*/  SEL R130, RZ, 0x10000, P4 ;  /* 0x00010000ff827807 */ /* 0x000fe20002000000 */
[----:B------:R-:W-:Y:S01]  /*3080*/  IMAD.MOV.U32 R56, RZ, RZ, R138 ;  /* 0x000000ffff387224 */ /* 0x000fe200078e008a */
[----:B------:R-:W-:Y:S01]  /*3090*/  SEL R140, RZ, 0x8000, P2 ;  /* 0x00008000ff8c7807 */ /* 0x000fe20001000000 */
[----:B------:R-:W-:Y:S01]  /*30a0*/  IMAD.MOV.U32 R126, RZ, RZ, R134 ;  /* 0x000000ffff7e7224 */ /* 0x000fe200078e0086 */
[----:B------:R-:W-:Y:S01]  /*30b0*/  IADD3 R198, PT, PT, R198, R182, R148 ;  /* 0x000000b6c6c67210 */ /* 0x000fe20007ffe094 */
[----:B------:R-:W-:Y:S01]  /*30c0*/  HADD2.F32 R134, -RZ, R72.H0_H0 ;  /* 0x20000048ff867230 */ /* 0x000fe20000004100 */
[----:B------:R-:W-:-:S02]  /*30d0*/  ISETP.NE.AND P4, PT, R56, RZ, PT ;  /* 0x000000ff3800720c */ /* 0x000fc40003f85270 */
[----:B------:R-:W1:Y:S01]  /*30e0*/  LDS.U16 R56, [R5+0x7800] ;  /* 0x0078000005387984 */ /* 0x000e620000000400 */
[----:B------:R-:W-:Y:S01]  /*30f0*/  ISETP.NE.AND P2, PT, R126, RZ, PT ;  /* 0x000000ff7e00720c */ /* 0x000fe20003f45270 */
[----:B------:R-:W-:Y:S01]  /*3100*/  HADD2.F32 R126, -RZ, R60.H0_H0 ;  /* 0x2000003cff7e7230 */ /* 0x000fe20000004100 */
[C---:B0-----:R-:W-:Y:S02]  /*3110*/  LOP3.LUT R138, R252.reuse, R82, RZ, 0x30, !PT ;  /* 0x00000052fc8a7212 */ /* 0x041fe400078e30ff */
[----:B------:R-:W-:Y:S02]  /*3120*/  FSEL R60, RZ, 1, P2 ;  /* 0x3f800000ff3c7808 */ /* 0x000fe40001000000 */
[----:B----4-:R-:W-:Y:S02]  /*3130*/  LOP3.LUT R142, R252, R80, RZ, 0x30, !PT ;  /* 0x00000050fc8e7212 */ /* 0x010fe400078e30ff */
[----:B------:R-:W-:Y:S01]  /*3140*/  FSEL R72, RZ, 1, P4 ;  /* 0x3f800000ff487808 */ /* 0x000fe20002000000 */
[----:B------:R-:W-:Y:S01]  /*3150*/  FFMA.FTZ R60, R60, R126, R120 ;  /* 0x0000007e3c3c7223 */ /* 0x000fe20000010078 */
[----:B------:R-:W-:-:S02]  /*3160*/  PRMT R120, R138, 0x9910, RZ ;  /* 0x000099108a787816 */ /* 0x000fc400000000ff */
[----:B------:R-:W-:Y:S01]  /*3170*/  SEL R126, RZ, 0x20000, P5 ;  /* 0x00020000ff7e7807 */ /* 0x000fe20002800000 */
[----:B------:R-:W-:Y:S01]  /*3180*/  FFMA.FTZ R72, R72, R134, R60 ;  /* 0x0000008648487223 */ /* 0x000fe2000001003c */
[----:B------:R-:W-:Y:S01]  /*3190*/  PRMT R138, R142, 0x9910, RZ ;  /* 0x000099108e8a7816 */ /* 0x000fe200000000ff */
[----:B------:R-:W0:Y:S01]  /*31a0*/  LDS.U16 R60, [R5+0x7c00] ;  /* 0x007c0000053c7984 */ /* 0x000e220000000400 */
[----:B------:R-:W-:Y:S01]  /*31b0*/  ISETP.NE.AND P5, PT, R120, RZ, PT ;  /* 0x000000ff7800720c */ /* 0x000fe20003fa5270 */
[----:B------:R-:W-:Y:S01]  /*31c0*/  HADD2.F32 R120, -RZ, R82.H0_H0 ;  /* 0x20000052ff787230 */ /* 0x000fe20000004100 */
[----:B------:R-:W-:Y:S02]  /*31d0*/  SEL R134, RZ, 0x40000, P0 ;  /* 0x00040000ff867807 */ /* 0x000fe40000000000 */
[----:B------:R-:W-:Y:S01]  /*31e0*/  ISETP.NE.AND P0, PT, R138, RZ, PT ;  /* 0x000000ff8a00720c */ /* 0x000fe20003f05270 */
[----:B------:R-:W-:Y:S01]  /*31f0*/  HADD2.F32 R138, -RZ, R80.H0_H0 ;  /* 0x20000050ff8a7230 */ /* 0x000fe20000004100 */
[----:B------:R-:W-:-:S02]  /*3200*/  FSEL R82, RZ, 1, P5 ;  /* 0x3f800000ff527808 */ /* 0x000fc40002800000 */
[C---:B--2---:R-:W-:Y:S02]  /*3210*/  LOP3.LUT R142, R252.reuse, R96, RZ, 0x30, !PT ;  /* 0x00000060fc8e7212 */ /* 0x044fe400078e30ff */
[----:B------:R-:W-:Y:S01]  /*3220*/  LOP3.LUT R144, R252, R108, RZ, 0x30, !PT ;  /* 0x0000006cfc907212 */ /* 0x000fe200078e30ff */
[----:B------:R-:W-:Y:S01]  /*3230*/  FFMA.FTZ R72, R82, R120, R72 ;  /* 0x0000007852487223 */ /* 0x000fe20000010048 */
[----:B------:R-:W-:Y:S02]  /*3240*/  FSEL R80, RZ, 1, P0 ;  /* 0x3f800000ff507808 */ /* 0x000fe40000000000 */
[----:B------:R-:W-:Y:S02]  /*3250*/  PRMT R142, R142, 0x9910, RZ ;  /* 0x000099108e8e7816 */ /* 0x000fe400000000ff */
[----:B------:R-:W-:Y:S01]  /*3260*/  PRMT R144, R144, 0x9910, RZ ;  /* 0x0000991090907816 */ /* 0x000fe200000000ff */
[----:B------:R-:W-:Y:S01]  /*3270*/  FFMA.FTZ R82, R80, R138, R72 ;  /* 0x0000008a50527223 */ /* 0x000fe20000010048 */
[----:B------:R-:W-:Y:S01]  /*3280*/  SEL R120, RZ, 0x80000, P1 ;  /* 0x00080000ff787807 */ /* 0x000fe20000800000 */
[----:B------:R-:W-:Y:S01]  /*3290*/  IMAD.MOV.U32 R72, RZ, RZ, R142 ;  /* 0x000000ffff487224 */ /* 0x000fe200078e008e */
[----:B------:R-:W2:Y:S01]  /*32a0*/  LDS.U16 R80, [R5+0x7e00] ;  /* 0x007e000005507984 */ /* 0x000ea20000000400 */
[----:B------:R-:W-:Y:S01]  /*32b0*/  IMAD.MOV.U32 R142, RZ, RZ, R144 ;  /* 0x000000ffff8e7224 */ /* 0x000fe200078e0090 */
[----:B------:R-:W-:Y:S01]  /*32c0*/  SEL R138, RZ, 0x100000, P6 ;  /* 0x00100000ff8a7807 */ /* 0x000fe20003000000 */
[----:B------:R-:W-:Y:S01]  /*32d0*/  HADD2.F32 R144, -RZ, R108.H0_H0 ;  /* 0x2000006cff907230 */ /* 0x000fe20000004100 */
[----:B------:R-:W-:-:S02]  /*32e0*/  ISETP.NE.AND P1, PT, R72, RZ, PT ;  /* 0x000000ff4800720c */ /* 0x000fc40003f25270 */
[----:B------:R-:W3:Y:S01]  /*32f0*/  LDS.U16 R72, [R5+0x8000] ;  /* 0x0080000005487984 */ /* 0x000ee20000000400 */
[----:B------:R-:W-:Y:S01]  /*3300*/  ISETP.NE.AND P6, PT, R142, RZ, PT ;  /* 0x000000ff8e00720c */ /* 0x000fe20003fc5270 */
[----:B------:R-:W-:Y:S01]  /*3310*/  HADD2.F32 R142, -RZ, R96.H0_H0 ;  /* 0x20000060ff8e7230 */ /* 0x000fe20000004100 */
[----:B-1----:R-:W-:Y:S02]  /*3320*/  LOP3.LUT R146, R252, R56, RZ, 0x30, !PT ;  /* 0x00000038fc927212 */ /* 0x002fe400078e30ff */
[----:B------:R-:W-:Y:S02]  /*3330*/  FSEL R96, RZ, 1, P1 ;  /* 0x3f800000ff607808 */ /* 0x000fe40000800000 */
[----:B------:R-:W-:Y:S02]  /*3340*/  PRMT R146, R146, 0x9910, RZ ;  /* 0x0000991092927816 */ /* 0x000fe400000000ff */
[----:B------:R-:W-:Y:S01]  /*3350*/  FSEL R108, RZ, 1, P6 ;  /* 0x3f800000ff6c7808 */ /* 0x000fe20003000000 */
[----:B------:R-:W-:Y:S01]  /*3360*/  FFMA.FTZ R82, R96, R142, R82 ;  /* 0x0000008e60527223 */ /* 0x000fe20000010052 */
[C---:B------:R-:W-:Y:S01]  /*3370*/  LOP3.LUT R96, R252.reuse, R97, RZ, 0x30, !PT ;  /* 0x00000061fc607212 */ /* 0x040fe200078e30ff */
[----:B------:R-:W-:Y:S01]  /*3380*/  IMAD.MOV.U32 R142, RZ, RZ, R146 ;  /* 0x000000ffff8e7224 */ /* 0x000fe200078e0092 */
[----:B0-----:R-:W-:Y:S01]  /*3390*/  LOP3.LUT R146, R252, R60, RZ, 0x30, !PT ;  /* 0x0000003cfc927212 */ /* 0x001fe200078e30ff */
[----:B------:R-:W-:Y:S01]  /*33a0*/  FFMA.FTZ R82, R108, R144, R82 ;  /* 0x000000906c527223 */ /* 0x000fe20000010052 */
[----:B------:R-:W-:Y:S01]  /*33b0*/  PRMT R96, R96, 0x9910, RZ ;  /* 0x0000991060607816 */ /* 0x000fe200000000ff */
[----:B------:R-:W-:Y:S01]  /*33c0*/  HADD2.F32 R144, -RZ, R56.H0_H0 ;  /* 0x20000038ff907230 */ /* 0x000fe20000004100 */
[----:B------:R-:W-:Y:S01]  /*33d0*/  SEL R108, RZ, 0x200000, P3 ;  /* 0x00200000ff6c7807 */ /* 0x000fe20001800000 */
[----:B------:R-:W-:Y:S01]  /*33e0*/  HADD2.F32 R60, -RZ, R60.H0_H0 ;  /* 0x2000003cff3c7230 */ /* 0x000fe20000004100 */
[----:B------:R-:W-:Y:S01]  /*33f0*/  ISETP.NE.AND P3, PT, R142, RZ, PT ;  /* 0x000000ff8e00720c */ /* 0x000fe20003f65270 */
[----:B------:R-:W-:Y:S01]  /*3400*/  IMAD.MOV.U32 R56, RZ, RZ, R96 ;  /* 0x000000ffff387224 */ /* 0x000fe200078e0060 */
[----:B------:R-:W-:-:S02]  /*3410*/  SEL R96, RZ, 0x400000, P2 ;  /* 0x00400000ff607807 */ /* 0x000fc40001000000 */
[----:B------:R-:W-:Y:S02]  /*3420*/  FSEL R142, RZ, 1, P3 ;  /* 0x3f800000ff8e7808 */ /* 0x000fe40001800000 */
[----:B------:R-:W-:Y:S02]  /*3430*/  ISETP.NE.AND P2, PT, R56, RZ, PT ;  /* 0x000000ff3800720c */ /* 0x000fe40003f45270 */
[----:B------:R-:W-:Y:S01]  /*3440*/  PRMT R146, R146, 0x9910, RZ ;  /* 0x0000991092927816 */ /* 0x000fe200000000ff */
[----:B------:R-:W-:Y:S01]  /*3450*/  FFMA.FTZ R82, R142, R144, R82 ;  /* 0x000000908e527223 */ /* 0x000fe20000010052 */
[----:B------:R-:W0:Y:S01]  /*3460*/  LDS.U16 R56, [R5+0x8200] ;  /* 0x0082000005387984 */ /* 0x000e220000000400 */
[----:B------:R-:W-:Y:S01]  /*3470*/  HADD2.F32 R144, -RZ, R97.H0_H0 ;  /* 0x20000061ff907230 */ /* 0x000fe20000004100 */
[----:B------:R-:W-:Y:S02]  /*3480*/  FSEL R97, RZ, 1, P2 ;  /* 0x3f800000ff617808 */ /* 0x000fe40001000000 */
[----:B------:R-:W-:-:S02]  /*3490*/  SEL R142, RZ, 0x800000, P4 ;  /* 0x00800000ff8e7807 */ /* 0x000fc40002000000 */
[----:B------:R-:W-:Y:S01]  /*34a0*/  ISETP.NE.AND P4, PT, R146, RZ, PT ;  /* 0x000000ff9200720c */ /* 0x000fe20003f85270 */
[----:B------:R-:W-:Y:S01]  /*34b0*/  FFMA.FTZ R82, R97, R144, R82 ;  /* 0x0000009061527223 */ /* 0x000fe20000010052 */
[----:B--2---:R-:W-:Y:S02]  /*34c0*/  LOP3.LUT R144, R252, R80, RZ, 0x30, !PT ;  /* 0x00000050fc907212 */ /* 0x004fe400078e30ff */
[----:B------:R-:W-:Y:S02]  /*34d0*/  FSEL R97, RZ, 1, P4 ;  /* 0x3f800000ff617808 */ /* 0x000fe40002000000 */
[----:B------:R-:W-:Y:S02]  /*34e0*/  PRMT R144, R144, 0x9910, RZ ;  /* 0x0000991090907816 */ /* 0x000fe400000000ff */
[----:B------:R-:W-:Y:S01]  /*34f0*/  SEL R146, RZ, 0x2000000, P0 ;  /* 0x02000000ff927807 */ /* 0x000fe20000000000 */
[----:B------:R-:W-:Y:S01]  /*3500*/  FFMA.FTZ R82, R97, R60, R82 ;  /* 0x0000003c61527223 */ /* 0x000fe20000010052 */
[----:B---3--:R-:W-:Y:S01]  /*3510*/  LOP3.LUT R97, R252, R72, RZ, 0x30, !PT ;  /* 0x00000048fc617212 */ /* 0x008fe200078e30ff */
[----:B------:R-:W1:Y:S01]  /*3520*/  LDS.U16 R60, [R5+0x8400] ;  /* 0x00840000053c7984 */ /* 0x000e620000000400 */
[----:B------:R-:W-:-:S02]  /*3530*/  SEL R150, RZ, 0x4000000, P1 ;  /* 0x04000000ff967807 */ /* 0x000fc40000800000 */
[----:B------:R-:W-:Y:S02]  /*3540*/  PRMT R160, R97, 0x9910, RZ ;  /* 0x0000991061a07816 */ /* 0x000fe400000000ff */
[----:B------:R-:W-:Y:S02]  /*3550*/  SEL R97, RZ, 0x1000000, P5 ;  /* 0x01000000ff617807 */ /* 0x000fe40002800000 */
[----:B------:R-:W-:Y:S01]  /*3560*/  ISETP.NE.AND P5, PT, R144, RZ, PT ;  /* 0x000000ff9000720c */ /* 0x000fe20003fa5270 */
[----:B------:R-:W-:Y:S01]  /*3570*/  HADD2.F32 R144, -RZ, R80.H0_H0 ;  /* 0x20000050ff907230 */ /* 0x000fe20000004100 */
[----:B------:R-:W-:Y:S02]  /*3580*/  ISETP.NE.AND P0, PT, R160, RZ, PT ;  /* 0x000000ffa000720c */ /* 0x000fe40003f05270 */
[----:B------:R-:W-:Y:S02]  /*3590*/  FSEL R80, RZ, 1, P5 ;  /* 0x3f800000ff507808 */ /* 0x000fe40002800000 */
[----:B------:R-:W-:-:S02]  /*35a0*/  IADD3 R196, PT, PT, R196, R186, R132 ;  /* 0x000000bac4c47210 */ /* 0x000fc40007ffe084 */
[----:B------:R-:W-:Y:S01]  /*35b0*/  IADD3 R198, PT, PT, R124, R198, R190 ;  /* 0x000000c67cc67210 */ /* 0x000fe20007ffe0be */
[----:B------:R-:W-:Y:S01]  /*35c0*/  FFMA.FTZ R80, R80, R144, R82 ;  /* 0x0000009050507223 */ /* 0x000fe20000010052 */
[----:B------:R-:W-:Y:S01]  /*35d0*/  HADD2.F32 R82, -RZ, R72.H0_H0 ;  /* 0x20000048ff527230 */ /* 0x000fe20000004100 */
[----:B------:R-:W-:Y:S02]  /*35e0*/  FSEL R72, RZ, 1, P0 ;  /* 0x3f800000ff487808 */ /* 0x000fe40000000000 */
[----:B------:R-:W-:Y:S01]  /*35f0*/  IADD3 R196, PT, PT, R116, R196, R194 ;  /* 0x000000c474c47210 */ /* 0x000fe20007ffe0c2 */
[----:B------:R-:W-:Y:S02]  /*3600*/  IMAD.IADD R198, R104, 0x1, R198 ;  /* 0x0000000168c67824 */ /* 0x000fe400078e02c6 */
[----:B------:R-:W-:Y:S01]  /*3610*/  FFMA.FTZ R80, R72, R82, R80 ;  /* 0x0000005248507223 */ /* 0x000fe20000010050 */
[----:B0-----:R-:W-:Y:S01]  /*3620*/  LOP3.LUT R144, R252, R56, RZ, 0x30, !PT ;  /* 0x00000038fc907212 */ /* 0x001fe200078e30ff */
[----:B------:R-:W0:Y:S01]  /*3630*/  LDS.U16 R72, [R5+0x8600] ;  /* 0x0086000005487984 */ /* 0x000e220000000400 */
[----:B------:R-:W-:Y:S01]  /*3640*/  HADD2.F32 R82, -RZ, R56.H0_H0 ;  /* 0x20000038ff527230 */ /* 0x000fe20000004100 */
[----:B------:R-:W-:-:S02]  /*3650*/  IADD3 R34, PT, PT, R198, R34, R28 ;  /* 0x00000022c6227210 */ /* 0x000fc40007ffe01c */
[----:B------:R-:W-:Y:S02]  /*3660*/  PRMT R162, R144, 0x9910, RZ ;  /* 0x0000991090a27816 */ /* 0x000fe400000000ff */
[----:B------:R-:W2:Y:S01]  /*3670*/  LDS.U16 R144, [R5+0x8800] ;  /* 0x0088000005907984 */ /* 0x000ea20000000400 */
[----:B------:R-:W-:Y:S02]  /*3680*/  IADD3 R38, PT, PT, R34, R38, R52 ;  /* 0x0000002622267210 */ /* 0x000fe40007ffe034 */
[----:B------:R-:W-:Y:S02]  /*3690*/  ISETP.NE.AND P1, PT, R162, RZ, PT ;  /* 0x000000ffa200720c */ /* 0x000fe40003f25270 */
[----:B------:R-:W-:Y:S02]  /*36a0*/  IADD3 R42, PT, PT, R38, R42, R180 ;  /* 0x0000002a262a7210 */ /* 0x000fe40007ffe0b4 */
[----:B------:R-:W-:Y:S02]  /*36b0*/  FSEL R56, RZ, 1, P1 ;  /* 0x3f800000ff387808 */ /* 0x000fe40000800000 */
[----:B------:R-:W-:-:S03]  /*36c0*/  IADD3 R46, PT, PT, R42, R46, R158 ;  /* 0x0000002e2a2e7210 */ /* 0x000fc60007ffe09e */
[----:B------:R-:W-:Y:S01]  /*36d0*/  FFMA.FTZ R56, R56, R82, R80 ;  /* 0x0000005238387223 */ /* 0x000fe20000010050 */
[----:B-1----:R-:W-:Y:S01]  /*36e0*/  LOP3.LUT R80, R252, R60, RZ, 0x30, !PT ;  /* 0x0000003cfc507212 */ /* 0x002fe200078e30ff */
[----:B------:R-:W-:Y:S01]  /*36f0*/  HADD2.F32 R82, -RZ, R60.H0_H0 ;  /* 0x2000003cff527230 */ /* 0x000fe20000004100 */
[----:B------:R-:W-:Y:S02]  /*3700*/  IADD3 R50, PT, PT, R46, R50, R152 ;  /* 0x000000322e327210 */ /* 0x000fe40007ffe098 */
[----:B------:R-:W-:Y:S02]  /*3710*/  PRMT R164, R80, 0x9910, RZ ;  /* 0x0000991050a47816 */ /* 0x000fe400000000ff */
[----:B------:R-:W-:Y:S02]  /*3720*/  SEL R80, RZ, 0x8000000, P6 ;  /* 0x08000000ff507807 */ /* 0x000fe40003000000 */
[----:B------:R-:W-:Y:S02]  /*3730*/  ISETP.NE.AND P6, PT, R164, RZ, PT ;  /* 0x000000ffa400720c */ /* 0x000fe40003fc5270 */
[----:B------:R-:W-:-:S02]  /*3740*/  IADD3 R54, PT, PT, R50, R54, R136 ;  /* 0x0000003632367210 */ /* 0x000fc40007ffe088 */
[----:B------:R-:W-:Y:S02]  /*3750*/  FSEL R60, RZ, 1, P6 ;  /* 0x3f800000ff3c7808 */ /* 0x000fe40003000000 */
[----:B------:R-:W-:Y:S02]  /*3760*/  SEL R192, RZ, 0x4, P6 ;  /* 0x00000004ffc07807 */ /* 0x000fe40003000000 */
[----:B------:R-:W-:Y:S01]  /*3770*/  IADD3 R58, PT, PT, R54, R128, R58 ;  /* 0x00000080363a7210 */ /* 0x000fe20007ffe03a */
[----:B------:R-:W-:Y:S01]  /*3780*/  FFMA.FTZ R154, R60, R82, R56 ;  /* 0x000000523c9a7223 */ /* 0x000fe20000010038 */
[----:B------:R-:W-:Y:S01]  /*3790*/  SEL R60, RZ, 0x10000000, P3 ;  /* 0x10000000ff3c7807 */ /* 0x000fe20001800000 */
[----:B------:R-:W1:Y:S01]  /*37a0*/  LDS.U16 R82, [R5+0x8a00] ;  /* 0x008a000005527984 */ /* 0x000e620000000400 */
[----:B------:R-:W-:Y:S01]  /*37b0*/  IADD3 R62, PT, PT, R58, R62, R122 ;  /* 0x0000003e3a3e7210 */ /* 0x000fe20007ffe07a */
[----:B0-----:R-:W-:Y:S01]  /*37c0*/  HADD2.F32 R168, -RZ, R72.H0_H0 ;  /* 0x20000048ffa87230 */ /* 0x001fe20000004100 */
[----:B------:R-:W-:-:S02]  /*37d0*/  LOP3.LUT R56, R252, R72, RZ, 0x30, !PT ;  /* 0x00000048fc387212 */ /* 0x000fc400078e30ff */
[----:B------:R-:W-:Y:S02]  /*37e0*/  IADD3 R66, PT, PT, R62, R66, R112 ;  /* 0x000000423e427210 */ /* 0x000fe40007ffe070 */
[----:B------:R-:W-:Y:S01]  /*37f0*/  PRMT R166, R56, 0x9910, RZ ;  /* 0x0000991038a67816 */ /* 0x000fe200000000ff */
[----:B--2---:R-:W-:Y:S01]  /*3800*/  HADD2.F32 R170, -RZ, R144.H0_H0 ;  /* 0x20000090ffaa7230 */ /* 0x004fe20000004100 */
[----:B------:R-:W0:Y:S01]  /*3810*/  LDS.U16 R56, [R5+0x8c00] ;  /* 0x008c000005387984 */ /* 0x000e220000000400 */
[----:B------:R-:W-:Y:S02]  /*3820*/  IADD3 R70, PT, PT, R66, R98, R70 ;  /* 0x0000006242467210 */ /* 0x000fe40007ffe046 */
[----:B------:R-:W-:Y:S02]  /*3830*/  ISETP.NE.AND P3, PT, R166, RZ, PT ;  /* 0x000000ffa600720c */ /* 0x000fe40003f65270 */
[----:B------:R-:W-:Y:S02]  /*3840*/  IADD3 R74, PT, PT, R70, R74, R99 ;  /* 0x0000004a464a7210 */ /* 0x000fe40007ffe063 */
[----:B------:R-:W-:-:S05]  /*3850*/  FSEL R72, RZ, 1, P3 ;  /* 0x3f800000ff487808 */ /* 0x000fca0001800000 */
[----:B------:R-:W-:Y:S01]  /*3860*/  FFMA.FTZ R72, R72, R168, R154 ;  /* 0x000000a848487223 */ /* 0x000fe2000001009a */
[----:B------:R-:W-:-:S04]  /*3870*/  LOP3.LUT R154, R252, R144, RZ, 0x30, !PT ;  /* 0x00000090fc9a7212 */ /* 0x000fc800078e30ff */
[----:B------:R-:W-:Y:S02]  /*3880*/  PRMT R168, R154, 0x9910, RZ ;  /* 0x000099109aa87816 */ /* 0x000fe400000000ff */
[----:B------:R-:W-:Y:S02]  /*3890*/  SEL R154, RZ, 0x20000000, P2 ;  /* 0x20000000ff9a7807 */ /* 0x000fe40001000000 */
[----:B------:R-:W-:-:S04]  /*38a0*/  ISETP.NE.AND P2, PT, R168, RZ, PT ;  /* 0x000000ffa800720c */ /* 0x000fc80003f45270 */
[----:B------:R-:W-:-:S05]  /*38b0*/  FSEL R144, RZ, 1, P2 ;  /* 0x3f800000ff907808 */ /* 0x000fca0001000000 */
[----:B------:R-:W-:Y:S01]  /*38c0*/  FFMA.FTZ R178, R144, R170, R72 ;  /* 0x000000aa90b27223 */ /* 0x000fe20000010048 */
[----:B-1----:R-:W-:Y:S01]  /*38d0*/  HADD2.F32 R188, -RZ, R82.H0_H0 ;  /* 0x20000052ffbc7230 */ /* 0x002fe20000004100 */
[----:B0-----:R-:W-:-:S04]  /*38e0*/  LOP3.LUT R72, R252, R56, RZ, 0x30, !PT ;  /* 0x00000038fc487212 */ /* 0x001fc800078e30ff */
[----:B------:R-:W-:Y:S02]  /*38f0*/  PRMT R144, R72, 0x9910, RZ ;  /* 0x0000991048907816 */ /* 0x000fe400000000ff */
[----:B------:R-:W-:-:S04]  /*3900*/  LOP3.LUT R72, R252, R82, RZ, 0x30, !PT ;  /* 0x00000052fc487212 */ /* 0x000fc800078e30ff */
[----:B------:R-:W-:Y:S02]  /*3910*/  PRMT R170, R72, 0x9910, RZ ;  /* 0x0000991048aa7816 */ /* 0x000fe400000000ff */
[----:B------:R-:W-:Y:S02]  /*3920*/  SEL R72, RZ, 0x1, P0 ;  /* 0x00000001ff487807 */ /* 0x000fe40000000000 */
[----:B------:R-:W-:Y:S02]  /*3930*/  ISETP.NE.AND P0, PT, R144, RZ, PT ;  /* 0x000000ff9000720c */ /* 0x000fe40003f05270 */
[----:B------:R-:W-:Y:S02]  /*3940*/  SEL R144, RZ, 0x2, P1 ;  /* 0x00000002ff907807 */ /* 0x000fe40000800000 */
[----:B------:R-:W-:Y:S02]  /*3950*/  ISETP.NE.AND P1, PT, R170, RZ, PT ;  /* 0x000000ffaa00720c */ /* 0x000fe40003f25270 */
[----:B------:R-:W-:-:S02]  /*3960*/  IADD3 R192, PT, PT, R192, R144, R72 ;  /* 0x00000090c0c07210 */ /* 0x000fc40007ffe048 */
[----:B------:R-:W-:-:S05]  /*3970*/  FSEL R82, RZ, 1, P1 ;  /* 0x3f800000ff527808 */ /* 0x000fca0000800000 */
[----:B------:R-:W-:Y:S01]  /*3980*/  FFMA.FTZ R82, R82, R188, R178 ;  /* 0x000000bc52527223 */ /* 0x000fe200000100b2 */
[----:B------:R-:W-:Y:S01]  /*3990*/  HADD2.F32 R178, -RZ, R56.H0_H0 ;  /* 0x20000038ffb27230 */ /* 0x000fe20000004100 */
[----:B------:R-:W-:-:S05]  /*39a0*/  FSEL R56, RZ, 1, P0 ;  /* 0x3f800000ff387808 */ /* 0x000fca0000000000 */
[----:B------:R-:W-:Y:S01]  /*39b0*/  FFMA.FTZ R82, R56, R178, R82 ;  /* 0x000000b238527223 */ /* 0x000fe20000010052 */
[----:B------:R-:W-:-:S04]  /*39c0*/  LOP3.LUT R56, R252, R174, RZ, 0x30, !PT ;  /* 0x000000aefc387212 */ /* 0x000fc800078e30ff */
[----:B------:R-:W-:Y:S02]  /*39d0*/  PRMT R178, R56, 0x9910, RZ ;  /* 0x0000991038b27816 */ /* 0x000fe400000000ff */
[----:B------:R-:W-:Y:S01]  /*39e0*/  LOP3.LUT R56, R252, R176, RZ, 0x30, !PT ;  /* 0x000000b0fc387212 */ /* 0x000fe200078e30ff */
        /* <DEDUP_REMOVED lines=9> */
[----:B------:R-:W-:-:S05]  /*3a80*/  FSEL R82, RZ, 1, P3 ;  /* 0x3f800000ff527808 */ /* 0x000fca0001800000 */
[----:B------:R-:W-:Y:S01]  /*3a90*/  FFMA.FTZ R174, R82, R176, R174 ;  /* 0x000000b052ae7223 */ /* 0x000fe200000100ae */
[----:B------:R-:W-:Y:S01]  /*3aa0*/  LOP3.LUT R82, R252, R202, RZ, 0x30, !PT ;  /* 0x000000cafc527212 */ /* 0x000fe200078e30ff */
[----:B------:R-:W0:Y:S03]  /*3ab0*/  LDS.U16 R176, [R5+0x9600] ;  /* 0x0096000005b07984 */ /* 0x000e260000000400 */
[----:B------:R-:W-:Y:S02]  /*3ac0*/  PRMT R178, R82, 0x9910, RZ ;  /* 0x0000991052b27816 */ /* 0x000fe400000000ff */
[----:B------:R-:W-:Y:S01]  /*3ad0*/  LOP3.LUT R82, R252, R200, RZ, 0x30, !PT ;  /* 0x000000c8fc527212 */ /* 0x000fe200078e30ff */
[----:B------:R-:W-:-:S03]  /*3ae0*/  HADD2.F32 R200, -RZ, R200.H0_H0 ;  /* 0x200000c8ffc87230 */ /* 0x000fc60000004100 */
[----:B------:R-:W-:Y:S02]  /*3af0*/  PRMT R188, R82, 0x9910, RZ ;  /* 0x0000991052bc7816 */ /* 0x000fe400000000ff */
[----:B------:R-:W-:Y:S02]  /*3b00*/  SEL R82, RZ, 0x10, P2 ;  /* 0x00000010ff527807 */ /* 0x000fe40001000000 */
[----:B------:R-:W-:Y:S01]  /*3b10*/  ISETP.NE.AND P2, PT, R178, RZ, PT ;  /* 0x000000ffb200720c */ /* 0x000fe20003f45270 */
[----:B------:R-:W-:Y:S01]  /*3b20*/  IMAD.MOV.U32 R178, RZ, RZ, R188 ;  /* 0x000000ffffb27224 */ /* 0x000fe200078e00bc */
[----:B------:R-:W-:Y:S02]  /*3b30*/  SEL R188, RZ, 0x20, P1 ;  /* 0x00000020ffbc7807 */ /* 0x000fe40000800000 */
[----:B------:R-:W-:Y:S02]  /*3b40*/  FSEL R202, RZ, 1, P2 ;  /* 0x3f800000ffca7808 */ /* 0x000fe40001000000 */
[----:B------:R-:W-:-:S02]  /*3b50*/  ISETP.NE.AND P1, PT, R178, RZ, PT ;  /* 0x000000ffb200720c */ /* 0x000fc40003f25270 */
[----:B------:R-:W1:Y:S01]  /*3b60*/  LDS.U16 R178, [R5+0x9800] ;  /* 0x0098000005b27984 */ /* 0x000e620000000400 */
[----:B------:R-:W-:Y:S01]  /*3b70*/  FFMA.FTZ R202, R202, R204, R174 ;  /* 0x000000cccaca7223 */ /* 0x000fe200000100ae */
[----:B------:R-:W-:Y:S02]  /*3b80*/  FSEL R174, RZ, 1, P1 ;  /* 0x3f800000ffae7808 */ /* 0x000fe40000800000 */
[----:B------:R-:W-:-:S03]  /*3b90*/  IADD3 R192, PT, PT, R82, R192, R56 ;  /* 0x000000c052c07210 */ /* 0x000fc60007ffe038 */
[----:B------:R-:W-:Y:S02]  /*3ba0*/  FFMA.FTZ R202, R174, R200, R202 ;  /* 0x000000c8aeca7223 */ /* 0x000fe400000100ca */
[----:B------:R-:W2:Y:S01]  /*3bb0*/  LDS.U16 R200, [R5+0x9a00] ;  /* 0x009a000005c87984 */ /* 0x000ea20000000400 */
[----:B------:R-:W-:Y:S01]  /*3bc0*/  IMAD.IADD R188, R188, 0x1, R192 ;  /* 0x00000001bcbc7824 */ /* 0x000fe200078e02c0 */
[----:B0-----:R-:W-:-:S04]  /*3bd0*/  LOP3.LUT R174, R252, R176, RZ, 0x30, !PT ;  /* 0x000000b0fcae7212 */ /* 0x001fc800078e30ff */
[----:B------:R-:W-:Y:S02]  /*3be0*/  PRMT R204, R174, 0x9910, RZ ;  /* 0x00009910aecc7816 */ /* 0x000fe400000000ff */
[----:B------:R-:W-:Y:S02]  /*3bf0*/  SEL R174, RZ, 0x40, P0 ;  /* 0x00000040ffae7807 */ /* 0x000fe40000000000 */
[----:B------:R-:W-:Y:S01]  /*3c00*/  ISETP.NE.AND P0, PT, R204, RZ, PT ;  /* 0x000000ffcc00720c */ /* 0x000fe20003f05270 */
[----:B------:R-:W-:-:S03]  /*3c10*/  HADD2.F32 R204, -RZ, R176.H0_H0 ;  /* 0x200000b0ffcc7230 */ /* 0x000fc60000004100 */
        /* <DEDUP_REMOVED lines=9> */
[----:B------:R-:W-:Y:S01]  /*3cb0*/  FFMA.FTZ R202, R178, R204, R202 ;  /* 0x000000ccb2ca7223 */ /* 0x000fe200000100ca */
[----:B--2---:R-:W-:-:S04]  /*3cc0*/  LOP3.LUT R178, R252, R200, RZ, 0x30, !PT ;  /* 0x000000c8fcb27212 */ /* 0x004fc800078e30ff */
        /* <DEDUP_REMOVED lines=12> */
[----:B------:R-:W-:Y:S02]  /*3d90*/  ISETP.NE.AND P2, PT, R182, RZ, PT ;  /* 0x000000ffb600720c */ /* 0x000fe40003f45270 */
[----:B------:R-:W-:Y:S02]  /*3da0*/  IADD3 R178, PT, PT, R174, R178, R148 ;  /* 0x000000b2aeb27210 */ /* 0x000fe40007ffe094 */
[----:B------:R-:W-:-:S05]  /*3db0*/  FSEL R182, RZ, 1, P2 ;  /* 0x3f800000ffb67808 */ /* 0x000fca0001000000 */
[----:B------:R-:W-:Y:S01]  /*3dc0*/  FFMA.FTZ R202, R182, R204, R202 ;  /* 0x000000ccb6ca7223 */ /* 0x000fe200000100ca */
[----:B-1----:R-:W-:-:S04]  /*3dd0*/  LOP3.LUT R182, R252, R200, RZ, 0x30, !PT ;  /* 0x000000c8fcb67212 */ /* 0x002fc800078e30ff */
        /* <DEDUP_REMOVED lines=59> */
[----:B------:R-:W0:Y:S02]  /*4190*/  LDS.U16 R202, [R5+0xac00] ;  /* 0x00ac000005ca7984 */ /* 0x000e240000000400 */
[----:B0-----:R-:W-:-:S04]  /*41a0*/  LOP3.LUT R204, R252, R202, RZ, 0x30, !PT ;  /* 0x000000cafccc7212 */ /* 0x001fc800078e30ff */
[----:B------:R-:W-:-:S04]  /*41b0*/  PRMT R204, R204, 0x9910, RZ ;  /* 0x00009910cccc7816 */ /* 0x000fc800000000ff */
        /* <DEDUP_REMOVED lines=23> */
[----:B------:R-:W-:Y:S01]  /*4330*/  PRMT R206, R200, 0x9910, RZ ;  /* 0x00009910c8ce7816 */ /* 0x000fe200000000ff */
[----:B------:R-:W-:Y:S01]  /*4340*/  IMAD.IADD R200, R29, 0x1, R196 ;  /* 0x000000011dc87824 */ /* 0x000fe200078e02c4 */
[----:B------:R-:W-:Y:S01]  /*4350*/  SEL R29, RZ, 0x100000, P1 ;  /* 0x00100000ff1d7807 */ /* 0x000fe20000800000 */
[----:B------:R-:W-:Y:S01]  /*4360*/  HADD2.F32 R196, -RZ, R204.H0_H0 ;  /* 0x200000ccffc47230 */ /* 0x000fe20000004100 */
[----:B------:R-:W-:Y:S02]  /*4370*/  ISETP.NE.AND P1, PT, R206, RZ, PT ;  /* 0x000000ffce00720c */ /* 0x000fe40003f25270 */
[----:B------:R-:W0:Y:S01]  /*4380*/  LDS.U16 R206, [R5+0xb400] ;  /* 0x00b4000005ce7984 */ /* 0x000e220000000400 */
[----:B------:R-:W-:Y:S02]  /*4390*/  IADD3 R102, PT, PT, R200, R102, R100 ;  /* 0x00000066c8667210 */ /* 0x000fe40007ffe064 */
[----:B------:R-:W-:Y:S02]  /*43a0*/  FSEL R204, RZ, 1, P1 ;  /* 0x3f800000ffcc7808 */ /* 0x000fe40000800000 */
[----:B------:R-:W-:-:S02]  /*43b0*/  SEL R210, RZ, 0x2000000, P1 ;  /* 0x02000000ffd27807 */ /* 0x000fc40000800000 */
[----:B------:R-:W-:Y:S01]  /*43c0*/  IADD3 R106, PT, PT, R102, R106, R184 ;  /* 0x0000006a666a7210 */ /* 0x000fe20007ffe0b8 */
[----:B------:R-:W-:Y:S01]  /*43d0*/  FFMA.FTZ R204, R204, R196, R202 ;  /* 0x000000c4cccc7223 */ /* 0x000fe200000100ca */
[----:B------:R-:W-:Y:S01]  /*43e0*/  SEL R202, RZ, 0x200000, P0 ;  /* 0x00200000ffca7807 */ /* 0x000fe20000000000 */
[----:B------:R-:W1:Y:S01]  /*43f0*/  LDS.U16 R196, [R5+0xb600] ;  /* 0x00b6000005c47984 */ /* 0x000e620000000400 */
[----:B------:R-:W-:Y:S02]  /*4400*/  IADD3 R110, PT, PT, R106, R110, R172 ;  /* 0x0000006e6a6e7210 */ /* 0x000fe40007ffe0ac */
[----:B------:R-:W-:Y:S02]  /*4410*/  IADD3 R202, PT, PT, R198, R29, R202 ;  /* 0x0000001dc6ca7210 */ /* 0x000fe40007ffe0ca */
[----:B------:R-:W-:-:S04]  /*4420*/  IADD3 R114, PT, PT, R110, R156, R114 ;  /* 0x0000009c6e727210 */ /* 0x000fc80007ffe072 */
[----:B------:R-:W-:-:S04]  /*4430*/  IADD3 R118, PT, PT, R114, R118, R140 ;  /* 0x0000007672767210 */ /* 0x000fc80007ffe08c */
[----:B------:R-:W-:-:S04]  /*4440*/  IADD3 R130, PT, PT, R118, R130, R126 ;  /* 0x0000008276827210 */ /* 0x000fc80007ffe07e */
[----:B------:R-:W-:-:S04]  /*4450*/  IADD3 R134, PT, PT, R130, R134, R120 ;  /* 0x0000008682867210 */ /* 0x000fc80007ffe078 */
[----:B------:R-:W-:-:S04]  /*4460*/  IADD3 R138, PT, PT, R134, R138, R108 ;  /* 0x0000008a868a7210 */ /* 0x000fc80007ffe06c */
[----:B------:R-:W-:-:S04]  /*4470*/  IADD3 R142, PT, PT, R138, R96, R142 ;  /* 0x000000608a8e7210 */ /* 0x000fc80007ffe08e */
[----:B------:R-:W-:Y:S02]  /*4480*/  IADD3 R146, PT, PT, R142, R97, R146 ;  /* 0x000000618e927210 */ /* 0x000fe40007ffe092 */
[----:B0-----:R-:W-:Y:S01]  /*4490*/  LOP3.LUT R100, R252, R206, RZ, 0x30, !PT ;  /* 0x000000cefc647212 */ /* 0x001fe200078e30ff */
[----:B------:R-:W-:-:S03]  /*44a0*/  HADD2.F32 R206, -RZ, R206.H0_H0 ;  /* 0x200000ceffce7230 */ /* 0x000fc60000004100 */
[----:B------:R-:W-:-:S04]  /*44b0*/  PRMT R100, R100, 0x9910, RZ ;  /* 0x0000991064647816 */ /* 0x000fc800000000ff */
[----:B------:R-:W-:Y:S02]  /*44c0*/  ISETP.NE.AND P0, PT, R100, RZ, PT ;  /* 0x000000ff6400720c */ /* 0x000fe40003f05270 */
[----:B-1----:R-:W-:Y:S02]  /*44d0*/  LOP3.LUT R100, R252, R196, RZ, 0x30, !PT ;  /* 0x000000c4fc647212 */ /* 0x002fe400078e30ff */
[----:B------:R-:W-:-:S05]  /*44e0*/  FSEL R200, RZ, 1, P0 ;  /* 0x3f800000ffc87808 */ /* 0x000fca0000000000 */
[----:B------:R-:W-:Y:S01]  /*44f0*/  FFMA.FTZ R200, R200, R206, R204 ;  /* 0x000000cec8c87223 */ /* 0x000fe200000100cc */
[----:B------:R-:W-:Y:S02]  /*4500*/  PRMT R204, R100, 0x9910, RZ ;  /* 0x0000991064cc7816 */ /* 0x000fe400000000ff */
[----:B------:R-:W-:Y:S02]  /*4510*/  SEL R100, RZ, 0x400000, P6 ;  /* 0x00400000ff647807 */ /* 0x000fe40003000000 */
[----:B------:R-:W-:Y:S01]  /*4520*/  ISETP.NE.AND P6, PT, R204, RZ, PT ;  /* 0x000000ffcc00720c */ /* 0x000fe20003fc5270 */
[----:B------:R-:W-:Y:S01]  /*4530*/  HADD2.F32 R204, -RZ, R196.H0_H0 ;  /* 0x200000c4ffcc7230 */ /* 0x000fe20000004100 */
[----:B------:R-:W-:Y:S02]  /*4540*/  SEL R206, RZ, 0x800000, P3 ;  /* 0x00800000ffce7807 */ /* 0x000fe40001800000 */
[----:B------:R-:W-:Y:S02]  /*4550*/  FSEL R196, RZ, 1, P6 ;  /* 0x3f800000ffc47808 */ /* 0x000fe40003000000 */
[----:B------:R-:W-:-:S03]  /*4560*/  SEL R52, RZ, 0x8000000, P6 ;  /* 0x08000000ff347807 */ /* 0x000fc60003000000 */
[----:B------:R-:W-:Y:S02]  /*4570*/  FFMA.FTZ R200, R196, R204, R200 ;  /* 0x000000ccc4c87223 */ /* 0x000fe400000100c8 */
[----:B------:R-:W0:Y:S04]  /*4580*/  LDS.U16 R204, [R5+0xb800] ;  /* 0x00b8000005cc7984 */ /* 0x000e280000000400 */
[----:B------:R-:W1:Y:S01]  /*4590*/  LDS.U16 R196, [R5+0xba00] ;  /* 0x00ba000005c47984 */ /* 0x000e620000000400 */
[----:B0-----:R-:W-:Y:S01]  /*45a0*/  LOP3.LUT R72, R252, R204, RZ, 0x30, !PT ;  /* 0x000000ccfc487212 */ /* 0x001fe200078e30ff */
[----:B------:R-:W-:-:S03]  /*45b0*/  HADD2.F32 R204, -RZ, R204.H0_H0 ;  /* 0x200000ccffcc7230 */ /* 0x000fc60000004100 */
[----:B------:R-:W-:-:S04]  /*45c0*/  PRMT R72, R72, 0x9910, RZ ;  /* 0x0000991048487816 */ /* 0x000fc800000000ff */
[----:B------:R-:W-:-:S04]  /*45d0*/  ISETP.NE.AND P3, PT, R72, RZ, PT ;  /* 0x000000ff4800720c */ /* 0x000fc80003f65270 */
        /* <DEDUP_REMOVED lines=21> */
[----:B------:R-:W-:-:S04]  /*4730*/  ISETP.NE.AND P0, PT, R82, RZ, PT ;  /* 0x000000ff5200720c */ /* 0x000fc80003f05270 */
        /* <DEDUP_REMOVED lines=12> */
[----:B------:R-:W-:-:S13]  /*4800*/  ISETP.NE.AND P6, PT, R214, RZ, PT ;  /* 0x000000ffd600720c */ /* 0x000fda0003fc5270 */
[----:B------:R0:W-:Y:S01]  /*4810*/  @!P6 STS [R212+0x8], R82 ;  /* 0x00000852d400e388 */ /* 0x0001e20000000800 */
        /* <DEDUP_REMOVED lines=18> */
.L_x_166:
[----:B------:R-:W-:Y:S05]  /*4940*/  BSYNC.RECONVERGENT B0 ;  /* 0x0000000000007941 */ /* 0x000fea0003800200 */
.L_x_165:
[----:B------:R-:W2:Y:S01]  /*4950*/  LDL R124, [R1+0x10] ;  /* 0x00001000017c7983 */ /* 0x000ea20000100800 */
[----:B------:R-:W1:Y:S01]  /*4960*/  S2UR UR6, SR_CgaCtaId ;  /* 0x00000000000679c3 */ /* 0x000e620000008800 */
[----:B------:R-:W-:Y:S01]  /*4970*/  IADD3 R206, PT, PT, R202, R100, R206 ;  /* 0x00000064cace7210 */ /* 0x000fe20007ffe0ce */
[----:B------:R-:W-:Y:S01]  /*4980*/  UMOV UR5, 0x400 ;  /* 0x0000040000057882 */ /* 0x000fe20000000000 */
[----:B------:R-:W-:Y:S02]  /*4990*/  SEL R98, RZ, 0x10000000, P3 ;  /* 0x10000000ff627807 */ /* 0x000fe40001800000 */
[----:B------:R-:W-:Y:S02]  /*49a0*/  IADD3 R210, PT, PT, R206, R72, R210 ;  /* 0x00000048ced27210 */ /* 0x000fe40007ffe0d2 */
[----:B------:R-:W-:Y:S02]  /*49b0*/  SEL R4, RZ, 0x20000000, P2 ;  /* 0x20000000ff047807 */ /* 0x000fe40001000000 */
[----:B------:R-:W-:-:S02]  /*49c0*/  IADD3 R99, PT, PT, R210, R56, R52 ;  /* 0x00000038d2637210 */ /* 0x000fc40007ffe034 */
[----:B------:R-:W-:Y:S02]  /*49d0*/  IADD3 R150, PT, PT, R146, R150, R80 ;  /* 0x0000009692967210 */ /* 0x000fe40007ffe050 */
[----:B------:R-:W-:Y:S02]  /*49e0*/  IADD3 R98, PT, PT, R99, R98, R4 ;  /* 0x0000006263627210 */ /* 0x000fe40007ffe004 */
[----:B------:R-:W-:Y:S02]  /*49f0*/  SEL R4, RZ, 0x80000000, P0 ;  /* 0x80000000ff047807 */ /* 0x000fe40000000000 */
[----:B------:R-:W-:Y:S02]  /*4a00*/  SEL R97, RZ, 0x40000000, P1 ;  /* 0x40000000ff617807 */ /* 0x000fe40000800000 */
[----:B------:R-:W-:Y:S02]  /*4a10*/  IADD3 R78, PT, PT, R74, R76, R78 ;  /* 0x0000004c4a4e7210 */ /* 0x000fe40007ffe04e */
[----:B------:R-:W-:-:S02]  /*4a20*/  IADD3 R154, PT, PT, R150, R60, R154 ;  /* 0x0000003c969a7210 */ /* 0x000fc40007ffe09a */
[----:B0-----:R-:W-:Y:S01]  /*4a30*/  SEL R29, RZ, 0x40000000, P4 ;  /* 0x40000000ff1d7807 */ /* 0x001fe20002000000 */
[----:B-1----:R-:W-:Y:S01]  /*4a40*/  ULEA UR5, UR6, UR5, 0x18 ;  /* 0x0000000506057291 */ /* 0x002fe2000f8ec0ff */
[----:B------:R-:W-:Y:S02]  /*4a50*/  SEL R158, RZ, 0x80000000, P5 ;  /* 0x80000000ff9e7807 */ /* 0x000fe40002800000 */
[----:B------:R-:W-:Y:S01]  /*4a60*/  IADD3 R97, PT, PT, R98, R97, R4 ;  /* 0x0000006162617210 */ /* 0x000fe20007ffe004 */
[----:B------:R-:W-:Y:S01]  /*4a70*/  BAR.SYNC.DEFER_BLOCKING 0x0 ;  /* 0x0000000000007b1d */ /* 0x000fe20000010000 */
[----:B------:R-:W-:Y:S02]  /*4a80*/  IADD3 R82, PT, PT, R78, R68, R64 ;  /* 0x000000444e527210 */ /* 0x000fe40007ffe040 */
[----:B------:R-:W-:Y:S02]  /*4a90*/  IADD3 R158, PT, PT, R154, R29, R158 ;  /* 0x0000001d9a9e7210 */ /* 0x000fe40007ffe09e */
[----:B------:R-:W-:Y:S01]  /*4aa0*/  ISETP.GT.U32.AND P0, PT, R250, 0x1f, PT ;  /* 0x0000001ffa00780c */ /* 0x000fe20003f04070 */
[----:B------:R-:W-:Y:S01]  /*4ab0*/  POPC R52, R82 ;  /* 0x0000005200347309 */ /* 0x000fe20000000000 */
[----:B------:R-:W-:Y:S01]  /*4ac0*/  POPC R29, R158 ;  /* 0x0000009e001d7309 */ /* 0x000fe20000000000 */
[----:B------:R-:W0:Y:S01]  /*4ad0*/  POPC R28, R97 ;  /* 0x00000061001c7309 */ /* 0x000e220000000000 */
[----:B------:R-:W1:Y:S01]  /*4ae0*/  LDS R4, [UR5+0x4] ;  /* 0x00000405ff047984 */ /* 0x000e620008000800 */
[----:B0-----:R-:W-:Y:S01]  /*4af0*/  IADD3 R28, PT, PT, R28, R29, R52 ;  /* 0x0000001d1c1c7210 */ /* 0x001fe20007ffe034 */
[----:B------:R-:W-:Y:S06]  /*4b00*/  BAR.SYNC.DEFER_BLOCKING 0x0 ;  /* 0x0000000000007b1d */ /* 0x000fec0000010000 */
[----:B--2---:R0:W-:Y:S02]  /*4b10*/  STS [R124], R28 ;  /* 0x0000001c7c007388 */ /* 0x0041e40000000800 */
[----:B------:R-:W-:Y:S06]  /*4b20*/  BAR.SYNC.DEFER_BLOCKING 0x0 ;  /* 0x0000000000007b1d */ /* 0x000fec0000010000 */
[----:B-1----:R-:W-:Y:S05]  /*4b30*/  @P0 BRA `(.L_x_167) ;  /* 0x0000000000bc0947 */ /* 0x002fea0003800000 */
        /* <DEDUP_REMOVED lines=29> */
.L_x_189:
        /* <DEDUP_REMOVED lines=18> */
.L_x_167:
[----:B------:R-:W-:Y:S05]  /*4e30*/  WARPSYNC.ALL ;  /* 0x0000000000007948 */ /* 0x000fea0003800000 */
[----:B------:R-:W-:Y:S01]  /*4e40*/  BAR.SYNC.DEFER_BLOCKING 0x0 ;  /* 0x0000000000007b1d */ /* 0x000fe20000010000 */
[C---:B------:R-:W-:Y:S01]  /*4e50*/  FSETP.GT.FTZ.AND P1, PT, R4.reuse, RZ, PT ;  /* 0x000000ff0400720b */ /* 0x040fe20003f34000 */
[----:B------:R-:W-:-:S06]  /*4e60*/  FADD.FTZ R96, R4, -UR14 ;  /* 0x8000000e04607e21 */ /* 0x000fcc0008010000 */
[----:B-1----:R-:W1:Y:S01]  /*4e70*/  LDC R52, c[0x0][0x3d4] ;  /* 0x0000f500ff347b82 */ /* 0x002e620000000800 */
[----:B0-----:R0:W2:Y:S04]  /*4e80*/  LDS R28, [R124] ;  /* 0x000000007c1c7984 */ /* 0x0010a80000000800 */
[----:B------:R0:W-:Y:S01]  /*4e90*/  @!P6 STS [UR5], R2 ;  /* 0x00000002ff00e988 */ /* 0x0001e20008000805 */
[----:B-1----:R-:W-:Y:S02]  /*4ea0*/  FADD.FTZ R52, R52, 0.0099999997764825820923 ;  /* 0x3c23d70a34347421 */ /* 0x002fe40000010000 */
[----:B------:R-:W-:Y:S03]  /*4eb0*/  BAR.SYNC.DEFER_BLOCKING 0x0 ;  /* 0x0000000000007b1d */ /* 0x000fe60000010000 */
[----:B------:R-:W-:-:S03]  /*4ec0*/  FSETP.GTU.FTZ.AND P0, PT, R4, R52, PT ;  /* 0x000000340400720b */ /* 0x000fc60003f1c000 */
[----:B------:R-:W1:Y:S02]  /*4ed0*/  LDS R29, [UR5] ;  /* 0x00000005ff1d7984 */ /* 0x000e640008000800 */
[----:B------:R-:W-:Y:S08]  /*4ee0*/  BAR.SYNC.DEFER_BLOCKING 0x0 ;  /* 0x0000000000007b1d */ /* 0x000ff00000010000 */
[----:B0-2---:R-:W-:Y:S05]  /*4ef0*/  @P1 BRA !P0, `(.L_x_169) ;  /* 0x0000000000141947 */ /* 0x005fea0004000000 */
[----:B------:R-:W-:Y:S02]  /*4f00*/  FSETP.GT.FTZ.AND P0, PT, R4, UR14, PT ;  /* 0x0000000e04007c0b */ /* 0x000fe4000bf14000 */
[----:B------:R-:W-:Y:S02]  /*4f10*/  ISETP.EQ.AND P1, PT, RZ, UR7, P1 ;  /* 0x00000007ff007c0c */ /* 0x000fe40008f22270 */
[----:B-1----:R-:W-:-:S04]  /*4f20*/  ISETP.LT.U32.AND P0, PT, R29, 0xc01, P0 ;  /* 0x00000c011d00780c */ /* 0x002fc80000701070 */
[----:B------:R-:W-:-:S13]  /*4f30*/  PLOP3.LUT P0, PT, P0, P1, PT, 0xf8, 0x8f ;  /* 0x00000000008f781c */ /* 0x000fda0000703f70 */
[----:B------:R-:W-:Y:S05]  /*4f40*/  @!P0 BRA `(.L_x_170) ;  /* 0x0000002800888947 */ /* 0x000fea0003800000 */
.L_x_169:
[----:B------:R-:W-:Y:S01]  /*4f50*/  ISETP.GT.U32.AND P2, PT, R28, 0xbff, PT ;  /* 0x00000bff1c00780c */ /* 0x000fe20003f44070 */
[----:B------:R0:W-:Y:S03]  /*4f60*/  STL.64 [R1+0x18], R2 ;  /* 0x0000180201007387 */ /* 0x0001e60000100a00 */
[----:B------:R-:W-:Y:S01]  /*4f70*/  ISETP.NE.OR P2, PT, R30, RZ, P2 ;  /* 0x000000ff1e00720c */ /* 0x000fe20001745670 */
[----:B0-----:R-:W2:-:S12]  /*4f80*/  LDL R3, [R1+0x4] ;  /* 0x0000040001037983 */ /* 0x001e980000100800 */
        /* <DEDUP_REMOVED lines=42> */
[----:B0-----:R-:W-:Y:S02]  /*5230*/  @!P3 LOP3.LUT R40, R244, 0xffff, RZ, 0xc0, !PT ;  /* 0x0000fffff428b812 */ /* 0x001fe400078ec0ff */
        /* <DEDUP_REMOVED lines=13> */
[----:B---3--:R-:W-:Y:S02]  /*5310*/  @!P1 LOP3.LUT R44, R242, 0xffff, RZ, 0xc0, !PT ;  /* 0x0000fffff22c9812 */ /* 0x008fe400078ec0ff */
        /* <DEDUP_REMOVED lines=135> */
[----:B------:R2:W-:-:S12]  /*5b90*/  @!P0 STS.64 [R40], R82 ;  /* 0x0000005228008388 */ /* 0x0005d80000000a00 */
[C---:B----4-:R-:W-:Y:S01]  /*5ba0*/  @!P5 LEA R42, R28.reuse, UR4, 0x3 ;  /* 0x000000041c2adc11 */ /* 0x050fe2000f8e18ff */
[----:B------:R-:W-:-:S05]  /*5bb0*/  @!P5 VIADD R28, R28, 0x1 ;  /* 0x000000011c1cd836 */ /* 0x000fca0000000000 */
[----:B------:R-:W-:-:S13]  /*5bc0*/  ISETP.GT.U32.OR P4, PT, R28, 0xbff, !P4 ;  /* 0x00000bff1c00780c */ /* 0x000fda0006784470 */
[C---:B---3--:R-:W-:Y:S01]  /*5bd0*/  @!P4 LEA R30, R28.reuse, UR4, 0x3 ;  /* 0x000000041c1ecc11 */ /* 0x048fe2000f8e18ff */
[----:B------:R-:W-:-:S05]  /*5be0*/  @!P4 VIADD R28, R28, 0x1 ;  /* 0x000000011c1cc836 */ /* 0x000fca0000000000 */
[----:B------:R-:W-:-:S13]  /*5bf0*/  ISETP.GT.U32.OR P3, PT, R28, 0xbff, !P3 ;  /* 0x00000bff1c00780c */ /* 0x000fda0005f64470 */
[C---:B-1----:R-:W-:Y:S01]  /*5c00*/  @!P3 LEA R32, R28.reuse, UR4, 0x3 ;  /* 0x000000041c20bc11 */ /* 0x042fe2000f8e18ff */
[----:B------:R-:W-:-:S05]  /*5c10*/  @!P3 VIADD R28, R28, 0x1 ;  /* 0x000000011c1cb836 */ /* 0x000fca0000000000 */
[----:B------:R-:W-:-:S13]  /*5c20*/  ISETP.GT.U32.OR P2, PT, R28, 0xbff, !P2 ;  /* 0x00000bff1c00780c */ /* 0x000fda0005744470 */
[C---:B0-----:R-:W-:Y:S01]  /*5c30*/  @!P2 LEA R34, R28.reuse, UR4, 0x3 ;  /* 0x000000041c22ac11 */ /* 0x041fe2000f8e18ff */
        /* <DEDUP_REMOVED lines=9> */
[C---:B------:R-:W-:Y:S01]  /*5cd0*/  @!P0 LEA R38, R28.reuse, UR4, 0x3 ;  /* 0x000000041c268c11 */ /* 0x040fe2000f8e18ff */
[----:B------:R-:W-:-:S05]  /*5ce0*/  @!P0 VIADD R28, R28, 0x1 ;  /* 0x000000011c1c8836 */ /* 0x000fca0000000000 */
[----:B------:R-:W-:-:S04]  /*5cf0*/  ISETP.GT.U32.AND P5, PT, R28, 0xbff, PT ;  /* 0x00000bff1c00780c */ /* 0x000fc80003fa4070 */
[----:B------:R-:W-:Y:S02]  /*5d00*/  ISETP.NE.OR P5, PT, R86, RZ, P5 ;  /* 0x000000ff5600720c */ /* 0x000fe40002fa5670 */
[----:B------:R-:W-:Y:S02]  /*5d10*/  @!P4 LOP3.LUT R86, R25, 0xffff, RZ, 0xc0, !PT ;  /* 0x0000ffff1956c812 */ /* 0x000fe400078ec0ff */
[----:B------:R-:W-:-:S03]  /*5d20*/  @!P4 PRMT R25, RZ, 0x7610, R25 ;  /* 0x00007610ff19c816 */ /* 0x000fc60000000019 */
[----:B------:R1:W-:Y:S06]  /*5d30*/  @!P4 STS.64 [R30], R86 ;  /* 0x000000561e00c388 */ /* 0x0003ec0000000a00 */
[C---:B--2---:R-:W-:Y:S01]  /*5d40*/  @!P5 LEA R40, R28.reuse, UR4, 0x3 ;  /* 0x000000041c28dc11 */ /* 0x044fe2000f8e18ff */
[----:B------:R-:W-:Y:S01]  /*5d50*/  @!P5 VIADD R28, R28, 0x1 ;  /* 0x000000011c1cd836 */ /* 0x000fe20000000000 */
[----:B------:R-:W-:Y:S02]  /*5d60*/  @!P5 LOP3.LUT R100, R20, 0xffff, RZ, 0xc0, !PT ;  /* 0x0000ffff1464d812 */ /* 0x000fe400078ec0ff */
[----:B------:R-:W-:-:S02]  /*5d70*/  @!P5 PRMT R20, RZ, 0x7610, R20 ;  /* 0x00007610ff14d816 */ /* 0x000fc40000000014 */
        /* <DEDUP_REMOVED lines=31> */
[C---:B0-----:R-:W-:Y:S01]  /*5f70*/  @!P1 LEA R34, R28.reuse, UR4, 0x3 ;  /* 0x000000041c229c11 */ /* 0x041fe2000f8e18ff */
[----:B------:R-:W-:Y:S01]  /*5f80*/  @!P1 VIADD R28, R28, 0x1 ;  /* 0x000000011c1c9836 */ /* 0x000fe20000000000 */
[----:B------:R-:W-:Y:S02]  /*5f90*/  @!P4 LOP3.LUT R102, R19, 0xffff, RZ, 0xc0, !PT ;  /* 0x0000ffff1366c812 */ /* 0x000fe400078ec0ff */
[----:B------:R-:W-:Y:S02]  /*5fa0*/  @!P4 PRMT R19, RZ, 0x7610, R19 ;  /* 0x00007610ff13c816 */ /* 0x000fe40000000013 */
[----:B------:R-:W-:Y:S01]  /*5fb0*/  ISETP.GT.U32.OR P0, PT, R28, 0xbff, !P0 ;  /* 0x00000bff1c00780c */ /* 0x000fe20004704470 */
[----:B------:R0:W-:Y:S01]  /*5fc0*/  @!P4 STS.64 [R42], R102 ;  /* 0x000000662a00c388 */ /* 0x0001e20000000a00 */
[----:B------:R-:W-:-:S02]  /*5fd0*/  LOP3.LUT P4, RZ, R106, 0x100, RZ, 0xc0, !PT ;  /* 0x000001006aff7812 */ /* 0x000fc4000788c0ff */
[----:B------:R-:W-:Y:S01]  /*5fe0*/  @!P1 LOP3.LUT R108, R16, 0xffff, RZ, 0xc0, !PT ;  /* 0x0000ffff106c9812 */ /* 0x000fe200078ec0ff */
[----:B------:R4:W-:Y:S01]  /*5ff0*/  @!P3 STS.64 [R30], R104 ;  /* 0x000000681e00b388 */ /* 0x0009e20000000a00 */
[----:B------:R-:W-:Y:S02]  /*6000*/  LOP3.LUT P3, RZ, R106, 0x200, RZ, 0xc0, !PT ;  /* 0x000002006aff7812 */ /* 0x000fe4000786c0ff */
[----:B------:R-:W-:Y:S02]  /*6010*/  @!P2 LOP3.LUT R106, R17, 0xffff, RZ, 0xc0, !PT ;  /* 0x0000ffff116aa812 */ /* 0x000fe400078ec0ff */
[----:B------:R-:W-:Y:S02]  /*6020*/  @!P2 PRMT R17, RZ, 0x7610, R17 ;  /* 0x00007610ff11a816 */ /* 0x000fe40000000011 */
[----:B------:R-:W-:Y:S01]  /*6030*/  @!P1 PRMT R16, RZ, 0x7610, R16 ;  /* 0x00007610ff109816 */ /* 0x000fe20000000010 */
[----:B------:R4:W-:Y:S01]  /*6040*/  @!P2 STS.64 [R32], R106 ;  /* 0x0000006a2000a388 */ /* 0x0009e20000000a00 */
[C---:B-1----:R-:W-:Y:S01]  /*6050*/  @!P0 LEA R36, R28.reuse, UR4, 0x3 ;  /* 0x000000041c248c11 */ /* 0x042fe2000f8e18ff */
        /* <DEDUP_REMOVED lines=39> */
[----:B------:R-:W-:-:S04]  /*62d0*/  @!P1 LOP3.LUT R120, R10, 0xffff, RZ, 0xc0, !PT ;  /* 0x0000ffff0a789812 */ /* 0x000fc800078ec0ff */
[----:B------:R-:W-:Y:S01]  /*62e0*/  ISETP.GT.U32.OR P0, PT, R28, 0xbff, !P0 ;  /* 0x00000bff1c00780c */ /* 0x000fe20004704470 */
[----:B------:R-:W-:-:S12]  /*62f0*/  @!P1 STS.64 [R32], R120 ;  /* 0x0000007820009388 */ /* 0x000fd80000000a00 */
[C---:B-1----:R-:W-:Y:S01]  /*6300*/  @!P0 LEA R34, R28.reuse, UR4, 0x3 ;  /* 0x000000041c228c11 */ /* 0x042fe2000f8e18ff */
[----:B------:R-:W-:Y:S01]  /*6310*/  @!P0 VIADD R28, R28, 0x1 ;  /* 0x000000011c1c8836 */ /* 0x000fe20000000000 */
[----:B------:R-:W-:-:S04]  /*6320*/  @!P0 LOP3.LUT R122, R9, 0xffff, RZ, 0xc0, !PT ;  /* 0x0000ffff097a8812 */ /* 0x000fc800078ec0ff */
[----:B------:R-:W-:Y:S01]  /*6330*/  ISETP.GT.U32.OR P5, PT, R28, 0xbff, !P5 ;  /* 0x00000bff1c00780c */ /* 0x000fe20006fa4470 */
[----:B------:R-:W-:-:S12]  /*6340*/  @!P0 STS.64 [R34], R122 ;  /* 0x0000007a22008388 */ /* 0x000fd80000000a00 */
[C---:B------:R-:W-:Y:S01]  /*6350*/  @!P5 LEA R36, R28.reuse, UR4, 0x3 ;  /* 0x000000041c24dc11 */ /* 0x040fe2000f8e18ff */
[----:B------:R-:W-:Y:S01]  /*6360*/  @!P5 VIADD R28, R28, 0x1 ;  /* 0x000000011c1cd836 */ /* 0x000fe20000000000 */
[----:B------:R-:W-:-:S04]  /*6370*/  @!P5 LOP3.LUT R124, R8, 0xffff, RZ, 0xc0, !PT ;  /* 0x0000ffff087cd812 */ /* 0x000fc800078ec0ff */
[----:B------:R-:W-:Y:S01]  /*6380*/  ISETP.GT.U32.OR P4, PT, R28, 0xbff, !P4 ;  /* 0x00000bff1c00780c */ /* 0x000fe20006784470 */
[----:B------:R-:W-:-:S12]  /*6390*/  @!P5 STS.64 [R36], R124 ;  /* 0x0000007c2400d388 */ /* 0x000fd80000000a00 */
[C---:B--2---:R-:W-:Y:S01]  /*63a0*/  @!P4 LEA R38, R28.reuse, UR4, 0x3 ;  /* 0x000000041c26cc11 */ /* 0x044fe2000f8e18ff */
[----:B------:R-:W-:Y:S01]  /*63b0*/  @!P4 VIADD R28, R28, 0x1 ;  /* 0x000000011c1cc836 */ /* 0x000fe20000000000 */
[----:B------:R-:W-:-:S04]  /*63c0*/  @!P4 LOP3.LUT R126, R7, 0xffff, RZ, 0xc0, !PT ;  /* 0x0000ffff077ec812 */ /* 0x000fc800078ec0ff */
[----:B------:R-:W-:Y:S01]  /*63d0*/  ISETP.GT.U32.OR P3, PT, R28, 0xbff, !P3 ;  /* 0x00000bff1c00780c */ /* 0x000fe20005f64470 */
[----:B------:R-:W-:-:S12]  /*63e0*/  @!P4 STS.64 [R38], R126 ;  /* 0x0000007e2600c388 */ /* 0x000fd80000000a00 */
[C---:B---3--:R-:W-:Y:S01]  /*63f0*/  @!P3 LEA R40, R28.reuse, UR4, 0x3 ;  /* 0x000000041c28bc11 */ /* 0x048fe2000f8e18ff */
[----:B------:R-:W-:Y:S01]  /*6400*/  @!P3 VIADD R28, R28, 0x1 ;  /* 0x000000011c1cb836 */ /* 0x000fe20000000000 */
[----:B------:R-:W-:-:S04]  /*6410*/  @!P3 LOP3.LUT R128, R6, 0xffff, RZ, 0xc0, !PT ;  /* 0x0000ffff0680b812 */ /* 0x000fc800078ec0ff */
[----:B------:R-:W-:Y:S01]  /*6420*/  ISETP.GT.U32.OR P2, PT, R28, 0xbff, !P2 ;  /* 0x00000bff1c00780c */ /* 0x000fe20005744470 */
[----:B------:R-:W-:-:S12]  /*6430*/  @!P3 STS.64 [R40], R128 ;  /* 0x000000802800b388 */ /* 0x000fd80000000a00 */
[----:B------:R-:W1:Y:S01]  /*6440*/  @!P2 LDS.U16 R2, [R5+0x6000] ;  /* 0x006000000502a984 */ /* 0x000e620000000400 */
[C---:B0-----:R-:W-:Y:S01]  /*6450*/  @!P2 LEA R30, R28.reuse, UR4, 0x3 ;  /* 0x000000041c1eac11 */ /* 0x041fe2000f8e18ff */
[----:B------:R-:W-:-:S04]  /*6460*/  @!P2 VIADD R28, R28, 0x1 ;  /* 0x000000011c1ca836 */ /* 0x000fc80000000000 */
[----:B-1----:R0:W-:Y:S04]  /*6470*/  @!P2 STS.64 [R30], R2 ;  /* 0x000000021e00a388 */ /* 0x0021e80000000a00 */
[----:B------:R-:W-:Y:S01]  /*6480*/  @!P2 STS.U16 [R5+0x6000], RZ ;  /* 0x006000ff0500a388 */ /* 0x000fe20000000400 */
[----:B------:R-:W-:-:S04]  /*6490*/  LOP3.LUT P2, RZ, R130, 0x20000, RZ, 0xc0, !PT ;  /* 0x0002000082ff7812 */ /* 0x000fc8000784c0ff */
[----:B------:R-:W-:Y:S01]  /*64a0*/  ISETP.GT.U32.OR P2, PT, R28, 0xbff, !P2 ;  /* 0x00000bff1c00780c */ /* 0x000fe20005744470 */
[----:B0-----:R0:W5:Y:S01]  /*64b0*/  LDL.LU.64 R2, [R1+0x18] ;  /* 0x0000180001027983 */ /* 0x0011620000300a00 */
[----:B------:R-:W-:Y:S02]  /*64c0*/  @!P1 PRMT R10, RZ, 0x7610, R10 ;  /* 0x00007610ff0a9816 */ /* 0x000fe4000000000a */
[----:B------:R-:W-:Y:S02]  /*64d0*/  @!P0 PRMT R9, RZ, 0x7610, R9 ;  /* 0x00007610ff098816 */ /* 0x000fe40000000009 */
[----:B------:R-:W-:Y:S02]  /*64e0*/  @!P5 PRMT R8, RZ, 0x7610, R8 ;  /* 0x00007610ff08d816 */ /* 0x000fe40000000008 */
[----:B------:R-:W-:Y:S02]  /*64f0*/  @!P4 PRMT R7, RZ, 0x7610, R7 ;  /* 0x00007610ff07c816 */ /* 0x000fe40000000007 */
[----:B------:R-:W-:-:S03]  /*6500*/  @!P3 PRMT R6, RZ, 0x7610, R6 ;  /* 0x00007610ff06b816 */ /* 0x000fc60000000006 */
[----:B------:R-:W1:Y:S01]  /*6510*/  @!P2 LDS.U16 R130, [R5+0x6200] ;  /* 0x006200000582a984 */ /* 0x000e620000000400 */
[C---:B------:R-:W-:Y:S01]  /*6520*/  @!P2 LEA R32, R28.reuse, UR4, 0x3 ;  /* 0x000000041c20ac11 */ /* 0x040fe2000f8e18ff */
[----:B------:R-:W-:-:S04]  /*6530*/  @!P2 VIADD R28, R28, 0x1 ;  /* 0x000000011c1ca836 */ /* 0x000fc80000000000 */
[----:B-1----:R-:W-:Y:S04]  /*6540*/  @!P2 STS.64 [R32], R130 ;  /* 0x000000822000a388 */ /* 0x002fe80000000a00 */
[----:B------:R-:W-:Y:S01]  /*6550*/  @!P2 STS.U16 [R5+0x6200], RZ ;  /* 0x006200ff0500a388 */ /* 0x000fe20000000400 */
[----:B------:R-:W-:-:S04]  /*6560*/  LOP3.LUT P2, RZ, R134, 0x40000, RZ, 0xc0, !PT ;  /* 0x0004000086ff7812 */ /* 0x000fc8000784c0ff */
[----:B------:R-:W-:-:S13]  /*6570*/  ISETP.GT.U32.OR P2, PT, R28, 0xbff, !P2 ;  /* 0x00000bff1c00780c */ /* 0x000fda0005744470 */
        /* <DEDUP_REMOVED lines=96> */
[----:B------:R-:W-:-:S04]  /*6b80*/  ISETP.GT.U32.AND P2, PT, R28, 0xbff, PT ;  /* 0x00000bff1c00780c */ /* 0x000fc80003f44070 */
[----:B------:R-:W-:-:S13]  /*6b90*/  ISETP.NE.OR P2, PT, R160, RZ, P2 ;  /* 0x000000ffa000720c */ /* 0x000fda0001745670 */
        /* <DEDUP_REMOVED lines=218> */
[----:B------:R-:W-:-:S05]  /*7940*/  @!P2 LEA R28, R28, UR4, 0x3 ;  /* 0x000000041c1cac11 */ /* 0x000fca000f8e18ff */
[----:B-1----:R0:W-:Y:S04]  /*7950*/  @!P2 STS.64 [R28], R222 ;  /* 0x000000de1c00a388 */ /* 0x0021e80000000a00 */
[----:B------:R0:W-:Y:S02]  /*7960*/  @!P2 STS.U16 [R5+0xbe00], RZ ;  /* 0x00be00ff0500a388 */ /* 0x0001e40000000400 */
.L_x_170:
[----:B------:R-:W-:Y:S02]  /*7970*/  FSETP.GT.FTZ.AND P0, PT, R4, UR14, PT ;  /* 0x0000000e04007c0b */ /* 0x000fe4000bf14000 */
[C---:B------:R-:W-:Y:S02]  /*7980*/  FSETP.GTU.FTZ.AND P2, PT, R96.reuse, 0.0099999997764825820923, PT ;  /* 0x3c23d70a6000780b */ /* 0x040fe40003f5c000 */
        /* <DEDUP_REMOVED lines=9> */
[----:B-----5:R-:W-:Y:S01]  /*7a20*/  PRMT R3, R252, 0x7610, R3 ;  /* 0x00007610fc037816 */ /* 0x020fe20000000003 */
[----:B------:R-:W-:Y:S06]  /*7a30*/  @P6 BRA `(.L_x_174) ;  /* 0x0000000000406947 */ /* 0x000fec0003800000 */
[----:B0-----:R-:W2:Y:S04]  /*7a40*/  LDL R28, [R1+0x8] ;  /* 0x00000800011c7983 */ /* 0x001ea80000100800 */
[----:B------:R1:W5:Y:S04]  /*7a50*/  LDL R4, [R1+0xc] ;  /* 0x00000c0001047983 */ /* 0x0003680000100800 */
[----:B--2---:R1:W-:Y:S01]  /*7a60*/  STS [UR5], R28 ;  /* 0x0000001cff007988 */ /* 0x0043e20008000805 */
[----:B------:R-:W-:Y:S01]  /*7a70*/  IMAD.MOV.U32 R2, RZ, RZ, R28 ;  /* 0x000000ffff027224 */ /* 0x000fe200078e001c */
[----:B------:R-:W-:Y:S06]  /*7a80*/  BRA `(.L_x_174) ;  /* 0x00000000002c7947 */ /* 0x000fec0003800000 */
.L_x_173:
[----:B0-----:R0:W2:Y:S04]  /*7a90*/  LDL R28, [R1+0x8] ;  /* 0x00000800011c7983 */ /* 0x0010a80000100800 */
[----:B------:R-:W3:Y:S01]  /*7aa0*/  LDL.LU R29, [R1+0xc] ;  /* 0x00000c00011d7983 */ /* 0x000ee20000300800 */
[----:B------:R-:W-:-:S13]  /*7ab0*/  ISETP.NE.AND P1, PT, R250, RZ, PT ;  /* 0x000000fffa00720c */ /* 0x000fda0003f25270 */
[----:B--2---:R-:W1:Y:S01]  /*7ac0*/  @!P1 LDS R28, [UR5] ;  /* 0x00000005ff1c9984 */ /* 0x004e620008000800 */
[----:B---3--:R-:W-:-:S03]  /*7ad0*/  FSEL R29, R4, R29, !P1 ;  /* 0x0000001d041d7208 */ /* 0x008fc60004800000 */
[----:B-1----:R1:W-:Y:S04]  /*7ae0*/  @!P1 STL [R1+0x8], R28 ;  /* 0x0000081c01009387 */ /* 0x0023e80000100800 */
[----:B------:R0:W-:Y:S01]  /*7af0*/  STL [R1+0xc], R29 ;  /* 0x00000c1d01007387 */ /* 0x0001e20000100800 */
[----:B-1----:R-:W-:-:S04]  /*7b00*/  PRMT R28, R0, 0x9910, RZ ;  /* 0x00009910001c7816 */ /* 0x002fc800000000ff */
[----:B------:R-:W-:-:S04]  /*7b10*/  ISETP.NE.AND P0, PT, R28, RZ, PT ;  /* 0x000000ff1c00720c */ /* 0x000fc80003f05270 */
[----:B-----5:R-:W-:Y:S02]  /*7b20*/  SEL R3, R3, R0, !P0 ;  /* 0x0000000003037207 */ /* 0x020fe40004000000 */
[----:B0-----:R-:W-:-:S07]  /*7b30*/  PRMT R0, RZ, 0x7610, R0 ;  /* 0x00007610ff007816 */ /* 0x001fce0000000000 */
.L_x_174:
[----:B------:R-:W-:Y:S05]  /*7b40*/  BSYNC.RECONVERGENT B0 ;  /* 0x0000000000007941 */ /* 0x000fea0003800200 */
.L_x_172:
[----:B------:R-:W-:Y:S01]  /*7b50*/  UIADD3 UR7, UPT, UPT, UR7, -0x1, URZ ;  /* 0xffffffff07077890 */ /* 0x000fe2000fffe0ff */
[----:B------:R-:W-:Y:S11]  /*7b60*/  BRA `(.L_x_175) ;  /* 0xffffff9800d87947 */ /* 0x000ff6000383ffff */
.L_x_171:
        /* <DEDUP_REMOVED lines=8> */
[----:B0-----:R-:W0:Y:S01]  /*7bf0*/  S2R R28, SR_LANEID ;  /* 0x00000000001c7919 */ /* 0x001e220000000000 */
[----:B-----5:R-:W1:Y:S01]  /*7c00*/  LDC.64 R2, c[0x0][0x3a0] ;  /* 0x0000e800ff027b82 */ /* 0x020e620000000a00 */
[----:B------:R-:W-:Y:S01]  /*7c10*/  VOTEU.ANY UR5, UPT, PT ;  /* 0x0000000000057886 */ /* 0x000fe200038e0100 */
[----:B------:R-:W-:Y:S01]  /*7c20*/  CREDUX.MAX.S32 UR6, R29 ;  /* 0x000000001d0672cc */ /* 0x000fe20000000200 */
[----:B------:R-:W-:Y:S01]  /*7c30*/  UFLO.U32 UR5, UR5 ;  /* 0x00000005000572bd */ /* 0x000fe200080e0000 */
[----:B------:R-:W-:-:S04]  /*7c40*/  IMAD.U32 R7, RZ, RZ, UR8 ;  /* 0x00000008ff077e24 */ /* 0x000fc8000f8e00ff */
[----:B------:R-:W2:Y:S01]  /*7c50*/  LDC.64 R4, c[0x0][0x3a8] ;  /* 0x0000ea00ff047b82 */ /* 0x000ea20000000a00 */
[----:B-1----:R-:W-:-:S06]  /*7c60*/  IMAD.WIDE.U32 R2, R7, 0x4, R2 ;  /* 0x0000000407027825 */ /* 0x002fcc00078e0002 */
[----:B------:R-:W-:Y:S01]  /*7c70*/  IMAD.U32 R7, RZ, RZ, UR6 ;  /* 0x00000006ff077e24 */ /* 0x000fe2000f8e00ff */
[----:B------:R1:W-:Y:S01]  /*7c80*/  STG.E desc[UR10][R2.64], R29 ;  /* 0x0000001d02007986 */ /* 0x0003e2000c10190a */
[----:B0-----:R-:W-:-:S13]  /*7c90*/  ISETP.EQ.U32.AND P1, PT, R28, UR5, PT ;  /* 0x000000051c007c0c */ /* 0x001fda000bf22070 */
[----:B--2---:R1:W-:Y:S02]  /*7ca0*/  @P1 REDG.E.MAX.S32.STRONG.GPU desc[UR10][R4.64], R7 ;  /* 0x000000070400198e */ /* 0x0043e4000d12e30a */
.L_x_177:
[----:B------:R-:W-:Y:S05]  /*7cb0*/  BSYNC.RECONVERGENT B0 ;  /* 0x0000000000007941 */ /* 0x000fea0003800200 */
.L_x_176:
[----:B------:R-:W-:Y:S05]  /*7cc0*/  @P0 EXIT ;  /* 0x000000000000094d */ /* 0x000fea0003800000 */
[----:B------:R-:W2:Y:S01]  /*7cd0*/  LDC R27, c[0x0][0x360] ;  /* 0x0000d800ff1b7b82 */ /* 0x000ea20000000800 */
[----:B------:R-:W3:Y:S01]  /*7ce0*/  LDCU.64 UR14, c[0x0][0x388] ;  /* 0x00007100ff0e77ac */ /* 0x000ee20008000a00 */
[----:B------:R-:W-:Y:S01]  /*7cf0*/  BSSY.RECONVERGENT B0, `(.L_x_178) ;  /* 0x0000039000007945 */ /* 0x000fe20003800200 */
[----:B------:R-:W4:Y:S01]  /*7d00*/  LDCU.64 UR16, c[0x0][0x390] ;  /* 0x00007200ff1077ac */ /* 0x000f220008000a00 */
[----:B--2---:R-:W2:Y:S01]  /*7d10*/  I2F.U32.RP R6, R27 ;  /* 0x0000001b00067306 */ /* 0x004ea20000209000 */
[----:B------:R-:W-:Y:S01]  /*7d20*/  IMAD.IADD R0, R250, 0x1, R27 ;  /* 0x00000001fa007824 */ /* 0x000fe200078e021b */
[----:B------:R-:W-:-:S04]  /*7d30*/  ISETP.NE.U32.AND P2, PT, R27, RZ, PT ;  /* 0x000000ff1b00720c */ /* 0x000fc80003f45070 */
[----:B------:R-:W-:Y:S02]  /*7d40*/  ISETP.GE.U32.AND P0, PT, R0, R29, PT ;  /* 0x0000001d0000720c */ /* 0x000fe40003f06070 */
[----:B01----:R-:W-:Y:S01]  /*7d50*/  VIMNMX.U32 R5, PT, PT, R29, R0, !PT ;  /* 0x000000001d057248 */ /* 0x003fe20007fe0000 */
[----:B--2---:R-:W0:Y:S02]  /*7d60*/  MUFU.RCP R6, R6 ;  /* 0x0000000600067308 */ /* 0x004e240000001000 */
[----:B0----5:R-:W-:-:S06]  /*7d70*/  VIADD R2, R6, 0xffffffe ;  /* 0x0ffffffe06027836 */ /* 0x021fcc0000000000 */
        /* <DEDUP_REMOVED lines=22> */
[----:B------:R-:W-:Y:S01]  /*7ee0*/  IADD3 R5, P0, PT, R250, UR12, RZ ;  /* 0x0000000cfa057c10 */ /* 0x000fe2000ff1e0ff */
[----:B------:R-:W-:Y:S01]  /*7ef0*/  VIADD R0, R0, 0x1 ;  /* 0x0000000100007836 */ /* 0x000fe20000000000 */
[----:B------:R-:W1:Y:S03]  /*7f00*/  LDCU.64 UR8, c[0x0][0x388] ;  /* 0x00007100ff0877ac */ /* 0x000e660008000a00 */
[----:B------:R-:W-:Y:S01]  /*7f10*/  IMAD.X R6, RZ, RZ, UR13, P0 ;  /* 0x0000000dff067e24 */ /* 0x000fe200080e06ff */
        /* <DEDUP_REMOVED lines=8> */
.L_x_180:
        /* <DEDUP_REMOVED lines=14> */
.L_x_179:
[----:B------:R-:W-:Y:S05]  /*8080*/  BSYNC.RECONVERGENT B0 ;  /* 0x0000000000007941 */ /* 0x000fea0003800200 */
.L_x_178:
[----:B------:R-:W-:Y:S05]  /*8090*/  @!P1 EXIT ;  /* 0x000000000000994d */ /* 0x000fea0003800000 */
.L_x_181:
[C---:B------:R-:W-:Y:S02]  /*80a0*/  LEA R0, R250.reuse, UR4, 0x3 ;  /* 0x00000004fa007c11 */ /* 0x040fe4000f8e18ff */
[----:B-1----:R-:W-:Y:S01]  /*80b0*/  IADD3 R5, P0, PT, R250, UR12, RZ ;  /* 0x0000000cfa057c10 */ /* 0x002fe2000ff1e0ff */
[C---:B------:R-:W-:Y:S02]  /*80c0*/  IMAD.IADD R250, R27.reuse, 0x1, R250 ;  /* 0x000000011bfa7824 */ /* 0x040fe400078e02fa */
[C---:B0-----:R-:W-:Y:S01]  /*80d0*/  IMAD R6, R27.reuse, 0x8, R0 ;  /* 0x000000081b067824 */ /* 0x041fe200078e0200 */
[----:B------:R0:W1:Y:S01]  /*80e0*/  LDS.64 R18, [R0] ;  /* 0x0000000000127984 */ /* 0x0000620000000a00 */
[----:B------:R-:W-:Y:S01]  /*80f0*/  IMAD.X R8, RZ, RZ, UR13, P0 ;  /* 0x0000000dff087e24 */ /* 0x000fe200080e06ff */
[C---:B------:R-:W-:Y:S01]  /*8100*/  IADD3 R9, P2, PT, R250.reuse, UR12, RZ ;  /* 0x0000000cfa097c10 */ /* 0x040fe2000ff5e0ff */
[----:B------:R-:W-:Y:S01]  /*8110*/  IMAD R7, R27, 0x8, R6 ;  /* 0x000000081b077824 */ /* 0x000fe200078e0206 */
[----:B------:R2:W3:Y:S01]  /*8120*/  LDS.64 R20, [R6] ;  /* 0x0000000006147984 */ /* 0x0004e20000000a00 */
[----:B------:R-:W-:Y:S01]  /*8130*/  IMAD.IADD R250, R250, 0x1, R27 ;  /* 0x00000001fafa7824 */ /* 0x000fe200078e021b */
[----:B------:R-:W-:Y:S01]  /*8140*/  LEA R2, P0, R5, UR14, 0x1 ;  /* 0x0000000e05027c11 */ /* 0x000fe2000f8008ff */
[----:B------:R-:W-:Y:S01]  /*8150*/  IMAD R10, R27, 0x8, R7 ;  /* 0x000000081b0a7824 */ /* 0x000fe200078e0207 */
[----:B------:R4:W5:Y:S01]  /*8160*/  LDS.64 R22, [R7] ;  /* 0x0000000007167984 */ /* 0x0009620000000a00 */
[C---:B------:R-:W-:Y:S01]  /*8170*/  LEA R4, P1, R5.reuse, UR16, 0x2 ;  /* 0x0000001005047c11 */ /* 0x040fe2000f8210ff */
[C---:B0-----:R-:W-:Y:S01]  /*8180*/  IMAD.IADD R0, R250.reuse, 0x1, R27 ;  /* 0x00000001fa007824 */ /* 0x041fe200078e021b */
[----:B------:R-:W-:Y:S01]  /*8190*/  LEA.HI.X R3, R5, UR15, R8, 0x1, P0 ;  /* 0x0000000f05037c11 */ /* 0x000fe200080f0c08 */
[----:B------:R0:W5:Y:S01]  /*81a0*/  LDS.64 R24, [R10] ;  /* 0x000000000a187984 */ /* 0x0001620000000a00 */
[----:B------:R-:W-:Y:S01]  /*81b0*/  IMAD.X R12, RZ, RZ, UR13, P2 ;  /* 0x0000000dff0c7e24 */ /* 0x000fe200090e06ff */
[----:B------:R-:W-:-:S02]  /*81c0*/  IADD3 R250, P2, PT, R250, UR12, RZ ;  /* 0x0000000cfafa7c10 */ /* 0x000fc4000ff5e0ff */
[----:B------:R-:W-:Y:S02]  /*81d0*/  LEA.HI.X R5, R5, UR17, R8, 0x2, P1 ;  /* 0x0000001105057c11 */ /* 0x000fe400088f1408 */
[C---:B--2---:R-:W-:Y:S01]  /*81e0*/  LEA R6, P0, R9.reuse, UR14, 0x1 ;  /* 0x0000000e09067c11 */ /* 0x044fe2000f8008ff */
[----:B------:R-:W-:Y:S01]  /*81f0*/  IMAD.X R13, RZ, RZ, UR13, P2 ;  /* 0x0000000dff0d7e24 */ /* 0x000fe200090e06ff */
[C---:B------:R-:W-:Y:S02]  /*8200*/  LEA R8, P1, R9.reuse, UR16, 0x2 ;  /* 0x0000001009087c11 */ /* 0x040fe4000f8210ff */
[----:B------:R-:W-:Y:S02]  /*8210*/  IADD3 R17, P3, PT, R0, UR12, RZ ;  /* 0x0000000c00117c10 */ /* 0x000fe4000ff7e0ff */
[C-C-:B----4-:R-:W-:Y:S02]  /*8220*/  LEA.HI.X R7, R9.reuse, UR15, R12.reuse, 0x1, P0 ;  /* 0x0000000f09077c11 */ /* 0x150fe400080f0c0c */
[----:B------:R-:W-:Y:S01]  /*8230*/  LEA.HI.X R9, R9, UR17, R12, 0x2, P1 ;  /* 0x0000001109097c11 */ /* 0x000fe200088f140c */
[----:B------:R-:W-:Y:S01]  /*8240*/  IMAD.X R26, RZ, RZ, UR13, P3 ;  /* 0x0000000dff1a7e24 */ /* 0x000fe200098e06ff */
        /* <DEDUP_REMOVED lines=20> */
.L_x_168:
[----:B------:R-:W-:Y:S02]  /*8390*/  IMAD.MOV.U32 R112, RZ, RZ, R72 ;  /* 0x000000ffff707224 */ /* 0x000fe400078e0048 */
[----:B------:R-:W-:Y:S02]  /*83a0*/  IMAD.MOV.U32 R120, RZ, RZ, 0x1 ;  /* 0x00000001ff787424 */ /* 0x000fe400078e00ff */
[----:B------:R-:W-:Y:S02]  /*83b0*/  IMAD.MOV.U32 R122, RZ, RZ, RZ ;  /* 0x000000ffff7a7224 */ /* 0x000fe400078e00ff */
[----:B------:R-:W-:-:S07]  /*83c0*/  IMAD.MOV.U32 R116, RZ, RZ, -0x1 ;  /* 0xffffffffff747424 */ /* 0x000fce00078e00ff */
[----:B------:R-:W-:Y:S05]  /*83d0*/  WARPSYNC.COLLECTIVE R116, `(.L_x_182) ;  /* 0x0000000074087348 */ /* 0x000fea0003c00000 */
[----:B------:R0:W1:Y:S02]  /*83e0*/  SHFL.UP P0, R104, R112, R120, R122 ;  /* 0x0400007870687389 */ /* 0x000064000000007a */
[----:B01----:R-:W-:Y:S05]  /*83f0*/  ENDCOLLECTIVE ;  /* 0x000000000000791b */ /* 0x003fea0003800000 */
.L_x_182:
[----:B------:R-:W-:Y:S02]  /*8400*/  IMAD.MOV.U32 R120, RZ, RZ, 0x2 ;  /* 0x00000002ff787424 */ /* 0x000fe400078e00ff */
[----:B------:R-:W-:-:S04]  /*8410*/  IMAD.MOV.U32 R76, RZ, RZ, R104 ;  /* 0x000000ffff4c7224 */ /* 0x000fc800078e0068 */
[----:B------:R-:W-:-:S04]  /*8420*/  @P0 IMAD.IADD R76, R72, 0x1, R76 ;  /* 0x00000001484c0824 */ /* 0x000fc800078e024c */
[----:B------:R-:W-:-:S07]  /*8430*/  IMAD.MOV.U32 R112, RZ, RZ, R76 ;  /* 0x000000ffff707224 */ /* 0x000fce00078e004c */
[----:B------:R-:W-:Y:S05]  /*8440*/  WARPSYNC.COLLECTIVE R116, `(.L_x_183) ;  /* 0x0000000074087348 */ /* 0x000fea0003c00000 */
[----:B------:R0:W1:Y:S02]  /*8450*/  SHFL.UP P0, R104, R112, R120, R122 ;  /* 0x0400007870687389 */ /* 0x000064000000007a */
[----:B01----:R-:W-:Y:S05]  /*8460*/  ENDCOLLECTIVE ;  /* 0x000000000000791b */ /* 0x003fea0003800000 */
.L_x_183:
[----:B------:R-:W-:Y:S02]  /*8470*/  IMAD.MOV.U32 R120, RZ, RZ, 0x4 ;  /* 0x00000004ff787424 */ /* 0x000fe400078e00ff */
[----:B------:R-:W-:-:S04]  /*8480*/  IMAD.MOV.U32 R80, RZ, RZ, R104 ;  /* 0x000000ffff507224 */ /* 0x000fc800078e0068 */
[----:B------:R-:W-:-:S04]  /*8490*/  @P0 IMAD.IADD R80, R76, 0x1, R80 ;  /* 0x000000014c500824 */ /* 0x000fc800078e0250 */
[----:B------:R-:W-:-:S07]  /*84a0*/  IMAD.MOV.U32 R112, RZ, RZ, R80 ;  /* 0x000000ffff707224 */ /* 0x000fce00078e0050 */
[----:B------:R-:W-:Y:S05]  /*84b0*/  WARPSYNC.COLLECTIVE R116, `(.L_x_184) ;  /* 0x0000000074087348 */ /* 0x000fea0003c00000 */
[----:B------:R0:W1:Y:S02]  /*84c0*/  SHFL.UP P0, R104, R112, R120, R122 ;  /* 0x0400007870687389 */ /* 0x000064000000007a */
[----:B01----:R-:W-:Y:S05]  /*84d0*/  ENDCOLLECTIVE ;  /* 0x000000000000791b */ /* 0x003fea0003800000 */
.L_x_184:
        /* <DEDUP_REMOVED lines=8> */
.L_x_185:
        /* <DEDUP_REMOVED lines=8> */
.L_x_186:
[----:B------:R-:W-:-:S04]  /*85e0*/  @P0 IMAD.IADD R104, R100, 0x1, R104 ;  /* 0x0000000164680824 */ /* 0x000fc800078e0268 */
[----:B------:R-:W-:-:S07]  /*85f0*/  IMAD.IADD R72, R104, 0x1, -R72 ;  /* 0x0000000168487824 */ /* 0x000fce00078e0a48 */
[----:B------:R-:W-:Y:S05]  /*8600*/  WARPSYNC.COLLECTIVE R116, `(.L_x_187) ;  /* 0x0000000074087348 */ /* 0x000fea0003c00000 */
[----:B------:R0:W1:Y:S02]  /*8610*/  SHFL.IDX P0, R76, R104, R80, R96 ;  /* 0x00000050684c7389 */ /* 0x0000640000000060 */
[----:B01----:R-:W-:Y:S05]  /*8620*/  ENDCOLLECTIVE ;  /* 0x000000000000791b */ /* 0x003fea0003800000 */
.L_x_187:
[----:B------:R-:W-:Y:S02]  /*8630*/  IMAD.MOV.U32 R104, RZ, RZ, R2 ;  /* 0x000000ffff687224 */ /* 0x000fe400078e0002 */
[----:B------:R-:W-:Y:S02]  /*8640*/  IMAD.MOV.U32 R80, RZ, RZ, RZ ;  /* 0x000000ffff507224 */ /* 0x000fe400078e00ff */
[----:B------:R-:W-:-:S07]  /*8650*/  IMAD.MOV.U32 R108, RZ, RZ, R76 ;  /* 0x000000ffff6c7224 */ /* 0x000fce00078e004c */
[----:B------:R-:W-:Y:S05]  /*8660*/  WARPSYNC.COLLECTIVE R116, `(.L_x_188) ;  /* 0x0000000074087348 */ /* 0x000fea0003c00000 */
[----:B------:R0:W1:Y:S02]  /*8670*/  SHFL.IDX P0, R76, R104, R80, R96 ;  /* 0x00000050684c7389 */ /* 0x0000640000000060 */
[----:B01----:R-:W-:Y:S05]  /*8680*/  ENDCOLLECTIVE ;  /* 0x000000000000791b */ /* 0x003fea0003800000 */
.L_x_188:
[----:B------:R-:W-:Y:S02]  /*8690*/  IMAD.IADD R108, R2, 0x1, R108 ;  /* 0x00000001026c7824 */ /* 0x000fe400078e026c */
[----:B------:R-:W-:Y:S01]  /*86a0*/  IMAD.MOV.U32 R112, RZ, RZ, R76 ;  /* 0x000000ffff707224 */ /* 0x000fe200078e004c */
[----:B------:R-:W-:Y:S06]  /*86b0*/  BRA `(.L_x_189) ;  /* 0xffffffc400947947 */ /* 0x000fec000383ffff */
.L_x_190:
        /* <DEDUP_REMOVED lines=12> */
.L_x_2054:


//--------------------- .text._ZN17fastertransformer19segmented_topp_impl27segmented_top_p_single_passINS0_28Segmented_topk_kernel_paramsI6__halfiLi256ELi1EEELi64EEEvNS0_20TopKPerSegmentParamsE --------------------------
	.section	.text._ZN17fastertransformer19segmented_topp_impl27segmented_top_p_single_passINS0_28Segmented_topk_kernel_paramsI6__halfiLi256ELi1EEELi64EEEvNS0_20TopKPerSegmentParamsE,"ax",@progbits
	.align	128
        .global         _ZN17fastertransformer19segmented_topp_impl27segmented_top_p_single_passINS0_28Segmented_topk_kernel_paramsI6__halfiLi256ELi1EEELi64EEEvNS0_20TopKPerSegmentParamsE
        .type           _ZN17fastertransformer19segmented_topp_impl27segmented_top_p_single_passINS0_28Segmented_topk_kernel_paramsI6__halfiLi256ELi1EEELi64EEEvNS0_20TopKPerSegmentParamsE,@function
        .size           _ZN17fastertransformer19segmented_topp_impl27segmented_top_p_single_passINS0_28Segmented_topk_kernel_paramsI6__halfiLi256ELi1EEELi64EEEvNS0_20TopKPerSegmentParamsE,(.L_x_2055 - _ZN17fastertransformer19segmented_topp_impl27segmented_top_p_single_passINS0_28Segmented_topk_kernel_paramsI6__halfiLi256ELi1EEELi64EEEvNS0_20TopKPerSegmentParamsE)
        .other          _ZN17fastertransformer19segmented_topp_impl27segmented_top_p_single_passINS0_28Segmented_topk_kernel_paramsI6__halfiLi256ELi1EEELi64EEEvNS0_20TopKPerSegmentParamsE,@"STO_CUDA_ENTRY STV_DEFAULT"
_ZN17fastertransformer19segmented_topp_impl27segmented_top_p_single_passINS0_28Segmented_topk_kernel_paramsI6__halfiLi256ELi1EEELi64EEEvNS0_20TopKPerSegmentParamsE:
.text._ZN17fastertransformer19segmented_topp_impl27segmented_top_p_single_passINS0_28Segmented_topk_kernel_paramsI6__halfiLi256ELi1EEELi64EEEvNS0_20TopKPerSegmentParamsE:
[----:B------:R-:W-:Y:S01]  /*0000*/  LDC R1, c[0x0][0x37c] ;  /* 0x0000df00ff017b82 */ /* 0x000fe20000000800 */
[----:B------:R-:W0:Y:S07]  /*0010*/  S2R R0, SR_CTAID.X ;  /* 0x0000000000007919 */ /* 0x000e2e0000002500 */
[----:B------:R-:W0:Y:S01]  /*0020*/  S2UR UR4, SR_CTAID.Y ;  /* 0x00000000000479c3 */ /* 0x000e220000002600 */
[----:B------:R-:W1:Y:S07]  /*0030*/  LDCU.64 UR8, c[0x0][0x358] ;  /* 0x00006b00ff0877ac */ /* 0x000e6e0008000a00 */
[----:B------:R-:W0:Y:S08]  /*0040*/  LDC R217, c[0x0][0x370] ;  /* 0x0000dc00ffd97b82 */ /* 0x000e300000000800 */
[----:B------:R-:W2:Y:S08]  /*0050*/  LDC.64 R2, c[0x0][0x3b0] ;  /* 0x0000ec00ff027b82 */ /* 0x000eb00000000a00 */
[----:B------:R-:W3:Y:S01]  /*0060*/  LDC.64 R4, c[0x0][0x3b8] ;  /* 0x0000ee00ff047b82 */ /* 0x000ee20000000a00 */
[----:B0-----:R-:W-:-:S04]  /*0070*/  IMAD R217, R217, UR4, R0 ;  /* 0x00000004d9d97c24 */ /* 0x001fc8000f8e0200 */
[----:B--2---:R-:W-:-:S06]  /*0080*/  IMAD.WIDE.U32 R2, R217, 0x4, R2 ;  /* 0x00000004d9027825 */ /* 0x004fcc00078e0002 */
[----:B-1----:R-:W2:Y:S01]  /*0090*/  LDG.E R2, desc[UR8][R2.64] ;  /* 0x0000000802027981 */ /* 0x002ea2000c1e1900 */
        /* <DEDUP_REMOVED lines=14> */
.L_x_191:
        /* <DEDUP_REMOVED lines=18> */
[----:B-1----:R-:W-:Y:S01]  /*02a0*/  IMAD.SHL.U32 R133, R151, 0x40, RZ ;  /* 0x0000004097857824 */ /* 0x002fe200078e00ff */
        /* <DEDUP_REMOVED lines=23> */
[----:B------:R-:W-:-:S02]  /*0420*/  VIADD R107, R133, 0xd ;  /* 0x0000000d856b7836 */ /* 0x000fc40000000000 */
[C---:B------:R-:W-:Y:S02]  /*0430*/  VIADD R105, R133.reuse, 0xe ;  /* 0x0000000e85697836 */ /* 0x040fe40000000000 */
[----:B0-----:R-:W-:Y:S02]  /*0440*/  VIADD R2, R0, 0xffffffe ;  /* 0x0ffffffe00027836 */ /* 0x001fe40000000000 */
[C---:B------:R-:W-:Y:S02]  /*0450*/  VIADD R103, R133.reuse, 0xf ;  /* 0x0000000f85677836 */ /* 0x040fe40000000000 */
[----:B------:R0:W1:Y:S01]  /*0460*/  F2I.FTZ.U32.TRUNC.NTZ R3, R2 ;  /* 0x0000000200037305 */ /* 0x000062000021f000 */
[C---:B------:R-:W-:Y:S02]  /*0470*/  VIADD R101, R133.reuse, 0x10 ;  /* 0x0000001085657836 */ /* 0x040fe40000000000 */
[C---:B------:R-:W-:Y:S02]  /*0480*/  VIADD R99, R133.reuse, 0x11 ;  /* 0x0000001185637836 */ /* 0x040fe40000000000 */
[----:B------:R-:W-:-:S02]  /*0490*/  VIADD R95, R133, 0x13 ;  /* 0x00000013855f7836 */ /* 0x000fc40000000000 */
[C---:B------:R-:W-:Y:S02]  /*04a0*/  VIADD R93, R133.reuse, 0x14 ;  /* 0x00000014855d7836 */ /* 0x040fe40000000000 */
[----:B0-----:R-:W-:Y:S02]  /*04b0*/  IMAD.MOV.U32 R2, RZ, RZ, RZ ;  /* 0x000000ffff027224 */ /* 0x001fe400078e00ff */
[C---:B------:R-:W-:Y:S02]  /*04c0*/  VIADD R91, R133.reuse, 0x15 ;  /* 0x00000015855b7836 */ /* 0x040fe40000000000 */
[C---:B------:R-:W-:Y:S02]  /*04d0*/  VIADD R89, R133.reuse, 0x16 ;  /* 0x0000001685597836 */ /* 0x040fe40000000000 */
[----:B-1----:R-:W-:Y:S02]  /*04e0*/  IMAD.MOV R4, RZ, RZ, -R3 ;  /* 0x000000ffff047224 */ /* 0x002fe400078e0a03 */
[----:B------:R-:W-:-:S02]  /*04f0*/  VIADD R87, R133, 0x17 ;  /* 0x0000001785577836 */ /* 0x000fc40000000000 */
[----:B------:R-:W-:Y:S01]  /*0500*/  IMAD R7, R4, R5, RZ ;  /* 0x0000000504077224 */ /* 0x000fe200078e02ff */
[----:B------:R-:W-:Y:S01]  /*0510*/  IABS R4, R8 ;  /* 0x0000000800047213 */ /* 0x000fe20000000000 */
[----:B------:R-:W-:Y:S02]  /*0520*/  VIADD R85, R133, 0x18 ;  /* 0x0000001885557836 */ /* 0x000fe40000000000 */
[----:B------:R-:W-:-:S04]  /*0530*/  IMAD.HI.U32 R3, R3, R7, R2 ;  /* 0x0000000703037227 */ /* 0x000fc800078e0002 */
[----:B------:R-:W-:Y:S02]  /*0540*/  VIADD R81, R133, 0x1a ;  /* 0x0000001a85517836 */ /* 0x000fe40000000000 */
[----:B------:R-:W-:Y:S02]  /*0550*/  IMAD.HI.U32 R152, R3, R4, RZ ;  /* 0x0000000403987227 */ /* 0x000fe400078e00ff */
[----:B------:R-:W0:Y:S02]  /*0560*/  LDC.64 R2, c[0x0][0x380] ;  /* 0x0000e000ff027b82 */ /* 0x000e240000000a00 */
[----:B------:R-:W-:Y:S02]  /*0570*/  IMAD.MOV R0, RZ, RZ, -R152 ;  /* 0x000000ffff007224 */ /* 0x000fe400078e0a98 */
[----:B------:R-:W-:Y:S02]  /*0580*/  VIADD R79, R133, 0x1b ;  /* 0x0000001b854f7836 */ /* 0x000fe40000000000 */
[----:B------:R-:W-:-:S02]  /*0590*/  IMAD R0, R5, R0, R4 ;  /* 0x0000000005007224 */ /* 0x000fc400078e0204 */
[C---:B------:R-:W-:Y:S02]  /*05a0*/  VIADD R77, R133.reuse, 0x1c ;  /* 0x0000001c854d7836 */ /* 0x040fe40000000000 */
[----:B------:R-:W-:Y:S01]  /*05b0*/  VIADD R75, R133, 0x1d ;  /* 0x0000001d854b7836 */ /* 0x000fe20000000000 */
[----:B------:R-:W-:Y:S01]  /*05c0*/  ISETP.GT.U32.AND P1, PT, R5, R0, PT ;  /* 0x000000000500720c */ /* 0x000fe20003f24070 */
[C---:B------:R-:W-:Y:S02]  /*05d0*/  VIADD R73, R133.reuse, 0x1e ;  /* 0x0000001e85497836 */ /* 0x040fe40000000000 */
        /* <DEDUP_REMOVED lines=9> */
[----:B------:R-:W-:Y:S02]  /*0670*/  @!P1 IMAD.IADD R0, R0, 0x1, -R5 ;  /* 0x0000000100009824 */ /* 0x000fe400078e0a05 */
[----:B------:R-:W-:Y:S01]  /*0680*/  @!P1 VIADD R152, R152, 0x1 ;  /* 0x0000000198989836 */ /* 0x000fe20000000000 */
[----:B------:R-:W-:Y:S02]  /*0690*/  ISETP.NE.AND P1, PT, R9, RZ, PT ;  /* 0x000000ff0900720c */ /* 0x000fe40003f25270 */
[----:B------:R-:W-:Y:S02]  /*06a0*/  ISETP.GE.U32.AND P0, PT, R0, R5, PT ;  /* 0x000000050000720c */ /* 0x000fe40003f06070 */
[----:B------:R-:W-:-:S04]  /*06b0*/  LOP3.LUT R0, R8, R9, RZ, 0x3c, !PT ;  /* 0x0000000908007212 */ /* 0x000fc800078e3cff */
[----:B------:R-:W-:-:S07]  /*06c0*/  ISETP.GE.AND P2, PT, R0, RZ, PT ;  /* 0x000000ff0000720c */ /* 0x000fce0003f46270 */
[----:B------:R-:W-:-:S06]  /*06d0*/  @P0 VIADD R152, R152, 0x1 ;  /* 0x0000000198980836 */ /* 0x000fcc0000000000 */
[----:B------:R-:W-:Y:S01]  /*06e0*/  @!P2 IMAD.MOV R152, RZ, RZ, -R152 ;  /* 0x000000ffff98a224 */ /* 0x000fe200078e0a98 */
[----:B------:R-:W-:-:S04]  /*06f0*/  @!P1 LOP3.LUT R152, RZ, R9, RZ, 0x33, !PT ;  /* 0x00000009ff989212 */ /* 0x000fc800078e33ff */
[-C--:B------:R-:W-:Y:S01]  /*0700*/  ISETP.GE.AND P4, PT, R133, R152.reuse, PT ;  /* 0x000000988500720c */ /* 0x080fe20003f86270 */
[-C--:B------:R-:W-:Y:S01]  /*0710*/  IMAD R150, R217, R152.reuse, RZ ;  /* 0x00000098d9967224 */ /* 0x080fe200078e02ff */
[-C--:B------:R-:W-:Y:S02]  /*0720*/  ISETP.GE.AND P3, PT, R131, R152.reuse, PT ;  /* 0x000000988300720c */ /* 0x080fe40003f66270 */
[-C--:B------:R-:W-:Y:S01]  /*0730*/  ISETP.GE.AND P2, PT, R129, R152.reuse, PT ;  /* 0x000000988100720c */ /* 0x080fe20003f46270 */
[----:B0-----:R-:W-:Y:S01]  /*0740*/  IMAD.WIDE R4, R150, 0x2, R2 ;  /* 0x0000000296047825 */ /* 0x001fe200078e0202 */
[-C--:B------:R-:W-:Y:S02]  /*0750*/  ISETP.GE.AND P1, PT, R127, R152.reuse, PT ;  /* 0x000000987f00720c */ /* 0x080fe40003f26270 */
[-C--:B------:R-:W-:Y:S02]  /*0760*/  ISETP.GE.AND P6, PT, R123, R152.reuse, PT ;  /* 0x000000987b00720c */ /* 0x080fe40003fc6270 */
[----:B------:R-:W-:Y:S01]  /*0770*/  ISETP.GE.AND P5, PT, R121, R152, PT ;  /* 0x000000987900720c */ /* 0x000fe20003fa6270 */
[----:B------:R-:W-:Y:S01]  /*0780*/  IMAD.WIDE.U32 R2, R133, 0x2, R4 ;  /* 0x0000000285027825 */ /* 0x000fe200078e0004 */
[----:B------:R-:W-:-:S02]  /*0790*/  PRMT R155, RZ, 0x7610, R155 ;  /* 0x00007610ff9b7816 */ /* 0x000fc4000000009b */
[----:B------:R-:W-:Y:S02]  /*07a0*/  PRMT R153, RZ, 0x7610, R153 ;  /* 0x00007610ff997816 */ /* 0x000fe40000000099 */
[----:B------:R0:W5:Y:S01]  /*07b0*/  @!P4 LDG.E.U16 R215, desc[UR8][R2.64] ;  /* 0x0000000802d7c981 */ /* 0x000162000c1e1500 */
[-C--:B------:R-:W-:Y:S02]  /*07c0*/  ISETP.GE.AND P4, PT, R119, R152.reuse, PT ;  /* 0x000000987700720c */ /* 0x080fe40003f86270 */
[-C--:B------:R-:W-:Y:S01]  /*07d0*/  ISETP.GE.AND P0, PT, R125, R152.reuse, PT ;  /* 0x000000987d00720c */ /* 0x080fe20003f06270 */
        /* <DEDUP_REMOVED lines=42> */
[----:B------:R0:W5:Y:S04]  /*0a80*/  @!P6 LDG.E.U16 R163, desc[UR8][R2.64+0x34] ;  /* 0x0000340802a3e981 */ /* 0x000168000c1e1500 */
[----:B------:R0:W5:Y:S04]  /*0a90*/  @!P5 LDG.E.U16 R161, desc[UR8][R2.64+0x36] ;  /* 0x0000360802a1d981 */ /* 0x000168000c1e1500 */
[----:B------:R0:W5:Y:S04]  /*0aa0*/  @!P4 LDG.E.U16 R159, desc[UR8][R2.64+0x38] ;  /* 0x00003808029fc981 */ /* 0x000168000c1e1500 */
[----:B------:R0:W5:Y:S04]  /*0ab0*/  @!P3 LDG.E.U16 R157, desc[UR8][R2.64+0x3a] ;  /* 0x00003a08029db981 */ /* 0x000168000c1e1500 */
[----:B------:R0:W5:Y:S04]  /*0ac0*/  @!P2 LDG.E.U16 R155, desc[UR8][R2.64+0x3c] ;  /* 0x00003c08029ba981 */ /* 0x000168000c1e1500 */
[----:B------:R0:W5:Y:S04]  /*0ad0*/  @!P1 LDG.E.U16 R153, desc[UR8][R2.64+0x3e] ;  /* 0x00003e0802999981 */ /* 0x000168000c1e1500 */
[----:B------:R0:W5:Y:S01]  /*0ae0*/  @!P0 LDG.E.U16 R207, desc[UR8][R2.64+0x8] ;  /* 0x0000080802cf8981 */ /* 0x000162000c1e1500 */
[----:B------:R-:W-:-:S13]  /*0af0*/  ISETP.GE.AND P0, PT, R111, R152, PT ;  /* 0x000000986f00720c */ /* 0x000fda0003f06270 */
[----:B------:R0:W5:Y:S01]  /*0b00*/  @!P0 LDG.E.U16 R193, desc[UR8][R2.64+0x16] ;  /* 0x0000160802c18981 */ /* 0x000162000c1e1500 */
[----:B------:R-:W-:Y:S02]  /*0b10*/  ISETP.GE.AND P0, PT, R97, R152, PT ;  /* 0x000000986100720c */ /* 0x000fe40003f06270 */
[----:B------:R-:W-:-:S11]  /*0b20*/  SHF.R.U32.HI R0, RZ, 0x8, R151 ;  /* 0x00000008ff007819 */ /* 0x000fd60000011697 */
[----:B------:R0:W5:Y:S01]  /*0b30*/  @!P0 LDG.E.U16 R179, desc[UR8][R2.64+0x24] ;  /* 0x0000240802b38981 */ /* 0x000162000c1e1500 */
[----:B------:R-:W-:Y:S01]  /*0b40*/  ISETP.GE.AND P0, PT, R83, R152, PT ;  /* 0x000000985300720c */ /* 0x000fe20003f06270 */
[----:B------:R-:W-:Y:S01]  /*0b50*/  IMAD.MOV R0, RZ, RZ, -R0 ;  /* 0x000000ffff007224 */ /* 0x000fe200078e0a00 */
[----:B------:R-:W-:-:S11]  /*0b60*/  SHF.R.U32.HI R7, RZ, 0x5, R151 ;  /* 0x00000005ff077819 */ /* 0x000fd60000011697 */
[----:B------:R0:W5:Y:S01]  /*0b70*/  @!P0 LDG.E.U16 R165, desc[UR8][R2.64+0x32] ;  /* 0x0000320802a58981 */ /* 0x000162000c1e1500 */
[----:B------:R-:W-:Y:S01]  /*0b80*/  LOP3.LUT P0, R10, R0, 0x3, RZ, 0xc0, !PT ;  /* 0x00000003000a7812 */ /* 0x000fe2000780c0ff */
[----:B------:R-:W-:Y:S01]  /*0b90*/  BSSY.RECONVERGENT B0, `(.L_x_192) ;  /* 0x0000024000007945 */ /* 0x000fe20003800200 */
[----:B------:R-:W-:Y:S01]  /*0ba0*/  LOP3.LUT R0, R151, 0x1f, RZ, 0xc0, !PT ;  /* 0x0000001f97007812 */ /* 0x000fe200078ec0ff */
[----:B------:R-:W-:Y:S01]  /*0bb0*/  IMAD.MOV.U32 R9, RZ, RZ, R7 ;  /* 0x000000ffff097224 */ /* 0x000fe200078e0007 */
[----:B------:R-:W-:-:S09]  /*0bc0*/  SHF.R.S32.HI R149, RZ, 0x1f, R150 ;  /* 0x0000001fff957819 */ /* 0x000fd20000011496 */
[----:B0-----:R-:W-:Y:S05]  /*0bd0*/  @!P0 BRA `(.L_x_193) ;  /* 0x00000000007c8947 */ /* 0x001fea0003800000 */
[----:B------:R-:W0:Y:S01]  /*0be0*/  S2R R11, SR_CgaCtaId ;  /* 0x00000000000b7919 */ /* 0x000e220000008800 */
[----:B------:R-:W1:Y:S01]  /*0bf0*/  LDCU.64 UR4, c[0x0][0x380] ;  /* 0x00007000ff0477ac */ /* 0x000e620008000a00 */
[C---:B------:R-:W-:Y:S01]  /*0c00*/  SHF.L.U64.HI R3, R150.reuse, 0x1, R149 ;  /* 0x0000000196037819 */ /* 0x040fe20000010295 */
[----:B------:R-:W-:Y:S01]  /*0c10*/  IMAD.SHL.U32 R2, R150, 0x2, RZ ;  /* 0x0000000296027824 */ /* 0x000fe200078e00ff */
[----:B------:R-:W-:Y:S01]  /*0c20*/  MOV R8, 0x400 ;  /* 0x0000040000087802 */ /* 0x000fe20000000f00 */
[----:B------:R-:W-:Y:S02]  /*0c30*/  IMAD R13, R7, 0x40, R0 ;  /* 0x00000040070d7824 */ /* 0x000fe400078e0200 */
[----:B------:R-:W-:Y:S02]  /*0c40*/  IMAD.SHL.U32 R6, R0, 0x200, RZ ;  /* 0x0000020000067824 */ /* 0x000fe400078e00ff */
[----:B------:R-:W-:-:S04]  /*0c50*/  IMAD.WIDE.U32 R2, R13, 0x2, R2 ;  /* 0x000000020d027825 */ /* 0x000fc800078e0002 */
[----:B------:R-:W-:Y:S02]  /*0c60*/  IMAD.SHL.U32 R9, R7, 0x2, RZ ;  /* 0x0000000207097824 */ /* 0x000fe400078e00ff */
[----:B------:R-:W-:-:S03]  /*0c70*/  VIADD R8, R8, 0x4b0 ;  /* 0x000004b008087836 */ /* 0x000fc60000000000 */
[----:B------:R-:W-:Y:S01]  /*0c80*/  LOP3.LUT R6, R6, R9, RZ, 0xfc, !PT ;  /* 0x0000000906067212 */ /* 0x000fe200078efcff */
[----:B------:R-:W-:Y:S01]  /*0c90*/  IMAD R9, R10, 0x8, R7 ;  /* 0x000000080a097824 */ /* 0x000fe200078e0207 */
[----:B-1----:R-:W-:-:S04]  /*0ca0*/  IADD3 R2, P0, PT, R2, UR4, RZ ;  /* 0x0000000402027c10 */ /* 0x002fc8000ff1e0ff */
[----:B------:R-:W-:-:S04]  /*0cb0*/  IADD3 R2, P1, PT, R2, 0x40, RZ ;  /* 0x0000004002027810 */ /* 0x000fc80007f3e0ff */
[----:B------:R-:W-:Y:S02]  /*0cc0*/  IADD3.X R15, PT, PT, RZ, UR5, R3, P1, P0 ;  /* 0x00000005ff0f7c10 */ /* 0x000fe40008fe0403 */
[----:B0-----:R-:W-:Y:S01]  /*0cd0*/  LEA R11, R11, R8, 0x18 ;  /* 0x000000080b0b7211 */ /* 0x001fe200078ec0ff */
[----:B------:R-:W-:-:S03]  /*0ce0*/  IMAD.MOV R8, RZ, RZ, -R10 ;  /* 0x000000ffff087224 */ /* 0x000fc600078e0a0a */
[----:B------:R-:W-:-:S07]  /*0cf0*/  IADD3 R6, PT, PT, R6, 0x6000, R11 ;  /* 0x0000600006067810 */ /* 0x000fce0007ffe00b */
.L_x_194:
[----:B------:R-:W-:Y:S01]  /*0d00*/  VIADD R3, R13, 0x20 ;  /* 0x000000200d037836 */ /* 0x000fe20000000000 */
[----:B------:R-:W-:-:S04]  /*0d10*/  PRMT R11, RZ, 0x7610, R11 ;  /* 0x00007610ff0b7816 */ /* 0x000fc8000000000b */
[----:B------:R-:W-:-:S13]  /*0d20*/  ISETP.GE.AND P0, PT, R3, R152, PT ;  /* 0x000000980300720c */ /* 0x000fda0003f06270 */
[----:B------:R-:W-:-:S05]  /*0d30*/  @!P0 IMAD.MOV.U32 R3, RZ, RZ, R15 ;  /* 0x000000ffff038224 */ /* 0x000fca00078e000f */
[----:B------:R0:W2:Y:S01]  /*0d40*/  @!P0 LDG.E.U16 R11, desc[UR8][R2.64] ;  /* 0x00000008020b8981 */ /* 0x0000a2000c1e1500 */
[----:B------:R-:W-:Y:S02]  /*0d50*/  VIADD R8, R8, 0x1 ;  /* 0x0000000108087836 */ /* 0x000fe40000000000 */
[----:B------:R-:W-:-:S03]  /*0d60*/  VIADD R13, R13, 0x200 ;  /* 0x000002000d0d7836 */ /* 0x000fc60000000000 */
[----:B------:R-:W-:Y:S02]  /*0d70*/  ISETP.NE.AND P0, PT, R8, RZ, PT ;  /* 0x000000ff0800720c */ /* 0x000fe40003f05270 */
[----:B0-----:R-:W-:-:S05]  /*0d80*/  IADD3 R2, P1, PT, R2, 0x400, RZ ;  /* 0x0000040002027810 */ /* 0x001fca0007f3e0ff */
[----:B------:R-:W-:Y:S01]  /*0d90*/  IMAD.X R15, RZ, RZ, R15, P1 ;  /* 0x000000ffff0f7224 */ /* 0x000fe200008e060f */
[----:B--2---:R0:W-:Y:S02]  /*0da0*/  STS.U16 [R6], R11 ;  /* 0x0000000b06007388 */ /* 0x0041e40000000400 */
[----:B0-----:R-:W-:-:S03]  /*0db0*/  VIADD R6, R6, 0x10 ;  /* 0x0000001006067836 */ /* 0x001fc60000000000 */
[----:B------:R-:W-:Y:S05]  /*0dc0*/  @P0 BRA `(.L_x_194) ;  /* 0xfffffffc00cc0947 */ /* 0x000fea000383ffff */
.L_x_193:
[----:B------:R-:W-:Y:S05]  /*0dd0*/  BSYNC.RECONVERGENT B0 ;  /* 0x0000000000007941 */ /* 0x000fea0003800200 */
.L_x_192:
[----:B------:R-:W-:Y:S01]  /*0de0*/  BSSY.RECONVERGENT B0, `(.L_x_195) ;  /* 0x0000021000007945 */ /* 0x000fe20003800200 */
.L_x_196:
[----:B------:R-:W-:Y:S01]  /*0df0*/  IMAD.SHL.U32 R3, R9, 0x40, RZ ;  /* 0x0000004009037824 */ /* 0x000fe200078e00ff */
[----:B0-----:R-:W-:Y:S02]  /*0e00*/  PRMT R6, RZ, 0x7610, R6 ;  /* 0x00007610ff067816 */ /* 0x001fe40000000006 */
[----:B------:R-:W-:Y:S02]  /*0e10*/  PRMT R8, RZ, 0x7610, R8 ;  /* 0x00007610ff087816 */ /* 0x000fe40000000008 */
[C---:B------:R-:W-:Y:S02]  /*0e20*/  LOP3.LUT R17, R3.reuse, 0x20, R0, 0xfe, !PT ;  /* 0x0000002003117812 */ /* 0x040fe400078efe00 */
[----:B------:R-:W-:Y:S02]  /*0e30*/  LOP3.LUT R3, R3, 0x1f, R151, 0xf8, !PT ;  /* 0x0000001f03037812 */ /* 0x000fe400078ef897 */
[CC--:B------:R-:W-:Y:S01]  /*0e40*/  ISETP.GE.AND P0, PT, R17.reuse, R152.reuse, PT ;  /* 0x000000981100720c */ /* 0x0c0fe20003f06270 */
[C---:B------:R-:W-:Y:S01]  /*0e50*/  VIADD R11, R17.reuse, 0x200 ;  /* 0x00000200110b7836 */ /* 0x040fe20000000000 */
[----:B------:R-:W-:Y:S01]  /*0e60*/  PRMT R10, RZ, 0x7610, R10 ;  /* 0x00007610ff0a7816 */ /* 0x000fe2000000000a */
[C---:B------:R-:W-:Y:S01]  /*0e70*/  VIADD R13, R17.reuse, 0x400 ;  /* 0x00000400110d7836 */ /* 0x040fe20000000000 */
[----:B------:R-:W-:Y:S01]  /*0e80*/  PRMT R12, RZ, 0x7610, R12 ;  /* 0x00007610ff0c7816 */ /* 0x000fe2000000000c */
[----:B------:R-:W-:Y:S01]  /*0e90*/  VIADD R15, R17, 0x600 ;  /* 0x00000600110f7836 */ /* 0x000fe20000000000 */
[-C--:B------:R-:W-:Y:S01]  /*0ea0*/  ISETP.GE.AND P1, PT, R11, R152.reuse, PT ;  /* 0x000000980b00720c */ /* 0x080fe20003f26270 */
[----:B------:R-:W-:Y:S01]  /*0eb0*/  IMAD.WIDE.U32 R2, R3, 0x2, R4 ;  /* 0x0000000203027825 */ /* 0x000fe200078e0004 */
[----:B------:R-:W-:-:S02]  /*0ec0*/  ISETP.GE.AND P2, PT, R13, R152, PT ;  /* 0x000000980d00720c */ /* 0x000fc40003f46270 */
[----:B------:R-:W-:-:S03]  /*0ed0*/  ISETP.GE.AND P3, PT, R15, R152, PT ;  /* 0x000000980f00720c */ /* 0x000fc60003f66270 */
[----:B------:R-:W2:Y:S06]  /*0ee0*/  @!P0 LDG.E.U16 R6, desc[UR8][R2.64+0x40] ;  /* 0x0000400802068981 */ /* 0x000eac000c1e1500 */
[----:B------:R-:W3:Y:S04]  /*0ef0*/  @!P1 LDG.E.U16 R8, desc[UR8][R2.64+0x440] ;  /* 0x0004400802089981 */ /* 0x000ee8000c1e1500 */
[----:B------:R-:W4:Y:S04]  /*0f00*/  @!P2 LDG.E.U16 R10, desc[UR8][R2.64+0x840] ;  /* 0x00084008020aa981 */ /* 0x000f28000c1e1500 */
[----:B------:R-:W4:Y:S01]  /*0f10*/  @!P3 LDG.E.U16 R12, desc[UR8][R2.64+0xc40] ;  /* 0x000c4008020cb981 */ /* 0x000f22000c1e1500 */
[----:B------:R-:W-:Y:S01]  /*0f20*/  MOV R13, 0x400 ;  /* 0x00000400000d7802 */ /* 0x000fe20000000f00 */
[----:B------:R-:W-:Y:S01]  /*0f30*/  IMAD R11, R0, 0x100, R9 ;  /* 0x00000100000b7824 */ /* 0x000fe200078e0209 */
[C---:B------:R-:W-:Y:S01]  /*0f40*/  ISETP.GE.U32.AND P0, PT, R9.reuse, 0xe0, PT ;  /* 0x000000e00900780c */ /* 0x040fe20003f06070 */
[----:B------:R-:W0:Y:S01]  /*0f50*/  S2R R15, SR_CgaCtaId ;  /* 0x00000000000f7919 */ /* 0x000e220000008800 */
[----:B------:R-:W-:-:S02]  /*0f60*/  VIADD R9, R9, 0x20 ;  /* 0x0000002009097836 */ /* 0x000fc40000000000 */
[----:B------:R-:W-:-:S05]  /*0f70*/  VIADD R148, R13, 0x4b0 ;  /* 0x000004b00d947836 */ /* 0x000fca0000000000 */
[----:B0-----:R-:W-:-:S05]  /*0f80*/  LEA R148, R15, R148, 0x18 ;  /* 0x000000940f947211 */ /* 0x001fca00078ec0ff */
[----:B------:R-:W-:-:S05]  /*0f90*/  IMAD R11, R11, 0x2, R148 ;  /* 0x000000020b0b7824 */ /* 0x000fca00078e0294 */
[----:B--2---:R0:W-:Y:S04]  /*0fa0*/  STS.U16 [R11+0x6000], R6 ;  /* 0x006000060b007388 */ /* 0x0041e80000000400 */
[----:B---3--:R0:W-:Y:S04]  /*0fb0*/  STS.U16 [R11+0x6010], R8 ;  /* 0x006010080b007388 */ /* 0x0081e80000000400 */
[----:B----4-:R0:W-:Y:S04]  /*0fc0*/  STS.U16 [R11+0x6020], R10 ;  /* 0x0060200a0b007388 */ /* 0x0101e80000000400 */
[----:B------:R0:W-:Y:S01]  /*0fd0*/  STS.U16 [R11+0x6030], R12 ;  /* 0x0060300c0b007388 */ /* 0x0001e20000000400 */
[----:B------:R-:W-:Y:S05]  /*0fe0*/  @!P0 BRA `(.L_x_196) ;  /* 0xfffffffc00808947 */ /* 0x000fea000383ffff */
[----:B------:R-:W-:Y:S05]  /*0ff0*/  BSYNC.RECONVERGENT B0 ;  /* 0x0000000000007941 */ /* 0x000fea0003800200 */
.L_x_195:
[----:B------:R-:W-:Y:S01]  /*1000*/  ISETP.NE.AND P0, PT, R151, RZ, PT ;  /* 0x000000ff9700720c */ /* 0x000fe20003f05270 */
[----:B------:R-:W1:Y:S01]  /*1010*/  LDC R139, c[0x0][0x3d4] ;  /* 0x0000f500ff8b7b82 */ /* 0x000e620000000800 */
[----:B------:R-:W-:Y:S01]  /*1020*/  VIADD R2, R13, 0x10 ;  /* 0x000000100d027836 */ /* 0x000fe20000000000 */
[C---:B------:R-:W-:Y:S01]  /*1030*/  LEA.HI R138, R151.reuse, R151, RZ, 0x1d ;  /* 0x00000097978a7211 */ /* 0x040fe200078fe8ff */
[----:B------:R-:W-:Y:S01]  /*1040*/  IMAD R147, R151, 0x2, R148 ;  /* 0x0000000297937824 */ /* 0x000fe200078e0294 */
[----:B------:R-:W-:Y:S02]  /*1050*/  CS2R R144, SRZ ;  /* 0x0000000000907805 */ /* 0x000fe4000001ff00 */
[----:B------:R-:W-:Y:S01]  /*1060*/  PRMT R146, RZ, 0x7610, R146 ;  /* 0x00007610ff927816 */ /* 0x000fe20000000092 */
[----:B------:R-:W-:Y:S01]  /*1070*/  IMAD.MOV.U32 R142, RZ, RZ, RZ ;  /* 0x000000ffff8e7224 */ /* 0x000fe200078e00ff */
[----:B------:R-:W-:Y:S01]  /*1080*/  LEA R2, R15, R2, 0x18 ;  /* 0x000000020f027211 */ /* 0x000fe200078ec0ff */
[----:B------:R-:W-:Y:S01]  /*1090*/  IMAD.MOV.U32 R141, RZ, RZ, RZ ;  /* 0x000000ffff8d7224 */ /* 0x000fe200078e00ff */
[----:B------:R-:W-:Y:S01]  /*10a0*/  PRMT R143, RZ, 0x7610, R143 ;  /* 0x00007610ff8f7816 */ /* 0x000fe2000000008f */
[----:B------:R-:W-:Y:S01]  /*10b0*/  VIADD R69, R133, 0x20 ;  /* 0x0000002085457836 */ /* 0x000fe20000000000 */
[----:B------:R-:W2:Y:S01]  /*10c0*/  LDCU UR7, c[0x0][0x3d4] ;  /* 0x00007a80ff0777ac */ /* 0x000ea20008000800 */
[----:B------:R-:W-:Y:S01]  /*10d0*/  @!P0 LEA R0, R15, R13, 0x18 ;  /* 0x0000000d0f008211 */ /* 0x000fe200078ec0ff */
[----:B------:R-:W-:-:S02]  /*10e0*/  IMAD R140, R7, 0x4, R2 ;  /* 0x00000004078c7824 */ /* 0x000fc400078e0202 */
[----:B------:R-:W-:Y:S01]  /*10f0*/  VIADD R2, R2, 0x10 ;  /* 0x0000001002027836 */ /* 0x000fe20000000000 */
[----:B------:R-:W-:Y:S01]  /*1100*/  UMOV UR6, 0xd ;  /* 0x0000000d00067882 */ /* 0x000fe20000000000 */
[----:B------:R3:W-:Y:S01]  /*1110*/  @!P0 STS [R0], RZ ;  /* 0x000000ff00008388 */ /* 0x0007e20000000800 */
[C---:B------:R-:W-:Y:S02]  /*1120*/  VIADD R67, R133.reuse, 0x21 ;  /* 0x0000002185437836 */ /* 0x040fe40000000000 */
[C---:B------:R-:W-:Y:S02]  /*1130*/  VIADD R65, R133.reuse, 0x22 ;  /* 0x0000002285417836 */ /* 0x040fe40000000000 */
[C---:B------:R-:W-:Y:S02]  /*1140*/  VIADD R63, R133.reuse, 0x23 ;  /* 0x00000023853f7836 */ /* 0x040fe40000000000 */
[----:B------:R-:W-:Y:S02]  /*1150*/  VIADD R61, R133, 0x24 ;  /* 0x00000024853d7836 */ /* 0x000fe40000000000 */
[----:B-1----:R-:W-:Y:S01]  /*1160*/  FADD.FTZ R139, R139, 0.0099999997764825820923 ;  /* 0x3c23d70a8b8b7421 */ /* 0x002fe20000010000 */
        /* <DEDUP_REMOVED lines=24> */
[----:B0-----:R-:W-:-:S02]  /*12f0*/  VIADD R11, R133, 0x3d ;  /* 0x0000003d850b7836 */ /* 0x001fc40000000000 */
[C---:B------:R-:W-:Y:S02]  /*1300*/  VIADD R9, R133.reuse, 0x3e ;  /* 0x0000003e85097836 */ /* 0x040fe40000000000 */
[----:B------:R-:W-:Y:S02]  /*1310*/  VIADD R3, R133, 0x3f ;  /* 0x0000003f85037836 */ /* 0x000fe40000000000 */
[--C-:B------:R-:W-:Y:S02]  /*1320*/  IMAD R138, R138, 0x4, R2.reuse ;  /* 0x000000048a8a7824 */ /* 0x100fe400078e0202 */
[----:B--23--:R-:W-:-:S07]  /*1330*/  IMAD R137, R151, 0x24, R2 ;  /* 0x0000002497897824 */ /* 0x00cfce00078e0202 */
.L_x_207:
[----:B------:R-:W-:Y:S01]  /*1340*/  UMOV UR4, 0x1 ;  /* 0x0000000100047882 */ /* 0x000fe20000000000 */
[----:B------:R-:W-:Y:S01]  /*1350*/  BAR.SYNC.DEFER_BLOCKING 0x0 ;  /* 0x0000000000007b1d */ /* 0x000fe20000010000 */
[----:B------:R-:W-:-:S05]  /*1360*/  USHF.L.U32 UR4, UR4, UR6, URZ ;  /* 0x0000000604047299 */ /* 0x000fca00080006ff */
[----:B------:R-:W-:Y:S01]  /*1370*/  BSSY.RECONVERGENT B0, `(.L_x_197) ;  /* 0x0000226000007945 */ /* 0x000fe20003800200 */
[----:B------:R-:W-:-:S04]  /*1380*/  LOP3.LUT R136, R146, UR4, RZ, 0xfc, !PT ;  /* 0x0000000492887c12 */ /* 0x000fc8000f8efcff */
[C---:B-----5:R-:W-:Y:S02]  /*1390*/  LOP3.LUT R0, R136.reuse, R203, RZ, 0x30, !PT ;  /* 0x000000cb88007212 */ /* 0x060fe400078e30ff */
[----:B------:R-:W-:Y:S02]  /*13a0*/  LOP3.LUT R5, R136, R213, RZ, 0x30, !PT ;  /* 0x000000d588057212 */ /* 0x000fe400078e30ff */
[----:B------:R-:W-:Y:S02]  /*13b0*/  PRMT R4, R0, 0x9910, RZ ;  /* 0x0000991000047816 */ /* 0x000fe400000000ff */
[----:B------:R-:W-:Y:S02]  /*13c0*/  LOP3.LUT R0, R136, R201, RZ, 0x30, !PT ;  /* 0x000000c988007212 */ /* 0x000fe400078e30ff */
[----:B------:R-:W-:Y:S02]  /*13d0*/  ISETP.NE.AND P6, PT, R4, RZ, PT ;  /* 0x000000ff0400720c */ /* 0x000fe40003fc5270 */
[----:B------:R-:W-:-:S02]  /*13e0*/  LOP3.LUT R4, R136, R215, RZ, 0x30, !PT ;  /* 0x000000d788047212 */ /* 0x000fc400078e30ff */
[----:B------:R-:W-:Y:S01]  /*13f0*/  PRMT R0, R0, 0x9910, RZ ;  /* 0x0000991000007816 */ /* 0x000fe200000000ff */
[----:B------:R-:W-:Y:S01]  /*1400*/  LDS.U16 R239, [R147+0x6000] ;  /* 0x0060000093ef7984 */ /* 0x000fe20000000400 */
[----:B------:R-:W-:Y:S02]  /*1410*/  PRMT R10, R4, 0x9910, RZ ;  /* 0x00009910040a7816 */ /* 0x000fe400000000ff */
[----:B------:R-:W-:Y:S01]  /*1420*/  ISETP.NE.AND P3, PT, R0, RZ, PT ;  /* 0x000000ff0000720c */ /* 0x000fe20003f65270 */
[----:B------:R-:W-:Y:S01]  /*1430*/  LDS.U16 R241, [R147+0x6200] ;  /* 0x0062000093f17984 */ /* 0x000fe20000000400 */
[C---:B------:R-:W-:Y:S02]  /*1440*/  LOP3.LUT R0, R136.reuse, R197, RZ, 0x30, !PT ;  /* 0x000000c588007212 */ /* 0x040fe400078e30ff */
[----:B0-----:R-:W-:Y:S01]  /*1450*/  LOP3.LUT R2, R136, R199, RZ, 0x30, !PT ;  /* 0x000000c788027212 */ /* 0x001fe200078e30ff */
[----:B------:R-:W0:Y:S01]  /*1460*/  LDS.U16 R243, [R147+0x6400] ;  /* 0x0064000093f37984 */ /* 0x000e220000000400 */
[----:B------:R-:W-:-:S02]  /*1470*/  ISETP.NE.AND P5, PT, R10, RZ, PT ;  /* 0x000000ff0a00720c */ /* 0x000fc40003fa5270 */
[----:B------:R-:W-:Y:S01]  /*1480*/  PRMT R12, R5, 0x9910, RZ ;  /* 0x00009910050c7816 */ /* 0x000fe200000000ff */
[----:B------:R-:W-:Y:S01]  /*1490*/  HADD2.F32 R5, -RZ, R215.H0_H0 ;  /* 0x200000d7ff057230 */ /* 0x000fe20000004100 */
[----:B------:R-:W-:Y:S01]  /*14a0*/  LOP3.LUT R6, R136, R211, RZ, 0x30, !PT ;  /* 0x000000d388067212 */ /* 0x000fe200078e30ff */
[----:B-1----:R-:W1:Y:S01]  /*14b0*/  LDS.U16 R245, [R147+0x6600] ;  /* 0x0066000093f57984 */ /* 0x002e620000000400 */
[----:B------:R-:W-:Y:S02]  /*14c0*/  PRMT R4, R0, 0x9910, RZ ;  /* 0x0000991000047816 */ /* 0x000fe400000000ff */
[----:B------:R-:W-:Y:S01]  /*14d0*/  PRMT R2, R2, 0x9910, RZ ;  /* 0x0000991002027816 */ /* 0x000fe200000000ff */
[----:B--2---:R-:W2:Y:S01]  /*14e0*/  LDS.U16 R251, [R147+0x6c00] ;  /* 0x006c000093fb7984 */ /* 0x004ea20000000400 */
[----:B------:R-:W-:Y:S02]  /*14f0*/  FSEL R0, RZ, 1, P5 ;  /* 0x3f800000ff007808 */ /* 0x000fe40002800000 */
[----:B------:R-:W-:Y:S01]  /*1500*/  ISETP.NE.AND P1, PT, R12, RZ, PT ;  /* 0x000000ff0c00720c */ /* 0x000fe20003f25270 */
[----:B---3--:R-:W3:Y:S01]  /*1510*/  LDS.U16 R247, [R147+0x6800] ;  /* 0x0068000093f77984 */ /* 0x008ee20000000400 */
[----:B------:R-:W-:Y:S01]  /*1520*/  PRMT R14, R6, 0x9910, RZ ;  /* 0x00009910060e7816 */ /* 0x000fe200000000ff */
[----:B------:R-:W-:Y:S01]  /*1530*/  FFMA.FTZ R0, R0, R5, RZ ;  /* 0x0000000500007223 */ /* 0x000fe200000100ff */
[----:B------:R-:W-:Y:S01]  /*1540*/  ISETP.NE.AND P2, PT, R2, RZ, PT ;  /* 0x000000ff0200720c */ /* 0x000fe20003f45270 */
[----:B------:R-:W-:Y:S01]  /*1550*/  HADD2.F32 R2, -RZ, R213.H0_H0 ;  /* 0x200000d5ff027230 */ /* 0x000fe20000004100 */
[----:B------:R-:W-:Y:S01]  /*1560*/  FSEL R7, RZ, 1, P1 ;  /* 0x3f800000ff077808 */ /* 0x000fe20000800000 */
[----:B------:R-:W4:Y:S01]  /*1570*/  LDS.U16 R249, [R147+0x6a00] ;  /* 0x006a000093f97984 */ /* 0x000f220000000400 */
[----:B------:R-:W-:-:S02]  /*1580*/  LOP3.LUT R5, R136, R209, RZ, 0x30, !PT ;  /* 0x000000d188057212 */ /* 0x000fc400078e30ff */
[----:B------:R-:W-:Y:S01]  /*1590*/  ISETP.NE.AND P0, PT, R14, RZ, PT ;  /* 0x000000ff0e00720c */ /* 0x000fe20003f05270 */
[----:B------:R-:W-:Y:S01]  /*15a0*/  FFMA.FTZ R0, R7, R2, R0 ;  /* 0x0000000207007223 */ /* 0x000fe20000010000 */
[----:B------:R-:W-:Y:S01]  /*15b0*/  PRMT R16, R5, 0x9910, RZ ;  /* 0x0000991005107816 */ /* 0x000fe200000000ff */
[----:B------:R-:W-:Y:S01]  /*15c0*/  HADD2.F32 R2, -RZ, R211.H0_H0 ;  /* 0x200000d3ff027230 */ /* 0x000fe20000004100 */
[----:B------:R-:W-:Y:S01]  /*15d0*/  FSEL R5, RZ, 1, P0 ;  /* 0x3f800000ff057808 */ /* 0x000fe20000000000 */
[----:B------:R-:W4:Y:S01]  /*15e0*/  LDS.U16 R64, [R147+0x6e00] ;  /* 0x006e000093407984 */ /* 0x000f220000000400 */
[----:B------:R-:W-:Y:S02]  /*15f0*/  ISETP.NE.AND P4, PT, R4, RZ, PT ;  /* 0x000000ff0400720c */ /* 0x000fe40003f85270 */
[C---:B------:R-:W-:Y:S01]  /*1600*/  LOP3.LUT R4, R136.reuse, R195, RZ, 0x30, !PT ;  /* 0x000000c388047212 */ /* 0x040fe200078e30ff */
[----:B------:R-:W-:Y:S01]  /*1610*/  FFMA.FTZ R0, R5, R2, R0 ;  /* 0x0000000205007223 */ /* 0x000fe20000010000 */
[----:B------:R-:W-:Y:S01]  /*1620*/  LOP3.LUT R6, R136, R193, RZ, 0x30, !PT ;  /* 0x000000c188067212 */ /* 0x000fe200078e30ff */
[----:B------:R-:W-:Y:S01]  /*1630*/  HADD2.F32 R2, -RZ, R209.H0_H0 ;  /* 0x200000d1ff027230 */ /* 0x000fe20000004100 */
[----:B------:R-:W-:Y:S01]  /*1640*/  PRMT R7, R4, 0x9910, RZ ;  /* 0x0000991004077816 */ /* 0x000fe200000000ff */
[----:B------:R-:W4:Y:S01]  /*1650*/  LDS.U16 R66, [R147+0x7000] ;  /* 0x0070000093427984 */ /* 0x000f220000000400 */
[----:B------:R-:W-:-:S02]  /*1660*/  SEL R5, RZ, 0x2, P1 ;  /* 0x00000002ff057807 */ /* 0x000fc40000800000 */
[----:B------:R-:W-:Y:S01]  /*1670*/  ISETP.NE.AND P1, PT, R16, RZ, PT ;  /* 0x000000ff1000720c */ /* 0x000fe20003f25270 */
[----:B------:R-:W4:Y:S01]  /*1680*/  LDS.U16 R72, [R147+0x7400] ;  /* 0x0074000093487984 */ /* 0x000f220000000400 */
[----:B------:R-:W-:Y:S02]  /*1690*/  PRMT R8, R6, 0x9910, RZ ;  /* 0x0000991006087816 */ /* 0x000fe400000000ff */
[----:B------:R-:W-:Y:S01]  /*16a0*/  SEL R4, RZ, 0x1, P5 ;  /* 0x00000001ff047807 */ /* 0x000fe20002800000 */
[----:B------:R-:W4:Y:S01]  /*16b0*/  LDS.U16 R68, [R147+0x7200] ;  /* 0x0072000093447984 */ /* 0x000f220000000400 */
[----:B------:R-:W-:Y:S02]  /*16c0*/  LOP3.LUT R6, R136, R207, RZ, 0x30, !PT ;  /* 0x000000cf88067212 */ /* 0x000fe400078e30ff */
[----:B------:R-:W-:Y:S01]  /*16d0*/  ISETP.NE.AND P5, PT, R7, RZ, PT ;  /* 0x000000ff0700720c */ /* 0x000fe20003fa5270 */
[----:B------:R-:W-:Y:S01]  /*16e0*/  LDS.U16 R76, [R147+0x7600] ;  /* 0x00760000934c7984 */ /* 0x000fe20000000400 */
[----:B------:R-:W-:-:S02]  /*16f0*/  FSEL R7, RZ, 1, P1 ;  /* 0x3f800000ff077808 */ /* 0x000fc40000800000 */
[----:B------:R-:W-:Y:S01]  /*1700*/  PRMT R18, R6, 0x9910, RZ ;  /* 0x0000991006127816 */ /* 0x000fe200000000ff */
[----:B------:R-:W4:Y:S01]  /*1710*/  LDS.U16 R78, [R147+0x7800] ;  /* 0x00780000934e7984 */ /* 0x000f220000000400 */
[----:B------:R-:W-:Y:S01]  /*1720*/  SEL R6, RZ, 0x4, P0 ;  /* 0x00000004ff067807 */ /* 0x000fe20000000000 */
[----:B------:R-:W-:Y:S01]  /*1730*/  FFMA.FTZ R0, R7, R2, R0 ;  /* 0x0000000207007223 */ /* 0x000fe20000010000 */
[----:B------:R-:W-:Y:S01]  /*1740*/  ISETP.NE.AND P0, PT, R8, RZ, PT ;  /* 0x000000ff0800720c */ /* 0x000fe20003f05270 */
[----:B------:R-:W-:Y:S01]  /*1750*/  LDS.U16 R80, [R147+0x7c00] ;  /* 0x007c000093507984 */ /* 0x000fe20000000400 */
[C---:B------:R-:W-:Y:S02]  /*1760*/  LOP3.LUT R8, R136.reuse, R205, RZ, 0x30, !PT ;  /* 0x000000cd88087212 */ /* 0x040fe400078e30ff */
[----:B------:R-:W-:Y:S01]  /*1770*/  LOP3.LUT R2, R136, R191, RZ, 0x30, !PT ;  /* 0x000000bf88027212 */ /* 0x000fe200078e30ff */
[----:B------:R-:W-:Y:S01]  /*1780*/  LDS.U16 R82, [R147+0x8000] ;  /* 0x0080000093527984 */ /* 0x000fe20000000400 */
[----:B------:R-:W-:-:S02]  /*1790*/  SEL R7, RZ, 0x8, P1 ;  /* 0x00000008ff077807 */ /* 0x000fc40000800000 */
[----:B------:R-:W-:Y:S01]  /*17a0*/  ISETP.NE.AND P1, PT, R18, RZ, PT ;  /* 0x000000ff1200720c */ /* 0x000fe20003f25270 */
[----:B------:R-:W-:Y:S01]  /*17b0*/  LDS.U16 R84, [R147+0x8200] ;  /* 0x0082000093547984 */ /* 0x000fe20000000400 */
[----:B------:R-:W-:Y:S02]  /*17c0*/  PRMT R20, R8, 0x9910, RZ ;  /* 0x0000991008147816 */ /* 0x000fe400000000ff */
[----:B------:R-:W-:Y:S01]  /*17d0*/  PRMT R26, R2, 0x9910, RZ ;  /* 0x00009910021a7816 */ /* 0x000fe200000000ff */
[----:B------:R-:W-:Y:S01]  /*17e0*/  HADD2.F32 R2, -RZ, R207.H0_H0 ;  /* 0x200000cfff027230 */ /* 0x000fe20000004100 */
[----:B------:R-:W-:Y:S01]  /*17f0*/  FSEL R135, RZ, 1, P1 ;  /* 0x3f800000ff877808 */ /* 0x000fe20000800000 */
[----:B------:R-:W-:Y:S01]  /*1800*/  LDS.U16 R86, [R147+0x8400] ;  /* 0x0084000093567984 */ /* 0x000fe20000000400 */
[----:B------:R-:W-:Y:S02]  /*1810*/  SEL R24, RZ, 0x10, P1 ;  /* 0x00000010ff187807 */ /* 0x000fe40000800000 */
[----:B------:R-:W-:Y:S01]  /*1820*/  ISETP.NE.AND P1, PT, R20, RZ, PT ;  /* 0x000000ff1400720c */ /* 0x000fe20003f25270 */
[----:B------:R-:W-:Y:S01]  /*1830*/  FFMA.FTZ R0, R135, R2, R0 ;  /* 0x0000000287007223 */ /* 0x000fe20000010000 */
[----:B------:R-:W-:Y:S01]  /*1840*/  HADD2.F32 R2, -RZ, R205.H0_H0 ;  /* 0x200000cdff027230 */ /* 0x000fe20000004100 */
[----:B------:R-:W-:Y:S01]  /*1850*/  LOP3.LUT R8, R136, R189, RZ, 0x30, !PT ;  /* 0x000000bd88087212 */ /* 0x000fe200078e30ff */
[----:B------:R-:W-:Y:S01]  /*1860*/  LDS.U16 R88, [R147+0x8800] ;  /* 0x0088000093587984 */ /* 0x000fe20000000400 */
[----:B------:R-:W-:-:S02]  /*1870*/  FSEL R219, RZ, 1, P1 ;  /* 0x3f800000ffdb7808 */ /* 0x000fc40000800000 */
[----:B------:R-:W-:Y:S01]  /*1880*/  PRMT R28, R8, 0x9910, RZ ;  /* 0x00009910081c7816 */ /* 0x000fe200000000ff */
[----:B------:R-:W-:Y:S01]  /*1890*/  LDS.U16 R92, [R147+0x8c00] ;  /* 0x008c0000935c7984 */ /* 0x000fe20000000400 */
[----:B------:R-:W-:Y:S01]  /*18a0*/  FSEL R221, RZ, 1, P6 ;  /* 0x3f800000ffdd7808 */ /* 0x000fe20003000000 */
[----:B------:R-:W-:Y:S01]  /*18b0*/  FFMA.FTZ R0, R219, R2, R0 ;  /* 0x00000002db007223 */ /* 0x000fe20000010000 */
[----:B------:R-:W-:Y:S01]  /*18c0*/  HADD2.F32 R2, -RZ, R203.H0_H0 ;  /* 0x200000cbff027230 */ /* 0x000fe20000004100 */
[----:B------:R-:W-:Y:S01]  /*18d0*/  SEL R22, RZ, 0x20, P1 ;  /* 0x00000020ff167807 */ /* 0x000fe20000800000 */
[----:B------:R-:W-:Y:S01]  /*18e0*/  LDS.U16 R94, [R147+0x8e00] ;  /* 0x008e0000935e7984 */ /* 0x000fe20000000400 */
[----:B------:R-:W-:Y:S02]  /*18f0*/  LOP3.LUT R8, R136, R187, RZ, 0x30, !PT ;  /* 0x000000bb88087212 */ /* 0x000fe400078e30ff */
[----:B------:R-:W-:Y:S01]  /*1900*/  ISETP.NE.AND P1, PT, R26, RZ, PT ;  /* 0x000000ff1a00720c */ /* 0x000fe20003f25270 */
[----:B------:R-:W-:Y:S01]  /*1910*/  FFMA.FTZ R0, R221, R2, R0 ;  /* 0x00000002dd007223 */ /* 0x000fe20000010000 */
[----:B------:R-:W-:Y:S01]  /*1920*/  SEL R26, RZ, 0x40, P6 ;  /* 0x00000040ff1a7807 */ /* 0x000fe20003000000 */
[----:B------:R-:W-:Y:S01]  /*1930*/  HADD2.F32 R2, -RZ, R201.H0_H0 ;  /* 0x200000c9ff027230 */ /* 0x000fe20000004100 */
[----:B------:R-:W-:Y:S01]  /*1940*/  ISETP.NE.AND P6, PT, R28, RZ, PT ;  /* 0x000000ff1c00720c */ /* 0x000fe20003fc5270 */
[----:B------:R-:W-:Y:S01]  /*1950*/  LDS.U16 R96, [R147+0x9000] ;  /* 0x0090000093607984 */ /* 0x000fe20000000400 */
[----:B------:R-:W-:-:S02]  /*1960*/  PRMT R28, R8, 0x9910, RZ ;  /* 0x00009910081c7816 */ /* 0x000fc400000000ff */
[----:B------:R-:W-:Y:S01]  /*1970*/  LOP3.LUT R8, R136, R185, RZ, 0x30, !PT ;  /* 0x000000b988087212 */ /* 0x000fe200078e30ff */
[----:B------:R-:W-:Y:S01]  /*1980*/  LDS.U16 R98, [R147+0x9200] ;  /* 0x0092000093627984 */ /* 0x000fe20000000400 */
[----:B------:R-:W-:Y:S02]  /*1990*/  FSEL R219, RZ, 1, P3 ;  /* 0x3f800000ffdb7808 */ /* 0x000fe40001800000 */
[----:B------:R-:W-:Y:S01]  /*19a0*/  PRMT R30, R8, 0x9910, RZ ;  /* 0x00009910081e7816 */ /* 0x000fe200000000ff */
[----:B------:R-:W-:Y:S01]  /*19b0*/  LDS.U16 R100, [R147+0x9400] ;  /* 0x0094000093647984 */ /* 0x000fe20000000400 */
[----:B------:R-:W-:Y:S01]  /*19c0*/  SEL R135, RZ, 0x80, P3 ;  /* 0x00000080ff877807 */ /* 0x000fe20001800000 */
[----:B------:R-:W-:Y:S01]  /*19d0*/  FFMA.FTZ R0, R219, R2, R0 ;  /* 0x00000002db007223 */ /* 0x000fe20000010000 */
[----:B------:R-:W-:Y:S01]  /*19e0*/  LOP3.LUT R8, R136, R183, RZ, 0x30, !PT ;  /* 0x000000b788087212 */ /* 0x000fe200078e30ff */
[----:B------:R-:W-:Y:S01]  /*19f0*/  HADD2.F32 R2, -RZ, R199.H0_H0 ;  /* 0x200000c7ff027230 */ /* 0x000fe20000004100 */
[----:B------:R-:W-:Y:S01]  /*1a00*/  ISETP.NE.AND P3, PT, R28, RZ, PT ;  /* 0x000000ff1c00720c */ /* 0x000fe20003f65270 */
[----:B------:R-:W-:Y:S01]  /*1a10*/  LDS.U16 R102, [R147+0x9600] ;  /* 0x0096000093667984 */ /* 0x000fe20000000400 */
[----:B------:R-:W-:-:S02]  /*1a20*/  FSEL R221, RZ, 1, P2 ;  /* 0x3f800000ffdd7808 */ /* 0x000fc40001000000 */
[----:B------:R-:W-:Y:S01]  /*1a30*/  SEL R28, RZ, 0x100, P2 ;  /* 0x00000100ff1c7807 */ /* 0x000fe20001000000 */
[----:B------:R-:W-:Y:S01]  /*1a40*/  LDS.U16 R104, [R147+0x9800] ;  /* 0x0098000093687984 */ /* 0x000fe20000000400 */
[----:B------:R-:W-:Y:S01]  /*1a50*/  ISETP.NE.AND P2, PT, R30, RZ, PT ;  /* 0x000000ff1e00720c */ /* 0x000fe20003f45270 */
[----:B------:R-:W-:Y:S01]  /*1a60*/  FFMA.FTZ R0, R221, R2, R0 ;  /* 0x00000002dd007223 */ /* 0x000fe20000010000 */
[----:B------:R-:W-:Y:S01]  /*1a70*/  PRMT R30, R8, 0x9910, RZ ;  /* 0x00009910081e7816 */ /* 0x000fe200000000ff */
[----:B------:R-:W-:Y:S01]  /*1a80*/  HADD2.F32 R2, -RZ, R197.H0_H0 ;  /* 0x200000c5ff027230 */ /* 0x000fe20000004100 */
        /* <DEDUP_REMOVED lines=36> */
[----:B------:R-:W-:Y:S01]  /*1cd0*/  LOP3.LUT R8, R136, R171, RZ, 0x30, !PT ;  /* 0x000000ab88087212 */ /* 0x000fe200078e30ff */
[----:B------:R-:W-:Y:S01]  /*1ce0*/  HADD2.F32 R2, -RZ, R187.H0_H0 ;  /* 0x200000bbff027230 */ /* 0x000fe20000004100 */
[----:B------:R-:W-:Y:S02]  /*1cf0*/  ISETP.NE.AND P6, PT, R34, RZ, PT ;  /* 0x000000ff2200720c */ /* 0x000fe40003fc5270 */
        /* <DEDUP_REMOVED lines=19> */
[----:B------:R-:W-:Y:S01]  /*1e30*/  LOP3.LUT R36, R136, R165, RZ, 0x30, !PT ;  /* 0x000000a588247212 */ /* 0x000fe200078e30ff */
[----:B------:R-:W-:Y:S01]  /*1e40*/  HADD2.F32 R2, -RZ, R179.H0_H0 ;  /* 0x200000b3ff027230 */ /* 0x000fe20000004100 */
[----:B------:R-:W-:Y:S01]  /*1e50*/  PRMT R38, R8, 0x9910, RZ ;  /* 0x0000991008267816 */ /* 0x000fe200000000ff */
[----:B------:R-:W-:Y:S01]  /*1e60*/  HADD2.F32 R8, -RZ, R181.H0_H0 ;  /* 0x200000b5ff087230 */ /* 0x000fe20000004100 */
[----:B------:R-:W-:-:S02]  /*1e70*/  FSEL R231, RZ, 1, P5 ;  /* 0x3f800000ffe77808 */ /* 0x000fc40002800000 */
[----:B------:R-:W-:Y:S02]  /*1e80*/  PRMT R36, R36, 0x9910, RZ ;  /* 0x0000991024247816 */ /* 0x000fe400000000ff */
[----:B------:R-:W-:Y:S01]  /*1e90*/  FSEL R229, RZ, 1, P0 ;  /* 0x3f800000ffe57808 */ /* 0x000fe20000000000 */
[----:B------:R-:W-:Y:S01]  /*1ea0*/  FFMA.FTZ R0, R231, R8, R0 ;  /* 0x00000008e7007223 */ /* 0x000fe20000010000 */
[----:B------:R-:W-:Y:S01]  /*1eb0*/  SEL R46, RZ, 0x40000, P0 ;  /* 0x00040000ff2e7807 */ /* 0x000fe20000000000 */
[----:B------:R-:W-:Y:S01]  /*1ec0*/  IMAD.MOV.U32 R8, RZ, RZ, R36 ;  /* 0x000000ffff087224 */ /* 0x000fe200078e0024 */
[----:B------:R-:W-:Y:S01]  /*1ed0*/  FSEL R231, RZ, 1, P1 ;  /* 0x3f800000ffe77808 */ /* 0x000fe20000800000 */
[----:B------:R-:W-:Y:S01]  /*1ee0*/  FFMA.FTZ R0, R229, R2, R0 ;  /* 0x00000002e5007223 */ /* 0x000fe20000010000 */
[----:B------:R-:W-:Y:S01]  /*1ef0*/  HADD2.F32 R2, -RZ, R175.H0_H0 ;  /* 0x200000afff027230 */ /* 0x000fe20000004100 */
[----:B------:R-:W-:Y:S02]  /*1f00*/  FSEL R229, RZ, 1, P6 ;  /* 0x3f800000ffe57808 */ /* 0x000fe40003000000 */
[----:B------:R-:W-:Y:S01]  /*1f10*/  ISETP.NE.AND P0, PT, R8, RZ, PT ;  /* 0x000000ff0800720c */ /* 0x000fe20003f05270 */
[----:B------:R-:W-:Y:S01]  /*1f20*/  HADD2.F32 R8, -RZ, R177.H0_H0 ;  /* 0x200000b1ff087230 */ /* 0x000fe20000004100 */
[----:B------:R-:W-:-:S02]  /*1f30*/  LOP3.LUT R36, R136, R163, RZ, 0x30, !PT ;  /* 0x000000a388247212 */ /* 0x000fc400078e30ff */
[----:B------:R-:W-:Y:S02]  /*1f40*/  FSEL R233, RZ, 1, P2 ;  /* 0x3f800000ffe97808 */ /* 0x000fe40001000000 */
[----:B------:R-:W-:Y:S01]  /*1f50*/  FFMA.FTZ R0, R231, R8, R0 ;  /* 0x00000008e7007223 */ /* 0x000fe20000010000 */
[----:B------:R-:W-:Y:S01]  /*1f60*/  HADD2.F32 R8, -RZ, R173.H0_H0 ;  /* 0x200000adff087230 */ /* 0x000fe20000004100 */
[----:B------:R-:W-:Y:S02]  /*1f70*/  FSEL R231, RZ, 1, P3 ;  /* 0x3f800000ffe77808 */ /* 0x000fe40001800000 */
[----:B------:R-:W-:Y:S01]  /*1f80*/  FFMA.FTZ R0, R229, R2, R0 ;  /* 0x00000002e5007223 */ /* 0x000fe20000010000 */
[----:B------:R-:W-:Y:S01]  /*1f90*/  HADD2.F32 R2, -RZ, R171.H0_H0 ;  /* 0x200000abff027230 */ /* 0x000fe20000004100 */
[----:B------:R-:W-:Y:S02]  /*1fa0*/  PRMT R36, R36, 0x9910, RZ ;  /* 0x0000991024247816 */ /* 0x000fe400000000ff */
[----:B------:R-:W-:Y:S01]  /*1fb0*/  FFMA.FTZ R0, R231, R8, R0 ;  /* 0x00000008e7007223 */ /* 0x000fe20000010000 */
[----:B------:R-:W-:-:S02]  /*1fc0*/  SEL R227, RZ, 0x20000, P5 ;  /* 0x00020000ffe37807 */ /* 0x000fc40002800000 */
[----:B------:R-:W-:Y:S01]  /*1fd0*/  LOP3.LUT R8, R136, R161, RZ, 0x30, !PT ;  /* 0x000000a188087212 */ /* 0x000fe200078e30ff */
[----:B------:R-:W-:Y:S01]  /*1fe0*/  FFMA.FTZ R0, R233, R2, R0 ;  /* 0x00000002e9007223 */ /* 0x000fe20000010000 */
[----:B------:R-:W-:Y:S01]  /*1ff0*/  ISETP.NE.AND P5, PT, R38, RZ, PT ;  /* 0x000000ff2600720c */ /* 0x000fe20003fa5270 */
[----:B------:R-:W-:Y:S01]  /*2000*/  HADD2.F32 R2, -RZ, R169.H0_H0 ;  /* 0x200000a9ff027230 */ /* 0x000fe20000004100 */
[----:B------:R-:W-:Y:S02]  /*2010*/  SEL R229, RZ, 0x80000, P1 ;  /* 0x00080000ffe57807 */ /* 0x000fe40000800000 */
[----:B------:R-:W-:Y:S02]  /*2020*/  FSEL R231, RZ, 1, P4 ;  /* 0x3f800000ffe77808 */ /* 0x000fe40002000000 */
[----:B------:R-:W-:Y:S02]  /*2030*/  ISETP.NE.AND P1, PT, R36, RZ, PT ;  /* 0x000000ff2400720c */ /* 0x000fe40003f25270 */
[----:B------:R-:W-:Y:S01]  /*2040*/  LOP3.LUT R36, R136, R159, RZ, 0x30, !PT ;  /* 0x0000009f88247212 */ /* 0x000fe200078e30ff */
[----:B------:R-:W-:Y:S01]  /*2050*/  FFMA.FTZ R0, R231, R2, R0 ;  /* 0x00000002e7007223 */ /* 0x000fe20000010000 */
[----:B------:R-:W-:Y:S01]  /*2060*/  PRMT R38, R8, 0x9910, RZ ;  /* 0x0000991008267816 */ /* 0x000fe200000000ff */
[----:B------:R-:W-:Y:S01]  /*2070*/  HADD2.F32 R8, -RZ, R167.H0_H0 ;  /* 0x200000a7ff087230 */ /* 0x000fe20000004100 */
[----:B------:R-:W-:Y:S01]  /*2080*/  FSEL R233, RZ, 1, P5 ;  /* 0x3f800000ffe97808 */ /* 0x000fe20002800000 */
[----:B------:R-:W-:Y:S01]  /*2090*/  HADD2.F32 R2, -RZ, R165.H0_H0 ;  /* 0x200000a5ff027230 */ /* 0x000fe20000004100 */
[----:B------:R-:W-:-:S02]  /*20a0*/  PRMT R36, R36, 0x9910, RZ ;  /* 0x0000991024247816 */ /* 0x000fc400000000ff */
[----:B------:R-:W-:Y:S01]  /*20b0*/  SEL R231, RZ, 0x200000, P3 ;  /* 0x00200000ffe77807 */ /* 0x000fe20001800000 */
[----:B------:R-:W-:Y:S01]  /*20c0*/  FFMA.FTZ R0, R233, R8, R0 ;  /* 0x00000008e9007223 */ /* 0x000fe20000010000 */
[----:B------:R-:W-:Y:S01]  /*20d0*/  FSEL R233, RZ, 1, P0 ;  /* 0x3f800000ffe97808 */ /* 0x000fe20000000000 */
[----:B------:R-:W-:Y:S01]  /*20e0*/  IMAD.MOV.U32 R8, RZ, RZ, R36 ;  /* 0x000000ffff087224 */ /* 0x000fe200078e0024 */
[----:B------:R-:W-:Y:S02]  /*20f0*/  SEL R48, RZ, 0x100000, P6 ;  /* 0x00100000ff307807 */ /* 0x000fe40003000000 */
[----:B------:R-:W-:Y:S01]  /*2100*/  ISETP.NE.AND P6, PT, R38, RZ, PT ;  /* 0x000000ff2600720c */ /* 0x000fe20003fc5270 */
[----:B------:R-:W-:Y:S01]  /*2110*/  FFMA.FTZ R0, R233, R2, R0 ;  /* 0x00000002e9007223 */ /* 0x000fe20000010000 */
[----:B------:R-:W-:Y:S01]  /*2120*/  ISETP.NE.AND P3, PT, R8, RZ, PT ;  /* 0x000000ff0800720c */ /* 0x000fe20003f65270 */
[----:B------:R-:W-:Y:S01]  /*2130*/  HADD2.F32 R8, -RZ, R163.H0_H0 ;  /* 0x200000a3ff087230 */ /* 0x000fe20000004100 */
[----:B------:R-:W-:-:S02]  /*2140*/  LOP3.LUT R2, R136, R157, RZ, 0x30, !PT ;  /* 0x0000009d88027212 */ /* 0x000fc400078e30ff */
[----:B------:R-:W-:Y:S02]  /*2150*/  FSEL R235, RZ, 1, P1 ;  /* 0x3f800000ffeb7808 */ /* 0x000fe40000800000 */
[----:B------:R-:W-:Y:S01]  /*2160*/  PRMT R38, R2, 0x9910, RZ ;  /* 0x0000991002267816 */ /* 0x000fe200000000ff */
[----:B------:R-:W-:Y:S01]  /*2170*/  HADD2.F32 R2, -RZ, R161.H0_H0 ;  /* 0x200000a1ff027230 */ /* 0x000fe20000004100 */
[----:B------:R-:W-:Y:S01]  /*2180*/  FSEL R233, RZ, 1, P6 ;  /* 0x3f800000ffe97808 */ /* 0x000fe20003000000 */
[----:B------:R-:W-:Y:S01]  /*2190*/  FFMA.FTZ R0, R235, R8, R0 ;  /* 0x00000008eb007223 */ /* 0x000fe20000010000 */
[----:B------:R-:W-:Y:S02]  /*21a0*/  LOP3.LUT R8, R136, R155, RZ, 0x30, !PT ;  /* 0x0000009b88087212 */ /* 0x000fe400078e30ff */
[----:B------:R-:W-:Y:S01]  /*21b0*/  FSEL R235, RZ, 1, P3 ;  /* 0x3f800000ffeb7808 */ /* 0x000fe20001800000 */
[----:B------:R-:W-:Y:S01]  /*21c0*/  FFMA.FTZ R0, R233, R2, R0 ;  /* 0x00000002e9007223 */ /* 0x000fe20000010000 */
[----:B------:R-:W-:Y:S01]  /*21d0*/  HADD2.F32 R2, -RZ, R159.H0_H0 ;  /* 0x2000009fff027230 */ /* 0x000fe20000004100 */
[----:B------:R-:W-:-:S02]  /*21e0*/  SEL R52, RZ, 0x400000, P2 ;  /* 0x00400000ff347807 */ /* 0x000fc40001000000 */
[----:B------:R-:W-:Y:S02]  /*21f0*/  LOP3.LUT R36, R136, R153, RZ, 0x30, !PT ;  /* 0x0000009988247212 */ /* 0x000fe400078e30ff */
[----:B------:R-:W-:Y:S01]  /*2200*/  ISETP.NE.AND P2, PT, R38, RZ, PT ;  /* 0x000000ff2600720c */ /* 0x000fe20003f45270 */
[----:B------:R-:W-:Y:S01]  /*2210*/  FFMA.FTZ R0, R235, R2, R0 ;  /* 0x00000002eb007223 */ /* 0x000fe20000010000 */
[----:B------:R-:W-:Y:S01]  /*2220*/  PRMT R8, R8, 0x9910, RZ ;  /* 0x0000991008087816 */ /* 0x000fe200000000ff */
[----:B------:R-:W-:Y:S01]  /*2230*/  HADD2.F32 R2, -RZ, R157.H0_H0 ;  /* 0x2000009dff027230 */ /* 0x000fe20000004100 */
[----:B------:R-:W-:Y:S02]  /*2240*/  SEL R233, RZ, 0x800000, P4 ;  /* 0x00800000ffe97807 */ /* 0x000fe40002000000 */
[----:B------:R-:W-:Y:S02]  /*2250*/  PRMT R36, R36, 0x9910, RZ ;  /* 0x0000991024247816 */ /* 0x000fe400000000ff */
[----:B------:R-:W-:Y:S01]  /*2260*/  ISETP.NE.AND P4, PT, R8, RZ, PT ;  /* 0x000000ff0800720c */ /* 0x000fe20003f85270 */
[----:B------:R-:W-:Y:S01]  /*2270*/  HADD2.F32 R8, -RZ, R155.H0_H0 ;  /* 0x2000009bff087230 */ /* 0x000fe20000004100 */
[----:B------:R-:W-:-:S02]  /*2280*/  FSEL R235, RZ, 1, P2 ;  /* 0x3f800000ffeb7808 */ /* 0x000fc40001000000 */
[----:B------:R-:W-:Y:S02]  /*2290*/  SEL R50, RZ, 0x1000000, P5 ;  /* 0x01000000ff327807 */ /* 0x000fe40002800000 */
[----:B------:R-:W-:Y:S01]  /*22a0*/  ISETP.NE.AND P5, PT, R36, RZ, PT ;  /* 0x000000ff2400720c */ /* 0x000fe20003fa5270 */
[----:B------:R-:W-:Y:S01]  /*22b0*/  FFMA.FTZ R0, R235, R2, R0 ;  /* 0x00000002eb007223 */ /* 0x000fe20000010000 */
[----:B------:R-:W-:Y:S01]  /*22c0*/  FSEL R237, RZ, 1, P4 ;  /* 0x3f800000ffed7808 */ /* 0x000fe20002000000 */
[----:B------:R-:W-:Y:S01]  /*22d0*/  HADD2.F32 R2, -RZ, R153.H0_H0 ;  /* 0x20000099ff027230 */ /* 0x000fe20000004100 */
[----:B------:R-:W-:Y:S02]  /*22e0*/  FSEL R235, RZ, 1, P5 ;  /* 0x3f800000ffeb7808 */ /* 0x000fe40002800000 */
[C---:B0-----:R-:W-:Y:S01]  /*22f0*/  LOP3.LUT R36, R136.reuse, R243, RZ, 0x30, !PT ;  /* 0x000000f388247212 */ /* 0x041fe200078e30ff */
[----:B------:R-:W-:Y:S01]  /*2300*/  FFMA.FTZ R0, R237, R8, R0 ;  /* 0x00000008ed007223 */ /* 0x000fe20000010000 */
[C---:B------:R-:W-:Y:S01]  /*2310*/  LOP3.LUT R8, R136.reuse, R241, RZ, 0x30, !PT ;  /* 0x000000f188087212 */ /* 0x040fe200078e30ff */
[----:B------:R-:W-:Y:S01]  /*2320*/  HADD2.F32 R243, -RZ, R243.H0_H0 ;  /* 0x200000f3fff37230 */ /* 0x000fe20000004100 */
[----:B------:R-:W-:Y:S01]  /*2330*/  SEL R237, RZ, 0x2000000, P0 ;  /* 0x02000000ffed7807 */ /* 0x000fe20000000000 */
[----:B------:R-:W-:Y:S01]  /*2340*/  FFMA.FTZ R0, R235, R2, R0 ;  /* 0x00000002eb007223 */ /* 0x000fe20000010000 */
[----:B------:R-:W-:-:S02]  /*2350*/  LOP3.LUT R2, R136, R239, RZ, 0x30, !PT ;  /* 0x000000ef88027212 */ /* 0x000fc400078e30ff */
[----:B------:R-:W-:Y:S01]  /*2360*/  PRMT R40, R8, 0x9910, RZ ;  /* 0x0000991008287816 */ /* 0x000fe200000000ff */
[----:B------:R-:W-:Y:S01]  /*2370*/  HADD2.F32 R8, -RZ, R241.H0_H0 ;  /* 0x200000f1ff087230 */ /* 0x000fe20000004100 */
[----:B------:R-:W-:Y:S01]  /*2380*/  PRMT R44, R2, 0x9910, RZ ;  /* 0x00009910022c7816 */ /* 0x000fe200000000ff */
[----:B------:R-:W-:Y:S01]  /*2390*/  HADD2.F32 R2, -RZ, R239.H0_H0 ;  /* 0x200000efff027230 */ /* 0x000fe20000004100 */
[----:B------:R-:W-:Y:S02]  /*23a0*/  SEL R54, RZ, 0x4000000, P1 ;  /* 0x04000000ff367807 */ /* 0x000fe40000800000 */
[----:B------:R-:W-:Y:S02]  /*23b0*/  ISETP.NE.AND P0, PT, R44, RZ, PT ;  /* 0x000000ff2c00720c */ /* 0x000fe40003f05270 */
[----:B------:R-:W-:Y:S02]  /*23c0*/  ISETP.NE.AND P1, PT, R40, RZ, PT ;  /* 0x000000ff2800720c */ /* 0x000fe40003f25270 */
[----:B------:R-:W-:-:S02]  /*23d0*/  FSEL R239, RZ, 1, P0 ;  /* 0x3f800000ffef7808 */ /* 0x000fc40000000000 */
[----:B------:R-:W-:Y:S02]  /*23e0*/  PRMT R38, R36, 0x9910, RZ ;  /* 0x0000991024267816 */ /* 0x000fe400000000ff */
[----:B------:R-:W-:Y:S01]  /*23f0*/  FSEL R241, RZ, 1, P1 ;  /* 0x3f800000fff17808 */ /* 0x000fe20000800000 */
[----:B------:R-:W-:Y:S01]  /*2400*/  FFMA.FTZ R0, R239, R2, R0 ;  /* 0x00000002ef007223 */ /* 0x000fe20000010000 */
[----:B-1----:R-:W-:Y:S01]  /*2410*/  LOP3.LUT R2, R136, R245, RZ, 0x30, !PT ;  /* 0x000000f588027212 */ /* 0x002fe200078e30ff */
[----:B------:R-:W-:Y:S01]  /*2420*/  HADD2.F32 R245, -RZ, R245.H0_H0 ;  /* 0x200000f5fff57230 */ /* 0x000fe20000004100 */
[----:B------:R-:W-:Y:S01]  /*2430*/  SEL R235, RZ, 0x8000000, P6 ;  /* 0x08000000ffeb7807 */ /* 0x000fe20003000000 */
[----:B------:R-:W-:Y:S01]  /*2440*/  FFMA.FTZ R0, R241, R8, R0 ;  /* 0x00000008f1007223 */ /* 0x000fe20000010000 */
[----:B------:R-:W-:Y:S02]  /*2450*/  ISETP.NE.AND P6, PT, R38, RZ, PT ;  /* 0x000000ff2600720c */ /* 0x000fe40003fc5270 */
[----:B------:R-:W-:-:S02]  /*2460*/  PRMT R36, R2, 0x9910, RZ ;  /* 0x0000991002247816 */ /* 0x000fc400000000ff */
[C---:B--2---:R-:W-:Y:S01]  /*2470*/  LOP3.LUT R2, R136.reuse, R251, RZ, 0x30, !PT ;  /* 0x000000fb88027212 */ /* 0x044fe200078e30ff */
[----:B------:R-:W-:Y:S01]  /*2480*/  HADD2.F32 R251, -RZ, R251.H0_H0 ;  /* 0x200000fbfffb7230 */ /* 0x000fe20000004100 */
[----:B---3--:R-:W-:Y:S01]  /*2490*/  LOP3.LUT R8, R136, R247, RZ, 0x30, !PT ;  /* 0x000000f788087212 */ /* 0x008fe200078e30ff */
[----:B------:R-:W-:Y:S01]  /*24a0*/  HADD2.F32 R247, -RZ, R247.H0_H0 ;  /* 0x200000f7fff77230 */ /* 0x000fe20000004100 */
[----:B------:R-:W-:Y:S02]  /*24b0*/  SEL R56, RZ, 0x10000000, P3 ;  /* 0x10000000ff387807 */ /* 0x000fe40001800000 */
[----:B------:R-:W-:Y:S02]  /*24c0*/  FSEL R239, RZ, 1, P6 ;  /* 0x3f800000ffef7808 */ /* 0x000fe40003000000 */
[----:B------:R-:W-:Y:S02]  /*24d0*/  ISETP.NE.AND P3, PT, R36, RZ, PT ;  /* 0x000000ff2400720c */ /* 0x000fe40003f65270 */
[----:B----4-:R-:W-:Y:S01]  /*24e0*/  LOP3.LUT R58, R136, R249, RZ, 0x30, !PT ;  /* 0x000000f9883a7212 */ /* 0x010fe200078e30ff */
[----:B------:R-:W-:Y:S01]  /*24f0*/  FFMA.FTZ R0, R239, R243, R0 ;  /* 0x000000f3ef007223 */ /* 0x000fe20000010000 */
[----:B------:R-:W-:Y:S01]  /*2500*/  PRMT R60, R2, 0x9910, RZ ;  /* 0x00009910023c7816 */ /* 0x000fe200000000ff */
[----:B------:R-:W-:Y:S01]  /*2510*/  HADD2.F32 R249, -RZ, R249.H0_H0 ;  /* 0x200000f9fff97230 */ /* 0x000fe20000004100 */
[----:B------:R-:W-:-:S02]  /*2520*/  PRMT R8, R8, 0x9910, RZ ;  /* 0x0000991008087816 */ /* 0x000fc400000000ff */
[----:B------:R-:W-:Y:S02]  /*2530*/  FSEL R241, RZ, 1, P3 ;  /* 0x3f800000fff17808 */ /* 0x000fe40001800000 */
[----:B------:R-:W-:Y:S01]  /*2540*/  PRMT R2, R58, 0x9910, RZ ;  /* 0x000099103a027816 */ /* 0x000fe200000000ff */
[----:B------:R-:W-:Y:S01]  /*2550*/  IMAD.MOV.U32 R58, RZ, RZ, R60 ;  /* 0x000000ffff3a7224 */ /* 0x000fe200078e003c */
[----:B------:R-:W-:Y:S01]  /*2560*/  SEL R239, RZ, 0x20000000, P2 ;  /* 0x20000000ffef7807 */ /* 0x000fe20001000000 */
[----:B------:R-:W-:Y:S01]  /*2570*/  FFMA.FTZ R0, R241, R245, R0 ;  /* 0x000000f5f1007223 */ /* 0x000fe20000010000 */
[----:B------:R-:W-:Y:S02]  /*2580*/  ISETP.NE.AND P2, PT, R8, RZ, PT ;  /* 0x000000ff0800720c */ /* 0x000fe40003f45270 */
[----:B------:R-:W-:Y:S02]  /*2590*/  SEL R241, RZ, 0x1, P0 ;  /* 0x00000001fff17807 */ /* 0x000fe40000000000 */
[----:B------:R-:W-:-:S02]  /*25a0*/  FSEL R243, RZ, 1, P2 ;  /* 0x3f800000fff37808 */ /* 0x000fc40001000000 */
[----:B------:R-:W-:Y:S02]  /*25b0*/  ISETP.NE.AND P0, PT, R58, RZ, PT ;  /* 0x000000ff3a00720c */ /* 0x000fe40003f05270 */
[----:B------:R-:W-:Y:S01]  /*25c0*/  SEL R58, RZ, 0x2, P1 ;  /* 0x00000002ff3a7807 */ /* 0x000fe20000800000 */
[----:B------:R-:W-:Y:S01]  /*25d0*/  FFMA.FTZ R0, R243, R247, R0 ;  /* 0x000000f7f3007223 */ /* 0x000fe20000010000 */
[----:B------:R-:W-:Y:S02]  /*25e0*/  ISETP.NE.AND P1, PT, R2, RZ, PT ;  /* 0x000000ff0200720c */ /* 0x000fe40003f25270 */
[C---:B------:R-:W-:Y:S01]  /*25f0*/  LOP3.LUT R60, R136.reuse, R64, RZ, 0x30, !PT ;  /* 0x00000040883c7212 */ /* 0x040fe200078e30ff */
[----:B------:R-:W-:Y:S01]  /*2600*/  HADD2.F32 R64, -RZ, R64.H0_H0 ;  /* 0x20000040ff407230 */ /* 0x000fe20000004100 */
[----:B------:R-:W-:Y:S02]  /*2610*/  FSEL R243, RZ, 1, P1 ;  /* 0x3f800000fff37808 */ /* 0x000fe40000800000 */
[----:B------:R-:W-:Y:S01]  /*2620*/  LOP3.LUT R62, R136, R66, RZ, 0x30, !PT ;  /* 0x00000042883e7212 */ /* 0x000fe200078e30ff */
[----:B------:R-:W-:Y:S01]  /*2630*/  HADD2.F32 R66, -RZ, R66.H0_H0 ;  /* 0x20000042ff427230 */ /* 0x000fe20000004100 */
[----:B------:R-:W-:Y:S01]  /*2640*/  PRMT R60, R60, 0x9910, RZ ;  /* 0x000099103c3c7816 */ /* 0x000fe200000000ff */
[----:B------:R-:W-:Y:S01]  /*2650*/  FFMA.FTZ R0, R243, R249, R0 ;  /* 0x000000f9f3007223 */ /* 0x000fe20000010000 */
[----:B------:R-:W-:-:S02]  /*2660*/  FSEL R245, RZ, 1, P0 ;  /* 0x3f800000fff57808 */ /* 0x000fc40000000000 */
[----:B------:R-:W-:Y:S02]  /*2670*/  PRMT R70, R62, 0x9910, RZ ;  /* 0x000099103e467816 */ /* 0x000fe400000000ff */
[----:B------:R-:W-:Y:S01]  /*2680*/  SEL R62, RZ, 0x4, P6 ;  /* 0x00000004ff3e7807 */ /* 0x000fe20003000000 */
[----:B------:R-:W-:Y:S01]  /*2690*/  FFMA.FTZ R0, R245, R251, R0 ;  /* 0x000000fbf5007223 */ /* 0x000fe20000010000 */
[----:B------:R-:W-:Y:S01]  /*26a0*/  ISETP.NE.AND P6, PT, R60, RZ, PT ;  /* 0x000000ff3c00720c */ /* 0x000fe20003fc5270 */
[----:B------:R-:W0:Y:S01]  /*26b0*/  LDS.U16 R251, [R147+0x7a00] ;  /* 0x007a000093fb7984 */ /* 0x000e220000000400 */
[----:B------:R-:W-:Y:S02]  /*26c0*/  SEL R60, RZ, 0x8, P3 ;  /* 0x00000008ff3c7807 */ /* 0x000fe40001800000 */
[----:B------:R-:W-:Y:S02]  /*26d0*/  ISETP.NE.AND P3, PT, R70, RZ, PT ;  /* 0x000000ff4600720c */ /* 0x000fe40003f65270 */
[----:B------:R-:W-:-:S02]  /*26e0*/  FSEL R243, RZ, 1, P6 ;  /* 0x3f800000fff37808 */ /* 0x000fc40003000000 */
[----:B------:R-:W-:Y:S01]  /*26f0*/  LOP3.LUT R74, R136, R72, RZ, 0x30, !PT ;  /* 0x00000048884a7212 */ /* 0x000fe200078e30ff */
[----:B------:R-:W-:Y:S01]  /*2700*/  HADD2.F32 R72, -RZ, R72.H0_H0 ;  /* 0x20000048ff487230 */ /* 0x000fe20000004100 */
[----:B------:R-:W-:Y:S01]  /*2710*/  FSEL R245, RZ, 1, P3 ;  /* 0x3f800000fff57808 */ /* 0x000fe20001800000 */
[----:B------:R-:W-:Y:S01]  /*2720*/  FFMA.FTZ R0, R243, R64, R0 ;  /* 0x00000040f3007223 */ /* 0x000fe20000010000 */
[----:B------:R-:W-:Y:S02]  /*2730*/  PRMT R74, R74, 0x9910, RZ ;  /* 0x000099104a4a7816 */ /* 0x000fe400000000ff */
[----:B------:R-:W-:Y:S01]  /*2740*/  LOP3.LUT R70, R136, R68, RZ, 0x30, !PT ;  /* 0x0000004488467212 */ /* 0x000fe200078e30ff */
[----:B------:R-:W-:Y:S01]  /*2750*/  FFMA.FTZ R0, R245, R66, R0 ;  /* 0x00000042f5007223 */ /* 0x000fe20000010000 */
[----:B------:R-:W-:Y:S01]  /*2760*/  SEL R243, RZ, 0x10, P2 ;  /* 0x00000010fff37807 */ /* 0x000fe20001000000 */
[----:B------:R-:W-:Y:S01]  /*2770*/  IMAD.MOV.U32 R66, RZ, RZ, R74 ;  /* 0x000000ffff427224 */ /* 0x000fe200078e004a */
[----:B------:R-:W-:Y:S01]  /*2780*/  PRMT R70, R70, 0x9910, RZ ;  /* 0x0000991046467816 */ /* 0x000fe200000000ff */
[----:B------:R-:W1:Y:S01]  /*2790*/  LDS.U16 R74, [R147+0x7e00] ;  /* 0x007e0000934a7984 */ /* 0x000e620000000400 */
[----:B------:R-:W-:Y:S01]  /*27a0*/  HADD2.F32 R68, -RZ, R68.H0_H0 ;  /* 0x20000044ff447230 */ /* 0x000fe20000004100 */
[----:B------:R-:W-:-:S02]  /*27b0*/  IADD3 R4, PT, PT, R6, R5, R4 ;  /* 0x0000000506047210 */ /* 0x000fc40007ffe004 */
[----:B------:R-:W-:Y:S01]  /*27c0*/  IMAD.MOV.U32 R64, RZ, RZ, R70 ;  /* 0x000000ffff407224 */ /* 0x000fe200078e0046 */
[----:B------:R-:W-:Y:S01]  /*27d0*/  LOP3.LUT R70, R136, R78, RZ, 0x30, !PT ;  /* 0x0000004e88467212 */ /* 0x000fe200078e30ff */
[----:B------:R-:W-:Y:S01]  /*27e0*/  HADD2.F32 R78, -RZ, R78.H0_H0 ;  /* 0x2000004eff4e7230 */ /* 0x000fe20000004100 */
[----:B------:R-:W-:Y:S02]  /*27f0*/  IADD3 R7, PT, PT, R24, R4, R7 ;  /* 0x0000000418077210 */ /* 0x000fe40007ffe007 */
[----:B------:R-:W-:Y:S02]  /*2800*/  ISETP.NE.AND P2, PT, R64, RZ, PT ;  /* 0x000000ff4000720c */ /* 0x000fe40003f45270 */
[----:B------:R-:W-:Y:S01]  /*2810*/  SEL R64, RZ, 0x20, P1 ;  /* 0x00000020ff407807 */ /* 0x000fe20000800000 */
[----:B------:R-:W-:Y:S01]  /*2820*/  IMAD.IADD R7, R22, 0x1, R7 ;  /* 0x0000000116077824 */ /* 0x000fe200078e0207 */
[----:B------:R-:W-:Y:S02]  /*2830*/  ISETP.NE.AND P1, PT, R66, RZ, PT ;  /* 0x000000ff4200720c */ /* 0x000fe40003f25270 */
[----:B------:R-:W-:Y:S01]  /*2840*/  LOP3.LUT R66, R136, R76, RZ, 0x30, !PT ;  /* 0x0000004c88427212 */ /* 0x000fe200078e30ff */
[----:B------:R-:W-:Y:S01]  /*2850*/  HADD2.F32 R76, -RZ, R76.H0_H0 ;  /* 0x2000004cff4c7230 */ /* 0x000fe20000004100 */
[----:B------:R-:W-:-:S02]  /*2860*/  FSEL R245, RZ, 1, P2 ;  /* 0x3f800000fff57808 */ /* 0x000fc40001000000 */
[----:B------:R-:W-:Y:S02]  /*2870*/  PRMT R66, R66, 0x9910, RZ ;  /* 0x0000991042427816 */ /* 0x000fe400000000ff */
[----:B------:R-:W-:Y:S01]  /*2880*/  FSEL R247, RZ, 1, P1 ;  /* 0x3f800000fff77808 */ /* 0x000fe20000800000 */
[----:B------:R-:W-:Y:S01]  /*2890*/  FFMA.FTZ R0, R245, R68, R0 ;  /* 0x00000044f5007223 */ /* 0x000fe20000010000 */
[----:B------:R-:W-:Y:S02]  /*28a0*/  SEL R245, RZ, 0x40, P0 ;  /* 0x00000040fff57807 */ /* 0x000fe40000000000 */
[----:B------:R-:W-:Y:S01]  /*28b0*/  PRMT R68, R70, 0x9910, RZ ;  /* 0x0000991046447816 */ /* 0x000fe200000000ff */
[----:B------:R-:W-:Y:S01]  /*28c0*/  FFMA.FTZ R0, R247, R72, R0 ;  /* 0x00000048f7007223 */ /* 0x000fe20000010000 */
[----:B------:R-:W-:Y:S02]  /*28d0*/  ISETP.NE.AND P0, PT, R66, RZ, PT ;  /* 0x000000ff4200720c */ /* 0x000fe40003f05270 */
[----:B------:R-:W-:-:S02]  /*28e0*/  SEL R66, RZ, 0x80, P6 ;  /* 0x00000080ff427807 */ /* 0x000fc40003000000 */
[----:B------:R-:W-:Y:S02]  /*28f0*/  ISETP.NE.AND P6, PT, R68, RZ, PT ;  /* 0x000000ff4400720c */ /* 0x000fe40003fc5270 */
[----:B------:R-:W-:Y:S02]  /*2900*/  FSEL R247, RZ, 1, P0 ;  /* 0x3f800000fff77808 */ /* 0x000fe40000000000 */
[C---:B0-----:R-:W-:Y:S01]  /*2910*/  LOP3.LUT R68, R136.reuse, R251, RZ, 0x30, !PT ;  /* 0x000000fb88447212 */ /* 0x041fe200078e30ff */
[----:B------:R-:W-:Y:S01]  /*2920*/  HADD2.F32 R251, -RZ, R251.H0_H0 ;  /* 0x200000fbfffb7230 */ /* 0x000fe20000004100 */
[----:B------:R-:W-:Y:S01]  /*2930*/  FSEL R249, RZ, 1, P6 ;  /* 0x3f800000fff97808 */ /* 0x000fe20003000000 */
[----:B------:R-:W-:Y:S01]  /*2940*/  FFMA.FTZ R0, R247, R76, R0 ;  /* 0x0000004cf7007223 */ /* 0x000fe20000010000 */
[----:B------:R-:W-:Y:S01]  /*2950*/  LOP3.LUT R70, R136, R80, RZ, 0x30, !PT ;  /* 0x0000005088467212 */ /* 0x000fe200078e30ff */
[----:B------:R-:W-:Y:S01]  /*2960*/  HADD2.F32 R80, -RZ, R80.H0_H0 ;  /* 0x20000050ff507230 */ /* 0x000fe20000004100 */
[----:B------:R-:W-:Y:S01]  /*2970*/  PRMT R68, R68, 0x9910, RZ ;  /* 0x0000991044447816 */ /* 0x000fe200000000ff */
[----:B------:R-:W-:Y:S01]  /*2980*/  FFMA.FTZ R0, R249, R78, R0 ;  /* 0x0000004ef9007223 */ /* 0x000fe20000010000 */
[----:B------:R-:W-:Y:S01]  /*2990*/  PRMT R70, R70, 0x9910, RZ ;  /* 0x0000991046467816 */ /* 0x000fe200000000ff */
[----:B------:R-:W0:Y:S01]  /*29a0*/  LDS.U16 R78, [R147+0x8600] ;  /* 0x00860000934e7984 */ /* 0x000e220000000400 */
[----:B------:R-:W-:-:S02]  /*29b0*/  SEL R247, RZ, 0x100, P3 ;  /* 0x00000100fff77807 */ /* 0x000fc40001800000 */
[----:B------:R-:W-:Y:S02]  /*29c0*/  ISETP.NE.AND P3, PT, R68, RZ, PT ;  /* 0x000000ff4400720c */ /* 0x000fe40003f65270 */
[----:B------:R-:W-:Y:S02]  /*29d0*/  SEL R68, RZ, 0x200, P2 ;  /* 0x00000200ff447807 */ /* 0x000fe40001000000 */
[----:B------:R-:W-:Y:S02]  /*29e0*/  ISETP.NE.AND P2, PT, R70, RZ, PT ;  /* 0x000000ff4600720c */ /* 0x000fe40003f45270 */
[C---:B-1----:R-:W-:Y:S01]  /*29f0*/  LOP3.LUT R70, R136.reuse, R74, RZ, 0x30, !PT ;  /* 0x0000004a88467212 */ /* 0x042fe200078e30ff */
[----:B------:R-:W-:Y:S01]  /*2a00*/  HADD2.F32 R74, -RZ, R74.H0_H0 ;  /* 0x2000004aff4a7230 */ /* 0x000fe20000004100 */
[----:B------:R-:W-:Y:S01]  /*2a10*/  LOP3.LUT R72, R136, R82, RZ, 0x30, !PT ;  /* 0x0000005288487212 */ /* 0x000fe200078e30ff */
[----:B------:R-:W-:Y:S01]  /*2a20*/  HADD2.F32 R82, -RZ, R82.H0_H0 ;  /* 0x20000052ff527230 */ /* 0x000fe20000004100 */
[----:B------:R-:W-:-:S02]  /*2a30*/  PRMT R76, R70, 0x9910, RZ ;  /* 0x00009910464c7816 */ /* 0x000fc400000000ff */
[----:B------:R-:W-:Y:S02]  /*2a40*/  PRMT R90, R72, 0x9910, RZ ;  /* 0x00009910485a7816 */ /* 0x000fe400000000ff */
[----:B------:R-:W-:Y:S01]  /*2a50*/  FSEL R249, RZ, 1, P3 ;  /* 0x3f800000fff97808 */ /* 0x000fe20001800000 */
[----:B------:R-:W-:Y:S01]  /*2a60*/  IMAD.MOV.U32 R72, RZ, RZ, R76 ;  /* 0x000000ffff487224 */ /* 0x000fe200078e004c */
[----:B------:R-:W-:Y:S01]  /*2a70*/  FSEL R70, RZ, 1, P2 ;  /* 0x3f800000ff467808 */ /* 0x000fe20001000000 */
[----:B------:R-:W-:Y:S01]  /*2a80*/  IMAD.MOV.U32 R76, RZ, RZ, R90 ;  /* 0x000000ffff4c7224 */ /* 0x000fe200078e005a */
[----:B------:R-:W-:Y:S01]  /*2a90*/  IADD3 R58, PT, PT, R62, R58, R241 ;  /* 0x0000003a3e3a7210 */ /* 0x000fe20007ffe0f1 */
[----:B------:R-:W1:Y:S01]  /*2aa0*/  LDS.U16 R90, [R147+0x8a00] ;  /* 0x008a0000935a7984 */ /* 0x000e620000000400 */
[----:B------:R-:W-:Y:S01]  /*2ab0*/  FFMA.FTZ R0, R249, R251, R0 ;  /* 0x000000fbf9007223 */ /* 0x000fe20000010000 */
[----:B------:R-:W-:Y:S02]  /*2ac0*/  SEL R249, RZ, 0x400, P1 ;  /* 0x00000400fff97807 */ /* 0x000fe40000800000 */
[----:B------:R-:W-:Y:S01]  /*2ad0*/  ISETP.NE.AND P1, PT, R72, RZ, PT ;  /* 0x000000ff4800720c */ /* 0x000fe20003f25270 */
[----:B------:R-:W-:Y:S01]  /*2ae0*/  FFMA.FTZ R0, R70, R80, R0 ;  /* 0x0000005046007223 */ /* 0x000fe20000010000 */
[----:B------:R-:W-:Y:S01]  /*2af0*/  LOP3.LUT R72, R136, R84, RZ, 0x30, !PT ;  /* 0x0000005488487212 */ /* 0x000fe200078e30ff */
[----:B------:R-:W-:Y:S01]  /*2b00*/  HADD2.F32 R84, -RZ, R84.H0_H0 ;  /* 0x20000054ff547230 */ /* 0x000fe20000004100 */
[----:B------:R-:W-:-:S02]  /*2b10*/  SEL R70, RZ, 0x800, P0 ;  /* 0x00000800ff467807 */ /* 0x000fc40000000000 */
[----:B------:R-:W-:Y:S02]  /*2b20*/  ISETP.NE.AND P0, PT, R76, RZ, PT ;  /* 0x000000ff4c00720c */ /* 0x000fe40003f05270 */
[----:B------:R-:W-:Y:S02]  /*2b30*/  FSEL R251, RZ, 1, P1 ;  /* 0x3f800000fffb7808 */ /* 0x000fe40000800000 */
[----:B------:R-:W-:Y:S02]  /*2b40*/  PRMT R80, R72, 0x9910, RZ ;  /* 0x0000991048507816 */ /* 0x000fe400000000ff */
[----:B------:R-:W-:Y:S01]  /*2b50*/  LOP3.LUT R76, R136, R86, RZ, 0x30, !PT ;  /* 0x00000056884c7212 */ /* 0x000fe200078e30ff */
[----:B------:R-:W-:Y:S01]  /*2b60*/  FFMA.FTZ R0, R251, R74, R0 ;  /* 0x0000004afb007223 */ /* 0x000fe20000010000 */
[----:B------:R-:W-:Y:S01]  /*2b70*/  FSEL R72, RZ, 1, P0 ;  /* 0x3f800000ff487808 */ /* 0x000fe20000000000 */
[----:B------:R-:W-:Y:S01]  /*2b80*/  IMAD.MOV.U32 R74, RZ, RZ, R80 ;  /* 0x000000ffff4a7224 */ /* 0x000fe200078e0050 */
[----:B------:R-:W-:Y:S01]  /*2b90*/  PRMT R76, R76, 0x9910, RZ ;  /* 0x000099104c4c7816 */ /* 0x000fe200000000ff */
[----:B------:R-:W-:Y:S01]  /*2ba0*/  HADD2.F32 R86, -RZ, R86.H0_H0 ;  /* 0x20000056ff567230 */ /* 0x000fe20000004100 */
[----:B------:R-:W-:Y:S01]  /*2bb0*/  SEL R251, RZ, 0x2000, P3 ;  /* 0x00002000fffb7807 */ /* 0x000fe20001800000 */
[----:B------:R-:W-:Y:S01]  /*2bc0*/  FFMA.FTZ R0, R72, R82, R0 ;  /* 0x0000005248007223 */ /* 0x000fe20000010000 */
[----:B------:R-:W-:-:S02]  /*2bd0*/  SEL R72, RZ, 0x1000, P6 ;  /* 0x00001000ff487807 */ /* 0x000fc40003000000 */
[----:B------:R-:W-:Y:S02]  /*2be0*/  ISETP.NE.AND P6, PT, R74, RZ, PT ;  /* 0x000000ff4a00720c */ /* 0x000fe40003fc5270 */
[----:B------:R-:W-:Y:S02]  /*2bf0*/  ISETP.NE.AND P3, PT, R76, RZ, PT ;  /* 0x000000ff4c00720c */ /* 0x000fe40003f65270 */
[----:B0-----:R-:W-:Y:S02]  /*2c00*/  LOP3.LUT R76, R136, R78, RZ, 0x30, !PT ;  /* 0x0000004e884c7212 */ /* 0x001fe400078e30ff */
[----:B------:R-:W-:Y:S02]  /*2c10*/  FSEL R74, RZ, 1, P6 ;  /* 0x3f800000ff4a7808 */ /* 0x000fe40003000000 */
[----:B------:R-:W-:Y:S02]  /*2c20*/  PRMT R82, R76, 0x9910, RZ ;  /* 0x000099104c527816 */ /* 0x000fe400000000ff */
[----:B------:R-:W-:Y:S01]  /*2c30*/  FSEL R76, RZ, 1, P3 ;  /* 0x3f800000ff4c7808 */ /* 0x000fe20001800000 */
[----:B------:R-:W-:Y:S01]  /*2c40*/  FFMA.FTZ R0, R74, R84, R0 ;  /* 0x000000544a007223 */ /* 0x000fe20000010000 */
[C---:B------:R-:W-:Y:S01]  /*2c50*/  LOP3.LUT R80, R136.reuse, R88, RZ, 0x30, !PT ;  /* 0x0000005888507212 */ /* 0x040fe200078e30ff */
[----:B------:R-:W-:Y:S01]  /*2c60*/  IMAD.MOV.U32 R74, RZ, RZ, R82 ;  /* 0x000000ffff4a7224 */ /* 0x000fe200078e0052 */
[----:B-1----:R-:W-:Y:S01]  /*2c70*/  LOP3.LUT R82, R136, R90, RZ, 0x30, !PT ;  /* 0x0000005a88527212 */ /* 0x002fe200078e30ff */
[----:B------:R-:W-:Y:S01]  /*2c80*/  FFMA.FTZ R0, R76, R86, R0 ;  /* 0x000000564c007223 */ /* 0x000fe20000010000 */
[----:B------:R-:W-:Y:S01]  /*2c90*/  PRMT R80, R80, 0x9910, RZ ;  /* 0x0000991050507816 */ /* 0x000fe200000000ff */
[----:B------:R-:W-:Y:S01]  /*2ca0*/  HADD2.F32 R88, -RZ, R88.H0_H0 ;  /* 0x20000058ff587230 */ /* 0x000fe20000004100 */
[----:B------:R-:W-:Y:S01]  /*2cb0*/  SEL R76, RZ, 0x4000, P2 ;  /* 0x00004000ff4c7807 */ /* 0x000fe20001000000 */
[----:B------:R-:W-:Y:S01]  /*2cc0*/  HADD2.F32 R90, -RZ, R90.H0_H0 ;  /* 0x2000005aff5a7230 */ /* 0x000fe20000004100 */
[----:B------:R-:W-:-:S02]  /*2cd0*/  ISETP.NE.AND P2, PT, R74, RZ, PT ;  /* 0x000000ff4a00720c */ /* 0x000fc40003f45270 */
[----:B------:R-:W-:Y:S02]  /*2ce0*/  SEL R74, RZ, 0x8000, P1 ;  /* 0x00008000ff4a7807 */ /* 0x000fe40000800000 */
[----:B------:R-:W-:Y:S01]  /*2cf0*/  ISETP.NE.AND P1, PT, R80, RZ, PT ;  /* 0x000000ff5000720c */ /* 0x000fe20003f25270 */
[----:B------:R-:W-:Y:S01]  /*2d00*/  HADD2.F32 R80, -RZ, R78.H0_H0 ;  /* 0x2000004eff507230 */ /* 0x000fe20000004100 */
[----:B------:R-:W-:Y:S02]  /*2d10*/  FSEL R78, RZ, 1, P2 ;  /* 0x3f800000ff4e7808 */ /* 0x000fe40001000000 */
[----:B------:R-:W-:Y:S01]  /*2d20*/  LOP3.LUT R84, R136, R92, RZ, 0x30, !PT ;  /* 0x0000005c88547212 */ /* 0x000fe200078e30ff */
[----:B------:R-:W-:Y:S01]  /*2d30*/  HADD2.F32 R92, -RZ, R92.H0_H0 ;  /* 0x2000005cff5c7230 */ /* 0x000fe20000004100 */
[----:B------:R-:W-:Y:S01]  /*2d40*/  PRMT R86, R82, 0x9910, RZ ;  /* 0x0000991052567816 */ /* 0x000fe200000000ff */
[----:B------:R-:W-:Y:S01]  /*2d50*/  FFMA.FTZ R0, R78, R80, R0 ;  /* 0x000000504e007223 */ /* 0x000fe20000010000 */
[----:B------:R-:W-:-:S02]  /*2d60*/  FSEL R82, RZ, 1, P1 ;  /* 0x3f800000ff527808 */ /* 0x000fc40000800000 */
[----:B------:R-:W-:Y:S01]  /*2d70*/  PRMT R84, R84, 0x9910, RZ ;  /* 0x0000991054547816 */ /* 0x000fe200000000ff */
[----:B------:R-:W-:Y:S01]  /*2d80*/  IMAD.MOV.U32 R78, RZ, RZ, R86 ;  /* 0x000000ffff4e7224 */ /* 0x000fe200078e0056 */
[----:B------:R-:W-:Y:S01]  /*2d90*/  SEL R80, RZ, 0x10000, P0 ;  /* 0x00010000ff507807 */ /* 0x000fe20000000000 */
[----:B------:R-:W-:Y:S01]  /*2da0*/  FFMA.FTZ R0, R82, R88, R0 ;  /* 0x0000005852007223 */ /* 0x000fe20000010000 */
[----:B------:R-:W-:Y:S01]  /*2db0*/  LOP3.LUT R86, R136, R96, RZ, 0x30, !PT ;  /* 0x0000006088567212 */ /* 0x000fe200078e30ff */
[----:B------:R-:W-:Y:S01]  /*2dc0*/  IMAD.MOV.U32 R82, RZ, RZ, R84 ;  /* 0x000000ffff527224 */ /* 0x000fe200078e0054 */
[----:B------:R-:W-:Y:S01]  /*2dd0*/  ISETP.NE.AND P0, PT, R78, RZ, PT ;  /* 0x000000ff4e00720c */ /* 0x000fe20003f05270 */
[----:B------:R-:W-:Y:S01]  /*2de0*/  HADD2.F32 R96, -RZ, R96.H0_H0 ;  /* 0x20000060ff607230 */ /* 0x000fe20000004100 */
[----:B------:R-:W-:Y:S01]  /*2df0*/  LOP3.LUT R84, R136, R94, RZ, 0x30, !PT ;  /* 0x0000005e88547212 */ /* 0x000fe200078e30ff */
[----:B------:R-:W-:Y:S01]  /*2e00*/  HADD2.F32 R94, -RZ, R94.H0_H0 ;  /* 0x2000005eff5e7230 */ /* 0x000fe20000004100 */
[----:B------:R-:W-:-:S02]  /*2e10*/  SEL R78, RZ, 0x20000, P6 ;  /* 0x00020000ff4e7807 */ /* 0x000fc40003000000 */
[----:B------:R-:W-:Y:S02]  /*2e20*/  ISETP.NE.AND P6, PT, R82, RZ, PT ;  /* 0x000000ff5200720c */ /* 0x000fe40003fc5270 */
[----:B------:R-:W-:Y:S02]  /*2e30*/  FSEL R82, RZ, 1, P0 ;  /* 0x3f800000ff527808 */ /* 0x000fe40000000000 */
[----:B------:R-:W-:Y:S02]  /*2e40*/  PRMT R88, R84, 0x9910, RZ ;  /* 0x0000991054587816 */ /* 0x000fe400000000ff */
[----:B------:R-:W-:Y:S01]  /*2e50*/  FSEL R84, RZ, 1, P6 ;  /* 0x3f800000ff547808 */ /* 0x000fe20003000000 */
[----:B------:R-:W-:Y:S01]  /*2e60*/  FFMA.FTZ R0, R82, R90, R0 ;  /* 0x0000005a52007223 */ /* 0x000fe20000010000 */
[----:B------:R-:W-:Y:S01]  /*2e70*/  PRMT R86, R86, 0x9910, RZ ;  /* 0x0000991056567816 */ /* 0x000fe200000000ff */
[----:B------:R-:W-:Y:S01]  /*2e80*/  IMAD.MOV.U32 R82, RZ, RZ, R88 ;  /* 0x000000ffff527224 */ /* 0x000fe200078e0058 */
[----:B------:R-:W-:Y:S01]  /*2e90*/  LOP3.LUT R88, R136, R98, RZ, 0x30, !PT ;  /* 0x0000006288587212 */ /* 0x000fe200078e30ff */
[----:B------:R-:W-:Y:S01]  /*2ea0*/  FFMA.FTZ R0, R84, R92, R0 ;  /* 0x0000005c54007223 */ /* 0x000fe20000010000 */
[----:B------:R-:W-:Y:S01]  /*2eb0*/  SEL R84, RZ, 0x40000, P3 ;  /* 0x00040000ff547807 */ /* 0x000fe20001800000 */
[----:B------:R-:W-:Y:S01]  /*2ec0*/  HADD2.F32 R98, -RZ, R98.H0_H0 ;  /* 0x20000062ff627230 */ /* 0x000fe20000004100 */
[----:B------:R-:W-:-:S02]  /*2ed0*/  ISETP.NE.AND P3, PT, R82, RZ, PT ;  /* 0x000000ff5200720c */ /* 0x000fc40003f65270 */
[----:B------:R-:W-:Y:S02]  /*2ee0*/  SEL R82, RZ, 0x80000, P2 ;  /* 0x00080000ff527807 */ /* 0x000fe40001000000 */
[----:B------:R-:W-:Y:S02]  /*2ef0*/  ISETP.NE.AND P2, PT, R86, RZ, PT ;  /* 0x000000ff5600720c */ /* 0x000fe40003f45270 */
[----:B------:R-:W-:Y:S02]  /*2f00*/  FSEL R86, RZ, 1, P3 ;  /* 0x3f800000ff567808 */ /* 0x000fe40001800000 */
[----:B------:R-:W-:Y:S01]  /*2f10*/  LOP3.LUT R90, R136, R100, RZ, 0x30, !PT ;  /* 0x00000064885a7212 */ /* 0x000fe200078e30ff */
[----:B------:R-:W-:Y:S01]  /*2f20*/  HADD2.F32 R100, -RZ, R100.H0_H0 ;  /* 0x20000064ff647230 */ /* 0x000fe20000004100 */
[----:B------:R-:W-:Y:S01]  /*2f30*/  PRMT R92, R88, 0x9910, RZ ;  /* 0x00009910585c7816 */ /* 0x000fe200000000ff */
[----:B------:R-:W-:Y:S01]  /*2f40*/  FFMA.FTZ R0, R86, R94, R0 ;  /* 0x0000005e56007223 */ /* 0x000fe20000010000 */
[----:B------:R-:W-:-:S02]  /*2f50*/  PRMT R86, R90, 0x9910, RZ ;  /* 0x000099105a567816 */ /* 0x000fc400000000ff */
[----:B------:R-:W-:Y:S01]  /*2f60*/  FSEL R88, RZ, 1, P2 ;  /* 0x3f800000ff587808 */ /* 0x000fe20001000000 */
[----:B------:R-:W-:Y:S01]  /*2f70*/  IMAD.MOV.U32 R90, RZ, RZ, R92 ;  /* 0x000000ffff5a7224 */ /* 0x000fe200078e005c */
[----:B------:R-:W-:Y:S01]  /*2f80*/  LOP3.LUT R94, R136, R104, RZ, 0x30, !PT ;  /* 0x00000068885e7212 */ /* 0x000fe200078e30ff */
[----:B------:R-:W-:Y:S01]  /*2f90*/  IMAD.MOV.U32 R92, RZ, RZ, R86 ;  /* 0x000000ffff5c7224 */ /* 0x000fe200078e0056 */
[----:B------:R-:W-:Y:S01]  /*2fa0*/  SEL R86, RZ, 0x100000, P1 ;  /* 0x00100000ff567807 */ /* 0x000fe20000800000 */
[----:B------:R-:W-:Y:S01]  /*2fb0*/  FFMA.FTZ R0, R88, R96, R0 ;  /* 0x0000006058007223 */ /* 0x000fe20000010000 */
[----:B------:R-:W-:Y:S01]  /*2fc0*/  ISETP.NE.AND P1, PT, R90, RZ, PT ;  /* 0x000000ff5a00720c */ /* 0x000fe20003f25270 */
[----:B------:R-:W-:Y:S01]  /*2fd0*/  HADD2.F32 R104, -RZ, R104.H0_H0 ;  /* 0x20000068ff687230 */ /* 0x000fe20000004100 */
[----:B------:R-:W-:Y:S02]  /*2fe0*/  SEL R88, RZ, 0x200000, P0 ;  /* 0x00200000ff587807 */ /* 0x000fe40000000000 */
[----:B------:R-:W-:-:S02]  /*2ff0*/  ISETP.NE.AND P0, PT, R92, RZ, PT ;  /* 0x000000ff5c00720c */ /* 0x000fc40003f05270 */
[----:B------:R-:W-:Y:S01]  /*3000*/  LOP3.LUT R92, R136, R102, RZ, 0x30, !PT ;  /* 0x00000066885c7212 */ /* 0x000fe200078e30ff */
[----:B------:R-:W-:Y:S01]  /*3010*/  HADD2.F32 R102, -RZ, R102.H0_H0 ;  /* 0x20000066ff667230 */ /* 0x000fe20000004100 */
        /* <DEDUP_REMOVED lines=9> */
[----:B------:R-:W-:Y:S01]  /*30b0*/  IMAD.MOV.U32 R96, RZ, RZ, R90 ;  /* 0x000000ffff607224 */ /* 0x000fe200078e005a */
[----:B------:R-:W-:Y:S01]  /*30c0*/  SEL R90, RZ, 0x400000, P6 ;  /* 0x00400000ff5a7807 */ /* 0x000fe20003000000 */
[----:B------:R-:W-:Y:S01]  /*30d0*/  HADD2.F32 R106, -RZ, R106.H0_H0 ;  /* 0x2000006aff6a7230 */ /* 0x000fe20000004100 */
[----:B------:R-:W-:-:S02]  /*30e0*/  ISETP.NE.AND P6, PT, R94, RZ, PT ;  /* 0x000000ff5e00720c */ /* 0x000fc40003fc5270 */
[----:B------:R-:W-:Y:S02]  /*30f0*/  ISETP.NE.AND P3, PT, R96, RZ, PT ;  /* 0x000000ff6000720c */ /* 0x000fe40003f65270 */
[----:B------:R-:W-:Y:S02]  /*3100*/  FSEL R94, RZ, 1, P6 ;  /* 0x3f800000ff5e7808 */ /* 0x000fe40003000000 */
[----:B------:R-:W-:Y:S02]  /*3110*/  FSEL R96, RZ, 1, P3 ;  /* 0x3f800000ff607808 */ /* 0x000fe40001800000 */
[----:B------:R-:W-:Y:S01]  /*3120*/  LOP3.LUT R100, R136, R108, RZ, 0x30, !PT ;  /* 0x0000006c88647212 */ /* 0x000fe200078e30ff */
[----:B------:R-:W-:Y:S01]  /*3130*/  FFMA.FTZ R0, R94, R102, R0 ;  /* 0x000000665e007223 */ /* 0x000fe20000010000 */
[----:B------:R-:W-:Y:S01]  /*3140*/  PRMT R98, R98, 0x9910, RZ ;  /* 0x0000991062627816 */ /* 0x000fe200000000ff */
[----:B------:R-:W-:Y:S01]  /*3150*/  HADD2.F32 R108, -RZ, R108.H0_H0 ;  /* 0x2000006cff6c7230 */ /* 0x000fe20000004100 */
[----:B------:R-:W-:Y:S01]  /*3160*/  LOP3.LUT R94, R136, R110, RZ, 0x30, !PT ;  /* 0x0000006e885e7212 */ /* 0x000fe200078e30ff */
[----:B------:R-:W-:Y:S01]  /*3170*/  FFMA.FTZ R0, R96, R104, R0 ;  /* 0x0000006860007223 */ /* 0x000fe20000010000 */
[----:B------:R-:W-:Y:S01]  /*3180*/  PRMT R100, R100, 0x9910, RZ ;  /* 0x0000991064647816 */ /* 0x000fe200000000ff */
[----:B------:R-:W-:Y:S01]  /*3190*/  IMAD.MOV.U32 R96, RZ, RZ, R98 ;  /* 0x000000ffff607224 */ /* 0x000fe200078e0062 */
[----:B------:R-:W-:Y:S01]  /*31a0*/  PRMT R102, R94, 0x9910, RZ ;  /* 0x000099105e667816 */ /* 0x000fe200000000ff */
[----:B------:R-:W-:Y:S01]  /*31b0*/  HADD2.F32 R110, -RZ, R110.H0_H0 ;  /* 0x2000006eff6e7230 */ /* 0x000fe20000004100 */
[----:B------:R-:W-:Y:S01]  /*31c0*/  SEL R94, RZ, 0x1000000, P2 ;  /* 0x01000000ff5e7807 */ /* 0x000fe20001000000 */
[----:B------:R-:W-:Y:S01]  /*31d0*/  IMAD.MOV.U32 R98, RZ, RZ, R100 ;  /* 0x000000ffff627224 */ /* 0x000fe200078e0064 */
[----:B------:R-:W-:-:S02]  /*31e0*/  ISETP.NE.AND P2, PT, R96, RZ, PT ;  /* 0x000000ff6000720c */ /* 0x000fc40003f45270 */
[----:B------:R-:W-:Y:S02]  /*31f0*/  SEL R96, RZ, 0x2000000, P1 ;  /* 0x02000000ff607807 */ /* 0x000fe40000800000 */
[----:B------:R-:W-:Y:S02]  /*3200*/  ISETP.NE.AND P1, PT, R98, RZ, PT ;  /* 0x000000ff6200720c */ /* 0x000fe40003f25270 */
[----:B------:R-:W-:Y:S02]  /*3210*/  FSEL R100, RZ, 1, P2 ;  /* 0x3f800000ff647808 */ /* 0x000fe40001000000 */
[----:B------:R-:W-:Y:S02]  /*3220*/  SEL R98, RZ, 0x4000000, P0 ;  /* 0x04000000ff627807 */ /* 0x000fe40000000000 */
[----:B------:R-:W-:Y:S01]  /*3230*/  ISETP.NE.AND P0, PT, R102, RZ, PT ;  /* 0x000000ff6600720c */ /* 0x000fe20003f05270 */
[----:B------:R-:W-:Y:S01]  /*3240*/  FFMA.FTZ R0, R100, R106, R0 ;  /* 0x0000006a64007223 */ /* 0x000fe20000010000 */
[----:B------:R-:W-:-:S02]  /*3250*/  FSEL R102, RZ, 1, P1 ;  /* 0x3f800000ff667808 */ /* 0x000fc40000800000 */
[----:B------:R-:W-:Y:S02]  /*3260*/  FSEL R100, RZ, 1, P0 ;  /* 0x3f800000ff647808 */ /* 0x000fe40000000000 */
[----:B------:R-:W-:Y:S01]  /*3270*/  IADD3 R243, PT, PT, R243, R58, R60 ;  /* 0x0000003af3f37210 */ /* 0x000fe20007ffe03c */
[----:B------:R-:W-:Y:S01]  /*3280*/  FFMA.FTZ R0, R102, R108, R0 ;  /* 0x0000006c66007223 */ /* 0x000fe20000010000 */
[----:B------:R-:W-:-:S03]  /*3290*/  IADD3 R26, PT, PT, R7, R26, R135 ;  /* 0x0000001a071a7210 */ /* 0x000fc60007ffe087 */
[----:B------:R-:W-:Y:S01]  /*32a0*/  FFMA.FTZ R110, R100, R110, R0 ;  /* 0x0000006e646e7223 */ /* 0x000fe20000010000 */
[----:B------:R-:W-:Y:S01]  /*32b0*/  SEL R100, RZ, 0x8000000, P6 ;  /* 0x08000000ff647807 */ /* 0x000fe20003000000 */
[----:B------:R-:W0:Y:S01]  /*32c0*/  S2R R0, SR_LANEID ;  /* 0x0000000000007919 */ /* 0x000e220000000000 */
[----:B------:R-:W-:Y:S01]  /*32d0*/  IMAD.IADD R64, R64, 0x1, R243 ;  /* 0x0000000140407824 */ /* 0x000fe200078e02f3 */
[----:B------:R-:W-:Y:S01]  /*32e0*/  IADD3 R28, PT, PT, R26, R28, R219 ;  /* 0x0000001c1a1c7210 */ /* 0x000fe20007ffe0db */
[----:B------:R-:W1:Y:S03]  /*32f0*/  SHFL.DOWN P6, R102, R110, 0x1, 0x1f ;  /* 0x08201f006e667f89 */ /* 0x000e6600000c0000 */
        /* <DEDUP_REMOVED lines=10> */
[----:B------:R-:W-:Y:S01]  /*33a0*/  IADD3 R221, PT, PT, R219, R80, R78 ;  /* 0x00000050dbdd7210 */ /* 0x000fe20007ffe04e */
[----:B-1----:R-:W-:Y:S01]  /*33b0*/  @P6 FADD R102, R110, R102 ;  /* 0x000000666e666221 */ /* 0x002fe20000000000 */
[----:B------:R-:W-:Y:S02]  /*33c0*/  IADD3 R48, PT, PT, R46, R48, R231 ;  /* 0x000000302e307210 */ /* 0x000fe40007ffe0e7 */
[----:B------:R-:W-:Y:S02]  /*33d0*/  IADD3 R22, PT, PT, R221, R84, R82 ;  /* 0x00000054dd167210 */ /* 0x000fe40007ffe052 */
[----:B------:R-:W1:Y:S01]  /*33e0*/  SHFL.DOWN P6, R104, R102, 0x2, 0x1f ;  /* 0x08401f0066687f89 */ /* 0x000e6200000c0000 */
[----:B------:R-:W-:-:S02]  /*33f0*/  IADD3 R52, PT, PT, R48, R52, R233 ;  /* 0x0000003430347210 */ /* 0x000fc40007ffe0e9 */
[----:B------:R-:W-:Y:S02]  /*3400*/  IADD3 R24, PT, PT, R22, R86, R88 ;  /* 0x0000005616187210 */ /* 0x000fe40007ffe058 */
[----:B------:R-:W-:Y:S01]  /*3410*/  IADD3 R223, PT, PT, R94, R90, R92 ;  /* 0x0000005a5edf7210 */ /* 0x000fe20007ffe05c */
[----:B-1----:R-:W-:-:S05]  /*3420*/  @P6 FADD R104, R102, R104 ;  /* 0x0000006866686221 */ /* 0x002fca0000000000 */
[----:B------:R-:W1:Y:S02]  /*3430*/  SHFL.DOWN P6, R106, R104, 0x4, 0x1f ;  /* 0x08801f00686a7f89 */ /* 0x000e6400000c0000 */
[----:B-1----:R-:W-:-:S05]  /*3440*/  @P6 FADD R106, R104, R106 ;  /* 0x0000006a686a6221 */ /* 0x002fca0000000000 */
[----:B------:R-:W1:Y:S02]  /*3450*/  SHFL.DOWN P6, R108, R106, 0x8, 0x1f ;  /* 0x09001f006a6c7f89 */ /* 0x000e6400000c0000 */
[----:B-1----:R-:W-:-:S05]  /*3460*/  @P6 FADD R108, R106, R108 ;  /* 0x0000006c6a6c6221 */ /* 0x002fca0000000000 */
[----:B------:R-:W1:Y:S02]  /*3470*/  SHFL.DOWN P6, R112, R108, 0x10, 0x1f ;  /* 0x0a001f006c707f89 */ /* 0x000e6400000c0000 */
[----:B-1----:R-:W-:Y:S01]  /*3480*/  @P6 FADD R112, R108, R112 ;  /* 0x000000706c706221 */ /* 0x002fe20000000000 */
[----:B0-----:R-:W-:-:S13]  /*3490*/  ISETP.NE.AND P6, PT, R0, RZ, PT ;  /* 0x000000ff0000720c */ /* 0x001fda0003fc5270 */
        /* <DEDUP_REMOVED lines=19> */
.L_x_198:
[----:B------:R-:W-:Y:S05]  /*35d0*/  BSYNC.RECONVERGENT B0 ;  /* 0x0000000000007941 */ /* 0x000fea0003800200 */
.L_x_197:
[----:B------:R-:W1:Y:S08]  /*35e0*/  S2UR UR5, SR_CgaCtaId ;  /* 0x00000000000579c3 */ /* 0x000e700000008800 */
[----:B------:R-:W-:Y:S01]  /*35f0*/  BAR.SYNC.DEFER_BLOCKING 0x0 ;  /* 0x0000000000007b1d */ /* 0x000fe20000010000 */
[----:B------:R-:W-:Y:S01]  /*3600*/  IMAD.IADD R4, R24, 0x1, R223 ;  /* 0x0000000118047824 */ /* 0x000fe200078e02df */
[----:B------:R-:W-:-:S02]  /*3610*/  IADD3 R237, PT, PT, R52, R50, R237 ;  /* 0x0000003234ed7210 */ /* 0x000fc40007ffe0ed */
[----:B------:R-:W-:Y:S01]  /*3620*/  SEL R7, RZ, 0x10000000, P3 ;  /* 0x10000000ff077807 */ /* 0x000fe20001800000 */
[----:B------:R-:W-:Y:S01]  /*3630*/  IMAD.IADD R5, R4, 0x1, R96 ;  /* 0x0000000104057824 */ /* 0x000fe200078e0260 */
[----:B------:R-:W-:Y:S01]  /*3640*/  UMOV UR4, 0x400 ;  /* 0x0000040000047882 */ /* 0x000fe20000000000 */
[----:B------:R-:W-:Y:S02]  /*3650*/  SEL R58, RZ, 0x20000000, P2 ;  /* 0x20000000ff3a7807 */ /* 0x000fe40001000000 */
[----:B------:R-:W-:Y:S02]  /*3660*/  IADD3 R54, PT, PT, R237, R54, R235 ;  /* 0x00000036ed367210 */ /* 0x000fe40007ffe0eb */
[----:B------:R-:W-:Y:S02]  /*3670*/  IADD3 R6, PT, PT, R5, R98, R100 ;  /* 0x0000006205067210 */ /* 0x000fe40007ffe064 */
[----:B------:R-:W-:Y:S02]  /*3680*/  IADD3 R56, PT, PT, R54, R56, R239 ;  /* 0x0000003836387210 */ /* 0x000fe40007ffe0ef */
[----:B------:R-:W-:-:S02]  /*3690*/  IADD3 R7, PT, PT, R6, R7, R58 ;  /* 0x0000000706077210 */ /* 0x000fc40007ffe03a */
[----:B------:R-:W-:Y:S02]  /*36a0*/  SEL R135, RZ, 0x40000000, P4 ;  /* 0x40000000ff877807 */ /* 0x000fe40002000000 */
[----:B------:R-:W-:Y:S02]  /*36b0*/  SEL R50, RZ, 0x80000000, P5 ;  /* 0x80000000ff327807 */ /* 0x000fe40002800000 */
[----:B0-----:R-:W-:Y:S01]  /*36c0*/  SEL R134, RZ, 0x40000000, P1 ;  /* 0x40000000ff867807 */ /* 0x001fe20000800000 */
[----:B-1----:R-:W-:Y:S01]  /*36d0*/  ULEA UR4, UR5, UR4, 0x18 ;  /* 0x0000000405047291 */ /* 0x002fe2000f8ec0ff */
[----:B------:R-:W-:Y:S02]  /*36e0*/  SEL R58, RZ, 0x80000000, P0 ;  /* 0x80000000ff3a7807 */ /* 0x000fe40000000000 */
[----:B------:R-:W-:Y:S02]  /*36f0*/  IADD3 R50, PT, PT, R56, R135, R50 ;  /* 0x0000008738327210 */ /* 0x000fe40007ffe032 */
[----:B------:R-:W-:-:S02]  /*3700*/  IADD3 R134, PT, PT, R7, R134, R58 ;  /* 0x0000008607867210 */ /* 0x000fc40007ffe03a */
[----:B------:R-:W-:Y:S01]  /*3710*/  POPC R135, R50 ;  /* 0x0000003200877309 */ /* 0x000fe20000000000 */
[----:B------:R-:W-:Y:S01]  /*3720*/  ISETP.GT.U32.AND P0, PT, R151, 0x1f, PT ;  /* 0x0000001f9700780c */ /* 0x000fe20003f04070 */
[----:B------:R-:W0:Y:S01]  /*3730*/  LDS R145, [UR4+0x4] ;  /* 0x00000404ff917984 */ /* 0x000e220008000800 */
[----:B------:R-:W1:Y:S02]  /*3740*/  POPC R58, R134 ;  /* 0x00000086003a7309 */ /* 0x000e640000000000 */
[----:B-1----:R-:W-:Y:S01]  /*3750*/  IMAD.IADD R135, R58, 0x1, R135 ;  /* 0x000000013a877824 */ /* 0x002fe200078e0287 */
[----:B------:R-:W-:Y:S06]  /*3760*/  BAR.SYNC.DEFER_BLOCKING 0x0 ;  /* 0x0000000000007b1d */ /* 0x000fec0000010000 */
[----:B------:R1:W-:Y:S02]  /*3770*/  STS [R138], R135 ;  /* 0x000000878a007388 */ /* 0x0003e40000000800 */
[----:B------:R-:W-:Y:S06]  /*3780*/  BAR.SYNC.DEFER_BLOCKING 0x0 ;  /* 0x0000000000007b1d */ /* 0x000fec0000010000 */
[----:B------:R-:W-:Y:S05]  /*3790*/  @P0 BRA `(.L_x_199) ;  /* 0x0000000000bc0947 */ /* 0x000fea0003800000 */
[----:B------:R-:W-:Y:S01]  /*37a0*/  LDS R58, [R137] ;  /* 0x00000000893a7984 */ /* 0x000fe20000000800 */
[----:B------:R-:W-:Y:S01]  /*37b0*/  UMOV UR5, 0xffffffff ;  /* 0xffffffff00057882 */ /* 0x000fe20000000000 */
[----:B------:R-:W-:Y:S02]  /*37c0*/  ISETP.NE.AND P1, PT, R151, RZ, PT ;  /* 0x000000ff9700720c */ /* 0x000fe40003f25270 */
[----:B-1----:R-:W-:Y:S04]  /*37d0*/  LDS R135, [R137+0x4] ;  /* 0x0000040089877984 */ /* 0x002fe80000000800 */
[----:B------:R-:W1:Y:S04]  /*37e0*/  LDS R60, [R137+0x8] ;  /* 0x00000800893c7984 */ /* 0x000e680000000800 */
[----:B------:R-:W-:Y:S04]  /*37f0*/  LDS R62, [R137+0xc] ;  /* 0x00000c00893e7984 */ /* 0x000fe80000000800 */
[----:B------:R-:W2:Y:S04]  /*3800*/  LDS R223, [R137+0x10] ;  /* 0x0000100089df7984 */ /* 0x000ea80000000800 */
[----:B------:R-:W-:Y:S04]  /*3810*/  LDS R64, [R137+0x14] ;  /* 0x0000140089407984 */ /* 0x000fe80000000800 */
[----:B------:R-:W3:Y:S04]  /*3820*/  LDS R225, [R137+0x18] ;  /* 0x0000180089e17984 */ /* 0x000ee80000000800 */
[----:B------:R-:W4:Y:S01]  /*3830*/  LDS R66, [R137+0x1c] ;  /* 0x00001c0089427984 */ /* 0x000f220000000800 */
[----:B-1----:R-:W-:-:S04]  /*3840*/  IADD3 R68, PT, PT, R60, R135, R58 ;  /* 0x000000873c447210 */ /* 0x002fc80007ffe03a */
[----:B--2---:R-:W-:-:S04]  /*3850*/  IADD3 R68, PT, PT, R223, R68, R62 ;  /* 0x00000044df447210 */ /* 0x004fc80007ffe03e */
[----:B---3--:R-:W-:-:S05]  /*3860*/  IADD3 R227, PT, PT, R225, R68, R64 ;  /* 0x00000044e1e37210 */ /* 0x008fca0007ffe040 */
[----:B----4-:R-:W-:Y:S01]  /*3870*/  IMAD.IADD R66, R66, 0x1, R227 ;  /* 0x0000000142427824 */ /* 0x010fe200078e02e3 */
[----:B------:R-:W-:Y:S06]  /*3880*/  BRA.DIV UR5, `(.L_x_200) ;  /* 0x0000002a05247947 */ /* 0x000fec000b800000 */
[----:B------:R-:W1:Y:S04]  /*3890*/  SHFL.UP P0, R227, R66, 0x1, RZ ;  /* 0x0420000042e37989 */ /* 0x000e6800000000ff */
[----:B------:R-:W-:Y:S01]  /*38a0*/  SHFL.IDX PT, R72, R144, RZ, 0x1f ;  /* 0x00001fff90487589 */ /* 0x000fe200000e0000 */
[----:B-1----:R-:W-:-:S05]  /*38b0*/  @P0 IMAD.IADD R227, R66, 0x1, R227 ;  /* 0x0000000142e30824 */ /* 0x002fca00078e02e3 */
[----:B------:R-:W1:Y:S02]  /*38c0*/  SHFL.UP P0, R68, R227, 0x2, RZ ;  /* 0x04400000e3447989 */ /* 0x000e6400000000ff */
[----:B-1----:R-:W-:-:S05]  /*38d0*/  @P0 IMAD.IADD R68, R227, 0x1, R68 ;  /* 0x00000001e3440824 */ /* 0x002fca00078e0244 */
[----:B------:R-:W1:Y:S02]  /*38e0*/  SHFL.UP P0, R229, R68, 0x4, RZ ;  /* 0x0480000044e57989 */ /* 0x000e6400000000ff */
[----:B-1----:R-:W-:-:S05]  /*38f0*/  @P0 IMAD.IADD R229, R68, 0x1, R229 ;  /* 0x0000000144e50824 */ /* 0x002fca00078e02e5 */
[----:B------:R-:W1:Y:S02]  /*3900*/  SHFL.UP P0, R70, R229, 0x8, RZ ;  /* 0x05000000e5467989 */ /* 0x000e6400000000ff */
[----:B-1----:R-:W-:-:S05]  /*3910*/  @P0 IMAD.IADD R70, R229, 0x1, R70 ;  /* 0x00000001e5460824 */ /* 0x002fca00078e0246 */
[----:B------:R-:W1:Y:S02]  /*3920*/  SHFL.UP P0, R231, R70, 0x10, RZ ;  /* 0x0600000046e77989 */ /* 0x000e6400000000ff */
[----:B-1----:R-:W-:-:S04]  /*3930*/  @P0 IMAD.IADD R231, R70, 0x1, R231 ;  /* 0x0000000146e70824 */ /* 0x002fc800078e02e7 */
[----:B------:R-:W-:Y:S01]  /*3940*/  IMAD.IADD R66, R231, 0x1, -R66 ;  /* 0x00000001e7427824 */ /* 0x000fe200078e0a42 */
[----:B------:R-:W1:Y:S02]  /*3950*/  SHFL.IDX PT, R233, R231, 0x1f, 0x1f ;  /* 0x03e01f00e7e97f89 */ /* 0x000e6400000e0000 */
[----:B-1----:R-:W-:-:S07]  /*3960*/  IMAD.IADD R233, R144, 0x1, R233 ;  /* 0x0000000190e97824 */ /* 0x002fce00078e02e9 */
.L_x_221:
        /* <DEDUP_REMOVED lines=18> */
.L_x_199:
[----:B------:R-:W-:Y:S05]  /*3a90*/  WARPSYNC.ALL ;  /* 0x0000000000007948 */ /* 0x000fea0003800000 */
[----:B------:R-:W-:Y:S01]  /*3aa0*/  BAR.SYNC.DEFER_BLOCKING 0x0 ;  /* 0x0000000000007b1d */ /* 0x000fe20000010000 */
[C---:B0-----:R-:W-:Y:S01]  /*3ab0*/  FSETP.GTU.FTZ.AND P1, PT, R145.reuse, R139, PT ;  /* 0x0000008b9100720b */ /* 0x041fe20003f3c000 */
[C---:B------:R-:W-:Y:S01]  /*3ac0*/  FADD.FTZ R154, R145.reuse, -UR7 ;  /* 0x80000007919a7e21 */ /* 0x040fe20008010000 */
[----:B------:R-:W-:-:S03]  /*3ad0*/  FSETP.GT.FTZ.AND P0, PT, R145, RZ, PT ;  /* 0x000000ff9100720b */ /* 0x000fc60003f14000 */
[----:B--2---:R0:W2:Y:S04]  /*3ae0*/  LDS R223, [R138] ;  /* 0x000000008adf7984 */ /* 0x0040a80000000800 */
[----:B------:R0:W-:Y:S01]  /*3af0*/  @!P6 STS [UR4], R144 ;  /* 0x00000090ff00e988 */ /* 0x0001e20008000804 */
[----:B------:R-:W-:Y:S06]  /*3b00*/  BAR.SYNC.DEFER_BLOCKING 0x0 ;  /* 0x0000000000007b1d */ /* 0x000fec0000010000 */
[----:B-1----:R-:W1:Y:S02]  /*3b10*/  LDS R135, [UR4] ;  /* 0x00000004ff877984 */ /* 0x002e640008000800 */
[----:B------:R-:W-:Y:S06]  /*3b20*/  BAR.SYNC.DEFER_BLOCKING 0x0 ;  /* 0x0000000000007b1d */ /* 0x000fec0000010000 */
[----:B0-----:R-:W-:Y:S05]  /*3b30*/  @P0 BRA !P1, `(.L_x_201) ;  /* 0x0000000000140947 */ /* 0x001fea0004800000 */
[----:B------:R-:W-:Y:S02]  /*3b40*/  FSETP.GT.FTZ.AND P1, PT, R145, UR7, PT ;  /* 0x0000000791007c0b */ /* 0x000fe4000bf34000 */
[----:B------:R-:W-:Y:S02]  /*3b50*/  ISETP.EQ.AND P0, PT, RZ, UR6, P0 ;  /* 0x00000006ff007c0c */ /* 0x000fe40008702270 */
[----:B-1----:R-:W-:-:S04]  /*3b60*/  ISETP.LT.U32.AND P1, PT, R135, 0xc01, P1 ;  /* 0x00000c018700780c */ /* 0x002fc80000f21070 */
[----:B------:R-:W-:-:S13]  /*3b70*/  PLOP3.LUT P0, PT, P1, P0, PT, 0xf8, 0x8f ;  /* 0x00000000008f781c */ /* 0x000fda0000f01f70 */
[----:B------:R-:W-:Y:S05]  /*3b80*/  @!P0 BRA `(.L_x_202) ;  /* 0x0000001800fc8947 */ /* 0x000fea0003800000 */
.L_x_201:
[----:B--2---:R-:W-:-:S04]  /*3b90*/  ISETP.GT.U32.AND P2, PT, R223, 0xbff, PT ;  /* 0x00000bffdf00780c */ /* 0x004fc80003f44070 */
[----:B------:R-:W-:-:S13]  /*3ba0*/  ISETP.NE.OR P2, PT, R10, RZ, P2 ;  /* 0x000000ff0a00720c */ /* 0x000fda0001745670 */
[----:B------:R-:W-:Y:S01]  /*3bb0*/  @!P2 IMAD R10, R223, 0x8, R148 ;  /* 0x00000008df0aa824 */ /* 0x000fe200078e0294 */
[----:B------:R-:W-:Y:S01]  /*3bc0*/  @!P2 LOP3.LUT R132, R215, 0xffff, RZ, 0xc0, !PT ;  /* 0x0000ffffd784a812 */ /* 0x000fe200078ec0ff */
[----:B------:R-:W-:Y:S01]  /*3bd0*/  @!P2 VIADD R223, R223, 0x1 ;  /* 0x00000001dfdfa836 */ /* 0x000fe20000000000 */
[----:B------:R-:W-:-:S03]  /*3be0*/  @!P2 PRMT R215, RZ, 0x7610, R215 ;  /* 0x00007610ffd7a816 */ /* 0x000fc600000000d7 */
[----:B------:R0:W-:Y:S01]  /*3bf0*/  @!P2 STS.64 [R10], R132 ;  /* 0x000000840a00a388 */ /* 0x0001e20000000a00 */
[----:B------:R-:W-:Y:S02]  /*3c00*/  ISETP.GT.U32.AND P5, PT, R223, 0xbff, PT ;  /* 0x00000bffdf00780c */ /* 0x000fe40003fa4070 */
[----:B------:R-:W-:Y:S02]  /*3c10*/  LOP3.LUT P2, RZ, R26, 0x40, RZ, 0xc0, !PT ;  /* 0x000000401aff7812 */ /* 0x000fe4000784c0ff */
        /* <DEDUP_REMOVED lines=47> */
[----:B0-----:R-:W-:Y:S01]  /*3f10*/  @!P5 IMAD R10, R223, 0x8, R148 ;  /* 0x00000008df0ad824 */ /* 0x001fe200078e0294 */
[----:B------:R-:W-:Y:S01]  /*3f20*/  @!P5 LOP3.LUT R118, R201, 0xffff, RZ, 0xc0, !PT ;  /* 0x0000ffffc976d812 */ /* 0x000fe200078ec0ff */
[----:B------:R-:W-:Y:S01]  /*3f30*/  @!P5 VIADD R223, R223, 0x1 ;  /* 0x00000001dfdfd836 */ /* 0x000fe20000000000 */
[----:B------:R-:W-:-:S03]  /*3f40*/  @!P5 PRMT R201, RZ, 0x7610, R201 ;  /* 0x00007610ffc9d816 */ /* 0x000fc600000000c9 */
[----:B------:R0:W-:Y:S01]  /*3f50*/  @!P5 STS.64 [R10], R118 ;  /* 0x000000760a00d388 */ /* 0x0001e20000000a00 */
[----:B------:R-:W-:Y:S02]  /*3f60*/  ISETP.GT.U32.OR P4, PT, R223, 0xbff, !P4 ;  /* 0x00000bffdf00780c */ /* 0x000fe40006784470 */
[----:B------:R-:W-:-:S11]  /*3f70*/  LOP3.LUT P5, RZ, R32, 0x2000, RZ, 0xc0, !PT ;  /* 0x0000200020ff7812 */ /* 0x000fd600078ac0ff */
[----:B--2---:R-:W-:Y:S01]  /*3f80*/  @!P4 IMAD R12, R223, 0x8, R148 ;  /* 0x00000008df0cc824 */ /* 0x004fe200078e0294 */
[----:B------:R-:W-:Y:S01]  /*3f90*/  @!P4 LOP3.LUT R116, R199, 0xffff, RZ, 0xc0, !PT ;  /* 0x0000ffffc774c812 */ /* 0x000fe200078ec0ff */
[----:B------:R-:W-:Y:S01]  /*3fa0*/  @!P4 VIADD R223, R223, 0x1 ;  /* 0x00000001dfdfc836 */ /* 0x000fe20000000000 */
[----:B------:R-:W-:-:S03]  /*3fb0*/  @!P4 PRMT R199, RZ, 0x7610, R199 ;  /* 0x00007610ffc7c816 */ /* 0x000fc600000000c7 */
[----:B------:R2:W-:Y:S01]  /*3fc0*/  @!P4 STS.64 [R12], R116 ;  /* 0x000000740c00c388 */ /* 0x0005e20000000a00 */
[----:B------:R-:W-:Y:S02]  /*3fd0*/  ISETP.GT.U32.OR P1, PT, R223, 0xbff, !P1 ;  /* 0x00000bffdf00780c */ /* 0x000fe40004f24470 */
[----:B------:R-:W-:-:S11]  /*3fe0*/  LOP3.LUT P4, RZ, R34, 0x4000, RZ, 0xc0, !PT ;  /* 0x0000400022ff7812 */ /* 0x000fd6000788c0ff */
[----:B---3--:R-:W-:Y:S01]  /*3ff0*/  @!P1 IMAD R14, R223, 0x8, R148 ;  /* 0x00000008df0e9824 */ /* 0x008fe200078e0294 */
[----:B------:R-:W-:Y:S01]  /*4000*/  @!P1 LOP3.LUT R114, R197, 0xffff, RZ, 0xc0, !PT ;  /* 0x0000ffffc5729812 */ /* 0x000fe200078ec0ff */
[----:B------:R-:W-:Y:S01]  /*4010*/  @!P1 VIADD R223, R223, 0x1 ;  /* 0x00000001dfdf9836 */ /* 0x000fe20000000000 */
[----:B------:R-:W-:-:S03]  /*4020*/  @!P1 PRMT R197, RZ, 0x7610, R197 ;  /* 0x00007610ffc59816 */ /* 0x000fc600000000c5 */
[----:B------:R3:W-:Y:S01]  /*4030*/  @!P1 STS.64 [R14], R114 ;  /* 0x000000720e009388 */ /* 0x0007e20000000a00 */
[----:B------:R-:W-:Y:S02]  /*4040*/  ISETP.GT.U32.OR P0, PT, R223, 0xbff, !P0 ;  /* 0x00000bffdf00780c */ /* 0x000fe40004704470 */
[----:B------:R-:W-:-:S11]  /*4050*/  LOP3.LUT P1, RZ, R34, 0x8000, RZ, 0xc0, !PT ;  /* 0x0000800022ff7812 */ /* 0x000fd6000782c0ff */
[----:B----4-:R-:W-:Y:S01]  /*4060*/  @!P0 IMAD R16, R223, 0x8, R148 ;  /* 0x00000008df108824 */ /* 0x010fe200078e0294 */
[----:B------:R-:W-:Y:S01]  /*4070*/  @!P0 LOP3.LUT R112, R195, 0xffff, RZ, 0xc0, !PT ;  /* 0x0000ffffc3708812 */ /* 0x000fe200078ec0ff */
[----:B------:R-:W-:Y:S01]  /*4080*/  @!P0 VIADD R223, R223, 0x1 ;  /* 0x00000001dfdf8836 */ /* 0x000fe20000000000 */
[----:B------:R-:W-:-:S03]  /*4090*/  @!P0 PRMT R195, RZ, 0x7610, R195 ;  /* 0x00007610ffc38816 */ /* 0x000fc600000000c3 */
[----:B------:R4:W-:Y:S01]  /*40a0*/  @!P0 STS.64 [R16], R112 ;  /* 0x0000007010008388 */ /* 0x0009e20000000a00 */
        /* <DEDUP_REMOVED lines=9> */
[----:B-1----:R-:W-:Y:S01]  /*4140*/  @!P2 IMAD R20, R223, 0x8, R148 ;  /* 0x00000008df14a824 */ /* 0x002fe200078e0294 */
        /* <DEDUP_REMOVED lines=101> */
[----:B------:R-:W-:Y:S01]  /*47a0*/  @!P4 STS.64 [R20], R80 ;  /* 0x000000501400c388 */ /* 0x000fe20000000a00 */
[----:B------:R-:W-:-:S13]  /*47b0*/  ISETP.GT.U32.OR P1, PT, R223, 0xbff, !P1 ;  /* 0x00000bffdf00780c */ /* 0x000fda0004f24470 */
[----:B------:R-:W-:Y:S01]  /*47c0*/  @!P1 IMAD R26, R223, 0x8, R148 ;  /* 0x00000008df1a9824 */ /* 0x000fe200078e0294 */
[----:B------:R-:W-:Y:S01]  /*47d0*/  @!P1 LOP3.LUT R78, R161, 0xffff, RZ, 0xc0, !PT ;  /* 0x0000ffffa14e9812 */ /* 0x000fe200078ec0ff */
[----:B------:R-:W-:Y:S01]  /*47e0*/  @!P1 VIADD R223, R223, 0x1 ;  /* 0x00000001dfdf9836 */ /* 0x000fe20000000000 */
[----:B------:R-:W-:-:S03]  /*47f0*/  @!P1 PRMT R161, RZ, 0x7610, R161 ;  /* 0x00007610ffa19816 */ /* 0x000fc600000000a1 */
[----:B------:R-:W-:Y:S01]  /*4800*/  @!P1 STS.64 [R26], R78 ;  /* 0x0000004e1a009388 */ /* 0x000fe20000000a00 */
[----:B------:R-:W-:-:S13]  /*4810*/  ISETP.GT.U32.OR P0, PT, R223, 0xbff, !P0 ;  /* 0x00000bffdf00780c */ /* 0x000fda0004704470 */
[----:B0-----:R-:W-:Y:S01]  /*4820*/  @!P0 IMAD R10, R223, 0x8, R148 ;  /* 0x00000008df0a8824 */ /* 0x001fe200078e0294 */
[----:B------:R-:W-:Y:S01]  /*4830*/  @!P0 LOP3.LUT R76, R159, 0xffff, RZ, 0xc0, !PT ;  /* 0x0000ffff9f4c8812 */ /* 0x000fe200078ec0ff */
[----:B------:R-:W-:Y:S01]  /*4840*/  @!P0 VIADD R223, R223, 0x1 ;  /* 0x00000001dfdf8836 */ /* 0x000fe20000000000 */
[----:B------:R-:W-:-:S03]  /*4850*/  @!P0 PRMT R159, RZ, 0x7610, R159 ;  /* 0x00007610ff9f8816 */ /* 0x000fc6000000009f */
[----:B------:R-:W-:Y:S01]  /*4860*/  @!P0 STS.64 [R10], R76 ;  /* 0x0000004c0a008388 */ /* 0x000fe20000000a00 */
[----:B------:R-:W-:-:S13]  /*4870*/  ISETP.GT.U32.OR P3, PT, R223, 0xbff, !P3 ;  /* 0x00000bffdf00780c */ /* 0x000fda0005f64470 */
[----:B--2---:R-:W-:Y:S01]  /*4880*/  @!P3 IMAD R12, R223, 0x8, R148 ;  /* 0x00000008df0cb824 */ /* 0x004fe200078e0294 */
[----:B------:R-:W-:Y:S01]  /*4890*/  @!P3 LOP3.LUT R74, R157, 0xffff, RZ, 0xc0, !PT ;  /* 0x0000ffff9d4ab812 */ /* 0x000fe200078ec0ff */
[----:B------:R-:W-:Y:S01]  /*48a0*/  @!P3 VIADD R223, R223, 0x1 ;  /* 0x00000001dfdfb836 */ /* 0x000fe20000000000 */
[----:B------:R-:W-:-:S03]  /*48b0*/  @!P3 PRMT R157, RZ, 0x7610, R157 ;  /* 0x00007610ff9db816 */ /* 0x000fc6000000009d */
[----:B------:R-:W-:Y:S01]  /*48c0*/  @!P3 STS.64 [R12], R74 ;  /* 0x0000004a0c00b388 */ /* 0x000fe20000000a00 */
[----:B------:R-:W-:-:S13]  /*48d0*/  ISETP.GT.U32.OR P2, PT, R223, 0xbff, !P2 ;  /* 0x00000bffdf00780c */ /* 0x000fda0005744470 */
[----:B---3--:R-:W-:Y:S01]  /*48e0*/  @!P2 IMAD R14, R223, 0x8, R148 ;  /* 0x00000008df0ea824 */ /* 0x008fe200078e0294 */
[----:B------:R-:W-:Y:S01]  /*48f0*/  @!P2 LOP3.LUT R72, R155, 0xffff, RZ, 0xc0, !PT ;  /* 0x0000ffff9b48a812 */ /* 0x000fe200078ec0ff */
[----:B------:R-:W-:Y:S01]  /*4900*/  @!P2 VIADD R223, R223, 0x1 ;  /* 0x00000001dfdfa836 */ /* 0x000fe20000000000 */
[----:B------:R-:W-:-:S03]  /*4910*/  @!P2 PRMT R155, RZ, 0x7610, R155 ;  /* 0x00007610ff9ba816 */ /* 0x000fc6000000009b */
[----:B------:R-:W-:Y:S01]  /*4920*/  @!P2 STS.64 [R14], R72 ;  /* 0x000000480e00a388 */ /* 0x000fe20000000a00 */
[----:B------:R-:W-:-:S13]  /*4930*/  ISETP.GT.U32.OR P5, PT, R223, 0xbff, !P5 ;  /* 0x00000bffdf00780c */ /* 0x000fda0006fa4470 */
[----:B----4-:R-:W-:Y:S01]  /*4940*/  @!P5 IMAD R16, R223, 0x8, R148 ;  /* 0x00000008df10d824 */ /* 0x010fe200078e0294 */
[----:B------:R-:W-:Y:S01]  /*4950*/  @!P5 LOP3.LUT R70, R153, 0xffff, RZ, 0xc0, !PT ;  /* 0x0000ffff9946d812 */ /* 0x000fe200078ec0ff */
[----:B------:R-:W-:Y:S01]  /*4960*/  @!P5 VIADD R223, R223, 0x1 ;  /* 0x00000001dfdfd836 */ /* 0x000fe20000000000 */
[----:B------:R-:W-:-:S03]  /*4970*/  @!P5 PRMT R153, RZ, 0x7610, R153 ;  /* 0x00007610ff99d816 */ /* 0x000fc60000000099 */
[----:B------:R-:W-:Y:S01]  /*4980*/  @!P5 STS.64 [R16], R70 ;  /* 0x000000461000d388 */ /* 0x000fe20000000a00 */
[----:B------:R-:W-:-:S04]  /*4990*/  ISETP.GT.U32.AND P4, PT, R223, 0xbff, PT ;  /* 0x00000bffdf00780c */ /* 0x000fc80003f84070 */
[----:B------:R-:W-:-:S13]  /*49a0*/  ISETP.NE.OR P4, PT, R44, RZ, P4 ;  /* 0x000000ff2c00720c */ /* 0x000fda0002785670 */
[----:B------:R-:W0:Y:S01]  /*49b0*/  @!P4 LDS.U16 R68, [R147+0x6000] ;  /* 0x006000009344c984 */ /* 0x000e220000000400 */
[C---:B-----5:R-:W-:Y:S02]  /*49c0*/  @!P4 IMAD R18, R223.reuse, 0x8, R148 ;  /* 0x00000008df12c824 */ /* 0x060fe400078e0294 */
[----:B------:R-:W-:-:S03]  /*49d0*/  @!P4 VIADD R223, R223, 0x1 ;  /* 0x00000001dfdfc836 */ /* 0x000fc60000000000 */
[----:B0-----:R-:W-:Y:S04]  /*49e0*/  @!P4 STS.64 [R18], R68 ;  /* 0x000000441200c388 */ /* 0x001fe80000000a00 */
[----:B------:R-:W-:Y:S01]  /*49f0*/  @!P4 STS.U16 [R147+0x6000], RZ ;  /* 0x006000ff9300c388 */ /* 0x000fe20000000400 */
[----:B------:R-:W-:-:S04]  /*4a00*/  ISETP.GT.U32.AND P4, PT, R223, 0xbff, PT ;  /* 0x00000bffdf00780c */ /* 0x000fc80003f84070 */
[----:B------:R-:W-:-:S13]  /*4a10*/  ISETP.NE.OR P4, PT, R40, RZ, P4 ;  /* 0x000000ff2800720c */ /* 0x000fda0002785670 */
[----:B------:R-:W0:Y:S01]  /*4a20*/  @!P4 LDS.U16 R66, [R147+0x6200] ;  /* 0x006200009342c984 */ /* 0x000e220000000400 */
[C---:B------:R-:W-:Y:S02]  /*4a30*/  @!P4 IMAD R10, R223.reuse, 0x8, R148 ;  /* 0x00000008df0ac824 */ /* 0x040fe400078e0294 */
        /* <DEDUP_REMOVED lines=31> */
[----:B------:R-:W-:-:S04]  /*4c30*/  LOP3.LUT P4, RZ, R245, 0x40, RZ, 0xc0, !PT ;  /* 0x00000040f5ff7812 */ /* 0x000fc8000788c0ff */
[----:B------:R-:W-:-:S13]  /*4c40*/  ISETP.GT.U32.OR P4, PT, R223, 0xbff, !P4 ;  /* 0x00000bffdf00780c */ /* 0x000fda0006784470 */
        /* <DEDUP_REMOVED lines=176> */
[----:B------:R-:W-:-:S05]  /*5750*/  @!P4 IMAD R223, R223, 0x8, R148 ;  /* 0x00000008dfdfc824 */ /* 0x000fca00078e0294 */
[----:B0-----:R0:W-:Y:S04]  /*5760*/  @!P4 STS.64 [R223], R2 ;  /* 0x00000002df00c388 */ /* 0x0011e80000000a00 */
[----:B------:R0:W-:Y:S02]  /*5770*/  @!P4 STS.U16 [R147+0x9e00], RZ ;  /* 0x009e00ff9300c388 */ /* 0x0001e40000000400 */
.L_x_202:
        /* <DEDUP_REMOVED lines=13> */
[----:B------:R3:W-:Y:S01]  /*5850*/  STS [UR4], R141 ;  /* 0x0000008dff007988 */ /* 0x0007e20008000804 */
[----:B------:R-:W-:Y:S02]  /*5860*/  IMAD.MOV.U32 R144, RZ, RZ, R141 ;  /* 0x000000ffff907224 */ /* 0x000fe400078e008d */
[----:B------:R-:W-:Y:S01]  /*5870*/  IMAD.MOV.U32 R145, RZ, RZ, R142 ;  /* 0x000000ffff917224 */ /* 0x000fe200078e008e */
[----:B------:R-:W-:Y:S06]  /*5880*/  BRA `(.L_x_206) ;  /* 0x00000000001c7947 */ /* 0x000fec0003800000 */
.L_x_205:
[----:B------:R-:W-:Y:S02]  /*5890*/  ISETP.NE.AND P1, PT, R151, RZ, PT ;  /* 0x000000ff9700720c */ /* 0x000fe40003f25270 */
[----:B------:R-:W-:Y:S02]  /*58a0*/  PRMT R0, R143, 0x9910, RZ ;  /* 0x000099108f007816 */ /* 0x000fe400000000ff */
[----:B------:R-:W-:Y:S02]  /*58b0*/  FSEL R142, R145, R142, !P1 ;  /* 0x0000008e918e7208 */ /* 0x000fe40004800000 */
[----:B------:R-:W-:-:S04]  /*58c0*/  ISETP.NE.AND P0, PT, R0, RZ, PT ;  /* 0x000000ff0000720c */ /* 0x000fc80003f05270 */
[----:B------:R-:W-:Y:S02]  /*58d0*/  SEL R146, R146, R143, !P0 ;  /* 0x0000008f92927207 */ /* 0x000fe40004000000 */
[----:B------:R-:W-:Y:S01]  /*58e0*/  PRMT R143, RZ, 0x7610, R143 ;  /* 0x00007610ff8f7816 */ /* 0x000fe2000000008f */
[----:B------:R-:W1:Y:S06]  /*58f0*/  @!P1 LDS R141, [UR4] ;  /* 0x00000004ff8d9984 */ /* 0x000e6c0008000800 */
.L_x_206:
[----:B------:R-:W-:Y:S05]  /*5900*/  BSYNC.RECONVERGENT B0 ;  /* 0x0000000000007941 */ /* 0x000fea0003800200 */
.L_x_204:
[----:B------:R-:W-:Y:S01]  /*5910*/  UIADD3 UR6, UPT, UPT, UR6, -0x1, URZ ;  /* 0xffffffff06067890 */ /* 0x000fe2000fffe0ff */
[----:B------:R-:W-:Y:S11]  /*5920*/  BRA `(.L_x_207) ;  /* 0xffffffb800847947 */ /* 0x000ff6000383ffff */
.L_x_203:
[----:B------:R-:W-:Y:S01]  /*5930*/  BAR.SYNC.DEFER_BLOCKING 0x0 ;  /* 0x0000000000007b1d */ /* 0x000fe20000010000 */
[----:B------:R-:W-:-:S05]  /*5940*/  FSETP.GEU.FTZ.AND P0, PT, R145, UR7, PT ;  /* 0x0000000791007c0b */ /* 0x000fca000bf1e000 */
[----:B------:R-:W-:Y:S01]  /*5950*/  BSSY.RECONVERGENT B0, `(.L_x_208) ;  /* 0x0000010000007945 */ /* 0x000fe20003800200 */
[----:B0-----:R-:W0:Y:S02]  /*5960*/  LDS R3, [UR4] ;  /* 0x00000004ff037984 */ /* 0x001e240008000800 */
[----:B0-----:R-:W-:-:S04]  /*5970*/  SEL R29, R152, R3, !P0 ;  /* 0x00000003981d7207 */ /* 0x001fc80004000000 */
[----:B------:R-:W-:-:S04]  /*5980*/  ISETP.GE.U32.AND P0, PT, R151, R29, PT ;  /* 0x0000001d9700720c */ /* 0x000fc80003f06070 */
[----:B------:R-:W-:Y:S01]  /*5990*/  ISETP.GT.U32.OR P0, PT, R29, 0xbff, P0 ;  /* 0x00000bff1d00780c */ /* 0x000fe20000704470 */
[----:B------:R-:W-:-:S12]  /*59a0*/  @P6 BRA `(.L_x_209) ;  /* 0x0000000000286947 */ /* 0x000fd80003800000 */
[----:B------:R-:W0:Y:S01]  /*59b0*/  LDC.64 R2, c[0x0][0x3a0] ;  /* 0x0000e800ff027b82 */ /* 0x000e220000000a00 */
[----:B------:R-:W-:Y:S01]  /*59c0*/  VOTEU.ANY UR4, UPT, PT ;  /* 0x0000000000047886 */ /* 0x000fe200038e0100 */
[----:B------:R-:W-:Y:S01]  /*59d0*/  CREDUX.MAX.S32 UR5, R29 ;  /* 0x000000001d0572cc */ /* 0x000fe20000000200 */
[----:B------:R-:W-:-:S05]  /*59e0*/  UFLO.U32 UR4, UR4 ;  /* 0x00000004000472bd */ /* 0x000fca00080e0000 */
[----:B------:R-:W1:Y:S01]  /*59f0*/  LDC.64 R4, c[0x0][0x3a8] ;  /* 0x0000ea00ff047b82 */ /* 0x000e620000000a00 */
[----:B------:R-:W-:-:S06]  /*5a00*/  ISETP.EQ.U32.AND P1, PT, R0, UR4, PT ;  /* 0x0000000400007c0c */ /* 0x000fcc000bf22070 */
[----:B------:R-:W-:Y:S02]  /*5a10*/  IMAD.U32 R7, RZ, RZ, UR5 ;  /* 0x00000005ff077e24 */ /* 0x000fe4000f8e00ff */
[----:B0-----:R-:W-:-:S05]  /*5a20*/  IMAD.WIDE.U32 R2, R217, 0x4, R2 ;  /* 0x00000004d9027825 */ /* 0x001fca00078e0002 */
[----:B------:R0:W-:Y:S04]  /*5a30*/  STG.E desc[UR8][R2.64], R29 ;  /* 0x0000001d02007986 */ /* 0x0001e8000c101908 */
[----:B-1----:R0:W-:Y:S02]  /*5a40*/  @P1 REDG.E.MAX.S32.STRONG.GPU desc[UR8][R4.64], R7 ;  /* 0x000000070400198e */ /* 0x0021e4000d12e308 */
.L_x_209:
[----:B------:R-:W-:Y:S05]  /*5a50*/  BSYNC.RECONVERGENT B0 ;  /* 0x0000000000007941 */ /* 0x000fea0003800200 */
.L_x_208:
        /* <DEDUP_REMOVED lines=9> */
[----:B0-----:R-:W-:Y:S02]  /*5af0*/  VIMNMX.U32 R5, PT, PT, R29, R0, !PT ;  /* 0x000000001d057248 */ /* 0x001fe40007fe0000 */
[----:B------:R-:W-:-:S04]  /*5b00*/  SEL R4, RZ, 0x1, P0 ;  /* 0x00000001ff047807 */ /* 0x000fc80000000000 */
[----:B------:R-:W-:Y:S01]  /*5b10*/  IADD3 R5, PT, PT, R5, -R0, -R4 ;  /* 0x8000000005057210 */ /* 0x000fe20007ffe804 */
[----:B-1----:R-:W0:Y:S02]  /*5b20*/  MUFU.RCP R6, R6 ;  /* 0x0000000600067308 */ /* 0x002e240000001000 */
        /* <DEDUP_REMOVED lines=23> */
[----:B------:R-:W1:Y:S01]  /*5ca0*/  LDCU.64 UR6, c[0x0][0x388] ;  /* 0x00007100ff0677ac */ /* 0x000e620008000a00 */
[----:B------:R-:W-:Y:S02]  /*5cb0*/  IMAD R10, R151, 0x8, R148 ;  /* 0x00000008970a7824 */ /* 0x000fe400078e0294 */
        /* <DEDUP_REMOVED lines=8> */
.L_x_212:
        /* <DEDUP_REMOVED lines=13> */
.L_x_211:
[----:B------:R-:W-:Y:S05]  /*5e10*/  BSYNC.RECONVERGENT B0 ;  /* 0x0000000000007941 */ /* 0x000fea0003800200 */
.L_x_210:
[----:B------:R-:W-:Y:S05]  /*5e20*/  @!P1 EXIT ;  /* 0x000000000000994d */ /* 0x000fea0003800000 */
.L_x_213:
[----:B------:R-:W-:Y:S01]  /*5e30*/  IMAD R0, R151, 0x8, R148 ;  /* 0x0000000897007824 */ /* 0x000fe200078e0294 */
[----:B-1----:R-:W-:Y:S01]  /*5e40*/  IADD3 R5, P0, PT, R150, R151, RZ ;  /* 0x0000009796057210 */ /* 0x002fe20007f1e0ff */
[C---:B------:R-:W-:Y:S02]  /*5e50*/  IMAD.IADD R151, R24.reuse, 0x1, R151 ;  /* 0x0000000118977824 */ /* 0x040fe400078e0297 */
[C---:B0-----:R-:W-:Y:S01]  /*5e60*/  IMAD R6, R24.reuse, 0x8, R0 ;  /* 0x0000000818067824 */ /* 0x041fe200078e0200 */
[----:B------:R0:W1:Y:S01]  /*5e70*/  LDS.64 R18, [R0] ;  /* 0x0000000000127984 */ /* 0x0000620000000a00 */
[----:B------:R-:W-:Y:S01]  /*5e80*/  IMAD.X R8, RZ, RZ, R149, P0 ;  /* 0x000000ffff087224 */ /* 0x000fe200000e0695 */
[C---:B------:R-:W-:Y:S01]  /*5e90*/  LEA R2, P0, R5.reuse, UR10, 0x1 ;  /* 0x0000000a05027c11 */ /* 0x040fe2000f8008ff */
[----:B------:R-:W-:Y:S01]  /*5ea0*/  IMAD R7, R24, 0x8, R6 ;  /* 0x0000000818077824 */ /* 0x000fe200078e0206 */
[----:B------:R3:W4:Y:S01]  /*5eb0*/  LDS.64 R20, [R6] ;  /* 0x0000000006147984 */ /* 0x0007220000000a00 */
[----:B------:R-:W-:-:S02]  /*5ec0*/  LEA R4, P1, R5, UR12, 0x2 ;  /* 0x0000000c05047c11 */ /* 0x000fc4000f8210ff */
[----:B------:R-:W-:Y:S01]  /*5ed0*/  IMAD R10, R24, 0x8, R7 ;  /* 0x00000008180a7824 */ /* 0x000fe200078e0207 */
[----:B------:R5:W2:Y:S01]  /*5ee0*/  LDS.64 R22, [R7] ;  /* 0x0000000007167984 */ /* 0x000aa20000000a00 */
[----:B0-----:R-:W-:Y:S01]  /*5ef0*/  IADD3 R0, P2, PT, R150, R151, RZ ;  /* 0x0000009796007210 */ /* 0x001fe20007f5e0ff */
[----:B------:R-:W-:Y:S01]  /*5f00*/  IMAD.IADD R151, R151, 0x1, R24 ;  /* 0x0000000197977824 */ /* 0x000fe200078e0218 */
[C-C-:B------:R-:W-:Y:S01]  /*5f10*/  LEA.HI.X R3, R5.reuse, UR11, R8.reuse, 0x1, P0 ;  /* 0x0000000b05037c11 */ /* 0x140fe200080f0c08 */
[----:B------:R0:W2:Y:S01]  /*5f20*/  LDS.64 R26, [R10] ;  /* 0x000000000a1a7984 */ /* 0x0000a20000000a00 */
[----:B------:R-:W-:Y:S01]  /*5f30*/  LEA.HI.X R5, R5, UR13, R8, 0x2, P1 ;  /* 0x0000000d05057c11 */ /* 0x000fe200088f1408 */
[----:B------:R-:W-:Y:S01]  /*5f40*/  IMAD.X R9, RZ, RZ, R149, P2 ;  /* 0x000000ffff097224 */ /* 0x000fe200010e0695 */
[C---:B---3--:R-:W-:Y:S01]  /*5f50*/  LEA R6, P0, R0.reuse, UR10, 0x1 ;  /* 0x0000000a00067c11 */ /* 0x048fe2000f8008ff */
[----:B------:R-:W-:Y:S01]  /*5f60*/  IMAD.IADD R25, R151, 0x1, R24 ;  /* 0x0000000197197824 */ /* 0x000fe200078e0218 */
[----:B------:R-:W-:-:S02]  /*5f70*/  LEA R8, P1, R0, UR12, 0x2 ;  /* 0x0000000c00087c11 */ /* 0x000fc4000f8210ff */
[----:B------:R-:W-:Y:S02]  /*5f80*/  IADD3 R151, P2, PT, R150, R151, RZ ;  /* 0x0000009796977210 */ /* 0x000fe40007f5e0ff */
[C-C-:B-----5:R-:W-:Y:S02]  /*5f90*/  LEA.HI.X R7, R0.reuse, UR11, R9.reuse, 0x1, P0 ;  /* 0x0000000b00077c11 */ /* 0x160fe400080f0c09 */
[----:B------:R-:W-:Y:S01]  /*5fa0*/  LEA.HI.X R9, R0, UR13, R9, 0x2, P1 ;  /* 0x0000000d00097c11 */ /* 0x000fe200088f1409 */
[--C-:B------:R-:W-:Y:S01]  /*5fb0*/  IMAD.X R28, RZ, RZ, R149.reuse, P2 ;  /* 0x000000ffff1c7224 */ /* 0x100fe200010e0695 */
[----:B------:R-:W-:Y:S02]  /*5fc0*/  IADD3 R0, P3, PT, R150, R25, RZ ;  /* 0x0000001996007210 */ /* 0x000fe40007f7e0ff */
[C---:B0-----:R-:W-:Y:S02]  /*5fd0*/  LEA R10, P0, R151.reuse, UR10, 0x1 ;  /* 0x0000000a970a7c11 */ /* 0x041fe4000f8008ff */
        /* <DEDUP_REMOVED lines=8> */
[----:B-1----:R1:W-:Y:S01]  /*6060*/  STG.E.U16 desc[UR8][R2.64], R18 ;  /* 0x0000001202007986 */ /* 0x0023e2000c101508 */
[----:B------:R-:W-:Y:S02]  /*6070*/  LEA.HI.X R17, R0, UR13, R17, 0x2, P3 ;  /* 0x0000000d00117c11 */ /* 0x000fe400098f1411 */
[----:B------:R-:W-:Y:S01]  /*6080*/  ISETP.GE.U32.AND P0, PT, R151, R29, PT ;  /* 0x0000001d9700720c */ /* 0x000fe20003f06070 */
[----:B------:R1:W-:Y:S04]  /*6090*/  STG.E desc[UR8][R4.64], R19 ;  /* 0x0000001304007986 */ /* 0x0003e8000c101908 */
[----:B----4-:R1:W-:Y:S04]  /*60a0*/  STG.E.U16 desc[UR8][R6.64], R20 ;  /* 0x0000001406007986 */ /* 0x0103e8000c101508 */
[----:B------:R1:W-:Y:S04]  /*60b0*/  STG.E desc[UR8][R8.64], R21 ;  /* 0x0000001508007986 */ /* 0x0003e8000c101908 */
[----:B--2---:R1:W-:Y:S04]  /*60c0*/  STG.E.U16 desc[UR8][R10.64], R22 ;  /* 0x000000160a007986 */ /* 0x0043e8000c101508 */
[----:B------:R1:W-:Y:S04]  /*60d0*/  STG.E desc[UR8][R12.64], R23 ;  /* 0x000000170c007986 */ /* 0x0003e8000c101908 */
[----:B------:R1:W-:Y:S04]  /*60e0*/  STG.E.U16 desc[UR8][R14.64], R26 ;  /* 0x0000001a0e007986 */ /* 0x0003e8000c101508 */
[----:B------:R1:W-:Y:S01]  /*60f0*/  STG.E desc[UR8][R16.64], R27 ;  /* 0x0000001b10007986 */ /* 0x0003e2000c101908 */
[----:B------:R-:W-:Y:S05]  /*6100*/  @!P0 BRA `(.L_x_213) ;  /* 0xfffffffc00488947 */ /* 0x000fea000383ffff */
[----:B------:R-:W-:Y:S05]  /*6110*/  EXIT ;  /* 0x000000000000794d */ /* 0x000fea0003800000 */
.L_x_200:
[----:B------:R-:W-:Y:S02]  /*6120*/  IMAD.MOV.U32 R235, RZ, RZ, R66 ;  /* 0x000000ffffeb7224 */ /* 0x000fe400078e0042 */
[----:B------:R-:W-:Y:S02]  /*6130*/  IMAD.MOV.U32 R72, RZ, RZ, 0x1 ;  /* 0x00000001ff487424 */ /* 0x000fe400078e00ff */
[----:B------:R-:W-:Y:S02]  /*6140*/  IMAD.MOV.U32 R239, RZ, RZ, RZ ;  /* 0x000000ffffef7224 */ /* 0x000fe400078e00ff */
[----:B------:R-:W-:-:S07]  /*6150*/  IMAD.MOV.U32 R74, RZ, RZ, -0x1 ;  /* 0xffffffffff4a7424 */ /* 0x000fce00078e00ff */
[----:B0-----:R-:W-:Y:S05]  /*6160*/  WARPSYNC.COLLECTIVE R74, `(.L_x_214) ;  /* 0x000000004a087348 */ /* 0x001fea0003c00000 */
[----:B------:R1:W2:Y:S02]  /*6170*/  SHFL.UP P0, R231, R235, R72, R239 ;  /* 0x04000048ebe77389 */ /* 0x0002a400000000ef */
[----:B012---:R-:W-:Y:S05]  /*6180*/  ENDCOLLECTIVE ;  /* 0x000000000000791b */ /* 0x007fea0003800000 */
.L_x_214:
[----:B------:R-:W-:Y:S02]  /*6190*/  IMAD.MOV.U32 R72, RZ, RZ, 0x2 ;  /* 0x00000002ff487424 */ /* 0x000fe400078e00ff */
[----:B------:R-:W-:-:S04]  /*61a0*/  IMAD.MOV.U32 R227, RZ, RZ, R231 ;  /* 0x000000ffffe37224 */ /* 0x000fc800078e00e7 */
[----:B------:R-:W-:-:S04]  /*61b0*/  @P0 IMAD.IADD R227, R66, 0x1, R227 ;  /* 0x0000000142e30824 */ /* 0x000fc800078e02e3 */
[----:B------:R-:W-:-:S07]  /*61c0*/  IMAD.MOV.U32 R235, RZ, RZ, R227 ;  /* 0x000000ffffeb7224 */ /* 0x000fce00078e00e3 */
[----:B------:R-:W-:Y:S05]  /*61d0*/  WARPSYNC.COLLECTIVE R74, `(.L_x_215) ;  /* 0x000000004a087348 */ /* 0x000fea0003c00000 */
[----:B------:R0:W1:Y:S02]  /*61e0*/  SHFL.UP P0, R231, R235, R72, R239 ;  /* 0x04000048ebe77389 */ /* 0x00006400000000ef */
[----:B01----:R-:W-:Y:S05]  /*61f0*/  ENDCOLLECTIVE ;  /* 0x000000000000791b */ /* 0x003fea0003800000 */
.L_x_215:
[----:B------:R-:W-:Y:S02]  /*6200*/  IMAD.MOV.U32 R72, RZ, RZ, 0x4 ;  /* 0x00000004ff487424 */ /* 0x000fe400078e00ff */
[----:B------:R-:W-:-:S04]  /*6210*/  IMAD.MOV.U32 R68, RZ, RZ, R231 ;  /* 0x000000ffff447224 */ /* 0x000fc800078e00e7 */
[----:B------:R-:W-:-:S04]  /*6220*/  @P0 IMAD.IADD R68, R227, 0x1, R68 ;  /* 0x00000001e3440824 */ /* 0x000fc800078e0244 */
[----:B------:R-:W-:-:S07]  /*6230*/  IMAD.MOV.U32 R235, RZ, RZ, R68 ;  /* 0x000000ffffeb7224 */ /* 0x000fce00078e0044 */
[----:B------:R-:W-:Y:S05]  /*6240*/  WARPSYNC.COLLECTIVE R74, `(.L_x_216) ;  /* 0x000000004a087348 */ /* 0x000fea0003c00000 */
[----:B------:R0:W1:Y:S02]  /*6250*/  SHFL.UP P0, R231, R235, R72, R239 ;  /* 0x04000048ebe77389 */ /* 0x00006400000000ef */
[----:B01----:R-:W-:Y:S05]  /*6260*/  ENDCOLLECTIVE ;  /* 0x000000000000791b */ /* 0x003fea0003800000 */
.L_x_216:
[----:B------:R-:W-:Y:S02]  /*6270*/  IMAD.MOV.U32 R72, RZ, RZ, 0x8 ;  /* 0x00000008ff487424 */ /* 0x000fe400078e00ff */
[----:B------:R-:W-:-:S04]  /*6280*/  IMAD.MOV.U32 R229, RZ, RZ, R231 ;  /* 0x000000ffffe57224 */ /* 0x000fc800078e00e7 */
[----:B------:R-:W-:-:S04]  /*6290*/  @P0 IMAD.IADD R229, R68, 0x1, R229 ;  /* 0x0000000144e50824 */ /* 0x000fc800078e02e5 */
[----:B------:R-:W-:-:S07]  /*62a0*/  IMAD.MOV.U32 R235, RZ, RZ, R229 ;  /* 0x000000ffffeb7224 */ /* 0x000fce00078e00e5 */
[----:B------:R-:W-:Y:S05]  /*62b0*/  WARPSYNC.COLLECTIVE R74, `(.L_x_217) ;  /* 0x000000004a087348 */ /* 0x000fea0003c00000 */
[----:B------:R0:W1:Y:S02]  /*62c0*/  SHFL.UP P0, R231, R235, R72, R239 ;  /* 0x04000048ebe77389 */ /* 0x00006400000000ef */
[----:B01----:R-:W-:Y:S05]  /*62d0*/  ENDCOLLECTIVE ;  /* 0x000000000000791b */ /* 0x003fea0003800000 */
.L_x_217:
        /* <DEDUP_REMOVED lines=8> */
.L_x_218:
[----:B------:R-:W-:Y:S02]  /*6360*/  @P0 IMAD.IADD R231, R70, 0x1, R231 ;  /* 0x0000000146e70824 */ /* 0x000fe400078e02e7 */
[----:B------:R-:W-:Y:S02]  /*6370*/  IMAD.MOV.U32 R70, RZ, RZ, 0x1f ;  /* 0x0000001fff467424 */ /* 0x000fe400078e00ff */
[----:B------:R-:W-:Y:S02]  /*6380*/  IMAD.MOV.U32 R227, RZ, RZ, R231 ;  /* 0x000000ffffe37224 */ /* 0x000fe400078e00e7 */
[----:B------:R-:W-:-:S07]  /*6390*/  IMAD.IADD R66, R231, 0x1, -R66 ;  /* 0x00000001e7427824 */ /* 0x000fce00078e0a42 */
[----:B------:R-:W-:Y:S05]  /*63a0*/  WARPSYNC.COLLECTIVE R74, `(.L_x_219) ;  /* 0x000000004a087348 */ /* 0x000fea0003c00000 */
[----:B------:R0:W1:Y:S02]  /*63b0*/  SHFL.IDX P0, R68, R227, R70, R229 ;  /* 0x00000046e3447389 */ /* 0x00006400000000e5 */
[----:B01----:R-:W-:Y:S05]  /*63c0*/  ENDCOLLECTIVE ;  /* 0x000000000000791b */ /* 0x003fea0003800000 */
.L_x_219:
[----:B------:R-:W-:Y:S02]  /*63d0*/  IMAD.MOV.U32 R227, RZ, RZ, R144 ;  /* 0x000000ffffe37224 */ /* 0x000fe400078e0090 */
[----:B------:R-:W-:Y:S02]  /*63e0*/  IMAD.MOV.U32 R70, RZ, RZ, RZ ;  /* 0x000000ffff467224 */ /* 0x000fe400078e00ff */
[----:B------:R-:W-:-:S07]  /*63f0*/  IMAD.MOV.U32 R233, RZ, RZ, R68 ;  /* 0x000000ffffe97224 */ /* 0x000fce00078e0044 */
[----:B------:R-:W-:Y:S05]  /*6400*/  WARPSYNC.COLLECTIVE R74, `(.L_x_220) ;  /* 0x000000004a087348 */ /* 0x000fea0003c00000 */
[----:B------:R0:W1:Y:S02]  /*6410*/  SHFL.IDX P0, R68, R227, R70, R229 ;  /* 0x00000046e3447389 */ /* 0x00006400000000e5 */
[----:B01----:R-:W-:Y:S05]  /*6420*/  ENDCOLLECTIVE ;  /* 0x000000000000791b */ /* 0x003fea0003800000 */
.L_x_220:
[----:B------:R-:W-:Y:S02]  /*6430*/  IMAD.IADD R233, R144, 0x1, R233 ;  /* 0x0000000190e97824 */ /* 0x000fe400078e02e9 */
[----:B------:R-:W-:Y:S01]  /*6440*/  IMAD.MOV.U32 R72, RZ, RZ, R68 ;  /* 0x000000ffff487224 */ /* 0x000fe200078e0044 */
[----:B------:R-:W-:Y:S06]  /*6450*/  BRA `(.L_x_221) ;  /* 0xffffffd400447947 */ /* 0x000fec000383ffff */
.L_x_222:
        /* <DEDUP_REMOVED lines=10> */
.L_x_2055:


//--------------------- .text._ZN17fastertransformer19segmented_topp_impl27segmented_top_p_single_passINS0_28Segmented_topk_kernel_paramsI6__halfiLi256ELi1EEELi32EEEvNS0_20TopKPerSegmentParamsE --------------------------
	.section	.text._ZN17fastertransformer19segmented_topp_impl27segmented_top_p_single_passINS0_28Segmented_topk_kernel_paramsI6__halfiLi256ELi1EEELi32EEEvNS0_20TopKPerSegmentParamsE,"ax",@progbits
	.align	128
        .global         _ZN17fastertransformer19segmented_topp_impl27segmented_top_p_single_passINS0_28Segmented_topk_kernel_paramsI6__halfiLi256ELi1EEELi32EEEvNS0_20TopKPerSegmentParamsE
        .type           _ZN17fastertransformer19segmented_topp_impl27segmented_top_p_single_passINS0_28Segmented_topk_kernel_paramsI6__halfiLi256ELi1EEELi32EEEvNS0_20TopKPerSegmentParamsE,@function
        .size           _ZN17fastertransformer19segmented_topp_impl27segmented_top_p_single_passINS0_28Segmented_topk_kernel_paramsI6__halfiLi256ELi1EEELi32EEEvNS0_20TopKPerSegmentParamsE,(.L_x_2056 - _ZN17fastertransformer19segmented_topp_impl27segmented_top_p_single_passINS0_28Segmented_topk_kernel_paramsI6__halfiLi256ELi1EEELi32EEEvNS0_20TopKPerSegmentParamsE)
        .other          _ZN17fastertransformer19segmented_topp_impl27segmented_top_p_single_passINS0_28Segmented_topk_kernel_paramsI6__halfiLi256ELi1EEELi32EEEvNS0_20TopKPerSegmentParamsE,@"STO_CUDA_ENTRY STV_DEFAULT"
_ZN17fastertransformer19segmented_topp_impl27segmented_top_p_single_passINS0_28Segmented_topk_kernel_paramsI6__halfiLi256ELi1EEELi32EEEvNS0_20TopKPerSegmentParamsE:
.text._ZN17fastertransformer19segmented_topp_impl27segmented_top_p_single_passINS0_28Segmented_topk_kernel_paramsI6__halfiLi256ELi1EEELi32EEEvNS0_20TopKPerSegmentParamsE:
        /* <DEDUP_REMOVED lines=24> */
.L_x_223:
        /* <DEDUP_REMOVED lines=12> */
[----:B0-----:R-:W-:-:S04]  /*0240*/  IABS R5, R9 ;  /* 0x0000000900057213 */ /* 0x001fc80000000000 */
[----:B------:R-:W0:Y:S08]  /*0250*/  I2F.RP R0, R5 ;  /* 0x0000000500007306 */ /* 0x000e300000209400 */
[----:B0-----:R-:W0:Y:S02]  /*0260*/  MUFU.RCP R0, R0 ;  /* 0x0000000000007308 */ /* 0x001e240000001000 */
[----:B0-----:R-:W-:-:S06]  /*0270*/  VIADD R2, R0, 0xffffffe ;  /* 0x0ffffffe00027836 */ /* 0x001fcc0000000000 */
[----:B------:R0:W2:Y:S02]  /*0280*/  F2I.FTZ.U32.TRUNC.NTZ R3, R2 ;  /* 0x0000000200037305 */ /* 0x0000a4000021f000 */
[----:B0-----:R-:W-:Y:S02]  /*0290*/  IMAD.MOV.U32 R2, RZ, RZ, RZ ;  /* 0x000000ffff027224 */ /* 0x001fe400078e00ff */
[----:B--2---:R-:W-:-:S04]  /*02a0*/  IMAD.MOV R4, RZ, RZ, -R3 ;  /* 0x000000ffff047224 */ /* 0x004fc800078e0a03 */
[----:B------:R-:W-:Y:S01]  /*02b0*/  IMAD R7, R4, R5, RZ ;  /* 0x0000000504077224 */ /* 0x000fe200078e02ff */
[----:B------:R-:W-:-:S03]  /*02c0*/  IABS R4, R8 ;  /* 0x0000000800047213 */ /* 0x000fc60000000000 */
[----:B------:R-:W-:-:S06]  /*02d0*/  IMAD.HI.U32 R3, R3, R7, R2 ;  /* 0x0000000703037227 */ /* 0x000fcc00078e0002 */
[----:B------:R-:W-:-:S04]  /*02e0*/  IMAD.HI.U32 R74, R3, R4, RZ ;  /* 0x00000004034a7227 */ /* 0x000fc800078e00ff */
[----:B------:R-:W-:Y:S02]  /*02f0*/  IMAD.MOV R0, RZ, RZ, -R74 ;  /* 0x000000ffff007224 */ /* 0x000fe400078e0a4a */
[----:B-1----:R-:W-:Y:S02]  /*0300*/  IMAD.SHL.U32 R3, R73, 0x20, RZ ;  /* 0x0000002049037824 */ /* 0x002fe400078e00ff */
        /* <DEDUP_REMOVED lines=17> */
[----:B------:R-:W0:Y:S01]  /*0420*/  LDC.64 R4, c[0x0][0x380] ;  /* 0x0000e000ff047b82 */ /* 0x000e220000000a00 */
[C---:B------:R-:W-:Y:S02]  /*0430*/  VIADD R35, R3.reuse, 0xe ;  /* 0x0000000e03237836 */ /* 0x040fe40000000000 */
[----:B------:R-:W-:Y:S01]  /*0440*/  ISETP.GE.AND P2, PT, R0, RZ, PT ;  /* 0x000000ff0000720c */ /* 0x000fe20003f46270 */
[C---:B------:R-:W-:Y:S01]  /*0450*/  VIADD R37, R3.reuse, 0xf ;  /* 0x0000000f03257836 */ /* 0x040fe20000000000 */
[----:B------:R-:W-:Y:S01]  /*0460*/  PRMT R85, RZ, 0x7610, R85 ;  /* 0x00007610ff557816 */ /* 0x000fe20000000055 */
[C---:B------:R-:W-:Y:S01]  /*0470*/  VIADD R11, R3.reuse, 0x2 ;  /* 0x00000002030b7836 */ /* 0x040fe20000000000 */
[----:B------:R-:W-:Y:S01]  /*0480*/  PRMT R87, RZ, 0x7610, R87 ;  /* 0x00007610ff577816 */ /* 0x000fe20000000057 */
[----:B------:R-:W-:-:S02]  /*0490*/  VIADD R25, R3, 0x9 ;  /* 0x0000000903197836 */ /* 0x000fc40000000000 */
[----:B------:R-:W-:-:S06]  /*04a0*/  @P0 VIADD R74, R74, 0x1 ;  /* 0x000000014a4a0836 */ /* 0x000fcc0000000000 */
[----:B------:R-:W-:Y:S01]  /*04b0*/  @!P2 IMAD.MOV R74, RZ, RZ, -R74 ;  /* 0x000000ffff4aa224 */ /* 0x000fe200078e0a4a */
[----:B------:R-:W-:Y:S01]  /*04c0*/  @!P1 LOP3.LUT R74, RZ, R9, RZ, 0x33, !PT ;  /* 0x00000009ff4a9212 */ /* 0x000fe200078e33ff */
[----:B------:R-:W-:-:S03]  /*04d0*/  VIADD R9, R3, 0x1 ;  /* 0x0000000103097836 */ /* 0x000fc60000000000 */
        /* <DEDUP_REMOVED lines=13> */
[----:B------:R-:W-:Y:S01]  /*05b0*/  PRMT R90, RZ, 0x7610, R90 ;  /* 0x00007610ff5a7816 */ /* 0x000fe2000000005a */
[----:B------:R0:W5:Y:S01]  /*05c0*/  @!P1 LDG.E.U16 R76, desc[UR8][R6.64+0x2] ;  /* 0x00000208064c9981 */ /* 0x000162000c1e1500 */
[-C--:B------:R-:W-:Y:S02]  /*05d0*/  ISETP.GE.AND P1, PT, R23, R74.reuse, PT ;  /* 0x0000004a1700720c */ /* 0x080fe40003f26270 */
[----:B------:R-:W-:Y:S01]  /*05e0*/  PRMT R91, RZ, 0x7610, R91 ;  /* 0x00007610ff5b7816 */ /* 0x000fe2000000005b */
[----:B------:R0:W5:Y:S01]  /*05f0*/  @!P4 LDG.E.U16 R78, desc[UR8][R6.64+0x6] ;  /* 0x00000608064ec981 */ /* 0x000162000c1e1500 */
[----:B------:R-:W-:-:S02]  /*0600*/  ISETP.GE.AND P4, PT, R27, R74, PT ;  /* 0x0000004a1b00720c */ /* 0x000fc40003f86270 */
        /* <DEDUP_REMOVED lines=18> */
[----:B------:R-:W-:-:S02]  /*0730*/  ISETP.GE.AND P0, PT, R25, R74, PT ;  /* 0x0000004a1900720c */ /* 0x000fc40003f06270 */
[----:B------:R-:W-:-:S05]  /*0740*/  SHF.R.U32.HI R0, RZ, 0x8, R73 ;  /* 0x00000008ff007819 */ /* 0x000fca0000011649 */
[----:B------:R-:W-:-:S06]  /*0750*/  IMAD.MOV R2, RZ, RZ, -R0 ;  /* 0x000000ffff027224 */ /* 0x000fcc00078e0a00 */
[----:B------:R0:W5:Y:S01]  /*0760*/  @!P0 LDG.E.U16 R84, desc[UR8][R6.64+0x12] ;  /* 0x0000120806548981 */ /* 0x000162000c1e1500 */
[----:B------:R-:W-:Y:S02]  /*0770*/  LOP3.LUT P0, R12, R2, 0x3, RZ, 0xc0, !PT ;  /* 0x00000003020c7812 */ /* 0x000fe4000780c0ff */
[----:B------:R-:W-:Y:S02]  /*0780*/  LOP3.LUT R0, R73, 0x1f, RZ, 0xc0, !PT ;  /* 0x0000001f49007812 */ /* 0x000fe400078ec0ff */
[----:B------:R-:W-:Y:S01]  /*0790*/  SHF.R.U32.HI R67, RZ, 0x5, R73 ;  /* 0x00000005ff437819 */ /* 0x000fe20000011649 */
[----:B------:R-:W-:Y:S01]  /*07a0*/  BSSY.RECONVERGENT B0, `(.L_x_224) ;  /* 0x000002b000007945 */ /* 0x000fe20003800200 */
[----:B------:R-:W-:Y:S01]  /*07b0*/  SHF.R.S32.HI R93, RZ, 0x1f, R86 ;  /* 0x0000001fff5d7819 */ /* 0x000fe20000011456 */
[----:B------:R-:W-:Y:S02]  /*07c0*/  VIADD R2, R0, 0x10 ;  /* 0x0000001000027836 */ /* 0x000fe40000000000 */
[----:B------:R-:W-:-:S04]  /*07d0*/  IMAD.MOV.U32 R39, RZ, RZ, R67 ;  /* 0x000000ffff277224 */ /* 0x000fc800078e0043 */
        /* <DEDUP_REMOVED lines=14> */
[----:B------:R-:W-:Y:S02]  /*08c0*/  IADD3 R6, P1, PT, R6, 0x20, RZ ;  /* 0x0000002006067810 */ /* 0x000fe40007f3e0ff */
[----:B0-----:R-:W-:Y:S01]  /*08d0*/  LEA R41, R41, R10, 0x18 ;  /* 0x0000000a29297211 */ /* 0x001fe200078ec0ff */
[----:B------:R-:W-:-:S03]  /*08e0*/  IMAD.MOV R10, RZ, RZ, -R12 ;  /* 0x000000ffff0a7224 */ /* 0x000fc600078e0a0c */
[----:B------:R-:W-:Y:S02]  /*08f0*/  IADD3 R8, PT, PT, R8, 0x6000, R41 ;  /* 0x0000600008087810 */ /* 0x000fe40007ffe029 */
[----:B------:R-:W-:-:S07]  /*0900*/  IADD3.X R41, PT, PT, RZ, UR5, R7, P1, P0 ;  /* 0x00000005ff297c10 */ /* 0x000fce0008fe0407 */
.L_x_230:
[----:B------:R-:W-:Y:S01]  /*0910*/  ISETP.GT.U32.AND P0, PT, R0, 0xf, PT ;  /* 0x0000000f0000780c */ /* 0x000fe20003f04070 */
[----:B------:R-:W-:Y:S01]  /*0920*/  VIADD R10, R10, 0x1 ;  /* 0x000000010a0a7836 */ /* 0x000fe20000000000 */
[----:B------:R-:W-:Y:S04]  /*0930*/  BSSY.RECONVERGENT B1, `(.L_x_226) ;  /* 0x000000c000017945 */ /* 0x000fe80003800200 */
[----:B------:R-:W-:-:S07]  /*0940*/  ISETP.NE.AND P1, PT, R10, RZ, PT ;  /* 0x000000ff0a00720c */ /* 0x000fce0003f25270 */
[----:B------:R-:W-:Y:S06]  /*0950*/  @P0 BRA `(.L_x_227) ;  /* 0x0000000000240947 */ /* 0x000fec0003800000 */
[----:B------:R-:W-:Y:S01]  /*0960*/  VIADD R7, R43, 0x10 ;  /* 0x000000102b077836 */ /* 0x000fe20000000000 */
[----:B------:R-:W-:Y:S04]  /*0970*/  BSSY.RECONVERGENT B2, `(.L_x_228) ;  /* 0x0000006000027945 */ /* 0x000fe80003800200 */
[----:B------:R-:W-:Y:S02]  /*0980*/  ISETP.GE.AND P0, PT, R7, R74, PT ;  /* 0x0000004a0700720c */ /* 0x000fe40003f06270 */
[----:B------:R-:W-:-:S11]  /*0990*/  PRMT R7, RZ, 0x7610, R7 ;  /* 0x00007610ff077816 */ /* 0x000fd60000000007 */
[----:B------:R-:W-:Y:S05]  /*09a0*/  @P0 BRA `(.L_x_229) ;  /* 0x0000000000080947 */ /* 0x000fea0003800000 */
[----:B------:R-:W-:-:S06]  /*09b0*/  IMAD.MOV.U32 R7, RZ, RZ, R41 ;  /* 0x000000ffff077224 */ /* 0x000fcc00078e0029 */
[----:B------:R0:W5:Y:S02]  /*09c0*/  LDG.E.U16 R7, desc[UR8][R6.64] ;  /* 0x0000000806077981 */ /* 0x000164000c1e1500 */
.L_x_229:
[----:B------:R-:W-:Y:S05]  /*09d0*/  BSYNC.RECONVERGENT B2 ;  /* 0x0000000000027941 */ /* 0x000fea0003800200 */
.L_x_228:
[----:B-----5:R1:W-:Y:S02]  /*09e0*/  STS.U16 [R8], R7 ;  /* 0x0000000708007388 */ /* 0x0203e40000000400 */
.L_x_227:
[----:B------:R-:W-:Y:S05]  /*09f0*/  BSYNC.RECONVERGENT B1 ;  /* 0x0000000000017941 */ /* 0x000fea0003800200 */
.L_x_226:
[----:B0-----:R-:W-:Y:S01]  /*0a00*/  IADD3 R6, P0, PT, R6, 0x200, RZ ;  /* 0x0000020006067810 */ /* 0x001fe20007f1e0ff */
[----:B-1----:R-:W-:Y:S02]  /*0a10*/  VIADD R8, R8, 0x10 ;  /* 0x0000001008087836 */ /* 0x002fe40000000000 */
[----:B------:R-:W-:Y:S02]  /*0a20*/  VIADD R43, R43, 0x100 ;  /* 0x000001002b2b7836 */ /* 0x000fe40000000000 */
[----:B------:R-:W-:Y:S01]  /*0a30*/  IMAD.X R41, RZ, RZ, R41, P0 ;  /* 0x000000ffff297224 */ /* 0x000fe200000e0629 */
[----:B------:R-:W-:Y:S07]  /*0a40*/  @P1 BRA `(.L_x_230) ;  /* 0xfffffffc00b01947 */ /* 0x000fee000383ffff */
.L_x_225:
[----:B------:R-:W-:Y:S05]  /*0a50*/  BSYNC.RECONVERGENT B0 ;  /* 0x0000000000007941 */ /* 0x000fea0003800200 */
.L_x_224:
[----:B------:R-:W0:Y:S01]  /*0a60*/  S2UR UR5, SR_CgaCtaId ;  /* 0x00000000000579c3 */ /* 0x000e220000008800 */
[----:B------:R-:W-:Y:S01]  /*0a70*/  UMOV UR4, 0x400 ;  /* 0x0000040000047882 */ /* 0x000fe20000000000 */
[----:B------:R-:W-:Y:S01]  /*0a80*/  BSSY.RECONVERGENT B0, `(.L_x_231) ;  /* 0x0000041000007945 */ /* 0x000fe20003800200 */
[----:B------:R-:W-:Y:S01]  /*0a90*/  UIADD3 UR4, UPT, UPT, UR4, 0x4b0, URZ ;  /* 0x000004b004047890 */ /* 0x000fe2000fffe0ff */
[----:B------:R-:W-:-:S03]  /*0aa0*/  ISETP.GT.U32.AND P1, PT, R0, 0xf, PT ;  /* 0x0000000f0000780c */ /* 0x000fc60003f24070 */
[----:B0-----:R-:W-:-:S12]  /*0ab0*/  ULEA UR5, UR5, UR4, 0x18 ;  /* 0x0000000405057291 */ /* 0x001fd8000f8ec0ff */
.L_x_248:
[----:B-1234-:R-:W-:Y:S01]  /*0ac0*/  IMAD R6, R0, 0x100, R39 ;  /* 0x0000010000067824 */ /* 0x01efe200078e0227 */
[----:B------:R-:W-:Y:S04]  /*0ad0*/  BSSY.RECONVERGENT B1, `(.L_x_232) ;  /* 0x000000d000017945 */ /* 0x000fe80003800200 */
[----:B------:R-:W-:Y:S01]  /*0ae0*/  LEA R41, R6, UR5, 0x1 ;  /* 0x0000000506297c11 */ /* 0x000fe2000f8e08ff */
[----:B0-----:R-:W-:Y:S06]  /*0af0*/  @P1 BRA `(.L_x_233) ;  /* 0x0000000000281947 */ /* 0x001fec0003800000 */
[----:B------:R-:W-:Y:S01]  /*0b00*/  IMAD R7, R39, 0x20, R2 ;  /* 0x0000002027077824 */ /* 0x000fe200078e0202 */
[----:B------:R-:W-:Y:S01]  /*0b10*/  BSSY.RECONVERGENT B2, `(.L_x_234) ;  /* 0x0000007000027945 */ /* 0x000fe20003800200 */
[----:B------:R-:W-:-:S03]  /*0b20*/  PRMT R6, RZ, 0x7610, R6 ;  /* 0x00007610ff067816 */ /* 0x000fc60000000006 */
[----:B------:R-:W-:-:S13]  /*0b30*/  ISETP.GE.AND P0, PT, R7, R74, PT ;  /* 0x0000004a0700720c */ /* 0x000fda0003f06270 */
[----:B------:R-:W-:Y:S05]  /*0b40*/  @P0 BRA `(.L_x_235) ;  /* 0x00000000000c0947 */ /* 0x000fea0003800000 */
[----:B------:R-:W-:-:S04]  /*0b50*/  VIADD R7, R7, 0xfffffff0 ;  /* 0xfffffff007077836 */ /* 0x000fc80000000000 */
[----:B------:R-:W-:-:S06]  /*0b60*/  IMAD.WIDE.U32 R6, R7, 0x2, R4 ;  /* 0x0000000207067825 */ /* 0x000fcc00078e0004 */
[----:B------:R0:W5:Y:S02]  /*0b70*/  LDG.E.U16 R6, desc[UR8][R6.64+0x20] ;  /* 0x0000200806067981 */ /* 0x000164000c1e1500 */
.L_x_235:
[----:B------:R-:W-:Y:S05]  /*0b80*/  BSYNC.RECONVERGENT B2 ;  /* 0x0000000000027941 */ /* 0x000fea0003800200 */
.L_x_234:
[----:B-----5:R1:W-:Y:S02]  /*0b90*/  STS.U16 [R41+0x6000], R6 ;  /* 0x0060000629007388 */ /* 0x0203e40000000400 */
.L_x_233:
[----:B------:R-:W-:Y:S05]  /*0ba0*/  BSYNC.RECONVERGENT B1 ;  /* 0x0000000000017941 */ /* 0x000fea0003800200 */
.L_x_232:
[----:B------:R-:W-:Y:S01]  /*0bb0*/  ISETP.GT.U32.AND P1, PT, R0, 0xf, PT ;  /* 0x0000000f0000780c */ /* 0x000fe20003f24070 */
[----:B------:R-:W-:-:S12]  /*0bc0*/  BSSY.RECONVERGENT B1, `(.L_x_236) ;  /* 0x000000d000017945 */ /* 0x000fd80003800200 */
[----:B------:R-:W-:Y:S05]  /*0bd0*/  @P1 BRA `(.L_x_237) ;  /* 0x00000000002c1947 */ /* 0x000fea0003800000 */
[----:B------:R-:W-:Y:S01]  /*0be0*/  LEA R43, R39, 0x100, 0x5 ;  /* 0x00000100272b7811 */ /* 0x000fe200078e28ff */
[----:B------:R-:W-:Y:S01]  /*0bf0*/  BSSY.RECONVERGENT B2, `(.L_x_238) ;  /* 0x0000008000027945 */ /* 0x000fe20003800200 */
[----:B-1----:R-:W-:-:S03]  /*0c00*/  PRMT R6, RZ, 0x7610, R6 ;  /* 0x00007610ff067816 */ /* 0x002fc60000000006 */
[----:B0-----:R-:W-:-:S05]  /*0c10*/  IMAD.IADD R7, R2, 0x1, R43 ;  /* 0x0000000102077824 */ /* 0x001fca00078e022b */
[----:B------:R-:W-:-:S13]  /*0c20*/  ISETP.GE.AND P0, PT, R7, R74, PT ;  /* 0x0000004a0700720c */ /* 0x000fda0003f06270 */
[----:B------:R-:W-:Y:S05]  /*0c30*/  @P0 BRA `(.L_x_239) ;  /* 0x00000000000c0947 */ /* 0x000fea0003800000 */
[----:B------:R-:W-:-:S04]  /*0c40*/  IMAD.IADD R7, R0, 0x1, R43 ;  /* 0x0000000100077824 */ /* 0x000fc800078e022b */
[----:B------:R-:W-:-:S06]  /*0c50*/  IMAD.WIDE.U32 R6, R7, 0x2, R4 ;  /* 0x0000000207067825 */ /* 0x000fcc00078e0004 */
[----:B------:R0:W5:Y:S02]  /*0c60*/  LDG.E.U16 R6, desc[UR8][R6.64+0x20] ;  /* 0x0000200806067981 */ /* 0x000164000c1e1500 */
.L_x_239:
[----:B------:R-:W-:Y:S05]  /*0c70*/  BSYNC.RECONVERGENT B2 ;  /* 0x0000000000027941 */ /* 0x000fea0003800200 */
.L_x_238:
[----:B-----5:R2:W-:Y:S02]  /*0c80*/  STS.U16 [R41+0x6010], R6 ;  /* 0x0060100629007388 */ /* 0x0205e40000000400 */
.L_x_237:
[----:B------:R-:W-:Y:S05]  /*0c90*/  BSYNC.RECONVERGENT B1 ;  /* 0x0000000000017941 */ /* 0x000fea0003800200 */
.L_x_236:
[----:B------:R-:W-:Y:S04]  /*0ca0*/  BSSY.RECONVERGENT B1, `(.L_x_240) ;  /* 0x000000d000017945 */ /* 0x000fe80003800200 */
[----:B------:R-:W-:Y:S05]  /*0cb0*/  @P1 BRA `(.L_x_241) ;  /* 0x00000000002c1947 */ /* 0x000fea0003800000 */
[----:B------:R-:W-:Y:S01]  /*0cc0*/  LEA R43, R39, 0x200, 0x5 ;  /* 0x00000200272b7811 */ /* 0x000fe200078e28ff */
[----:B------:R-:W-:Y:S01]  /*0cd0*/  BSSY.RECONVERGENT B2, `(.L_x_242) ;  /* 0x0000008000027945 */ /* 0x000fe20003800200 */
[----:B-12---:R-:W-:-:S03]  /*0ce0*/  PRMT R6, RZ, 0x7610, R6 ;  /* 0x00007610ff067816 */ /* 0x006fc60000000006 */
[----:B0-----:R-:W-:-:S05]  /*0cf0*/  IMAD.IADD R7, R2, 0x1, R43 ;  /* 0x0000000102077824 */ /* 0x001fca00078e022b */
[----:B------:R-:W-:-:S13]  /*0d00*/  ISETP.GE.AND P0, PT, R7, R74, PT ;  /* 0x0000004a0700720c */ /* 0x000fda0003f06270 */
[----:B------:R-:W-:Y:S05]  /*0d10*/  @P0 BRA `(.L_x_243) ;  /* 0x00000000000c0947 */ /* 0x000fea0003800000 */
[----:B------:R-:W-:-:S04]  /*0d20*/  IMAD.IADD R7, R0, 0x1, R43 ;  /* 0x0000000100077824 */ /* 0x000fc800078e022b */
[----:B------:R-:W-:-:S06]  /*0d30*/  IMAD.WIDE.U32 R6, R7, 0x2, R4 ;  /* 0x0000000207067825 */ /* 0x000fcc00078e0004 */
[----:B------:R0:W5:Y:S02]  /*0d40*/  LDG.E.U16 R6, desc[UR8][R6.64+0x20] ;  /* 0x0000200806067981 */ /* 0x000164000c1e1500 */
.L_x_243:
[----:B------:R-:W-:Y:S05]  /*0d50*/  BSYNC.RECONVERGENT B2 ;  /* 0x0000000000027941 */ /* 0x000fea0003800200 */
.L_x_242:
[----:B-----5:R3:W-:Y:S02]  /*0d60*/  STS.U16 [R41+0x6020], R6 ;  /* 0x0060200629007388 */ /* 0x0207e40000000400 */
.L_x_241:
[----:B------:R-:W-:Y:S05]  /*0d70*/  BSYNC.RECONVERGENT B1 ;  /* 0x0000000000017941 */ /* 0x000fea0003800200 */
.L_x_240:
[----:B------:R-:W-:Y:S04]  /*0d80*/  BSSY.RECONVERGENT B1, `(.L_x_244) ;  /* 0x000000d000017945 */ /* 0x000fe80003800200 */
[----:B------:R-:W-:Y:S05]  /*0d90*/  @P1 BRA `(.L_x_245) ;  /* 0x00000000002c1947 */ /* 0x000fea0003800000 */
[----:B------:R-:W-:Y:S01]  /*0da0*/  LEA R43, R39, 0x300, 0x5 ;  /* 0x00000300272b7811 */ /* 0x000fe200078e28ff */
[----:B------:R-:W-:Y:S01]  /*0db0*/  BSSY.RECONVERGENT B2, `(.L_x_246) ;  /* 0x0000008000027945 */ /* 0x000fe20003800200 */
[----:B-123--:R-:W-:-:S03]  /*0dc0*/  PRMT R6, RZ, 0x7610, R6 ;  /* 0x00007610ff067816 */ /* 0x00efc60000000006 */
[----:B0-----:R-:W-:-:S05]  /*0dd0*/  IMAD.IADD R7, R2, 0x1, R43 ;  /* 0x0000000102077824 */ /* 0x001fca00078e022b */
[----:B------:R-:W-:-:S13]  /*0de0*/  ISETP.GE.AND P0, PT, R7, R74, PT ;  /* 0x0000004a0700720c */ /* 0x000fda0003f06270 */
[----:B------:R-:W-:Y:S05]  /*0df0*/  @P0 BRA `(.L_x_247) ;  /* 0x00000000000c0947 */ /* 0x000fea0003800000 */
[----:B------:R-:W-:-:S04]  /*0e00*/  IMAD.IADD R7, R0, 0x1, R43 ;  /* 0x0000000100077824 */ /* 0x000fc800078e022b */
[----:B------:R-:W-:-:S06]  /*0e10*/  IMAD.WIDE.U32 R6, R7, 0x2, R4 ;  /* 0x0000000207067825 */ /* 0x000fcc00078e0004 */
[----:B------:R0:W5:Y:S02]  /*0e20*/  LDG.E.U16 R6, desc[UR8][R6.64+0x20] ;  /* 0x0000200806067981 */ /* 0x000164000c1e1500 */
.L_x_247:
[----:B------:R-:W-:Y:S05]  /*0e30*/  BSYNC.RECONVERGENT B2 ;  /* 0x0000000000027941 */ /* 0x000fea0003800200 */
.L_x_246:
[----:B-----5:R4:W-:Y:S02]  /*0e40*/  STS.U16 [R41+0x6030], R6 ;  /* 0x0060300629007388 */ /* 0x0209e40000000400 */
.L_x_245:
[----:B------:R-:W-:Y:S05]  /*0e50*/  BSYNC.RECONVERGENT B1 ;  /* 0x0000000000017941 */ /* 0x000fea0003800200 */
.L_x_244:
[C---:B------:R-:W-:Y:S01]  /*0e60*/  ISETP.GE.U32.AND P0, PT, R39.reuse, 0xe0, PT ;  /* 0x000000e02700780c */ /* 0x040fe20003f06070 */
[----:B------:R-:W-:-:S12]  /*0e70*/  VIADD R39, R39, 0x20 ;  /* 0x0000002027277836 */ /* 0x000fd80000000000 */
[----:B------:R-:W-:Y:S05]  /*0e80*/  @!P0 BRA `(.L_x_248) ;  /* 0xfffffffc000c8947 */ /* 0x000fea000383ffff */
[----:B------:R-:W-:Y:S05]  /*0e90*/  BSYNC.RECONVERGENT B0 ;  /* 0x0000000000007941 */ /* 0x000fea0003800200 */
.L_x_231:
[----:B------:R-:W0:Y:S01]  /*0ea0*/  S2R R5, SR_CgaCtaId ;  /* 0x0000000000057919 */ /* 0x000e220000008800 */
[C---:B------:R-:W-:Y:S01]  /*0eb0*/  ISETP.NE.AND P0, PT, R73.reuse, RZ, PT ;  /* 0x000000ff4900720c */ /* 0x040fe20003f05270 */
[----:B------:R-:W0:Y:S01]  /*0ec0*/  LDC R101, c[0x0][0x3d4] ;  /* 0x0000f500ff657b82 */ /* 0x000e220000000800 */
[----:B------:R-:W-:Y:S01]  /*0ed0*/  MOV R2, 0x400 ;  /* 0x0000040000027802 */ /* 0x000fe20000000f00 */
[----:B------:R-:W0:Y:S01]  /*0ee0*/  S2R R4, SR_LANEID ;  /* 0x0000000000047919 */ /* 0x000e220000000000 */
[C---:B------:R-:W-:Y:S01]  /*0ef0*/  LEA.HI R102, R73.reuse, R73, RZ, 0x1d ;  /* 0x0000004949667211 */ /* 0x040fe200078fe8ff */
[----:B------:R-:W-:Y:S01]  /*0f00*/  IMAD.MOV.U32 R94, RZ, RZ, RZ ;  /* 0x000000ffff5e7224 */ /* 0x000fe200078e00ff */
[----:B------:R-:W-:Y:S02]  /*0f10*/  LEA R92, R73, UR5, 0x1 ;  /* 0x00000005495c7c11 */ /* 0x000fe4000f8e08ff */
[----:B------:R-:W-:Y:S02]  /*0f20*/  CS2R R96, SRZ ;  /* 0x0000000000607805 */ /* 0x000fe4000001ff00 */
[----:B------:R-:W-:Y:S01]  /*0f30*/  PRMT R95, RZ, 0x7610, R95 ;  /* 0x00007610ff5f7816 */ /* 0x000fe2000000005f */
[----:B------:R-:W-:Y:S01]  /*0f40*/  IMAD.MOV.U32 R99, RZ, RZ, RZ ;  /* 0x000000ffff637224 */ /* 0x000fe200078e00ff */
[----:B------:R-:W-:Y:S01]  /*0f50*/  PRMT R98, RZ, 0x7610, R98 ;  /* 0x00007610ff627816 */ /* 0x000fe20000000062 */
[C---:B------:R-:W-:Y:S01]  /*0f60*/  VIADD R39, R3.reuse, 0x10 ;  /* 0x0000001003277836 */ /* 0x040fe20000000000 */
[----:B------:R-:W0:Y:S01]  /*0f70*/  LDCU UR10, c[0x0][0x3d4] ;  /* 0x00007a80ff0a77ac */ /* 0x000e220008000800 */
[----:B-1234-:R-:W-:-:S02]  /*0f80*/  VIADD R41, R3, 0x11 ;  /* 0x0000001103297836 */ /* 0x01efc40000000000 */
[C---:B------:R-:W-:Y:S01]  /*0f90*/  VIADD R43, R3.reuse, 0x12 ;  /* 0x00000012032b7836 */ /* 0x040fe20000000000 */
[----:B------:R-:W-:Y:S01]  /*0fa0*/  UMOV UR7, 0xd ;  /* 0x0000000d00077882 */ /* 0x000fe20000000000 */
[C---:B------:R-:W-:Y:S02]  /*0fb0*/  VIADD R45, R3.reuse, 0x13 ;  /* 0x00000013032d7836 */ /* 0x040fe40000000000 */
[C---:B------:R-:W-:Y:S02]  /*0fc0*/  VIADD R47, R3.reuse, 0x14 ;  /* 0x00000014032f7836 */ /* 0x040fe40000000000 */
[C---:B------:R-:W-:Y:S02]  /*0fd0*/  VIADD R49, R3.reuse, 0x15 ;  /* 0x0000001503317836 */ /* 0x040fe40000000000 */
[C---:B------:R-:W-:Y:S02]  /*0fe0*/  VIADD R51, R3.reuse, 0x16 ;  /* 0x0000001603337836 */ /* 0x040fe40000000000 */
[----:B------:R-:W-:-:S02]  /*0ff0*/  VIADD R53, R3, 0x17 ;  /* 0x0000001703357836 */ /* 0x000fc40000000000 */
[----:B0-----:R-:W-:Y:S01]  /*1000*/  FADD.FTZ R101, R101, 0.0099999997764825820923 ;  /* 0x3c23d70a65657421 */ /* 0x001fe20000010000 */
[C---:B------:R-:W-:Y:S02]  /*1010*/  VIADD R55, R3.reuse, 0x18 ;  /* 0x0000001803377836 */ /* 0x040fe40000000000 */
[----:B------:R-:W-:Y:S01]  /*1020*/  VIADD R57, R3, 0x19 ;  /* 0x0000001903397836 */ /* 0x000fe20000000000 */
[----:B------:R-:W-:Y:S01]  /*1030*/  @!P0 LEA R0, R5, R2, 0x18 ;  /* 0x0000000205008211 */ /* 0x000fe200078ec0ff */
[----:B------:R-:W-:Y:S02]  /*1040*/  VIADD R2, R2, 0x10 ;  /* 0x0000001002027836 */ /* 0x000fe40000000000 */
[----:B------:R-:W-:Y:S01]  /*1050*/  VIADD R59, R3, 0x1a ;  /* 0x0000001a033b7836 */ /* 0x000fe20000000000 */
[----:B------:R-:W-:Y:S01]  /*1060*/  ISETP.NE.AND P5, PT, R4, RZ, PT ;  /* 0x000000ff0400720c */ /* 0x000fe20003fa5270 */
[----:B------:R0:W-:Y:S01]  /*1070*/  @!P0 STS [R0], RZ ;  /* 0x000000ff00008388 */ /* 0x0001e20000000800 */
[----:B------:R-:W-:Y:S01]  /*1080*/  LEA R2, R5, R2, 0x18 ;  /* 0x0000000205027211 */ /* 0x000fe200078ec0ff */
[----:B------:R-:W-:-:S02]  /*1090*/  VIADD R61, R3, 0x1b ;  /* 0x0000001b033d7836 */ /* 0x000fc40000000000 */
[----:B------:R-:W-:Y:S02]  /*10a0*/  VIADD R63, R3, 0x1c ;  /* 0x0000001c033f7836 */ /* 0x000fe40000000000 */
[----:B------:R-:W-:Y:S02]  /*10b0*/  IMAD R100, R67, 0x4, R2 ;  /* 0x0000000443647824 */ /* 0x000fe400078e0202 */
[----:B------:R-:W-:Y:S02]  /*10c0*/  VIADD R2, R2, 0x10 ;  /* 0x0000001002027836 */ /* 0x000fe40000000000 */
[C---:B------:R-:W-:Y:S02]  /*10d0*/  VIADD R65, R3.reuse, 0x1d ;  /* 0x0000001d03417836 */ /* 0x040fe40000000000 */
[C---:B------:R-:W-:Y:S02]  /*10e0*/  VIADD R67, R3.reuse, 0x1e ;  /* 0x0000001e03437836 */ /* 0x040fe40000000000 */
[----:B------:R-:W-:-:S02]  /*10f0*/  VIADD R69, R3, 0x1f ;  /* 0x0000001f03457836 */ /* 0x000fc40000000000 */
[--C-:B------:R-:W-:Y:S02]  /*1100*/  IMAD R102, R102, 0x4, R2.reuse ;  /* 0x0000000466667824 */ /* 0x100fe400078e0202 */
[----:B0-----:R-:W-:-:S07]  /*1110*/  IMAD R103, R73, 0x24, R2 ;  /* 0x0000002449677824 */ /* 0x001fce00078e0202 */
.L_x_259:
[----:B------:R-:W-:Y:S01]  /*1120*/  UMOV UR4, 0x1 ;  /* 0x0000000100047882 */ /* 0x000fe20000000000 */
[----:B-----5:R-:W-:Y:S01]  /*1130*/  HADD2.F32 R5, -RZ, R75.H0_H0 ;  /* 0x2000004bff057230 */ /* 0x020fe20000004100 */
[----:B------:R-:W-:Y:S01]  /*1140*/  USHF.L.U32 UR4, UR4, UR7, URZ ;  /* 0x0000000704047299 */ /* 0x000fe200080006ff */
[----:B------:R-:W-:Y:S01]  /*1150*/  HADD2.F32 R4, -RZ, R76.H0_H0 ;  /* 0x2000004cff047230 */ /* 0x000fe20000004100 */
[----:B------:R-:W-:Y:S04]  /*1160*/  BAR.SYNC.DEFER_BLOCKING 0x0 ;  /* 0x0000000000007b1d */ /* 0x000fe80000010000 */
[----:B------:R-:W-:Y:S02]  /*1170*/  LOP3.LUT R104, R95, UR4, RZ, 0xfc, !PT ;  /* 0x000000045f687c12 */ /* 0x000fe4000f8efcff */
[----:B------:R-:W-:Y:S02]  /*1180*/  BSSY.RECONVERGENT B0, `(.L_x_249) ;  /* 0x0000120000007945 */ /* 0x000fe40003800200 */
[----:B------:R-:W-:-:S02]  /*1190*/  LOP3.LUT R0, R104, R75, RZ, 0x30, !PT ;  /* 0x0000004b68007212 */ /* 0x000fc400078e30ff */
[----:B------:R-:W-:Y:S02]  /*11a0*/  LOP3.LUT R2, R104, R76, RZ, 0x30, !PT ;  /* 0x0000004c68027212 */ /* 0x000fe400078e30ff */
[----:B------:R-:W-:Y:S02]  /*11b0*/  PRMT R8, R0, 0x9910, RZ ;  /* 0x0000991000087816 */ /* 0x000fe400000000ff */
[----:B------:R-:W-:Y:S02]  /*11c0*/  PRMT R2, R2, 0x9910, RZ ;  /* 0x0000991002027816 */ /* 0x000fe400000000ff */
[----:B------:R-:W-:Y:S02]  /*11d0*/  ISETP.NE.AND P0, PT, R8, RZ, PT ;  /* 0x000000ff0800720c */ /* 0x000fe40003f05270 */
[----:B------:R-:W-:Y:S02]  /*11e0*/  LOP3.LUT R6, R104, R77, RZ, 0x30, !PT ;  /* 0x0000004d68067212 */ /* 0x000fe400078e30ff */
[----:B------:R-:W-:-:S02]  /*11f0*/  ISETP.NE.AND P2, PT, R2, RZ, PT ;  /* 0x000000ff0200720c */ /* 0x000fc40003f45270 */
[----:B------:R-:W-:Y:S02]  /*1200*/  FSEL R0, RZ, 1, P0 ;  /* 0x3f800000ff007808 */ /* 0x000fe40000000000 */
[----:B------:R-:W-:Y:S01]  /*1210*/  LOP3.LUT R10, R104, R78, RZ, 0x30, !PT ;  /* 0x0000004e680a7212 */ /* 0x000fe200078e30ff */
[----:B------:R-:W-:Y:S01]  /*1220*/  LDS.U16 R107, [R92+0x6000] ;  /* 0x006000005c6b7984 */ /* 0x000fe20000000400 */
[----:B------:R-:W-:Y:S01]  /*1230*/  PRMT R14, R6, 0x9910, RZ ;  /* 0x00009910060e7816 */ /* 0x000fe200000000ff */
[----:B------:R-:W-:Y:S01]  /*1240*/  FFMA.FTZ R0, R0, R5, RZ ;  /* 0x0000000500007223 */ /* 0x000fe200000100ff */
[----:B------:R-:W-:Y:S01]  /*1250*/  FSEL R7, RZ, 1, P2 ;  /* 0x3f800000ff077808 */ /* 0x000fe20001000000 */
[----:B------:R-:W-:Y:S01]  /*1260*/  HADD2.F32 R6, -RZ, R78.H0_H0 ;  /* 0x2000004eff067230 */ /* 0x000fe20000004100 */
[----:B------:R-:W-:Y:S01]  /*1270*/  LOP3.LUT R5, R104, R81, RZ, 0x30, !PT ;  /* 0x0000005168057212 */ /* 0x000fe200078e30ff */
[----:B------:R-:W-:Y:S01]  /*1280*/  LDS.U16 R121, [R92+0x6200] ;  /* 0x006200005c797984 */ /* 0x000fe20000000400 */
[----:B------:R-:W-:Y:S01]  /*1290*/  PRMT R12, R10, 0x9910, RZ ;  /* 0x000099100a0c7816 */ /* 0x000fe200000000ff */
[----:B------:R-:W-:Y:S01]  /*12a0*/  FFMA.FTZ R0, R7, R4, R0 ;  /* 0x0000000407007223 */ /* 0x000fe20000010000 */
[----:B------:R-:W-:Y:S01]  /*12b0*/  ISETP.NE.AND P6, PT, R14, RZ, PT ;  /* 0x000000ff0e00720c */ /* 0x000fe20003fc5270 */
[----:B------:R-:W-:Y:S01]  /*12c0*/  HADD2.F32 R4, -RZ, R77.H0_H0 ;  /* 0x2000004dff047230 */ /* 0x000fe20000004100 */
[----:B------:R-:W-:Y:S01]  /*12d0*/  LOP3.LUT R7, R104, R79, RZ, 0x30, !PT ;  /* 0x0000004f68077212 */ /* 0x000fe200078e30ff */
[----:B------:R-:W-:Y:S01]  /*12e0*/  LDS.U16 R109, [R92+0x6400] ;  /* 0x006400005c6d7984 */ /* 0x000fe20000000400 */
[----:B------:R-:W-:-:S02]  /*12f0*/  PRMT R16, R5, 0x9910, RZ ;  /* 0x0000991005107816 */ /* 0x000fc400000000ff */
[----:B------:R-:W-:Y:S01]  /*1300*/  ISETP.NE.AND P4, PT, R12, RZ, PT ;  /* 0x000000ff0c00720c */ /* 0x000fe20003f85270 */
[----:B------:R-:W-:Y:S01]  /*1310*/  LDS.U16 R125, [R92+0x6600] ;  /* 0x006600005c7d7984 */ /* 0x000fe20000000400 */
[----:B------:R-:W-:Y:S02]  /*1320*/  FSEL R5, RZ, 1, P6 ;  /* 0x3f800000ff057808 */ /* 0x000fe40003000000 */
[----:B------:R-:W-:Y:S01]  /*1330*/  PRMT R10, R7, 0x9910, RZ ;  /* 0x00009910070a7816 */ /* 0x000fe200000000ff */
[----:B------:R-:W-:Y:S01]  /*1340*/  LDS.U16 R119, [R92+0x6800] ;  /* 0x006800005c777984 */ /* 0x000fe20000000400 */
[----:B------:R-:W-:Y:S01]  /*1350*/  FSEL R7, RZ, 1, P4 ;  /* 0x3f800000ff077808 */ /* 0x000fe20002000000 */
[----:B------:R-:W-:Y:S01]  /*1360*/  FFMA.FTZ R0, R5, R4, R0 ;  /* 0x0000000405007223 */ /* 0x000fe20000010000 */
[----:B------:R-:W-:Y:S01]  /*1370*/  LOP3.LUT R4, R104, R82, RZ, 0x30, !PT ;  /* 0x0000005268047212 */ /* 0x000fe200078e30ff */
[----:B------:R-:W-:Y:S01]  /*1380*/  LDS.U16 R113, [R92+0x6a00] ;  /* 0x006a00005c717984 */ /* 0x000fe20000000400 */
[----:B------:R-:W-:Y:S01]  /*1390*/  ISETP.NE.AND P3, PT, R10, RZ, PT ;  /* 0x000000ff0a00720c */ /* 0x000fe20003f65270 */
[----:B------:R-:W-:Y:S01]  /*13a0*/  FFMA.FTZ R0, R7, R6, R0 ;  /* 0x0000000607007223 */ /* 0x000fe20000010000 */
[----:B------:R-:W-:Y:S01]  /*13b0*/  PRMT R7, R4, 0x9910, RZ ;  /* 0x0000991004077816 */ /* 0x000fe200000000ff */
[----:B------:R-:W-:Y:S01]  /*13c0*/  HADD2.F32 R6, -RZ, R79.H0_H0 ;  /* 0x2000004fff067230 */ /* 0x000fe20000004100 */
[----:B------:R-:W-:Y:S01]  /*13d0*/  LOP3.LUT R4, R104, R80, RZ, 0x30, !PT ;  /* 0x0000005068047212 */ /* 0x000fe200078e30ff */
[----:B0-----:R-:W0:Y:S01]  /*13e0*/  LDS.U16 R117, [R92+0x7000] ;  /* 0x007000005c757984 */ /* 0x001e220000000400 */
[----:B------:R-:W-:-:S02]  /*13f0*/  FSEL R5, RZ, 1, P3 ;  /* 0x3f800000ff057808 */ /* 0x000fc40001800000 */
[----:B------:R-:W-:Y:S01]  /*1400*/  PRMT R18, R4, 0x9910, RZ ;  /* 0x0000991004127816 */ /* 0x000fe200000000ff */
[----:B------:R-:W-:Y:S01]  /*1410*/  LDS.U16 R123, [R92+0x7400] ;  /* 0x007400005c7b7984 */ /* 0x000fe20000000400 */
[----:B------:R-:W-:Y:S02]  /*1420*/  SEL R4, RZ, 0x1, P0 ;  /* 0x00000001ff047807 */ /* 0x000fe40000000000 */
[----:B------:R-:W-:Y:S01]  /*1430*/  ISETP.NE.AND P0, PT, R7, RZ, PT ;  /* 0x000000ff0700720c */ /* 0x000fe20003f05270 */
[----:B------:R-:W-:Y:S01]  /*1440*/  FFMA.FTZ R7, R5, R6, R0 ;  /* 0x0000000605077223 */ /* 0x000fe20000010000 */
[----:B------:R-:W-:Y:S01]  /*1450*/  ISETP.NE.AND P1, PT, R16, RZ, PT ;  /* 0x000000ff1000720c */ /* 0x000fe20003f25270 */
[----:B------:R-:W-:Y:S01]  /*1460*/  IMAD.MOV.U32 R0, RZ, RZ, R18 ;  /* 0x000000ffff007224 */ /* 0x000fe200078e0012 */
[----:B------:R-:W-:Y:S01]  /*1470*/  LOP3.LUT R16, R104, R83, RZ, 0x30, !PT ;  /* 0x0000005368107212 */ /* 0x000fe200078e30ff */
[----:B------:R-:W-:Y:S01]  /*1480*/  HADD2.F32 R18, -RZ, R80.H0_H0 ;  /* 0x20000050ff127230 */ /* 0x000fe20000004100 */
[----:B------:R-:W-:-:S02]  /*1490*/  SEL R6, RZ, 0x2, P2 ;  /* 0x00000002ff067807 */ /* 0x000fc40001000000 */
[----:B------:R-:W-:Y:S02]  /*14a0*/  PRMT R24, R16, 0x9910, RZ ;  /* 0x0000991010187816 */ /* 0x000fe400000000ff */
[----:B------:R-:W-:Y:S02]  /*14b0*/  ISETP.NE.AND P2, PT, R0, RZ, PT ;  /* 0x000000ff0000720c */ /* 0x000fe40003f45270 */
[----:B------:R-:W-:Y:S02]  /*14c0*/  LOP3.LUT R20, R104, R84, RZ, 0x30, !PT ;  /* 0x0000005468147212 */ /* 0x000fe400078e30ff */
[----:B------:R-:W-:Y:S02]  /*14d0*/  SEL R5, RZ, 0x4, P6 ;  /* 0x00000004ff057807 */ /* 0x000fe40003000000 */
[----:B------:R-:W-:Y:S02]  /*14e0*/  FSEL R16, RZ, 1, P2 ;  /* 0x3f800000ff107808 */ /* 0x000fe40001000000 */
[----:B------:R-:W-:-:S02]  /*14f0*/  ISETP.NE.AND P6, PT, R24, RZ, PT ;  /* 0x000000ff1800720c */ /* 0x000fc40003fc5270 */
[----:B------:R-:W-:Y:S01]  /*1500*/  PRMT R24, R20, 0x9910, RZ ;  /* 0x0000991014187816 */ /* 0x000fe200000000ff */
[----:B------:R-:W-:Y:S01]  /*1510*/  HADD2.F32 R20, -RZ, R81.H0_H0 ;  /* 0x20000051ff147230 */ /* 0x000fe20000004100 */
[----:B--2---:R-:W-:Y:S01]  /*1520*/  FSEL R71, RZ, 1, P1 ;  /* 0x3f800000ff477808 */ /* 0x004fe20000800000 */
[----:B------:R-:W-:Y:S01]  /*1530*/  FFMA.FTZ R18, R16, R18, R7 ;  /* 0x0000001210127223 */ /* 0x000fe20000010007 */
[----:B------:R-:W-:Y:S01]  /*1540*/  LOP3.LUT R22, R104, R85, RZ, 0x30, !PT ;  /* 0x0000005568167212 */ /* 0x000fe200078e30ff */
[----:B------:R-:W-:Y:S01]  /*1550*/  IMAD.MOV.U32 R7, RZ, RZ, R24 ;  /* 0x000000ffff077224 */ /* 0x000fe200078e0018 */
[----:B------:R-:W-:Y:S01]  /*1560*/  SEL R16, RZ, 0x8, P4 ;  /* 0x00000008ff107807 */ /* 0x000fe20002000000 */
[----:B------:R-:W-:Y:S01]  /*1570*/  FFMA.FTZ R18, R71, R20, R18 ;  /* 0x0000001447127223 */ /* 0x000fe20000010012 */
[----:B------:R-:W-:Y:S01]  /*1580*/  PRMT R22, R22, 0x9910, RZ ;  /* 0x0000991016167816 */ /* 0x000fe200000000ff */
[----:B------:R-:W-:Y:S01]  /*1590*/  HADD2.F32 R20, -RZ, R82.H0_H0 ;  /* 0x20000052ff147230 */ /* 0x000fe20000004100 */
[----:B------:R-:W-:-:S02]  /*15a0*/  FSEL R71, RZ, 1, P0 ;  /* 0x3f800000ff477808 */ /* 0x000fc40000000000 */
[----:B------:R-:W-:Y:S01]  /*15b0*/  ISETP.NE.AND P4, PT, R7, RZ, PT ;  /* 0x000000ff0700720c */ /* 0x000fe20003f85270 */
[----:B0-----:R-:W-:Y:S01]  /*15c0*/  HADD2.F32 R44, -RZ, R117.H0_H0 ;  /* 0x20000075ff2c7230 */ /* 0x001fe20000004100 */
[----:B------:R-:W-:Y:S01]  /*15d0*/  SEL R7, RZ, 0x10, P3 ;  /* 0x00000010ff077807 */ /* 0x000fe20001800000 */
[----:B------:R-:W-:Y:S01]  /*15e0*/  FFMA.FTZ R18, R71, R20, R18 ;  /* 0x0000001447127223 */ /* 0x000fe20000010012 */
[----:B------:R-:W-:Y:S01]  /*15f0*/  ISETP.NE.AND P3, PT, R22, RZ, PT ;  /* 0x000000ff1600720c */ /* 0x000fe20003f65270 */
[----:B------:R-:W-:Y:S01]  /*1600*/  HADD2.F32 R22, -RZ, R83.H0_H0 ;  /* 0x20000053ff167230 */ /* 0x000fe20000004100 */
[----:B------:R-:W-:Y:S01]  /*1610*/  FSEL R105, RZ, 1, P6 ;  /* 0x3f800000ff697808 */ /* 0x000fe20003000000 */
[----:B------:R-:W-:Y:S01]  /*1620*/  HADD2.F32 R20, -RZ, R84.H0_H0 ;  /* 0x20000054ff147230 */ /* 0x000fe20000004100 */
[----:B------:R-:W-:Y:S02]  /*1630*/  LOP3.LUT R24, R104, R87, RZ, 0x30, !PT ;  /* 0x0000005768187212 */ /* 0x000fe400078e30ff */
[----:B------:R-:W-:Y:S01]  /*1640*/  FSEL R71, RZ, 1, P4 ;  /* 0x3f800000ff477808 */ /* 0x000fe20002000000 */
[----:B------:R-:W-:Y:S01]  /*1650*/  FFMA.FTZ R18, R105, R22, R18 ;  /* 0x0000001669127223 */ /* 0x000fe20000010012 */
[----:B------:R-:W-:Y:S01]  /*1660*/  PRMT R24, R24, 0x9910, RZ ;  /* 0x0000991018187816 */ /* 0x000fe200000000ff */
[----:B------:R-:W-:Y:S01]  /*1670*/  HADD2.F32 R22, -RZ, R85.H0_H0 ;  /* 0x20000055ff167230 */ /* 0x000fe20000004100 */
[----:B------:R-:W-:Y:S01]  /*1680*/  LOP3.LUT R26, R104, R88, RZ, 0x30, !PT ;  /* 0x00000058681a7212 */ /* 0x000fe200078e30ff */
[----:B------:R-:W-:Y:S01]  /*1690*/  FFMA.FTZ R20, R71, R20, R18 ;  /* 0x0000001447147223 */ /* 0x000fe20000010012 */
        /* <DEDUP_REMOVED lines=8> */
[----:B------:R-:W-:-:S02]  /*1720*/  FSEL R71, RZ, 1, P2 ;  /* 0x3f800000ff477808 */ /* 0x000fc40001000000 */
[----:B------:R-:W-:Y:S02]  /*1730*/  ISETP.NE.AND P1, PT, R30, RZ, PT ;  /* 0x000000ff1e00720c */ /* 0x000fe40003f25270 */
[----:B------:R-:W-:Y:S01]  /*1740*/  PRMT R30, R26, 0x9910, RZ ;  /* 0x000099101a1e7816 */ /* 0x000fe200000000ff */
[----:B------:R-:W-:Y:S01]  /*1750*/  FFMA.FTZ R24, R71, R24, R22 ;  /* 0x0000001847187223 */ /* 0x000fe20000010016 */
[----:B------:R-:W-:Y:S01]  /*1760*/  LOP3.LUT R28, R104, R90, RZ, 0x30, !PT ;  /* 0x0000005a681c7212 */ /* 0x000fe200078e30ff */
[----:B------:R-:W-:Y:S01]  /*1770*/  HADD2.F32 R26, -RZ, R88.H0_H0 ;  /* 0x20000058ff1a7230 */ /* 0x000fe20000004100 */
[----:B------:R-:W-:Y:S01]  /*1780*/  FSEL R105, RZ, 1, P1 ;  /* 0x3f800000ff697808 */ /* 0x000fe20000800000 */
[----:B------:R-:W-:Y:S01]  /*1790*/  IMAD.MOV.U32 R22, RZ, RZ, R30 ;  /* 0x000000ffff167224 */ /* 0x000fe200078e001e */
[----:B------:R-:W-:Y:S02]  /*17a0*/  PRMT R28, R28, 0x9910, RZ ;  /* 0x000099101c1c7816 */ /* 0x000fe400000000ff */
[----:B------:R-:W-:Y:S01]  /*17b0*/  SEL R71, RZ, 0x80, P0 ;  /* 0x00000080ff477807 */ /* 0x000fe20000000000 */
[----:B------:R-:W-:Y:S01]  /*17c0*/  FFMA.FTZ R24, R105, R26, R24 ;  /* 0x0000001a69187223 */ /* 0x000fe20000010018 */
[----:B------:R-:W-:Y:S01]  /*17d0*/  ISETP.NE.AND P0, PT, R22, RZ, PT ;  /* 0x000000ff1600720c */ /* 0x000fe20003f05270 */
[----:B------:R-:W-:Y:S01]  /*17e0*/  HADD2.F32 R26, -RZ, R89.H0_H0 ;  /* 0x20000059ff1a7230 */ /* 0x000fe20000004100 */
[----:B------:R-:W-:-:S02]  /*17f0*/  SEL R22, RZ, 0x100, P6 ;  /* 0x00000100ff167807 */ /* 0x000fc40003000000 */
[----:B------:R-:W-:Y:S02]  /*1800*/  ISETP.NE.AND P6, PT, R28, RZ, PT ;  /* 0x000000ff1c00720c */ /* 0x000fe40003fc5270 */
[----:B------:R-:W-:Y:S02]  /*1810*/  LOP3.LUT R28, R104, R91, RZ, 0x30, !PT ;  /* 0x0000005b681c7212 */ /* 0x000fe400078e30ff */
[----:B------:R-:W-:Y:S02]  /*1820*/  FSEL R105, RZ, 1, P0 ;  /* 0x3f800000ff697808 */ /* 0x000fe40000000000 */
[----:B------:R-:W-:Y:S01]  /*1830*/  PRMT R32, R28, 0x9910, RZ ;  /* 0x000099101c207816 */ /* 0x000fe200000000ff */
[----:B------:R-:W-:Y:S01]  /*1840*/  HADD2.F32 R28, -RZ, R90.H0_H0 ;  /* 0x2000005aff1c7230 */ /* 0x000fe20000004100 */
[----:B------:R-:W-:Y:S01]  /*1850*/  LOP3.LUT R30, R104, R107, RZ, 0x30, !PT ;  /* 0x0000006b681e7212 */ /* 0x000fe200078e30ff */
[----:B------:R-:W-:Y:S01]  /*1860*/  FFMA.FTZ R24, R105, R26, R24 ;  /* 0x0000001a69187223 */ /* 0x000fe20000010018 */
[----:B------:R-:W-:-:S02]  /*1870*/  FSEL R111, RZ, 1, P6 ;  /* 0x3f800000ff6f7808 */ /* 0x000fc40003000000 */
[----:B------:R-:W-:Y:S01]  /*1880*/  PRMT R34, R30, 0x9910, RZ ;  /* 0x000099101e227816 */ /* 0x000fe200000000ff */
[----:B------:R-:W-:Y:S01]  /*1890*/  IMAD.MOV.U32 R30, RZ, RZ, R32 ;  /* 0x000000ffff1e7224 */ /* 0x000fe200078e0020 */
[----:B------:R-:W-:Y:S01]  /*18a0*/  SEL R105, RZ, 0x200, P4 ;  /* 0x00000200ff697807 */ /* 0x000fe20002000000 */
[----:B------:R-:W-:Y:S01]  /*18b0*/  FFMA.FTZ R28, R111, R28, R24 ;  /* 0x0000001c6f1c7223 */ /* 0x000fe20000010018 */
[----:B------:R-:W-:Y:S01]  /*18c0*/  LOP3.LUT R32, R104, R121, RZ, 0x30, !PT ;  /* 0x0000007968207212 */ /* 0x000fe200078e30ff */
[----:B------:R-:W0:Y:S01]  /*18d0*/  LDS.U16 R111, [R92+0x6c00] ;  /* 0x006c00005c6f7984 */ /* 0x000e220000000400 */
[----:B------:R-:W-:Y:S01]  /*18e0*/  IMAD.MOV.U32 R26, RZ, RZ, R34 ;  /* 0x000000ffff1a7224 */ /* 0x000fe200078e0022 */
[----:B------:R-:W-:Y:S01]  /*18f0*/  ISETP.NE.AND P4, PT, R30, RZ, PT ;  /* 0x000000ff1e00720c */ /* 0x000fe20003f85270 */
[----:B------:R-:W-:Y:S01]  /*1900*/  HADD2.F32 R30, -RZ, R107.H0_H0 ;  /* 0x2000006bff1e7230 */ /* 0x000fe20000004100 */
[----:B------:R-:W-:Y:S02]  /*1910*/  SEL R24, RZ, 0x400, P3 ;  /* 0x00000400ff187807 */ /* 0x000fe40001800000 */
[----:B------:R-:W-:Y:S01]  /*1920*/  ISETP.NE.AND P3, PT, R26, RZ, PT ;  /* 0x000000ff1a00720c */ /* 0x000fe20003f65270 */
[----:B------:R-:W-:Y:S01]  /*1930*/  HADD2.F32 R26, -RZ, R91.H0_H0 ;  /* 0x2000005bff1a7230 */ /* 0x000fe20000004100 */
[----:B------:R-:W-:-:S02]  /*1940*/  FSEL R115, RZ, 1, P4 ;  /* 0x3f800000ff737808 */ /* 0x000fc40002000000 */
[----:B------:R-:W-:Y:S02]  /*1950*/  LOP3.LUT R34, R104, R109, RZ, 0x30, !PT ;  /* 0x0000006d68227212 */ /* 0x000fe400078e30ff */
[----:B------:R-:W-:Y:S01]  /*1960*/  PRMT R32, R32, 0x9910, RZ ;  /* 0x0000991020207816 */ /* 0x000fe200000000ff */
[----:B------:R-:W-:Y:S01]  /*1970*/  FFMA.FTZ R26, R115, R26, R28 ;  /* 0x0000001a731a7223 */ /* 0x000fe2000001001c */
[----:B------:R-:W-:Y:S01]  /*1980*/  FSEL R107, RZ, 1, P3 ;  /* 0x3f800000ff6b7808 */ /* 0x000fe20001800000 */
[----:B-1----:R-:W1:Y:S01]  /*1990*/  LDS.U16 R115, [R92+0x6e00] ;  /* 0x006e00005c737984 */ /* 0x002e620000000400 */
[----:B------:R-:W-:Y:S01]  /*19a0*/  PRMT R34, R34, 0x9910, RZ ;  /* 0x0000991022227816 */ /* 0x000fe200000000ff */
[----:B------:R-:W-:Y:S01]  /*19b0*/  IMAD.MOV.U32 R28, RZ, RZ, R32 ;  /* 0x000000ffff1c7224 */ /* 0x000fe200078e0020 */
[----:B------:R-:W-:Y:S01]  /*19c0*/  LOP3.LUT R36, R104, R119, RZ, 0x30, !PT ;  /* 0x0000007768247212 */ /* 0x000fe200078e30ff */
[----:B------:R-:W-:Y:S01]  /*19d0*/  FFMA.FTZ R30, R107, R30, R26 ;  /* 0x0000001e6b1e7223 */ /* 0x000fe2000001001a */
[----:B------:R-:W-:Y:S01]  /*19e0*/  SEL R107, RZ, 0x800, P2 ;  /* 0x00000800ff6b7807 */ /* 0x000fe20001000000 */
[----:B------:R-:W-:Y:S01]  /*19f0*/  IMAD.MOV.U32 R32, RZ, RZ, R34 ;  /* 0x000000ffff207224 */ /* 0x000fe200078e0022 */
[----:B------:R-:W-:Y:S01]  /*1a00*/  ISETP.NE.AND P2, PT, R28, RZ, PT ;  /* 0x000000ff1c00720c */ /* 0x000fe20003f45270 */
[----:B------:R-:W-:Y:S01]  /*1a10*/  HADD2.F32 R28, -RZ, R121.H0_H0 ;  /* 0x20000079ff1c7230 */ /* 0x000fe20000004100 */
[----:B------:R-:W-:-:S02]  /*1a20*/  LOP3.LUT R34, R104, R125, RZ, 0x30, !PT ;  /* 0x0000007d68227212 */ /* 0x000fc400078e30ff */
[----:B------:R-:W-:Y:S02]  /*1a30*/  SEL R26, RZ, 0x1000, P1 ;  /* 0x00001000ff1a7807 */ /* 0x000fe40000800000 */
[----:B------:R-:W-:Y:S01]  /*1a40*/  ISETP.NE.AND P1, PT, R32, RZ, PT ;  /* 0x000000ff2000720c */ /* 0x000fe20003f25270 */
[----:B------:R-:W-:Y:S01]  /*1a50*/  HADD2.F32 R32, -RZ, R109.H0_H0 ;  /* 0x2000006dff207230 */ /* 0x000fe20000004100 */
[----:B------:R-:W-:Y:S02]  /*1a60*/  FSEL R121, RZ, 1, P2 ;  /* 0x3f800000ff797808 */ /* 0x000fe40001000000 */
[----:B------:R-:W-:Y:S02]  /*1a70*/  PRMT R34, R34, 0x9910, RZ ;  /* 0x0000991022227816 */ /* 0x000fe400000000ff */
[----:B------:R-:W-:Y:S01]  /*1a80*/  FSEL R109, RZ, 1, P1 ;  /* 0x3f800000ff6d7808 */ /* 0x000fe20000800000 */
[----:B------:R-:W-:Y:S01]  /*1a90*/  FFMA.FTZ R28, R121, R28, R30 ;  /* 0x0000001c791c7223 */ /* 0x000fe2000001001e */
[----:B------:R-:W-:Y:S01]  /*1aa0*/  PRMT R36, R36, 0x9910, RZ ;  /* 0x0000991024247816 */ /* 0x000fe200000000ff */
[----:B------:R-:W-:Y:S01]  /*1ab0*/  IMAD.MOV.U32 R30, RZ, RZ, R34 ;  /* 0x000000ffff1e7224 */ /* 0x000fe200078e0022 */
[----:B------:R-:W2:Y:S01]  /*1ac0*/  LDS.U16 R121, [R92+0x7200] ;  /* 0x007200005c797984 */ /* 0x000ea20000000400 */
        /* <DEDUP_REMOVED lines=10> */
[----:B0-----:R-:W-:Y:S02]  /*1b70*/  LOP3.LUT R38, R104, R111, RZ, 0x30, !PT ;  /* 0x0000006f68267212 */ /* 0x001fe400078e30ff */
[----:B------:R-:W-:Y:S01]  /*1b80*/  PRMT R36, R36, 0x9910, RZ ;  /* 0x0000991024247816 */ /* 0x000fe200000000ff */
[----:B------:R-:W-:Y:S01]  /*1b90*/  FFMA.FTZ R30, R125, R30, R32 ;  /* 0x0000001e7d1e7223 */ /* 0x000fe20000010020 */
[----:B------:R-:W-:Y:S01]  /*1ba0*/  FSEL R119, RZ, 1, P6 ;  /* 0x3f800000ff777808 */ /* 0x000fe20003000000 */
[----:B------:R-:W0:Y:S01]  /*1bb0*/  LDS.U16 R125, [R92+0x7600] ;  /* 0x007600005c7d7984 */ /* 0x000e220000000400 */
        /* <DEDUP_REMOVED lines=8> */
[----:B------:R-:W-:Y:S01]  /*1c40*/  SEL R30, RZ, 0x10000, P3 ;  /* 0x00010000ff1e7807 */ /* 0x000fe20001800000 */
[----:B------:R-:W-:Y:S01]  /*1c50*/  HADD2.F32 R38, -RZ, R111.H0_H0 ;  /* 0x2000006fff267230 */ /* 0x000fe20000004100 */
[----:B------:R-:W-:-:S02]  /*1c60*/  ISETP.NE.AND P3, PT, R36, RZ, PT ;  /* 0x000000ff2400720c */ /* 0x000fc40003f65270 */
[----:B------:R-:W-:Y:S01]  /*1c70*/  FSEL R113, RZ, 1, P4 ;  /* 0x3f800000ff717808 */ /* 0x000fe20002000000 */
[----:B---3--:R-:W3:Y:S01]  /*1c80*/  LDS.U16 R36, [R92+0x7800] ;  /* 0x007800005c247984 */ /* 0x008ee20000000400 */
[----:B-1----:R-:W-:Y:S01]  /*1c90*/  LOP3.LUT R40, R104, R115, RZ, 0x30, !PT ;  /* 0x0000007368287212 */ /* 0x002fe200078e30ff */
[----:B------:R-:W-:Y:S01]  /*1ca0*/  HADD2.F32 R115, -RZ, R115.H0_H0 ;  /* 0x20000073ff737230 */ /* 0x000fe20000004100 */
[----:B------:R-:W-:Y:S01]  /*1cb0*/  FSEL R111, RZ, 1, P3 ;  /* 0x3f800000ff6f7808 */ /* 0x000fe20001800000 */
[----:B------:R-:W-:Y:S01]  /*1cc0*/  FFMA.FTZ R32, R113, R32, R34 ;  /* 0x0000002071207223 */ /* 0x000fe20000010022 */
[----:B------:R-:W-:Y:S02]  /*1cd0*/  PRMT R42, R42, 0x9910, RZ ;  /* 0x000099102a2a7816 */ /* 0x000fe400000000ff */
[----:B------:R-:W-:Y:S01]  /*1ce0*/  PRMT R40, R40, 0x9910, RZ ;  /* 0x0000991028287816 */ /* 0x000fe200000000ff */
[----:B------:R-:W-:Y:S01]  /*1cf0*/  FFMA.FTZ R34, R111, R38, R32 ;  /* 0x000000266f227223 */ /* 0x000fe20000010020 */
[----:B------:R-:W-:Y:S01]  /*1d00*/  SEL R111, RZ, 0x20000, P2 ;  /* 0x00020000ff6f7807 */ /* 0x000fe20001000000 */
[----:B------:R-:W-:Y:S01]  /*1d10*/  IMAD.MOV.U32 R38, RZ, RZ, R42 ;  /* 0x000000ffff267224 */ /* 0x000fe200078e002a */
[----:B------:R-:W-:Y:S01]  /*1d20*/  ISETP.NE.AND P2, PT, R40, RZ, PT ;  /* 0x000000ff2800720c */ /* 0x000fe20003f45270 */
[----:B------:R-:W1:Y:S01]  /*1d30*/  LDS.U16 R42, [R92+0x7a00] ;  /* 0x007a00005c2a7984 */ /* 0x000e620000000400 */
[----:B------:R-:W-:-:S02]  /*1d40*/  SEL R32, RZ, 0x40000, P1 ;  /* 0x00040000ff207807 */ /* 0x000fc40000800000 */
[----:B------:R-:W-:Y:S01]  /*1d50*/  ISETP.NE.AND P1, PT, R38, RZ, PT ;  /* 0x000000ff2600720c */ /* 0x000fe20003f25270 */
[----:B------:R-:W4:Y:S01]  /*1d60*/  LDS.U16 R40, [R92+0x7c00] ;  /* 0x007c00005c287984 */ /* 0x000f220000000400 */
[C---:B--2---:R-:W-:Y:S01]  /*1d70*/  LOP3.LUT R46, R104.reuse, R121, RZ, 0x30, !PT ;  /* 0x00000079682e7212 */ /* 0x044fe200078e30ff */
[----:B------:R-:W-:Y:S01]  /*1d80*/  HADD2.F32 R121, -RZ, R121.H0_H0 ;  /* 0x20000079ff797230 */ /* 0x000fe20000004100 */
[----:B------:R-:W-:Y:S01]  /*1d90*/  FSEL R113, RZ, 1, P2 ;  /* 0x3f800000ff717808 */ /* 0x000fe20001000000 */
[----:B------:R-:W2:Y:S01]  /*1da0*/  LDS.U16 R38, [R92+0x7e00] ;  /* 0x007e00005c267984 */ /* 0x000ea20000000400 */
[----:B------:R-:W-:Y:S01]  /*1db0*/  LOP3.LUT R48, R104, R123, RZ, 0x30, !PT ;  /* 0x0000007b68307212 */ /* 0x000fe200078e30ff */
[----:B------:R-:W-:Y:S01]  /*1dc0*/  HADD2.F32 R123, -RZ, R123.H0_H0 ;  /* 0x2000007bff7b7230 */ /* 0x000fe20000004100 */
[----:B------:R-:W-:Y:S01]  /*1dd0*/  PRMT R46, R46, 0x9910, RZ ;  /* 0x000099102e2e7816 */ /* 0x000fe200000000ff */
[----:B------:R-:W-:Y:S01]  /*1de0*/  FFMA.FTZ R34, R113, R115, R34 ;  /* 0x0000007371227223 */ /* 0x000fe20000010022 */
[----:B------:R-:W-:-:S02]  /*1df0*/  FSEL R117, RZ, 1, P1 ;  /* 0x3f800000ff757808 */ /* 0x000fc40000800000 */
[----:B------:R-:W-:Y:S02]  /*1e00*/  SEL R113, RZ, 0x80000, P0 ;  /* 0x00080000ff717807 */ /* 0x000fe40000000000 */
[----:B------:R-:W-:Y:S01]  /*1e10*/  PRMT R48, R48, 0x9910, RZ ;  /* 0x0000991030307816 */ /* 0x000fe200000000ff */
[----:B------:R-:W-:Y:S01]  /*1e20*/  FFMA.FTZ R44, R117, R44, R34 ;  /* 0x0000002c752c7223 */ /* 0x000fe20000010022 */
[----:B------:R-:W-:Y:S02]  /*1e30*/  ISETP.NE.AND P0, PT, R46, RZ, PT ;  /* 0x000000ff2e00720c */ /* 0x000fe40003f05270 */
[----:B------:R-:W-:Y:S02]  /*1e40*/  SEL R34, RZ, 0x100000, P6 ;  /* 0x00100000ff227807 */ /* 0x000fe40003000000 */
[----:B0-----:R-:W-:Y:S01]  /*1e50*/  LOP3.LUT R46, R104, R125, RZ, 0x30, !PT ;  /* 0x0000007d682e7212 */ /* 0x001fe200078e30ff */
[----:B------:R-:W-:Y:S01]  /*1e60*/  HADD2.F32 R125, -RZ, R125.H0_H0 ;  /* 0x2000007dff7d7230 */ /* 0x000fe20000004100 */
[----:B------:R-:W-:-:S02]  /*1e70*/  ISETP.NE.AND P6, PT, R48, RZ, PT ;  /* 0x000000ff3000720c */ /* 0x000fc40003fc5270 */
[----:B------:R-:W-:Y:S02]  /*1e80*/  FSEL R115, RZ, 1, P0 ;  /* 0x3f800000ff737808 */ /* 0x000fe40000000000 */
[----:B---3--:R-:W-:Y:S01]  /*1e90*/  LOP3.LUT R48, R104, R36, RZ, 0x30, !PT ;  /* 0x0000002468307212 */ /* 0x008fe200078e30ff */
[----:B------:R-:W-:Y:S01]  /*1ea0*/  HADD2.F32 R36, -RZ, R36.H0_H0 ;  /* 0x20000024ff247230 */ /* 0x000fe20000004100 */
[----:B------:R-:W-:Y:S01]  /*1eb0*/  PRMT R46, R46, 0x9910, RZ ;  /* 0x000099102e2e7816 */ /* 0x000fe200000000ff */
[----:B------:R-:W-:Y:S01]  /*1ec0*/  FFMA.FTZ R44, R115, R121, R44 ;  /* 0x00000079732c7223 */ /* 0x000fe2000001002c */
[----:B------:R-:W-:Y:S02]  /*1ed0*/  FSEL R117, RZ, 1, P6 ;  /* 0x3f800000ff757808 */ /* 0x000fe40003000000 */
[----:B------:R-:W-:Y:S02]  /*1ee0*/  SEL R115, RZ, 0x200000, P4 ;  /* 0x00200000ff737807 */ /* 0x000fe40002000000 */
[----:B------:R-:W-:Y:S01]  /*1ef0*/  PRMT R48, R48, 0x9910, RZ ;  /* 0x0000991030307816 */ /* 0x000fe200000000ff */
[----:B------:R-:W-:Y:S01]  /*1f00*/  FFMA.FTZ R117, R117, R123, R44 ;  /* 0x0000007b75757223 */ /* 0x000fe2000001002c */
[----:B------:R-:W-:-:S02]  /*1f10*/  ISETP.NE.AND P4, PT, R46, RZ, PT ;  /* 0x000000ff2e00720c */ /* 0x000fc40003f85270 */
[----:B------:R-:W-:Y:S02]  /*1f20*/  SEL R44, RZ, 0x400000, P3 ;  /* 0x00400000ff2c7807 */ /* 0x000fe40001800000 */
[----:B------:R-:W-:Y:S02]  /*1f30*/  ISETP.NE.AND P3, PT, R48, RZ, PT ;  /* 0x000000ff3000720c */ /* 0x000fe40003f65270 */
[----:B------:R-:W-:Y:S02]  /*1f40*/  FSEL R46, RZ, 1, P4 ;  /* 0x3f800000ff2e7808 */ /* 0x000fe40002000000 */
[C---:B-1----:R-:W-:Y:S01]  /*1f50*/  LOP3.LUT R48, R104.reuse, R42, RZ, 0x30, !PT ;  /* 0x0000002a68307212 */ /* 0x042fe200078e30ff */
[----:B------:R-:W-:Y:S01]  /*1f60*/  HADD2.F32 R42, -RZ, R42.H0_H0 ;  /* 0x2000002aff2a7230 */ /* 0x000fe20000004100 */
[----:B----4-:R-:W-:Y:S01]  /*1f70*/  LOP3.LUT R50, R104, R40, RZ, 0x30, !PT ;  /* 0x0000002868327212 */ /* 0x010fe200078e30ff */
[----:B------:R-:W-:Y:S01]  /*1f80*/  FFMA.FTZ R46, R46, R125, R117 ;  /* 0x0000007d2e2e7223 */ /* 0x000fe20000010075 */
[----:B------:R-:W-:Y:S01]  /*1f90*/  FSEL R121, RZ, 1, P3 ;  /* 0x3f800000ff797808 */ /* 0x000fe20001800000 */
[----:B------:R-:W-:Y:S01]  /*1fa0*/  HADD2.F32 R40, -RZ, R40.H0_H0 ;  /* 0x20000028ff287230 */ /* 0x000fe20000004100 */
[----:B------:R-:W-:-:S02]  /*1fb0*/  PRMT R52, R48, 0x9910, RZ ;  /* 0x0000991030347816 */ /* 0x000fc400000000ff */
[----:B--2---:R-:W-:Y:S01]  /*1fc0*/  LOP3.LUT R48, R104, R38, RZ, 0x30, !PT ;  /* 0x0000002668307212 */ /* 0x004fe200078e30ff */
[----:B------:R-:W-:Y:S01]  /*1fd0*/  FFMA.FTZ R46, R121, R36, R46 ;  /* 0x00000024792e7223 */ /* 0x000fe2000001002e */
[----:B------:R-:W-:Y:S01]  /*1fe0*/  PRMT R50, R50, 0x9910, RZ ;  /* 0x0000991032327816 */ /* 0x000fe200000000ff */
[----:B------:R-:W-:Y:S01]  /*1ff0*/  IMAD.MOV.U32 R36, RZ, RZ, R52 ;  /* 0x000000ffff247224 */ /* 0x000fe200078e0034 */
[----:B------:R-:W-:Y:S01]  /*2000*/  PRMT R52, R48, 0x9910, RZ ;  /* 0x0000991030347816 */ /* 0x000fe200000000ff */
[----:B------:R-:W-:Y:S01]  /*2010*/  HADD2.F32 R38, -RZ, R38.H0_H0 ;  /* 0x20000026ff267230 */ /* 0x000fe20000004100 */
[----:B------:R-:W-:Y:S01]  /*2020*/  SEL R117, RZ, 0x800000, P2 ;  /* 0x00800000ff757807 */ /* 0x000fe20001000000 */
[----:B------:R-:W-:Y:S01]  /*2030*/  IMAD.MOV.U32 R48, RZ, RZ, R50 ;  /* 0x000000ffff307224 */ /* 0x000fe200078e0032 */
[----:B------:R-:W-:Y:S02]  /*2040*/  ISETP.NE.AND P2, PT, R36, RZ, PT ;  /* 0x000000ff2400720c */ /* 0x000fe40003f45270 */
[----:B------:R-:W-:-:S02]  /*2050*/  SEL R36, RZ, 0x1000000, P1 ;  /* 0x01000000ff247807 */ /* 0x000fc40000800000 */
[----:B------:R-:W-:Y:S01]  /*2060*/  ISETP.NE.AND P1, PT, R48, RZ, PT ;  /* 0x000000ff3000720c */ /* 0x000fe20003f25270 */
[----:B------:R-:W-:Y:S01]  /*2070*/  IMAD.MOV.U32 R48, RZ, RZ, R52 ;  /* 0x000000ffff307224 */ /* 0x000fe200078e0034 */
[----:B------:R-:W-:Y:S02]  /*2080*/  FSEL R123, RZ, 1, P2 ;  /* 0x3f800000ff7b7808 */ /* 0x000fe40001000000 */
[----:B------:R-:W-:Y:S02]  /*2090*/  SEL R121, RZ, 0x2000000, P0 ;  /* 0x02000000ff797807 */ /* 0x000fe40000000000 */
[----:B------:R-:W-:Y:S01]  /*20a0*/  ISETP.NE.AND P0, PT, R48, RZ, PT ;  /* 0x000000ff3000720c */ /* 0x000fe20003f05270 */
[----:B------:R-:W-:Y:S01]  /*20b0*/  FFMA.FTZ R42, R123, R42, R46 ;  /* 0x0000002a7b2a7223 */ /* 0x000fe2000001002e */
[----:B------:R-:W-:Y:S02]  /*20c0*/  FSEL R125, RZ, 1, P1 ;  /* 0x3f800000ff7d7808 */ /* 0x000fe40000800000 */
[----:B------:R-:W-:-:S02]  /*20d0*/  FSEL R123, RZ, 1, P0 ;  /* 0x3f800000ff7b7808 */ /* 0x000fc40000000000 */
[----:B------:R-:W-:Y:S01]  /*20e0*/  IADD3 R4, PT, PT, R5, R6, R4 ;  /* 0x0000000605047210 */ /* 0x000fe20007ffe004 */
[----:B------:R-:W-:-:S03]  /*20f0*/  FFMA.FTZ R40, R125, R40, R42 ;  /* 0x000000287d287223 */ /* 0x000fc6000001002a */
[----:B------:R-:W-:Y:S01]  /*2100*/  IADD3 R7, PT, PT, R7, R4, R16 ;  /* 0x0000000407077210 */ /* 0x000fe20007ffe010 */
[----:B------:R-:W-:Y:S01]  /*2110*/  FFMA.FTZ R40, R123, R38, R40 ;  /* 0x000000267b287223 */ /* 0x000fe20000010028 */
[----:B------:R-:W-:-:S03]  /*2120*/  SEL R38, RZ, 0x4000000, P6 ;  /* 0x04000000ff267807 */ /* 0x000fc60003000000 */
[----:B------:R-:W-:Y:S01]  /*2130*/  IMAD.IADD R7, R18, 0x1, R7 ;  /* 0x0000000112077824 */ /* 0x000fe200078e0207 */
[----:B------:R-:W0:Y:S04]  /*2140*/  SHFL.DOWN P6, R123, R40, 0x1, 0x1f ;  /* 0x08201f00287b7f89 */ /* 0x000e2800000c0000 */
[----:B------:R-:W-:-:S04]  /*2150*/  IADD3 R20, PT, PT, R7, R20, R71 ;  /* 0x0000001407147210 */ /* 0x000fc80007ffe047 */
[----:B------:R-:W-:-:S04]  /*2160*/  IADD3 R22, PT, PT, R20, R22, R105 ;  /* 0x0000001614167210 */ /* 0x000fc80007ffe069 */
[----:B------:R-:W-:-:S04]  /*2170*/  IADD3 R24, PT, PT, R22, R24, R107 ;  /* 0x0000001816187210 */ /* 0x000fc80007ffe06b */
[----:B------:R-:W-:-:S04]  /*2180*/  IADD3 R26, PT, PT, R24, R26, R109 ;  /* 0x0000001a181a7210 */ /* 0x000fc80007ffe06d */
[----:B------:R-:W-:Y:S01]  /*2190*/  IADD3 R28, PT, PT, R26, R28, R119 ;  /* 0x0000001c1a1c7210 */ /* 0x000fe20007ffe077 */
[----:B0-----:R-:W-:-:S03]  /*21a0*/  @P6 FADD R123, R40, R123 ;  /* 0x0000007b287b6221 */ /* 0x001fc60000000000 */
[----:B------:R-:W-:Y:S02]  /*21b0*/  IADD3 R111, PT, PT, R28, R30, R111 ;  /* 0x0000001e1c6f7210 */ /* 0x000fe40007ffe06f */
[----:B------:R-:W0:Y:S02]  /*21c0*/  SHFL.DOWN P6, R42, R123, 0x2, 0x1f ;  /* 0x08401f007b2a7f89 */ /* 0x000e2400000c0000 */
[----:B------:R-:W-:Y:S01]  /*21d0*/  IADD3 R113, PT, PT, R111, R32, R113 ;  /* 0x000000206f717210 */ /* 0x000fe20007ffe071 */
[----:B0-----:R-:W-:-:S05]  /*21e0*/  @P6 FADD R42, R123, R42 ;  /* 0x0000002a7b2a6221 */ /* 0x001fca0000000000 */
[----:B------:R-:W0:Y:S02]  /*21f0*/  SHFL.DOWN P6, R125, R42, 0x4, 0x1f ;  /* 0x08801f002a7d7f89 */ /* 0x000e2400000c0000 */
[----:B0-----:R-:W-:-:S05]  /*2200*/  @P6 FADD R125, R42, R125 ;  /* 0x0000007d2a7d6221 */ /* 0x001fca0000000000 */
[----:B------:R-:W0:Y:S02]  /*2210*/  SHFL.DOWN P6, R46, R125, 0x8, 0x1f ;  /* 0x09001f007d2e7f89 */ /* 0x000e2400000c0000 */
[----:B0-----:R-:W-:-:S05]  /*2220*/  @P6 FADD R46, R125, R46 ;  /* 0x0000002e7d2e6221 */ /* 0x001fca0000000000 */
[----:B------:R-:W0:Y:S02]  /*2230*/  SHFL.DOWN P6, R16, R46, 0x10, 0x1f ;  /* 0x0a001f002e107f89 */ /* 0x000e2400000c0000 */
[----:B0-----:R-:W-:Y:S01]  /*2240*/  @P6 FADD R16, R46, R16 ;  /* 0x000000102e106221 */ /* 0x001fe20000000000 */
[----:B------:R-:W-:-:S04]  /*2250*/  ISETP.NE.AND P6, PT, R73, RZ, PT ;  /* 0x000000ff4900720c */ /* 0x000fc80003fc5270 */
[----:B------:R0:W-:Y:S01]  /*2260*/  @!P5 STS [R100+0x8], R16 ;  /* 0x000008106400d388 */ /* 0x0001e20000000800 */
[----:B------:R-:W-:Y:S08]  /*2270*/  BAR.SYNC.DEFER_BLOCKING 0x0 ;  /* 0x0000000000007b1d */ /* 0x000ff00000010000 */
[----:B------:R-:W-:Y:S05]  /*2280*/  @P6 BRA `(.L_x_250) ;  /* 0x00000000003c6947 */ /* 0x000fea0003800000 */
[----:B------:R-:W1:Y:S01]  /*2290*/  S2UR UR6, SR_CgaCtaId ;  /* 0x00000000000679c3 */ /* 0x000e620000008800 */
[----:B------:R-:W-:Y:S02]  /*22a0*/  UMOV UR4, 0x400 ;  /* 0x0000040000047882 */ /* 0x000fe40000000000 */
[----:B-1----:R-:W-:-:S09]  /*22b0*/  ULEA UR4, UR6, UR4, 0x18 ;  /* 0x0000000406047291 */ /* 0x002fd2000f8ec0ff */
[----:B------:R-:W1:Y:S04]  /*22c0*/  LDS R105, [UR4+0x1c] ;  /* 0x00001c04ff697984 */ /* 0x000e680008000800 */
[----:B------:R-:W2:Y:S04]  /*22d0*/  LDS.128 R4, [UR4+0x20] ;  /* 0x00002004ff047984 */ /* 0x000ea80008000c00 */
[----:B------:R-:W3:Y:S01]  /*22e0*/  LDS.64 R70, [UR4+0x30] ;  /* 0x00003004ff467984 */ /* 0x000ee20008000a00 */
[----:B-1----:R-:W-:-:S04]  /*22f0*/  FADD.FTZ R105, R16, R105 ;  /* 0x0000006910697221 */ /* 0x002fc80000010000 */
[----:B--2---:R-:W-:-:S04]  /*2300*/  FADD.FTZ R4, R105, R4 ;  /* 0x0000000469047221 */ /* 0x004fc80000010000 */
[----:B------:R-:W-:-:S04]  /*2310*/  FADD.FTZ R5, R5, R4 ;  /* 0x0000000405057221 */ /* 0x000fc80000010000 */
[----:B------:R-:W-:-:S04]  /*2320*/  FADD.FTZ R6, R6, R5 ;  /* 0x0000000506067221 */ /* 0x000fc80000010000 */
[----:B------:R-:W-:-:S04]  /*2330*/  FADD.FTZ R7, R7, R6 ;  /* 0x0000000607077221 */ /* 0x000fc80000010000 */
[----:B---3--:R-:W-:-:S04]  /*2340*/  FADD.FTZ R70, R7, R70 ;  /* 0x0000004607467221 */ /* 0x008fc80000010000 */
[----:B------:R-:W-:-:S04]  /*2350*/  FADD.FTZ R71, R71, R70 ;  /* 0x0000004647477221 */ /* 0x000fc80000010000 */
[----:B------:R-:W-:-:S05]  /*2360*/  FADD.FTZ R71, R71, R94 ;  /* 0x0000005e47477221 */ /* 0x000fca0000010000 */
[----:B------:R1:W-:Y:S02]  /*2370*/  STS [UR4+0x4], R71 ;  /* 0x00000447ff007988 */ /* 0x0003e40008000804 */
.L_x_250:
[----:B------:R-:W-:Y:S05]  /*2380*/  BSYNC.RECONVERGENT B0 ;  /* 0x0000000000007941 */ /* 0x000fea0003800200 */
.L_x_249:
[----:B------:R-:W2:Y:S08]  /*2390*/  S2UR UR6, SR_CgaCtaId ;  /* 0x00000000000679c3 */ /* 0x000eb00000008800 */
[----:B------:R-:W-:Y:S01]  /*23a0*/  BAR.SYNC.DEFER_BLOCKING 0x0 ;  /* 0x0000000000007b1d */ /* 0x000fe20000010000 */
[----:B------:R-:W-:Y:S02]  /*23b0*/  IADD3 R115, PT, PT, R113, R34, R115 ;  /* 0x0000002271737210 */ /* 0x000fe40007ffe073 */
[----:B------:R-:W-:-:S02]  /*23c0*/  SEL R6, RZ, 0x8000000, P4 ;  /* 0x08000000ff067807 */ /* 0x000fc40002000000 */
[----:B------:R-:W-:Y:S01]  /*23d0*/  IADD3 R117, PT, PT, R115, R44, R117 ;  /* 0x0000002c73757210 */ /* 0x000fe20007ffe075 */
[----:B------:R-:W-:Y:S01]  /*23e0*/  UMOV UR4, 0x400 ;  /* 0x0000040000047882 */ /* 0x000fe20000000000 */
[----:B------:R-:W-:Y:S02]  /*23f0*/  SEL R5, RZ, 0x10000000, P3 ;  /* 0x10000000ff057807 */ /* 0x000fe40001800000 */
[----:B------:R-:W-:Y:S02]  /*2400*/  IADD3 R121, PT, PT, R117, R36, R121 ;  /* 0x0000002475797210 */ /* 0x000fe40007ffe079 */
[----:B------:R-:W-:Y:S02]  /*2410*/  SEL R4, RZ, 0x20000000, P2 ;  /* 0x20000000ff047807 */ /* 0x000fe40001000000 */
[----:B------:R-:W-:Y:S02]  /*2420*/  IADD3 R6, PT, PT, R121, R38, R6 ;  /* 0x0000002679067210 */ /* 0x000fe40007ffe006 */
[----:B0-----:R-:W-:-:S02]  /*2430*/  SEL R16, RZ, 0x40000000, P1 ;  /* 0x40000000ff107807 */ /* 0x001fc40000800000 */
[----:B------:R-:W-:Y:S02]  /*2440*/  IADD3 R5, PT, PT, R6, R5, R4 ;  /* 0x0000000506057210 */ /* 0x000fe40007ffe004 */
[----:B------:R-:W-:Y:S02]  /*2450*/  SEL R4, RZ, 0x80000000, P0 ;  /* 0x80000000ff047807 */ /* 0x000fe40000000000 */
[----:B------:R-:W-:Y:S01]  /*2460*/  ISETP.GT.U32.AND P0, PT, R73, 0x1f, PT ;  /* 0x0000001f4900780c */ /* 0x000fe20003f04070 */
[----:B--2---:R-:W-:Y:S01]  /*2470*/  ULEA UR4, UR6, UR4, 0x18 ;  /* 0x0000000406047291 */ /* 0x004fe2000f8ec0ff */
[----:B------:R-:W-:-:S04]  /*2480*/  IADD3 R4, PT, PT, R5, R16, R4 ;  /* 0x0000001005047210 */ /* 0x000fc80007ffe004 */
[----:B------:R-:W0:Y:S04]  /*2490*/  POPC R7, R4 ;  /* 0x0000000400077309 */ /* 0x000e280000000000 */
[----:B------:R-:W2:Y:S01]  /*24a0*/  LDS R94, [UR4+0x4] ;  /* 0x00000404ff5e7984 */ /* 0x000ea20008000800 */
[----:B------:R-:W-:Y:S06]  /*24b0*/  BAR.SYNC.DEFER_BLOCKING 0x0 ;  /* 0x0000000000007b1d */ /* 0x000fec0000010000 */
[----:B0-----:R0:W-:Y:S02]  /*24c0*/  STS [R102], R7 ;  /* 0x0000000766007388 */ /* 0x0011e40000000800 */
        /* <DEDUP_REMOVED lines=8> */
[----:B-1----:R-:W1:Y:S04]  /*2550*/  LDS R71, [R103+0x10] ;  /* 0x0000100067477984 */ /* 0x002e680000000800 */
        /* <DEDUP_REMOVED lines=22> */
.L_x_273:
        /* <DEDUP_REMOVED lines=18> */
.L_x_251:
[----:B------:R-:W-:Y:S05]  /*27e0*/  WARPSYNC.ALL ;  /* 0x0000000000007948 */ /* 0x000fea0003800000 */
[----:B------:R-:W-:Y:S01]  /*27f0*/  BAR.SYNC.DEFER_BLOCKING 0x0 ;  /* 0x0000000000007b1d */ /* 0x000fe20000010000 */
[C---:B--2---:R-:W-:Y:S01]  /*2800*/  FSETP.GTU.FTZ.AND P1, PT, R94.reuse, R101, PT ;  /* 0x000000655e00720b */ /* 0x044fe20003f3c000 */
[C---:B------:R-:W-:Y:S01]  /*2810*/  FADD.FTZ R70, R94.reuse, -UR10 ;  /* 0x8000000a5e467e21 */ /* 0x040fe20008010000 */
[----:B------:R-:W-:-:S03]  /*2820*/  FSETP.GT.FTZ.AND P0, PT, R94, RZ, PT ;  /* 0x000000ff5e00720b */ /* 0x000fc60003f14000 */
[----:B-1-3--:R1:W2:Y:S04]  /*2830*/  LDS R71, [R102] ;  /* 0x0000000066477984 */ /* 0x00a2a80000000800 */
[----:B------:R1:W-:Y:S01]  /*2840*/  @!P6 STS [UR4], R96 ;  /* 0x00000060ff00e988 */ /* 0x0003e20008000804 */
[----:B------:R-:W-:Y:S06]  /*2850*/  BAR.SYNC.DEFER_BLOCKING 0x0 ;  /* 0x0000000000007b1d */ /* 0x000fec0000010000 */
[----:B0-----:R-:W0:Y:S02]  /*2860*/  LDS R7, [UR4] ;  /* 0x00000004ff077984 */ /* 0x001e240008000800 */
[----:B------:R-:W-:Y:S06]  /*2870*/  BAR.SYNC.DEFER_BLOCKING 0x0 ;  /* 0x0000000000007b1d */ /* 0x000fec0000010000 */
[----:B-1----:R-:W-:Y:S05]  /*2880*/  @P0 BRA !P1, `(.L_x_253) ;  /* 0x0000000000140947 */ /* 0x002fea0004800000 */
[----:B------:R-:W-:Y:S02]  /*2890*/  FSETP.GT.FTZ.AND P1, PT, R94, UR10, PT ;  /* 0x0000000a5e007c0b */ /* 0x000fe4000bf34000 */
[----:B------:R-:W-:Y:S02]  /*28a0*/  ISETP.EQ.AND P0, PT, RZ, UR7, P0 ;  /* 0x00000007ff007c0c */ /* 0x000fe40008702270 */
[----:B0-----:R-:W-:-:S04]  /*28b0*/  ISETP.LT.U32.AND P1, PT, R7, 0xc01, P1 ;  /* 0x00000c010700780c */ /* 0x001fc80000f21070 */
[----:B------:R-:W-:-:S13]  /*28c0*/  PLOP3.LUT P0, PT, P1, P0, PT, 0xf8, 0x8f ;  /* 0x00000000008f781c */ /* 0x000fda0000f01f70 */
[----:B------:R-:W-:Y:S05]  /*28d0*/  @!P0 BRA `(.L_x_254) ;  /* 0x0000000c007c8947 */ /* 0x000fea0003800000 */
.L_x_253:
[----:B--2---:R-:W-:-:S04]  /*28e0*/  ISETP.GT.U32.AND P4, PT, R71, 0xbff, PT ;  /* 0x00000bff4700780c */ /* 0x004fc80003f84070 */
[----:B------:R-:W-:-:S13]  /*28f0*/  ISETP.NE.OR P4, PT, R8, RZ, P4 ;  /* 0x000000ff0800720c */ /* 0x000fda0002785670 */
[C---:B------:R-:W-:Y:S01]  /*2900*/  @!P4 LEA R16, R71.reuse, UR5, 0x3 ;  /* 0x000000054710cc11 */ /* 0x040fe2000f8e18ff */
[----:B------:R-:W-:-:S05]  /*2910*/  @!P4 VIADD R71, R71, 0x1 ;  /* 0x000000014747c836 */ /* 0x000fca0000000000 */
[----:B------:R-:W-:-:S04]  /*2920*/  ISETP.GT.U32.AND P0, PT, R71, 0xbff, PT ;  /* 0x00000bff4700780c */ /* 0x000fc80003f04070 */
[----:B------:R-:W-:Y:S02]  /*2930*/  ISETP.NE.OR P0, PT, R2, RZ, P0 ;  /* 0x000000ff0200720c */ /* 0x000fe40000705670 */
[----:B------:R-:W-:Y:S02]  /*2940*/  @!P4 LOP3.LUT R2, R75, 0xffff, RZ, 0xc0, !PT ;  /* 0x0000ffff4b02c812 */ /* 0x000fe400078ec0ff */
[----:B------:R-:W-:-:S03]  /*2950*/  @!P4 PRMT R75, RZ, 0x7610, R75 ;  /* 0x00007610ff4bc816 */ /* 0x000fc6000000004b */
[----:B------:R-:W-:Y:S06]  /*2960*/  @!P4 STS.64 [R16], R2 ;  /* 0x000000021000c388 */ /* 0x000fec0000000a00 */
[C---:B------:R-:W-:Y:S01]  /*2970*/  @!P0 LEA R18, R71.reuse, UR5, 0x3 ;  /* 0x0000000547128c11 */ /* 0x040fe2000f8e18ff */
[----:B------:R-:W-:Y:S01]  /*2980*/  @!P0 VIADD R71, R71, 0x1 ;  /* 0x0000000147478836 */ /* 0x000fe20000000000 */
[----:B------:R-:W-:Y:S02]  /*2990*/  @!P0 LOP3.LUT R8, R76, 0xffff, RZ, 0xc0, !PT ;  /* 0x0000ffff4c088812 */ /* 0x000fe400078ec0ff */
[----:B------:R-:W-:-:S02]  /*29a0*/  @!P0 PRMT R76, RZ, 0x7610, R76 ;  /* 0x00007610ff4c8816 */ /* 0x000fc4000000004c */
[----:B------:R-:W-:Y:S01]  /*29b0*/  ISETP.GT.U32.AND P1, PT, R71, 0xbff, PT ;  /* 0x00000bff4700780c */ /* 0x000fe20003f24070 */
[----:B------:R-:W-:Y:S01]  /*29c0*/  @!P0 STS.64 [R18], R8 ;  /* 0x0000000812008388 */ /* 0x000fe20000000a00 */
[----:B------:R-:W-:Y:S02]  /*29d0*/  LOP3.LUT P0, RZ, R20, 0x40, RZ, 0xc0, !PT ;  /* 0x0000004014ff7812 */ /* 0x000fe4000780c0ff */
[----:B------:R-:W-:-:S13]  /*29e0*/  ISETP.NE.OR P1, PT, R14, RZ, P1 ;  /* 0x000000ff0e00720c */ /* 0x000fda0000f25670 */
[C---:B------:R-:W-:Y:S01]  /*29f0*/  @!P1 LEA R14, R71.reuse, UR5, 0x3 ;  /* 0x00000005470e9c11 */ /* 0x040fe2000f8e18ff */
[----:B------:R-:W-:-:S05]  /*2a00*/  @!P1 VIADD R71, R71, 0x1 ;  /* 0x0000000147479836 */ /* 0x000fca0000000000 */
[----:B------:R-:W-:-:S04]  /*2a10*/  ISETP.GT.U32.AND P2, PT, R71, 0xbff, PT ;  /* 0x00000bff4700780c */ /* 0x000fc80003f44070 */
[----:B------:R-:W-:-:S13]  /*2a20*/  ISETP.NE.OR P2, PT, R12, RZ, P2 ;  /* 0x000000ff0c00720c */ /* 0x000fda0001745670 */
[C---:B------:R-:W-:Y:S01]  /*2a30*/  @!P2 LEA R30, R71.reuse, UR5, 0x3 ;  /* 0x00000005471eac11 */ /* 0x040fe2000f8e18ff */
[----:B------:R-:W-:Y:S01]  /*2a40*/  @!P2 VIADD R71, R71, 0x1 ;  /* 0x000000014747a836 */ /* 0x000fe20000000000 */
[----:B------:R-:W-:Y:S02]  /*2a50*/  @!P2 LOP3.LUT R12, R78, 0xffff, RZ, 0xc0, !PT ;  /* 0x0000ffff4e0ca812 */ /* 0x000fe400078ec0ff */
[----:B------:R-:W-:Y:S02]  /*2a60*/  @!P2 PRMT R78, RZ, 0x7610, R78 ;  /* 0x00007610ff4ea816 */ /* 0x000fe4000000004e */
        /* <DEDUP_REMOVED lines=10> */
[----:B-1----:R-:W-:-:S04]  /*2b10*/  @!P3 LOP3.LUT R14, R79, 0xffff, RZ, 0xc0, !PT ;  /* 0x0000ffff4f0eb812 */ /* 0x002fc800078ec0ff */
[----:B------:R-:W-:Y:S02]  /*2b20*/  ISETP.GT.U32.AND P4, PT, R71, 0xbff, PT ;  /* 0x00000bff4700780c */ /* 0x000fe40003f84070 */
[----:B------:R-:W-:Y:S01]  /*2b30*/  @!P3 PRMT R79, RZ, 0x7610, R79 ;  /* 0x00007610ff4fb816 */ /* 0x000fe2000000004f */
[----:B------:R1:W-:Y:S01]  /*2b40*/  @!P3 STS.64 [R32], R14 ;  /* 0x0000000e2000b388 */ /* 0x0003e20000000a00 */
[----:B------:R-:W-:Y:S02]  /*2b50*/  ISETP.NE.OR P4, PT, R0, RZ, P4 ;  /* 0x000000ff0000720c */ /* 0x000fe40002785670 */
        /* <DEDUP_REMOVED lines=55> */
[----:B------:R-:W-:-:S12]  /*2ed0*/  @!P1 STS.64 [R2], R30 ;  /* 0x0000001e02009388 */ /* 0x000fd80000000a00 */
[C---:B-----5:R-:W-:Y:S01]  /*2ee0*/  @!P2 LEA R8, R71.reuse, UR5, 0x3 ;  /* 0x000000054708ac11 */ /* 0x060fe2000f8e18ff */
[----:B------:R-:W-:Y:S01]  /*2ef0*/  @!P2 VIADD R71, R71, 0x1 ;  /* 0x000000014747a836 */ /* 0x000fe20000000000 */
[----:B------:R-:W-:Y:S02]  /*2f00*/  @!P2 LOP3.LUT R32, R89, 0xffff, RZ, 0xc0, !PT ;  /* 0x0000ffff5920a812 */ /* 0x000fe400078ec0ff */
[----:B------:R-:W-:Y:S02]  /*2f10*/  @!P2 PRMT R89, RZ, 0x7610, R89 ;  /* 0x00007610ff59a816 */ /* 0x000fe40000000059 */
[----:B------:R-:W-:Y:S01]  /*2f20*/  ISETP.GT.U32.OR P3, PT, R71, 0xbff, !P3 ;  /* 0x00000bff4700780c */ /* 0x000fe20005f64470 */
[----:B------:R-:W-:-:S12]  /*2f30*/  @!P2 STS.64 [R8], R32 ;  /* 0x000000200800a388 */ /* 0x000fd80000000a00 */
[C---:B0-----:R-:W-:Y:S01]  /*2f40*/  @!P3 LEA R10, R71.reuse, UR5, 0x3 ;  /* 0x00000005470abc11 */ /* 0x041fe2000f8e18ff */
[----:B------:R-:W-:Y:S01]  /*2f50*/  @!P3 VIADD R71, R71, 0x1 ;  /* 0x000000014747b836 */ /* 0x000fe20000000000 */
[----:B------:R-:W-:Y:S02]  /*2f60*/  @!P3 LOP3.LUT R34, R90, 0xffff, RZ, 0xc0, !PT ;  /* 0x0000ffff5a22b812 */ /* 0x000fe400078ec0ff */
[----:B------:R-:W-:Y:S02]  /*2f70*/  @!P3 PRMT R90, RZ, 0x7610, R90 ;  /* 0x00007610ff5ab816 */ /* 0x000fe4000000005a */
[----:B------:R-:W-:Y:S01]  /*2f80*/  ISETP.GT.U32.OR P4, PT, R71, 0xbff, !P4 ;  /* 0x00000bff4700780c */ /* 0x000fe20006784470 */
[----:B------:R-:W-:-:S12]  /*2f90*/  @!P3 STS.64 [R10], R34 ;  /* 0x000000220a00b388 */ /* 0x000fd80000000a00 */
[C---:B--2---:R-:W-:Y:S01]  /*2fa0*/  @!P4 LEA R12, R71.reuse, UR5, 0x3 ;  /* 0x00000005470ccc11 */ /* 0x044fe2000f8e18ff */
[----:B------:R-:W-:Y:S01]  /*2fb0*/  @!P4 VIADD R71, R71, 0x1 ;  /* 0x000000014747c836 */ /* 0x000fe20000000000 */
[----:B------:R-:W-:Y:S02]  /*2fc0*/  @!P4 LOP3.LUT R36, R91, 0xffff, RZ, 0xc0, !PT ;  /* 0x0000ffff5b24c812 */ /* 0x000fe400078ec0ff */
[----:B------:R-:W-:Y:S02]  /*2fd0*/  @!P4 PRMT R91, RZ, 0x7610, R91 ;  /* 0x00007610ff5bc816 */ /* 0x000fe4000000005b */
[----:B------:R-:W-:Y:S01]  /*2fe0*/  ISETP.GT.U32.OR P0, PT, R71, 0xbff, !P0 ;  /* 0x00000bff4700780c */ /* 0x000fe20004704470 */
[----:B------:R-:W-:-:S12]  /*2ff0*/  @!P4 STS.64 [R12], R36 ;  /* 0x000000240c00c388 */ /* 0x000fd80000000a00 */
[----:B------:R-:W0:Y:S01]  /*3000*/  @!P0 LDS.U16 R38, [R92+0x6000] ;  /* 0x006000005c268984 */ /* 0x000e220000000400 */
[C---:B-1----:R-:W-:Y:S01]  /*3010*/  @!P0 LEA R0, R71.reuse, UR5, 0x3 ;  /* 0x0000000547008c11 */ /* 0x042fe2000f8e18ff */
        /* <DEDUP_REMOVED lines=107> */
.L_x_254:
        /* <DEDUP_REMOVED lines=17> */
.L_x_257:
[----:B------:R-:W-:Y:S02]  /*37e0*/  ISETP.NE.AND P1, PT, R73, RZ, PT ;  /* 0x000000ff4900720c */ /* 0x000fe40003f25270 */
[----:B------:R-:W-:Y:S02]  /*37f0*/  PRMT R0, R98, 0x9910, RZ ;  /* 0x0000991062007816 */ /* 0x000fe400000000ff */
[----:B------:R-:W-:Y:S02]  /*3800*/  FSEL R97, R94, R97, !P1 ;  /* 0x000000615e617208 */ /* 0x000fe40004800000 */
[----:B------:R-:W-:-:S04]  /*3810*/  ISETP.NE.AND P0, PT, R0, RZ, PT ;  /* 0x000000ff0000720c */ /* 0x000fc80003f05270 */
[----:B------:R-:W-:Y:S02]  /*3820*/  SEL R95, R95, R98, !P0 ;  /* 0x000000625f5f7207 */ /* 0x000fe40004000000 */
[----:B------:R-:W-:Y:S01]  /*3830*/  PRMT R98, RZ, 0x7610, R98 ;  /* 0x00007610ff627816 */ /* 0x000fe20000000062 */
[----:B------:R-:W1:Y:S06]  /*3840*/  @!P1 LDS R99, [UR4] ;  /* 0x00000004ff639984 */ /* 0x000e6c0008000800 */
.L_x_258:
[----:B------:R-:W-:Y:S05]  /*3850*/  BSYNC.RECONVERGENT B0 ;  /* 0x0000000000007941 */ /* 0x000fea0003800200 */
.L_x_256:
[----:B------:R-:W-:Y:S01]  /*3860*/  UIADD3 UR7, UPT, UPT, UR7, -0x1, URZ ;  /* 0xffffffff07077890 */ /* 0x000fe2000fffe0ff */
[----:B------:R-:W-:Y:S11]  /*3870*/  BRA `(.L_x_259) ;  /* 0xffffffd800287947 */ /* 0x000ff6000383ffff */
.L_x_255:
[----:B------:R-:W-:Y:S01]  /*3880*/  BAR.SYNC.DEFER_BLOCKING 0x0 ;  /* 0x0000000000007b1d */ /* 0x000fe20000010000 */
[----:B------:R-:W-:-:S05]  /*3890*/  FSETP.GEU.FTZ.AND P0, PT, R94, UR10, PT ;  /* 0x0000000a5e007c0b */ /* 0x000fca000bf1e000 */
[----:B------:R-:W-:Y:S01]  /*38a0*/  BSSY.RECONVERGENT B0, `(.L_x_260) ;  /* 0x0000011000007945 */ /* 0x000fe20003800200 */
[----:B------:R-:W1:Y:S02]  /*38b0*/  LDS R3, [UR4] ;  /* 0x00000004ff037984 */ /* 0x000e640008000800 */
[----:B-1----:R-:W-:-:S04]  /*38c0*/  SEL R29, R74, R3, !P0 ;  /* 0x000000034a1d7207 */ /* 0x002fc80004000000 */
[----:B------:R-:W-:-:S04]  /*38d0*/  ISETP.GE.U32.AND P0, PT, R73, R29, PT ;  /* 0x0000001d4900720c */ /* 0x000fc80003f06070 */
[----:B------:R-:W-:Y:S01]  /*38e0*/  ISETP.GT.U32.OR P0, PT, R29, 0xbff, P0 ;  /* 0x00000bff1d00780c */ /* 0x000fe20000704470 */
[----:B------:R-:W-:-:S12]  /*38f0*/  @P6 BRA `(.L_x_261) ;  /* 0x00000000002c6947 */ /* 0x000fd80003800000 */
[----:B------:R-:W1:Y:S01]  /*3900*/  S2R R0, SR_LANEID ;  /* 0x0000000000007919 */ /* 0x000e620000000000 */
[----:B------:R-:W3:Y:S01]  /*3910*/  LDC.64 R2, c[0x0][0x3a0] ;  /* 0x0000e800ff027b82 */ /* 0x000ee20000000a00 */
[----:B------:R-:W-:Y:S01]  /*3920*/  VOTEU.ANY UR4, UPT, PT ;  /* 0x0000000000047886 */ /* 0x000fe200038e0100 */
[----:B------:R-:W-:Y:S01]  /*3930*/  CREDUX.MAX.S32 UR6, R29 ;  /* 0x000000001d0672cc */ /* 0x000fe20000000200 */
[----:B------:R-:W-:-:S05]  /*3940*/  UFLO.U32 UR4, UR4 ;  /* 0x00000004000472bd */ /* 0x000fca00080e0000 */
[----:B------:R-:W4:Y:S07]  /*3950*/  LDC.64 R4, c[0x0][0x3a8] ;  /* 0x0000ea00ff047b82 */ /* 0x000f2e0000000a00 */
[----:B------:R-:W-:Y:S02]  /*3960*/  IMAD.U32 R7, RZ, RZ, UR6 ;  /* 0x00000006ff077e24 */ /* 0x000fe4000f8e00ff */
[----:B---3--:R-:W-:-:S05]  /*3970*/  IMAD.WIDE.U32 R2, R72, 0x4, R2 ;  /* 0x0000000448027825 */ /* 0x008fca00078e0002 */
[----:B------:R3:W-:Y:S01]  /*3980*/  STG.E desc[UR8][R2.64], R29 ;  /* 0x0000001d02007986 */ /* 0x0007e2000c101908 */
[----:B-1----:R-:W-:-:S13]  /*3990*/  ISETP.EQ.U32.AND P1, PT, R0, UR4, PT ;  /* 0x0000000400007c0c */ /* 0x002fda000bf22070 */
[----:B----4-:R3:W-:Y:S02]  /*39a0*/  @P1 REDG.E.MAX.S32.STRONG.GPU desc[UR8][R4.64], R7 ;  /* 0x000000070400198e */ /* 0x0107e4000d12e308 */
.L_x_261:
[----:B------:R-:W-:Y:S05]  /*39b0*/  BSYNC.RECONVERGENT B0 ;  /* 0x0000000000007941 */ /* 0x000fea0003800200 */
.L_x_260:
[----:B------:R-:W-:Y:S05]  /*39c0*/  @P0 EXIT ;  /* 0x000000000000094d */ /* 0x000fea0003800000 */
[----:B------:R-:W1:Y:S01]  /*39d0*/  LDC R24, c[0x0][0x360] ;  /* 0x0000d800ff187b82 */ /* 0x000e620000000800 */
[----:B------:R-:W4:Y:S01]  /*39e0*/  LDCU.64 UR12, c[0x0][0x388] ;  /* 0x00007100ff0c77ac */ /* 0x000f220008000a00 */
[----:B------:R-:W-:Y:S01]  /*39f0*/  BSSY.RECONVERGENT B0, `(.L_x_262) ;  /* 0x0000038000007945 */ /* 0x000fe20003800200 */
[----:B------:R-:W0:Y:S01]  /*3a00*/  LDCU.64 UR14, c[0x0][0x390] ;  /* 0x00007200ff0e77ac */ /* 0x000e220008000a00 */
[----:B-1----:R-:W1:Y:S01]  /*3a10*/  I2F.U32.RP R6, R24 ;  /* 0x0000001800067306 */ /* 0x002e620000209000 */
[----:B------:R-:W-:Y:S01]  /*3a20*/  IMAD.IADD R0, R73, 0x1, R24 ;  /* 0x0000000149007824 */ /* 0x000fe200078e0218 */
[----:B------:R-:W-:-:S04]  /*3a30*/  ISETP.NE.U32.AND P2, PT, R24, RZ, PT ;  /* 0x000000ff1800720c */ /* 0x000fc80003f45070 */
[----:B------:R-:W-:Y:S02]  /*3a40*/  ISETP.GE.U32.AND P0, PT, R0, R29, PT ;  /* 0x0000001d0000720c */ /* 0x000fe40003f06070 */
[----:B---3--:R-:W-:Y:S02]  /*3a50*/  VIMNMX.U32 R5, PT, PT, R29, R0, !PT ;  /* 0x000000001d057248 */ /* 0x008fe40007fe0000 */
[----:B------:R-:W-:-:S04]  /*3a60*/  SEL R4, RZ, 0x1, P0 ;  /* 0x00000001ff047807 */ /* 0x000fc80000000000 */
[----:B------:R-:W-:Y:S01]  /*3a70*/  IADD3 R5, PT, PT, R5, -R0, -R4 ;  /* 0x8000000005057210 */ /* 0x000fe20007ffe804 */
[----:B-1----:R-:W1:Y:S02]  /*3a80*/  MUFU.RCP R6, R6 ;  /* 0x0000000600067308 */ /* 0x002e640000001000 */
[----:B-1----:R-:W-:-:S06]  /*3a90*/  VIADD R2, R6, 0xffffffe ;  /* 0x0ffffffe06027836 */ /* 0x002fcc0000000000 */
[----:B------:R1:W3:Y:S02]  /*3aa0*/  F2I.FTZ.U32.TRUNC.NTZ R3, R2 ;  /* 0x0000000200037305 */ /* 0x0002e4000021f000 */
[----:B-1----:R-:W-:Y:S02]  /*3ab0*/  IMAD.MOV.U32 R2, RZ, RZ, RZ ;  /* 0x000000ffff027224 */ /* 0x002fe400078e00ff */
[----:B---3--:R-:W-:-:S04]  /*3ac0*/  IMAD.MOV R7, RZ, RZ, -R3 ;  /* 0x000000ffff077224 */ /* 0x008fc800078e0a03 */
        /* <DEDUP_REMOVED lines=29> */
.L_x_264:
        /* <DEDUP_REMOVED lines=13> */
.L_x_263:
[----:B------:R-:W-:Y:S05]  /*3d70*/  BSYNC.RECONVERGENT B0 ;  /* 0x0000000000007941 */ /* 0x000fea0003800200 */
.L_x_262:
[----:B------:R-:W-:Y:S05]  /*3d80*/  @!P1 EXIT ;  /* 0x000000000000994d */ /* 0x000fea0003800000 */
.L_x_265:
[----:B------:R-:W-:Y:S02]  /*3d90*/  LEA R0, R73, UR5, 0x3 ;  /* 0x0000000549007c11 */ /* 0x000fe4000f8e18ff */
        /* <DEDUP_REMOVED lines=46> */
.L_x_252:
[----:B------:R-:W-:Y:S02]  /*4080*/  IMAD.MOV.U32 R125, RZ, RZ, R34 ;  /* 0x000000ffff7d7224 */ /* 0x000fe400078e0022 */
[----:B------:R-:W-:Y:S02]  /*4090*/  IMAD.MOV.U32 R40, RZ, RZ, 0x1 ;  /* 0x00000001ff287424 */ /* 0x000fe400078e00ff */
[----:B------:R-:W-:Y:S02]  /*40a0*/  IMAD.MOV.U32 R44, RZ, RZ, RZ ;  /* 0x000000ffff2c7224 */ /* 0x000fe400078e00ff */
[----:B------:R-:W-:-:S07]  /*40b0*/  IMAD.MOV.U32 R42, RZ, RZ, -0x1 ;  /* 0xffffffffff2a7424 */ /* 0x000fce00078e00ff */
[----:B--2---:R-:W-:Y:S05]  /*40c0*/  WARPSYNC.COLLECTIVE R42, `(.L_x_266) ;  /* 0x000000002a087348 */ /* 0x004fea0003c00000 */
[----:B------:R0:W1:Y:S02]  /*40d0*/  SHFL.UP P0, R119, R125, R40, R44 ;  /* 0x040000287d777389 */ /* 0x000064000000002c */
[----:B012---:R-:W-:Y:S05]  /*40e0*/  ENDCOLLECTIVE ;  /* 0x000000000000791b */ /* 0x007fea0003800000 */
.L_x_266:
[----:B------:R-:W-:Y:S02]  /*40f0*/  IMAD.MOV.U32 R40, RZ, RZ, 0x2 ;  /* 0x00000002ff287424 */ /* 0x000fe400078e00ff */
[----:B------:R-:W-:-:S04]  /*4100*/  IMAD.MOV.U32 R107, RZ, RZ, R119 ;  /* 0x000000ffff6b7224 */ /* 0x000fc800078e0077 */
[----:B------:R-:W-:-:S04]  /*4110*/  @P0 IMAD.IADD R107, R34, 0x1, R107 ;  /* 0x00000001226b0824 */ /* 0x000fc800078e026b */
[----:B------:R-:W-:-:S07]  /*4120*/  IMAD.MOV.U32 R125, RZ, RZ, R107 ;  /* 0x000000ffff7d7224 */ /* 0x000fce00078e006b */
[----:B------:R-:W-:Y:S05]  /*4130*/  WARPSYNC.COLLECTIVE R42, `(.L_x_267) ;  /* 0x000000002a087348 */ /* 0x000fea0003c00000 */
[----:B------:R0:W1:Y:S02]  /*4140*/  SHFL.UP P0, R119, R125, R40, R44 ;  /* 0x040000287d777389 */ /* 0x000064000000002c */
[----:B01----:R-:W-:Y:S05]  /*4150*/  ENDCOLLECTIVE ;  /* 0x000000000000791b */ /* 0x003fea0003800000 */
.L_x_267:
[----:B------:R-:W-:Y:S02]  /*4160*/  IMAD.MOV.U32 R40, RZ, RZ, 0x4 ;  /* 0x00000004ff287424 */ /* 0x000fe400078e00ff */
[----:B------:R-:W-:-:S04]  /*4170*/  IMAD.MOV.U32 R36, RZ, RZ, R119 ;  /* 0x000000ffff247224 */ /* 0x000fc800078e0077 */
[----:B------:R-:W-:-:S04]  /*4180*/  @P0 IMAD.IADD R36, R107, 0x1, R36 ;  /* 0x000000016b240824 */ /* 0x000fc800078e0224 */
[----:B------:R-:W-:-:S07]  /*4190*/  IMAD.MOV.U32 R125, RZ, RZ, R36 ;  /* 0x000000ffff7d7224 */ /* 0x000fce00078e0024 */
[----:B------:R-:W-:Y:S05]  /*41a0*/  WARPSYNC.COLLECTIVE R42, `(.L_x_268) ;  /* 0x000000002a087348 */ /* 0x000fea0003c00000 */
[----:B------:R0:W1:Y:S02]  /*41b0*/  SHFL.UP P0, R119, R125, R40, R44 ;  /* 0x040000287d777389 */ /* 0x000064000000002c */
[----:B01----:R-:W-:Y:S05]  /*41c0*/  ENDCOLLECTIVE ;  /* 0x000000000000791b */ /* 0x003fea0003800000 */
.L_x_268:
[----:B------:R-:W-:Y:S02]  /*41d0*/  IMAD.MOV.U32 R40, RZ, RZ, 0x8 ;  /* 0x00000008ff287424 */ /* 0x000fe400078e00ff */
[----:B------:R-:W-:-:S04]  /*41e0*/  IMAD.MOV.U32 R109, RZ, RZ, R119 ;  /* 0x000000ffff6d7224 */ /* 0x000fc800078e0077 */
[----:B------:R-:W-:-:S04]  /*41f0*/  @P0 IMAD.IADD R109, R36, 0x1, R109 ;  /* 0x00000001246d0824 */ /* 0x000fc800078e026d */
[----:B------:R-:W-:-:S07]  /*4200*/  IMAD.MOV.U32 R125, RZ, RZ, R109 ;  /* 0x000000ffff7d7224 */ /* 0x000fce00078e006d */
[----:B------:R-:W-:Y:S05]  /*4210*/  WARPSYNC.COLLECTIVE R42, `(.L_x_269) ;  /* 0x000000002a087348 */ /* 0x000fea0003c00000 */
[----:B------:R0:W1:Y:S02]  /*4220*/  SHFL.UP P0, R119, R125, R40, R44 ;  /* 0x040000287d777389 */ /* 0x000064000000002c */
[----:B01----:R-:W-:Y:S05]  /*4230*/  ENDCOLLECTIVE ;  /* 0x000000000000791b */ /* 0x003fea0003800000 */
.L_x_269:
        /* <DEDUP_REMOVED lines=8> */
.L_x_270:
[----:B------:R-:W-:Y:S02]  /*42c0*/  @P0 IMAD.IADD R119, R38, 0x1, R119 ;  /* 0x0000000126770824 */ /* 0x000fe400078e0277 */
[----:B------:R-:W-:Y:S02]  /*42d0*/  IMAD.MOV.U32 R38, RZ, RZ, 0x1f ;  /* 0x0000001fff267424 */ /* 0x000fe400078e00ff */
[----:B------:R-:W-:Y:S02]  /*42e0*/  IMAD.MOV.U32 R107, RZ, RZ, R119 ;  /* 0x000000ffff6b7224 */ /* 0x000fe400078e0077 */
[----:B------:R-:W-:-:S07]  /*42f0*/  IMAD.IADD R34, R119, 0x1, -R34 ;  /* 0x0000000177227824 */ /* 0x000fce00078e0a22 */
[----:B------:R-:W-:Y:S05]  /*4300*/  WARPSYNC.COLLECTIVE R42, `(.L_x_271) ;  /* 0x000000002a087348 */ /* 0x000fea0003c00000 */
[----:B------:R0:W1:Y:S02]  /*4310*/  SHFL.IDX P0, R36, R107, R38, R109 ;  /* 0x000000266b247389 */ /* 0x000064000000006d */
[----:B01----:R-:W-:Y:S05]  /*4320*/  ENDCOLLECTIVE ;  /* 0x000000000000791b */ /* 0x003fea0003800000 */
.L_x_271:
[----:B------:R-:W-:Y:S02]  /*4330*/  IMAD.MOV.U32 R107, RZ, RZ, R96 ;  /* 0x000000ffff6b7224 */ /* 0x000fe400078e0060 */
[----:B------:R-:W-:Y:S02]  /*4340*/  IMAD.MOV.U32 R38, RZ, RZ, RZ ;  /* 0x000000ffff267224 */ /* 0x000fe400078e00ff */
[----:B------:R-:W-:-:S07]  /*4350*/  IMAD.MOV.U32 R123, RZ, RZ, R36 ;  /* 0x000000ffff7b7224 */ /* 0x000fce00078e0024 */
[----:B------:R-:W-:Y:S05]  /*4360*/  WARPSYNC.COLLECTIVE R42, `(.L_x_272) ;  /* 0x000000002a087348 */ /* 0x000fea0003c00000 */
[----:B------:R0:W1:Y:S02]  /*4370*/  SHFL.IDX P0, R36, R107, R38, R109 ;  /* 0x000000266b247389 */ /* 0x000064000000006d */
[----:B01----:R-:W-:Y:S05]  /*4380*/  ENDCOLLECTIVE ;  /* 0x000000000000791b */ /* 0x003fea0003800000 */
.L_x_272:
[----:B------:R-:W-:Y:S02]  /*4390*/  IMAD.IADD R123, R96, 0x1, R123 ;  /* 0x00000001607b7824 */ /* 0x000fe400078e027b */
[----:B------:R-:W-:Y:S01]  /*43a0*/  IMAD.MOV.U32 R40, RZ, RZ, R36 ;  /* 0x000000ffff287224 */ /* 0x000fe200078e0024 */
[----:B------:R-:W-:Y:S06]  /*43b0*/  BRA `(.L_x_273) ;  /* 0xffffffe000c07947 */ /* 0x000fec000383ffff */
.L_x_274:
        /* <DEDUP_REMOVED lines=12> */
.L_x_2056:


//--------------------- .text._ZN17fastertransformer19segmented_topp_impl15blockSortKernelI6__halfLi1024ELi4EEEvPKT_PS3_PKiPiS8_iii --------------------------
	.section	.text._ZN17fastertransformer19segmented_topp_impl15blockSortKernelI6__halfLi1024ELi4EEEvPKT_PS3_PKiPiS8_iii,"ax",@progbits
	.align	128
        .global         _ZN17fastertransformer19segmented_topp_impl15blockSortKernelI6__halfLi1024ELi4EEEvPKT_PS3_PKiPiS8_iii
        .type           _ZN17fastertransformer19segmented_topp_impl15blockSortKernelI6__halfLi1024ELi4EEEvPKT_PS3_PKiPiS8_iii,@function
        .size           _ZN17fastertransformer19segmented_topp_impl15blockSortKernelI6__halfLi1024ELi4EEEvPKT_PS3_PKiPiS8_iii,(.L_x_2057 - _ZN17fastertransformer19segmented_topp_impl15blockSortKernelI6__halfLi1024ELi4EEEvPKT_PS3_PKiPiS8_iii)
        .other          _ZN17fastertransformer19segmented_topp_impl15blockSortKernelI6__halfLi1024ELi4EEEvPKT_PS3_PKiPiS8_iii,@"STO_CUDA_ENTRY STV_DEFAULT"
_ZN17fastertransformer19segmented_topp_impl15blockSortKernelI6__halfLi1024ELi4EEEvPKT_PS3_PKiPiS8_iii:
.text._ZN17fastertransformer19segmented_topp_impl15blockSortKernelI6__halfLi1024ELi4EEEvPKT_PS3_PKiPiS8_iii:
[----:B------:R-:W-:Y:S01]  /*0000*/  LDC R1, c[0x0][0x37c] ;  /* 0x0000df00ff017b82 */ /* 0x000fe20000000800 */
[----:B------:R-:W0:Y:S01]  /*0010*/  S2R R5, SR_CTAID.X ;  /* 0x0000000000057919 */ /* 0x000e220000002500 */
[----:B------:R-:W0:Y:S02]  /*0020*/  LDCU UR4, c[0x0][0x3b0] ;  /* 0x00007600ff0477ac */ /* 0x000e240008000800 */
[----:B0-----:R-:W-:-:S13]  /*0030*/  ISETP.GE.U32.AND P0, PT, R5, UR4, PT ;  /* 0x0000000405007c0c */ /* 0x001fda000bf06070 */
[----:B------:R-:W-:Y:S05]  /*0040*/  @P0 EXIT ;  /* 0x000000000000094d */ /* 0x000fea0003800000 */
[----:B------:R-:W0:Y:S01]  /*0050*/  LDC.64 R2, c[0x0][0x3a0] ;  /* 0x0000e800ff027b82 */ /* 0x000e220000000a00 */
[----:B------:R-:W1:Y:S01]  /*0060*/  LDCU.64 UR8, c[0x0][0x358] ;  /* 0x00006b00ff0877ac */ /* 0x000e620008000a00 */
[----:B0-----:R-:W-:-:S05]  /*0070*/  IMAD.WIDE.U32 R2, R5, 0x4, R2 ;  /* 0x0000000405027825 */ /* 0x001fca00078e0002 */
[----:B-1----:R-:W2:Y:S02]  /*0080*/  LDG.E R47, desc[UR8][R2.64] ;  /* 0x00000008022f7981 */ /* 0x002ea4000c1e1900 */
[----:B--2---:R-:W-:-:S13]  /*0090*/  ISETP.NE.AND P0, PT, R47, RZ, PT ;  /* 0x000000ff2f00720c */ /* 0x004fda0003f05270 */
[----:B------:R-:W-:Y:S05]  /*00a0*/  @!P0 EXIT ;  /* 0x000000000000894d */ /* 0x000fea0003800000 */
[----:B------:R-:W0:Y:S01]  /*00b0*/  S2R R0, SR_TID.X ;  /* 0x0000000000007919 */ /* 0x000e220000002100 */
[----:B------:R-:W1:Y:S01]  /*00c0*/  LDCU UR4, c[0x0][0x3ac] ;  /* 0x00007580ff0477ac */ /* 0x000e620008000800 */
[----:B------:R-:W-:Y:S01]  /*00d0*/  PRMT R4, RZ, 0x7610, R4 ;  /* 0x00007610ff047816 */ /* 0x000fe20000000004 */
[----:B------:R-:W2:Y:S01]  /*00e0*/  LDCU.64 UR6, c[0x0][0x388] ;  /* 0x00007100ff0677ac */ /* 0x000ea20008000a00 */
[----:B-1----:R-:W-:Y:S01]  /*00f0*/  IMAD R3, R5, UR4, RZ ;  /* 0x0000000405037c24 */ /* 0x002fe2000f8e02ff */
[----:B------:R-:W-:Y:S01]  /*0100*/  PRMT R5, RZ, 0x7610, R5 ;  /* 0x00007610ff057816 */ /* 0x000fe20000000005 */
[----:B------:R-:W1:Y:S03]  /*0110*/  LDCU.64 UR4, c[0x0][0x398] ;  /* 0x00007300ff0477ac */ /* 0x000e660008000a00 */
[----:B0-----:R-:W-:Y:S02]  /*0120*/  IADD3 R7, P2, PT, R3, R0, RZ ;  /* 0x0000000003077210 */ /* 0x001fe40007f5e0ff */
[----:B------:R-:W-:-:S02]  /*0130*/  ISETP.GE.AND P0, PT, R0, R47, PT ;  /* 0x0000002f0000720c */ /* 0x000fc40003f06270 */
[----:B------:R-:W-:Y:S02]  /*0140*/  LOP3.LUT R2, R0, 0x400, RZ, 0xfc, !PT ;  /* 0x0000040000027812 */ /* 0x000fe400078efcff */
[----:B------:R-:W-:Y:S02]  /*0150*/  LEA.HI.X.SX32 R8, R3, RZ, 0x1, P2 ;  /* 0x000000ff03087211 */ /* 0x000fe400010f0eff */
[----:B--2---:R-:W-:Y:S02]  /*0160*/  LEA R50, P2, R7, UR6, 0x1 ;  /* 0x0000000607327c11 */ /* 0x004fe4000f8408ff */
[----:B------:R-:W-:Y:S02]  /*0170*/  ISETP.GE.AND P1, PT, R2, R47, PT ;  /* 0x0000002f0200720c */ /* 0x000fe40003f26270 */
[C---:B------:R-:W-:Y:S02]  /*0180*/  LOP3.LUT R2, R0.reuse, 0x800, RZ, 0xfc, !PT ;  /* 0x0000080000027812 */ /* 0x040fe400078efcff */
[----:B------:R-:W-:-:S02]  /*0190*/  LOP3.LUT R6, R0, 0xc00, RZ, 0xfc, !PT ;  /* 0x00000c0000067812 */ /* 0x000fc400078efcff */
[C---:B------:R-:W-:Y:S02]  /*01a0*/  LEA.HI.X R51, R7.reuse, UR7, R8, 0x1, P2 ;  /* 0x0000000707337c11 */ /* 0x040fe400090f0c08 */
[-C--:B------:R-:W-:Y:S02]  /*01b0*/  ISETP.GE.AND P2, PT, R2, R47.reuse, PT ;  /* 0x0000002f0200720c */ /* 0x080fe40003f46270 */
[----:B------:R-:W-:Y:S01]  /*01c0*/  ISETP.GE.AND P3, PT, R6, R47, PT ;  /* 0x0000002f0600720c */ /* 0x000fe20003f66270 */
[----:B------:R-:W2:Y:S01]  /*01d0*/  @!P0 LDG.E.U16 R4, desc[UR8][R50.64] ;  /* 0x0000000832048981 */ /* 0x000ea2000c1e1500 */
[----:B------:R-:W-:Y:S02]  /*01e0*/  PRMT R6, RZ, 0x7610, R6 ;  /* 0x00007610ff067816 */ /* 0x000fe40000000006 */
[----:B------:R-:W-:Y:S01]  /*01f0*/  PRMT R3, RZ, 0x7610, R3 ;  /* 0x00007610ff037816 */ /* 0x000fe20000000003 */
[----:B------:R-:W3:Y:S06]  /*0200*/  @!P1 LDG.E.U16 R5, desc[UR8][R50.64+0x800] ;  /* 0x0008000832059981 */ /* 0x000eec000c1e1500 */
[----:B------:R-:W4:Y:S04]  /*0210*/  @!P2 LDG.E.U16 R6, desc[UR8][R50.64+0x1000] ;  /* 0x001000083206a981 */ /* 0x000f28000c1e1500 */
[----:B------:R-:W4:Y:S01]  /*0220*/  @!P3 LDG.E.U16 R3, desc[UR8][R50.64+0x1800] ;  /* 0x001800083203b981 */ /* 0x000f22000c1e1500 */
[----:B-1----:R-:W-:Y:S01]  /*0230*/  LEA R48, P4, R7, UR4, 0x2 ;  /* 0x0000000407307c11 */ /* 0x002fe2000f8810ff */
[----:B------:R-:W-:-:S02]  /*0240*/  IMAD.MOV.U32 R16, RZ, RZ, -0x1 ;  /* 0xffffffffff107424 */ /* 0x000fc400078e00ff */
[----:B------:R-:W-:Y:S01]  /*0250*/  IMAD.MOV.U32 R17, RZ, RZ, -0x1 ;  /* 0xffffffffff117424 */ /* 0x000fe200078e00ff */
[----:B------:R-:W-:Y:S01]  /*0260*/  LEA.HI.X R49, R7, UR5, R8, 0x2, P4 ;  /* 0x0000000507317c11 */ /* 0x000fe2000a0f1408 */
[----:B------:R-:W0:Y:S01]  /*0270*/  S2UR UR5, SR_CgaCtaId ;  /* 0x00000000000579c3 */ /* 0x000e220000008800 */
[----:B------:R-:W-:Y:S02]  /*0280*/  IMAD.MOV.U32 R18, RZ, RZ, -0x1 ;  /* 0xffffffffff127424 */ /* 0x000fe400078e00ff */
[----:B------:R-:W-:Y:S01]  /*0290*/  IMAD.MOV.U32 R19, RZ, RZ, -0x1 ;  /* 0xffffffffff137424 */ /* 0x000fe200078e00ff */
[----:B------:R1:W5:Y:S01]  /*02a0*/  @!P0 LDG.E R16, desc[UR8][R48.64] ;  /* 0x0000000830108981 */ /* 0x000362000c1e1900 */
[----:B------:R-:W-:-:S03]  /*02b0*/  IMAD.MOV.U32 R10, RZ, RZ, 0x8000 ;  /* 0x00008000ff0a7424 */ /* 0x000fc600078e00ff */
[----:B------:R1:W5:Y:S04]  /*02c0*/  @!P1 LDG.E R17, desc[UR8][R48.64+0x1000] ;  /* 0x0010000830119981 */ /* 0x000368000c1e1900 */
[----:B------:R1:W5:Y:S04]  /*02d0*/  @!P2 LDG.E R18, desc[UR8][R48.64+0x2000] ;  /* 0x002000083012a981 */ /* 0x000368000c1e1900 */
[----:B------:R1:W5:Y:S01]  /*02e0*/  @!P3 LDG.E R19, desc[UR8][R48.64+0x3000] ;  /* 0x003000083013b981 */ /* 0x000362000c1e1900 */
[----:B------:R-:W-:Y:S02]  /*02f0*/  UMOV UR4, 0x400 ;  /* 0x0000040000047882 */ /* 0x000fe40000000000 */
[----:B0-----:R-:W-:-:S06]  /*0300*/  ULEA UR4, UR5, UR4, 0x18 ;  /* 0x0000000405047291 */ /* 0x001fcc000f8ec0ff */
[----:B------:R-:W-:Y:S01]  /*0310*/  LEA R45, R0, UR4, 0x2 ;  /* 0x00000004002d7c11 */ /* 0x000fe2000f8e10ff */
[----:B------:R-:W-:-:S04]  /*0320*/  UMOV UR4, URZ ;  /* 0x000000ff00047c82 */ /* 0x000fc80008000000 */
[----:B------:R-:W-:Y:S01]  /*0330*/  IMAD R43, R0, 0x20, R45 ;  /* 0x00000020002b7824 */ /* 0x000fe200078e022d */
[----:B------:R-:W-:Y:S01]  /*0340*/  BAR.SYNC.DEFER_BLOCKING 0x0 ;  /* 0x0000000000007b1d */ /* 0x000fe20000010000 */
[----:B--2---:R-:W-:-:S04]  /*0350*/  PRMT R2, R4, 0x9910, RZ ;  /* 0x0000991004027816 */ /* 0x004fc800000000ff */
[----:B------:R-:W-:Y:S02]  /*0360*/  ISETP.GT.AND P0, PT, R2, -0x1, PT ;  /* 0xffffffff0200780c */ /* 0x000fe40003f04270 */
[----:B------:R-:W0:Y:S01]  /*0370*/  S2R R2, SR_LANEID ;  /* 0x0000000000027919 */ /* 0x000e220000000000 */
[----:B---3--:R-:W-:Y:S02]  /*0380*/  PRMT R7, R5, 0x9910, RZ ;  /* 0x0000991005077816 */ /* 0x008fe400000000ff */
[----:B----4-:R-:W-:Y:S02]  /*0390*/  PRMT R8, R6, 0x9910, RZ ;  /* 0x0000991006087816 */ /* 0x010fe400000000ff */
[----:B------:R-:W-:Y:S02]  /*03a0*/  ISETP.GT.AND P1, PT, R7, -0x1, PT ;  /* 0xffffffff0700780c */ /* 0x000fe40003f24270 */
[----:B------:R-:W-:Y:S02]  /*03b0*/  PRMT R9, R3, 0x9910, RZ ;  /* 0x0000991003097816 */ /* 0x000fe400000000ff */
[----:B------:R-:W-:-:S02]  /*03c0*/  SEL R7, R10, 0xffff, P0 ;  /* 0x0000ffff0a077807 */ /* 0x000fc40000000000 */
[----:B------:R-:W-:Y:S02]  /*03d0*/  ISETP.GT.AND P0, PT, R8, -0x1, PT ;  /* 0xffffffff0800780c */ /* 0x000fe40003f04270 */
[----:B------:R-:W-:Y:S02]  /*03e0*/  ISETP.GT.AND P2, PT, R9, -0x1, PT ;  /* 0xffffffff0900780c */ /* 0x000fe40003f44270 */
[----:B------:R-:W-:Y:S02]  /*03f0*/  LOP3.LUT R7, R7, R4, RZ, 0x3c, !PT ;  /* 0x0000000407077212 */ /* 0x000fe400078e3cff */
[C---:B------:R-:W-:Y:S02]  /*0400*/  SEL R4, R10.reuse, 0xffff, P1 ;  /* 0x0000ffff0a047807 */ /* 0x040fe40000800000 */
[C---:B------:R-:W-:Y:S02]  /*0410*/  SEL R9, R10.reuse, 0xffff, P0 ;  /* 0x0000ffff0a097807 */ /* 0x040fe40000000000 */
[----:B------:R-:W-:-:S02]  /*0420*/  SEL R8, R10, 0xffff, P2 ;  /* 0x0000ffff0a087807 */ /* 0x000fc40001000000 */
[----:B------:R-:W-:Y:S02]  /*0430*/  LOP3.LUT R4, R4, R5, RZ, 0x3c, !PT ;  /* 0x0000000504047212 */ /* 0x000fe400078e3cff */
[----:B------:R-:W-:Y:S02]  /*0440*/  LOP3.LUT R9, R9, R6, RZ, 0x3c, !PT ;  /* 0x0000000609097212 */ /* 0x000fe400078e3cff */
[----:B------:R-:W-:Y:S02]  /*0450*/  LOP3.LUT R8, R8, R3, RZ, 0x3c, !PT ;  /* 0x0000000308087212 */ /* 0x000fe400078e3cff */
[----:B------:R-:W-:Y:S02]  /*0460*/  PRMT R41, R7, 0x7610, R41 ;  /* 0x0000761007297816 */ /* 0x000fe40000000029 */
[----:B------:R-:W-:Y:S02]  /*0470*/  PRMT R40, R4, 0x7610, R40 ;  /* 0x0000761004287816 */ /* 0x000fe40000000028 */
[----:B------:R-:W-:-:S02]  /*0480*/  PRMT R39, R9, 0x7610, R39 ;  /* 0x0000761009277816 */ /* 0x000fc40000000027 */
[----:B01----:R-:W-:-:S07]  /*0490*/  PRMT R38, R8, 0x7610, R38 ;  /* 0x0000761008267816 */ /* 0x003fce0000000026 */
.L_x_276:
[----:B------:R-:W-:Y:S01]  /*04a0*/  PRMT R3, R41, 0x9910, RZ ;  /* 0x0000991029037816 */ /* 0x000fe200000000ff */
[----:B------:R-:W-:Y:S01]  /*04b0*/  UBMSK UR5, URZ, 0x4 ;  /* 0x00000004ff05789b */ /* 0x000fe20008000000 */
[----:B------:R-:W-:Y:S01]  /*04c0*/  STS [R45], RZ ;  /* 0x000000ff2d007388 */ /* 0x000fe20000000800 */
[----:B0-----:R-:W0:Y:S01]  /*04d0*/  S2UR UR6, SR_CgaCtaId ;  /* 0x00000000000679c3 */ /* 0x001e220000008800 */
[----:B------:R-:W-:Y:S01]  /*04e0*/  ISETP.NE.AND P0, PT, R3, 0x7fff, PT ;  /* 0x00007fff0300780c */ /* 0x000fe20003f05270 */
[----:B------:R-:W-:Y:S01]  /*04f0*/  UISETP.GE.U32.AND UP0, UPT, UR4, 0xc, UPT ;  /* 0x0000000c0400788c */ /* 0x000fe2000bf06070 */
[----:B------:R-:W-:Y:S01]  /*0500*/  STS [R45+0x1000], RZ ;  /* 0x001000ff2d007388 */ /* 0x000fe20000000800 */
[----:B------:R-:W-:Y:S02]  /*0510*/  ISETP.NE.AND P1, PT, R2, 0x1f, PT ;  /* 0x0000001f0200780c */ /* 0x000fe40003f25270 */
[----:B------:R-:W-:Y:S01]  /*0520*/  SEL R3, R41, 0x8000, P0 ;  /* 0x0000800029037807 */ /* 0x000fe20000000000 */
[----:B------:R-:W-:Y:S01]  /*0530*/  STS [R45+0x2000], RZ ;  /* 0x002000ff2d007388 */ /* 0x000fe20000000800 */
[----:B------:R-:W-:-:S02]  /*0540*/  SHF.R.U32.HI R33, RZ, 0x5, R0 ;  /* 0x00000005ff217819 */ /* 0x000fc40000011600 */
[----:B------:R-:W-:Y:S01]  /*0550*/  LOP3.LUT R3, R3, 0xffff, RZ, 0xc0, !PT ;  /* 0x0000ffff03037812 */ /* 0x000fe200078ec0ff */
[----:B------:R-:W-:Y:S01]  /*0560*/  STS [R45+0x3000], RZ ;  /* 0x003000ff2d007388 */ /* 0x000fe20000000800 */
[C---:B------:R-:W-:Y:S02]  /*0570*/  ISETP.NE.AND P4, PT, R33.reuse, 0x1e, PT ;  /* 0x0000001e2100780c */ /* 0x040fe40003f85270 */
[----:B------:R-:W-:Y:S01]  /*0580*/  SHF.R.U32.HI R3, RZ, UR4, R3 ;  /* 0x00000004ff037c19 */ /* 0x000fe20008011603 */
[----:B------:R-:W-:Y:S01]  /*0590*/  STS [R45+0x4000], RZ ;  /* 0x004000ff2d007388 */ /* 0x000fe20000000800 */
[----:B------:R-:W-:Y:S02]  /*05a0*/  ISETP.NE.AND P3, PT, R33, 0x1f, PT ;  /* 0x0000001f2100780c */ /* 0x000fe40003f65270 */
[----:B------:R-:W-:Y:S01]  /*05b0*/  LOP3.LUT R3, R3, UR5, RZ, 0xc0, !PT ;  /* 0x0000000503037c12 */ /* 0x000fe2000f8ec0ff */
[----:B------:R-:W-:Y:S04]  /*05c0*/  STS [R45+0x5000], RZ ;  /* 0x005000ff2d007388 */ /* 0x000fe80000000800 */
[----:B------:R-:W-:Y:S01]  /*05d0*/  IMAD.SHL.U32 R4, R3, 0x1000, RZ ;  /* 0x0000100003047824 */ /* 0x000fe200078e00ff */
[----:B------:R-:W-:Y:S01]  /*05e0*/  SHF.R.U32.HI R3, RZ, 0x2, R3 ;  /* 0x00000002ff037819 */ /* 0x000fe20000011603 */
[----:B------:R-:W-:Y:S03]  /*05f0*/  STS [R45+0x6000], RZ ;  /* 0x006000ff2d007388 */ /* 0x000fe60000000800 */
[----:B------:R-:W-:Y:S01]  /*0600*/  LOP3.LUT R4, R4, 0x7000, RZ, 0xc, !PT ;  /* 0x0000700004047812 */ /* 0x000fe200078e0cff */
[----:B------:R-:W-:Y:S01]  /*0610*/  STS [R45+0x7000], RZ ;  /* 0x007000ff2d007388 */ /* 0x000fe20000000800 */
[----:B------:R-:W-:-:S03]  /*0620*/  LOP3.LUT R3, R3, 0x3ffe, RZ, 0xc0, !PT ;  /* 0x00003ffe03037812 */ /* 0x000fc600078ec0ff */
[----:B------:R-:W-:Y:S01]  /*0630*/  STS [R45+0x8000], RZ ;  /* 0x008000ff2d007388 */ /* 0x000fe20000000800 */
[----:B-1----:R-:W-:Y:S02]  /*0640*/  IADD3 R10, PT, PT, -R3, R45, R4 ;  /* 0x0000002d030a7210 */ /* 0x002fe40007ffe104 */
[----:B------:R-:W-:-:S03]  /*0650*/  PRMT R3, R40, 0x9910, RZ ;  /* 0x0000991028037816 */ /* 0x000fc600000000ff */
[----:B------:R-:W1:Y:S01]  /*0660*/  LDS.U16 R6, [R10+0x2] ;  /* 0x000002000a067984 */ /* 0x000e620000000400 */
[----:B------:R-:W-:-:S04]  /*0670*/  ISETP.NE.AND P0, PT, R3, 0x7fff, PT ;  /* 0x00007fff0300780c */ /* 0x000fc80003f05270 */
[----:B------:R-:W-:-:S04]  /*0680*/  SEL R3, R40, 0x8000, P0 ;  /* 0x0000800028037807 */ /* 0x000fc80000000000 */
[----:B------:R-:W-:-:S04]  /*0690*/  LOP3.LUT R3, R3, 0xffff, RZ, 0xc0, !PT ;  /* 0x0000ffff03037812 */ /* 0x000fc800078ec0ff */
[----:B------:R-:W-:-:S04]  /*06a0*/  SHF.R.U32.HI R3, RZ, UR4, R3 ;  /* 0x00000004ff037c19 */ /* 0x000fc80008011603 */
[----:B------:R-:W-:-:S05]  /*06b0*/  LOP3.LUT R3, R3, UR5, RZ, 0xc0, !PT ;  /* 0x0000000503037c12 */ /* 0x000fca000f8ec0ff */
[----:B------:R-:W-:Y:S01]  /*06c0*/  IMAD.SHL.U32 R4, R3, 0x1000, RZ ;  /* 0x0000100003047824 */ /* 0x000fe200078e00ff */
[----:B------:R-:W-:-:S04]  /*06d0*/  SHF.R.U32.HI R3, RZ, 0x2, R3 ;  /* 0x00000002ff037819 */ /* 0x000fc80000011603 */
[----:B------:R-:W-:Y:S02]  /*06e0*/  LOP3.LUT R4, R4, 0x7000, RZ, 0xc, !PT ;  /* 0x0000700004047812 */ /* 0x000fe400078e0cff */
[----:B------:R-:W-:-:S04]  /*06f0*/  LOP3.LUT R3, R3, 0x3ffe, RZ, 0xc0, !PT ;  /* 0x00003ffe03037812 */ /* 0x000fc800078ec0ff */
[----:B------:R-:W-:Y:S02]  /*0700*/  IADD3 R3, PT, PT, -R3, R45, R4 ;  /* 0x0000002d03037210 */ /* 0x000fe40007ffe104 */
[----:B------:R-:W-:-:S04]  /*0710*/  PRMT R4, R39, 0x9910, RZ ;  /* 0x0000991027047816 */ /* 0x000fc800000000ff */
[----:B------:R-:W-:Y:S01]  /*0720*/  ISETP.NE.AND P0, PT, R4, 0x7fff, PT ;  /* 0x00007fff0400780c */ /* 0x000fe20003f05270 */
[----:B-1----:R-:W-:-:S03]  /*0730*/  VIADD R5, R6, 0x1 ;  /* 0x0000000106057836 */ /* 0x002fc60000000000 */
[----:B------:R-:W-:Y:S02]  /*0740*/  SEL R4, R39, 0x8000, P0 ;  /* 0x0000800027047807 */ /* 0x000fe40000000000 */
[----:B------:R1:W-:Y:S02]  /*0750*/  STS.U16 [R10+0x2], R5 ;  /* 0x000002050a007388 */ /* 0x0003e40000000400 */
[----:B------:R-:W-:Y:S02]  /*0760*/  LOP3.LUT R4, R4, 0xffff, RZ, 0xc0, !PT ;  /* 0x0000ffff04047812 */ /* 0x000fe400078ec0ff */
[----:B------:R-:W2:Y:S02]  /*0770*/  LDS.U16 R9, [R3+0x2] ;  /* 0x0000020003097984 */ /* 0x000ea40000000400 */
[----:B------:R-:W-:-:S04]  /*0780*/  SHF.R.U32.HI R4, RZ, UR4, R4 ;  /* 0x00000004ff047c19 */ /* 0x000fc80008011604 */
[----:B------:R-:W-:Y:S02]  /*0790*/  LOP3.LUT R4, R4, UR5, RZ, 0xc0, !PT ;  /* 0x0000000504047c12 */ /* 0x000fe4000f8ec0ff */
[----:B-1----:R-:W-:Y:S02]  /*07a0*/  PRMT R5, R38, 0x9910, RZ ;  /* 0x0000991026057816 */ /* 0x002fe400000000ff */
[----:B------:R-:W-:Y:S01]  /*07b0*/  SHF.R.U32.HI R8, RZ, 0x2, R4 ;  /* 0x00000002ff087819 */ /* 0x000fe20000011604 */
[----:B------:R-:W-:Y:S01]  /*07c0*/  IMAD.SHL.U32 R7, R4, 0x1000, RZ ;  /* 0x0000100004077824 */ /* 0x000fe200078e00ff */
[----:B------:R-:W-:Y:S02]  /*07d0*/  ISETP.NE.AND P0, PT, R5, 0x7fff, PT ;  /* 0x00007fff0500780c */ /* 0x000fe40003f05270 */
[----:B------:R-:W-:Y:S02]  /*07e0*/  LOP3.LUT R8, R8, 0x3ffe, RZ, 0xc0, !PT ;  /* 0x00003ffe08087812 */ /* 0x000fe400078ec0ff */
[----:B------:R-:W-:-:S02]  /*07f0*/  LOP3.LUT R4, R7, 0x7000, RZ, 0xc, !PT ;  /* 0x0000700007047812 */ /* 0x000fc400078e0cff */
[----:B------:R-:W-:Y:S02]  /*0800*/  SEL R5, R38, 0x8000, P0 ;  /* 0x0000800026057807 */ /* 0x000fe40000000000 */
[----:B------:R-:W-:Y:S02]  /*0810*/  IADD3 R4, PT, PT, -R8, R45, R4 ;  /* 0x0000002d08047210 */ /* 0x000fe40007ffe104 */
[----:B------:R-:W-:-:S04]  /*0820*/  LOP3.LUT R5, R5, 0xffff, RZ, 0xc0, !PT ;  /* 0x0000ffff05057812 */ /* 0x000fc800078ec0ff */
[----:B------:R-:W-:-:S04]  /*0830*/  SHF.R.U32.HI R5, RZ, UR4, R5 ;  /* 0x00000004ff057c19 */ /* 0x000fc80008011605 */
[----:B------:R-:W-:Y:S01]  /*0840*/  LOP3.LUT R5, R5, UR5, RZ, 0xc0, !PT ;  /* 0x0000000505057c12 */ /* 0x000fe2000f8ec0ff */
[----:B------:R-:W-:Y:S02]  /*0850*/  UMOV UR5, 0x400 ;  /* 0x0000040000057882 */ /* 0x000fe40000000000 */
[----:B0-----:R-:W-:Y:S02]  /*0860*/  ULEA UR5, UR6, UR5, 0x18 ;  /* 0x0000000506057291 */ /* 0x001fe4000f8ec0ff */
[----:B------:R-:W-:Y:S01]  /*0870*/  IMAD.SHL.U32 R7, R5, 0x1000, RZ ;  /* 0x0000100005077824 */ /* 0x000fe200078e00ff */
[----:B------:R-:W-:-:S03]  /*0880*/  SHF.R.U32.HI R5, RZ, 0x2, R5 ;  /* 0x00000002ff057819 */ /* 0x000fc60000011605 */
[----:B------:R-:W-:Y:S01]  /*0890*/  @!P1 LEA R53, R33, UR5, 0x2 ;  /* 0x0000000521359c11 */ /* 0x000fe2000f8e10ff */
[----:B--2---:R-:W-:Y:S01]  /*08a0*/  VIADD R12, R9, 0x1 ;  /* 0x00000001090c7836 */ /* 0x004fe20000000000 */
[----:B------:R-:W-:-:S04]  /*08b0*/  LOP3.LUT R5, R5, 0x3ffe, RZ, 0xc0, !PT ;  /* 0x00003ffe05057812 */ /* 0x000fc800078ec0ff */
[----:B------:R0:W-:Y:S04]  /*08c0*/  STS.U16 [R3+0x2], R12 ;  /* 0x0000020c03007388 */ /* 0x0001e80000000400 */
[----:B------:R-:W1:Y:S01]  /*08d0*/  LDS.U16 R8, [R4+0x2] ;  /* 0x0000020004087984 */ /* 0x000e620000000400 */
[----:B0-----:R-:W-:-:S04]  /*08e0*/  LOP3.LUT R12, R7, 0x7000, RZ, 0xc, !PT ;  /* 0x00007000070c7812 */ /* 0x001fc800078e0cff */
[----:B------:R-:W-:Y:S01]  /*08f0*/  IADD3 R5, PT, PT, -R5, R45, R12 ;  /* 0x0000002d05057210 */ /* 0x000fe20007ffe10c */
[----:B-1----:R-:W-:-:S05]  /*0900*/  VIADD R11, R8, 0x1 ;  /* 0x00000001080b7836 */ /* 0x002fca0000000000 */
[----:B------:R-:W-:Y:S04]  /*0910*/  STS.U16 [R4+0x2], R11 ;  /* 0x0000020b04007388 */ /* 0x000fe80000000400 */
[----:B------:R-:W0:Y:S02]  /*0920*/  LDS.U16 R7, [R5+0x2] ;  /* 0x0000020005077984 */ /* 0x000e240000000400 */
[----:B0-----:R-:W-:-:S05]  /*0930*/  VIADD R12, R7, 0x1 ;  /* 0x00000001070c7836 */ /* 0x001fca0000000000 */
[----:B------:R-:W-:Y:S01]  /*0940*/  STS.U16 [R5+0x2], R12 ;  /* 0x0000020c05007388 */ /* 0x000fe20000000400 */
[----:B------:R-:W-:Y:S06]  /*0950*/  BAR.SYNC.DEFER_BLOCKING 0x0 ;  /* 0x0000000000007b1d */ /* 0x000fec0000010000 */
[----:B------:R-:W-:Y:S04]  /*0960*/  LDS R37, [R43] ;  /* 0x000000002b257984 */ /* 0x000fe80000000800 */
[----:B------:R-:W0:Y:S04]  /*0970*/  LDS R36, [R43+0x4] ;  /* 0x000004002b247984 */ /* 0x000e280000000800 */
[----:B------:R-:W1:Y:S04]  /*0980*/  LDS R35, [R43+0x8] ;  /* 0x000008002b237984 */ /* 0x000e680000000800 */
[----:B------:R-:W2:Y:S04]  /*0990*/  LDS R34, [R43+0xc] ;  /* 0x00000c002b227984 */ /* 0x000ea80000000800 */
[----:B------:R-:W3:Y:S04]  /*09a0*/  LDS R13, [R43+0x10] ;  /* 0x000010002b0d7984 */ /* 0x000ee80000000800 */
[----:B------:R-:W4:Y:S04]  /*09b0*/  LDS R28, [R43+0x14] ;  /* 0x000014002b1c7984 */ /* 0x000f280000000800 */
[----:B------:R-:W4:Y:S04]  /*09c0*/  LDS R29, [R43+0x18] ;  /* 0x000018002b1d7984 */ /* 0x000f280000000800 */
[----:B------:R-:W4:Y:S04]  /*09d0*/  LDS R30, [R43+0x1c] ;  /* 0x00001c002b1e7984 */ /* 0x000f280000000800 */
[----:B------:R-:W4:Y:S01]  /*09e0*/  LDS R31, [R43+0x20] ;  /* 0x000020002b1f7984 */ /* 0x000f220000000800 */
[----:B0-----:R-:W-:-:S04]  /*09f0*/  IMAD.IADD R36, R37, 0x1, R36 ;  /* 0x0000000125247824 */ /* 0x001fc800078e0224 */
[----:B-1----:R-:W-:-:S04]  /*0a00*/  IMAD.IADD R35, R35, 0x1, R36 ;  /* 0x0000000123237824 */ /* 0x002fc800078e0224 */
[----:B--2---:R-:W-:-:S04]  /*0a10*/  IMAD.IADD R34, R34, 0x1, R35 ;  /* 0x0000000122227824 */ /* 0x004fc800078e0223 */
[----:B---3--:R-:W-:-:S04]  /*0a20*/  IMAD.IADD R11, R13, 0x1, R34 ;  /* 0x000000010d0b7824 */ /* 0x008fc800078e0222 */
[----:B----4-:R-:W-:-:S04]  /*0a30*/  IMAD.IADD R28, R28, 0x1, R11 ;  /* 0x000000011c1c7824 */ /* 0x010fc800078e020b */
[----:B------:R-:W-:-:S04]  /*0a40*/  IMAD.IADD R29, R29, 0x1, R28 ;  /* 0x000000011d1d7824 */ /* 0x000fc800078e021c */
[----:B------:R-:W-:-:S04]  /*0a50*/  IMAD.IADD R30, R30, 0x1, R29 ;  /* 0x000000011e1e7824 */ /* 0x000fc800078e021d */
[----:B------:R-:W-:-:S05]  /*0a60*/  IMAD.IADD R31, R31, 0x1, R30 ;  /* 0x000000011f1f7824 */ /* 0x000fca00078e021e */
        /* <DEDUP_REMOVED lines=9> */
[----:B0-----:R-:W-:Y:S01]  /*0b00*/  @P0 IMAD.IADD R32, R27, 0x1, R32 ;  /* 0x000000011b200824 */ /* 0x001fe200078e0220 */
[----:B------:R-:W-:-:S04]  /*0b10*/  ISETP.NE.AND P0, PT, R33, 0x1, PT ;  /* 0x000000012100780c */ /* 0x000fc80003f05270 */
[----:B------:R0:W-:Y:S01]  /*0b20*/  @!P1 STS [R53+0x9000], R32 ;  /* 0x0090002035009388 */ /* 0x0001e20000000800 */
[----:B------:R-:W-:Y:S01]  /*0b30*/  BAR.SYNC.DEFER_BLOCKING 0x0 ;  /* 0x0000000000007b1d */ /* 0x000fe20000010000 */
[----:B------:R-:W-:Y:S01]  /*0b40*/  ISETP.NE.AND P1, PT, R33, 0x1d, PT ;  /* 0x0000001d2100780c */ /* 0x000fe20003f25270 */
[----:B0-----:R-:W-:-:S04]  /*0b50*/  IMAD.IADD R32, R32, 0x1, -R31 ;  /* 0x0000000120207824 */ /* 0x001fc800078e0a1f */
[----:B------:R-:W0:Y:S04]  /*0b60*/  LDS.128 R12, [UR5+0x9000] ;  /* 0x00900005ff0c7984 */ /* 0x000e280008000c00 */
[----:B------:R-:W1:Y:S01]  /*0b70*/  LDS.128 R20, [UR5+0x9010] ;  /* 0x00901005ff147984 */ /* 0x000e620008000c00 */
[C---:B0-----:R-:W-:Y:S01]  /*0b80*/  SEL R42, R12.reuse, R25, !P0 ;  /* 0x000000190c2a7207 */ /* 0x041fe20004000000 */
[----:B------:R-:W-:Y:S02]  /*0b90*/  IMAD.IADD R13, R12, 0x1, R13 ;  /* 0x000000010c0d7824 */ /* 0x000fe400078e020d */
[----:B------:R-:W0:Y:S01]  /*0ba0*/  LDS.128 R24, [UR5+0x9020] ;  /* 0x00902005ff187984 */ /* 0x000e220008000c00 */
[----:B------:R-:W-:Y:S01]  /*0bb0*/  ISETP.NE.AND P0, PT, R33, 0x2, PT ;  /* 0x000000022100780c */ /* 0x000fe20003f05270 */
[----:B------:R-:W-:-:S03]  /*0bc0*/  IMAD.IADD R14, R14, 0x1, R13 ;  /* 0x000000010e0e7824 */ /* 0x000fc600078e020d */
[----:B------:R-:W-:Y:S02]  /*0bd0*/  SEL R42, R13, R42, !P0 ;  /* 0x0000002a0d2a7207 */ /* 0x000fe40004000000 */
[----:B------:R-:W-:Y:S01]  /*0be0*/  ISETP.NE.AND P0, PT, R33, 0x3, PT ;  /* 0x000000032100780c */ /* 0x000fe20003f05270 */
[----:B------:R-:W-:-:S03]  /*0bf0*/  IMAD.IADD R15, R15, 0x1, R14 ;  /* 0x000000010f0f7824 */ /* 0x000fc600078e020e */
[----:B------:R-:W-:Y:S01]  /*0c00*/  SEL R42, R14, R42, !P0 ;  /* 0x0000002a0e2a7207 */ /* 0x000fe20004000000 */
[----:B-1----:R-:W-:Y:S01]  /*0c10*/  IMAD.IADD R20, R15, 0x1, R20 ;  /* 0x000000010f147824 */ /* 0x002fe200078e0214 */
[----:B------:R-:W-:-:S03]  /*0c20*/  ISETP.NE.AND P0, PT, R33, 0x4, PT ;  /* 0x000000042100780c */ /* 0x000fc60003f05270 */
[----:B------:R-:W-:Y:S01]  /*0c30*/  IMAD.IADD R21, R21, 0x1, R20 ;  /* 0x0000000115157824 */ /* 0x000fe200078e0214 */
[----:B------:R-:W-:Y:S02]  /*0c40*/  SEL R42, R15, R42, !P0 ;  /* 0x0000002a0f2a7207 */ /* 0x000fe40004000000 */
[----:B------:R-:W1:Y:S01]  /*0c50*/  LDS.128 R12, [UR5+0x9030] ;  /* 0x00903005ff0c7984 */ /* 0x000e620008000c00 */
[----:B------:R-:W-:Y:S01]  /*0c60*/  ISETP.NE.AND P0, PT, R33, 0x5, PT ;  /* 0x000000052100780c */ /* 0x000fe20003f05270 */
[----:B------:R-:W-:-:S03]  /*0c70*/  IMAD.IADD R22, R22, 0x1, R21 ;  /* 0x0000000116167824 */ /* 0x000fc600078e0215 */
[----:B------:R-:W-:Y:S01]  /*0c80*/  SEL R42, R20, R42, !P0 ;  /* 0x0000002a142a7207 */ /* 0x000fe20004000000 */
[----:B------:R-:W-:Y:S01]  /*0c90*/  IMAD.IADD R23, R23, 0x1, R22 ;  /* 0x0000000117177824 */ /* 0x000fe200078e0216 */
[----:B------:R-:W-:-:S04]  /*0ca0*/  ISETP.NE.AND P0, PT, R33, 0x6, PT ;  /* 0x000000062100780c */ /* 0x000fc80003f05270 */
[----:B------:R-:W-:Y:S02]  /*0cb0*/  SEL R42, R21, R42, !P0 ;  /* 0x0000002a152a7207 */ /* 0x000fe40004000000 */
[----:B------:R-:W-:-:S04]  /*0cc0*/  ISETP.NE.AND P0, PT, R33, 0x7, PT ;  /* 0x000000072100780c */ /* 0x000fc80003f05270 */
[----:B------:R-:W-:Y:S02]  /*0cd0*/  SEL R42, R22, R42, !P0 ;  /* 0x0000002a162a7207 */ /* 0x000fe40004000000 */
[----:B------:R-:W-:Y:S01]  /*0ce0*/  ISETP.NE.AND P0, PT, R33, 0x8, PT ;  /* 0x000000082100780c */ /* 0x000fe20003f05270 */
[----:B0-----:R-:W-:-:S03]  /*0cf0*/  IMAD.IADD R24, R23, 0x1, R24 ;  /* 0x0000000117187824 */ /* 0x001fc600078e0218 */
[----:B------:R-:W-:Y:S02]  /*0d00*/  SEL R42, R23, R42, !P0 ;  /* 0x0000002a172a7207 */ /* 0x000fe40004000000 */
[----:B------:R-:W-:Y:S01]  /*0d10*/  ISETP.NE.AND P0, PT, R33, 0x9, PT ;  /* 0x000000092100780c */ /* 0x000fe20003f05270 */
[----:B------:R-:W0:Y:S01]  /*0d20*/  LDS.128 R20, [UR5+0x9040] ;  /* 0x00904005ff147984 */ /* 0x000e220008000c00 */
[----:B------:R-:W-:Y:S02]  /*0d30*/  IMAD.IADD R25, R25, 0x1, R24 ;  /* 0x0000000119197824 */ /* 0x000fe400078e0218 */
[----:B------:R-:W-:Y:S02]  /*0d40*/  SEL R42, R24, R42, !P0 ;  /* 0x0000002a182a7207 */ /* 0x000fe40004000000 */
[----:B------:R-:W-:Y:S01]  /*0d50*/  ISETP.NE.AND P0, PT, R33, 0xa, PT ;  /* 0x0000000a2100780c */ /* 0x000fe20003f05270 */
[----:B------:R-:W-:-:S03]  /*0d60*/  IMAD.IADD R26, R26, 0x1, R25 ;  /* 0x000000011a1a7824 */ /* 0x000fc600078e0219 */
[----:B------:R-:W-:Y:S01]  /*0d70*/  SEL R42, R25, R42, !P0 ;  /* 0x0000002a192a7207 */ /* 0x000fe20004000000 */
[----:B------:R-:W-:Y:S01]  /*0d80*/  IMAD.IADD R27, R27, 0x1, R26 ;  /* 0x000000011b1b7824 */ /* 0x000fe200078e021a */
[----:B------:R-:W-:-:S03]  /*0d90*/  ISETP.NE.AND P0, PT, R33, 0xb, PT ;  /* 0x0000000b2100780c */ /* 0x000fc60003f05270 */
[----:B-1----:R-:W-:Y:S01]  /*0da0*/  IMAD.IADD R12, R27, 0x1, R12 ;  /* 0x000000011b0c7824 */ /* 0x002fe200078e020c */
[----:B------:R-:W-:Y:S02]  /*0db0*/  SEL R42, R26, R42, !P0 ;  /* 0x0000002a1a2a7207 */ /* 0x000fe40004000000 */
[----:B------:R-:W-:Y:S01]  /*0dc0*/  ISETP.NE.AND P0, PT, R33, 0xc, PT ;  /* 0x0000000c2100780c */ /* 0x000fe20003f05270 */
[----:B------:R-:W-:-:S03]  /*0dd0*/  IMAD.IADD R13, R13, 0x1, R12 ;  /* 0x000000010d0d7824 */ /* 0x000fc600078e020c */
[----:B------:R-:W-:Y:S01]  /*0de0*/  SEL R42, R27, R42, !P0 ;  /* 0x0000002a1b2a7207 */ /* 0x000fe20004000000 */
[----:B------:R-:W-:Y:S01]  /*0df0*/  IMAD.IADD R14, R14, 0x1, R13 ;  /* 0x000000010e0e7824 */ /* 0x000fe200078e020d */
[----:B------:R-:W1:Y:S01]  /*0e00*/  LDS.128 R24, [UR5+0x9050] ;  /* 0x00905005ff187984 */ /* 0x000e620008000c00 */
[----:B------:R-:W-:Y:S02]  /*0e10*/  ISETP.NE.AND P0, PT, R33, 0xd, PT ;  /* 0x0000000d2100780c */ /* 0x000fe40003f05270 */
[----:B------:R-:W-:Y:S02]  /*0e20*/  IMAD.IADD R15, R15, 0x1, R14 ;  /* 0x000000010f0f7824 */ /* 0x000fe400078e020e */
[----:B------:R-:W-:Y:S02]  /*0e30*/  SEL R42, R12, R42, !P0 ;  /* 0x0000002a0c2a7207 */ /* 0x000fe40004000000 */
[----:B------:R-:W-:-:S04]  /*0e40*/  ISETP.NE.AND P0, PT, R33, 0xe, PT ;  /* 0x0000000e2100780c */ /* 0x000fc80003f05270 */
[----:B------:R-:W-:Y:S02]  /*0e50*/  SEL R42, R13, R42, !P0 ;  /* 0x0000002a0d2a7207 */ /* 0x000fe40004000000 */
[----:B------:R-:W-:-:S04]  /*0e60*/  ISETP.NE.AND P0, PT, R33, 0xf, PT ;  /* 0x0000000f2100780c */ /* 0x000fc80003f05270 */
[----:B------:R-:W-:Y:S01]  /*0e70*/  SEL R42, R14, R42, !P0 ;  /* 0x0000002a0e2a7207 */ /* 0x000fe20004000000 */
[----:B0-----:R-:W-:Y:S01]  /*0e80*/  IMAD.IADD R20, R15, 0x1, R20 ;  /* 0x000000010f147824 */ /* 0x001fe200078e0214 */
[----:B------:R-:W-:-:S03]  /*0e90*/  ISETP.NE.AND P0, PT, R33, 0x10, PT ;  /* 0x000000102100780c */ /* 0x000fc60003f05270 */
[----:B------:R-:W-:Y:S01]  /*0ea0*/  IMAD.IADD R21, R21, 0x1, R20 ;  /* 0x0000000115157824 */ /* 0x000fe200078e0214 */
[----:B------:R-:W-:Y:S02]  /*0eb0*/  SEL R42, R15, R42, !P0 ;  /* 0x0000002a0f2a7207 */ /* 0x000fe40004000000 */
[C---:B------:R-:W-:Y:S01]  /*0ec0*/  ISETP.NE.AND P0, PT, R33.reuse, 0x11, PT ;  /* 0x000000112100780c */ /* 0x040fe20003f05270 */
[----:B------:R-:W0:Y:S01]  /*0ed0*/  LDS.128 R12, [UR5+0x9060] ;  /* 0x00906005ff0c7984 */ /* 0x000e220008000c00 */
[----:B------:R-:W-:Y:S02]  /*0ee0*/  IMAD.IADD R22, R22, 0x1, R21 ;  /* 0x0000000116167824 */ /* 0x000fe400078e0215 */
[----:B------:R-:W-:Y:S02]  /*0ef0*/  SEL R42, R20, R42, !P0 ;  /* 0x0000002a142a7207 */ /* 0x000fe40004000000 */
[----:B------:R-:W-:Y:S01]  /*0f00*/  ISETP.NE.AND P0, PT, R33, 0x12, PT ;  /* 0x000000122100780c */ /* 0x000fe20003f05270 */
[----:B------:R-:W-:-:S03]  /*0f10*/  IMAD.IADD R23, R23, 0x1, R22 ;  /* 0x0000000117177824 */ /* 0x000fc600078e0216 */
[----:B------:R-:W-:Y:S02]  /*0f20*/  SEL R42, R21, R42, !P0 ;  /* 0x0000002a152a7207 */ /* 0x000fe40004000000 */
[----:B------:R-:W-:Y:S01]  /*0f30*/  ISETP.NE.AND P0, PT, R33, 0x13, PT ;  /* 0x000000132100780c */ /* 0x000fe20003f05270 */
[----:B-1----:R-:W-:-:S03]  /*0f40*/  IMAD.IADD R24, R23, 0x1, R24 ;  /* 0x0000000117187824 */ /* 0x002fc600078e0218 */
        /* <DEDUP_REMOVED lines=17> */
[----:B------:R-:W-:Y:S01]  /*1060*/  ISETP.NE.AND P0, PT, R33, 0x19, PT ;  /* 0x000000192100780c */ /* 0x000fe20003f05270 */
[----:B------:R-:W-:-:S03]  /*1070*/  IMAD.IADD R14, R14, 0x1, R13 ;  /* 0x000000010e0e7824 */ /* 0x000fc600078e020d */
[----:B------:R-:W-:Y:S01]  /*1080*/  SEL R42, R12, R42, !P0 ;  /* 0x0000002a0c2a7207 */ /* 0x000fe20004000000 */
[----:B------:R-:W-:Y:S01]  /*1090*/  IMAD.IADD R15, R15, 0x1, R14 ;  /* 0x000000010f0f7824 */ /* 0x000fe200078e020e */
[----:B------:R-:W-:-:S04]  /*10a0*/  ISETP.NE.AND P0, PT, R33, 0x1a, PT ;  /* 0x0000001a2100780c */ /* 0x000fc80003f05270 */
        /* <DEDUP_REMOVED lines=8> */
[----:B------:R-:W-:Y:S02]  /*1130*/  ISETP.GT.U32.AND P0, PT, R0, 0x1f, PT ;  /* 0x0000001f0000780c */ /* 0x000fe40003f04070 */
[----:B------:R-:W-:Y:S01]  /*1140*/  SEL R42, R20, R42, !P1 ;  /* 0x0000002a142a7207 */ /* 0x000fe20004800000 */
[----:B------:R-:W-:Y:S01]  /*1150*/  IMAD.IADD R23, R23, 0x1, R22 ;  /* 0x0000000117177824 */ /* 0x000fe200078e0216 */
[----:B------:R-:W-:Y:S02]  /*1160*/  ISETP.NE.AND P1, PT, R2, RZ, PT ;  /* 0x000000ff0200720c */ /* 0x000fe40003f25270 */
[----:B------:R-:W-:Y:S01]  /*1170*/  SEL R25, R21, R42, !P4 ;  /* 0x0000002a15197207 */ /* 0x000fe20006000000 */
[C---:B------:R-:W-:Y:S01]  /*1180*/  IMAD R21, R0.reuse, -0x1c, R43 ;  /* 0xffffffe400157824 */ /* 0x040fe200078e022b */
[----:B------:R-:W-:-:S02]  /*1190*/  ISETP.GT.U32.OR P2, PT, R0, 0x1f, P1 ;  /* 0x0000001f0000780c */ /* 0x000fc40000f44470 */
[----:B------:R-:W-:Y:S02]  /*11a0*/  SEL R12, R32, RZ, P1 ;  /* 0x000000ff200c7207 */ /* 0x000fe40000800000 */
[----:B------:R-:W-:Y:S02]  /*11b0*/  SEL R25, R22, R25, !P3 ;  /* 0x0000001916197207 */ /* 0x000fe40005800000 */
[----:B------:R-:W-:-:S03]  /*11c0*/  ISETP.NE.AND P1, PT, R0, RZ, PT ;  /* 0x000000ff0000720c */ /* 0x000fc60003f25270 */
[----:B------:R-:W-:-:S04]  /*11d0*/  @P0 IMAD.IADD R32, R25, 0x1, R12 ;  /* 0x0000000119200824 */ /* 0x000fc800078e020c */
[----:B------:R-:W-:-:S05]  /*11e0*/  @!P2 IMAD.U32 R32, R23, 0x10000, RZ ;  /* 0x000100001720a824 */ /* 0x000fca00078e00ff */
[----:B------:R-:W-:Y:S01]  /*11f0*/  @!P2 STS [UR5+0x90a0], R32 ;  /* 0x0090a020ff00a988 */ /* 0x000fe20008000805 */
[----:B------:R-:W-:Y:S06]  /*1200*/  BAR.SYNC.DEFER_BLOCKING 0x0 ;  /* 0x0000000000007b1d */ /* 0x000fec0000010000 */
[----:B------:R-:W0:Y:S02]  /*1210*/  @P1 LDS R13, [UR5+0x90a0] ;  /* 0x0090a005ff0d1984 */ /* 0x000e240008000800 */
[----:B0-----:R-:W-:-:S04]  /*1220*/  @P1 IMAD.IADD R32, R32, 0x1, R13 ;  /* 0x0000000120201824 */ /* 0x001fc800078e020d */
[--C-:B------:R-:W-:Y:S01]  /*1230*/  IMAD.IADD R12, R37, 0x1, R32.reuse ;  /* 0x00000001250c7824 */ /* 0x100fe200078e0220 */
[----:B------:R-:W-:Y:S01]  /*1240*/  STS [R43], R32 ;  /* 0x000000202b007388 */ /* 0x000fe20000000800 */
[--C-:B------:R-:W-:Y:S02]  /*1250*/  IMAD.IADD R36, R36, 0x1, R32.reuse ;  /* 0x0000000124247824 */ /* 0x100fe400078e0220 */
[--C-:B------:R-:W-:Y:S01]  /*1260*/  IMAD.IADD R14, R35, 0x1, R32.reuse ;  /* 0x00000001230e7824 */ /* 0x100fe200078e0220 */
[----:B------:R-:W-:Y:S01]  /*1270*/  STS [R43+0x4], R12 ;  /* 0x0000040c2b007388 */ /* 0x000fe20000000800 */
[--C-:B------:R-:W-:Y:S02]  /*1280*/  IMAD.IADD R34, R34, 0x1, R32.reuse ;  /* 0x0000000122227824 */ /* 0x100fe400078e0220 */
[--C-:B------:R-:W-:Y:S01]  /*1290*/  IMAD.IADD R20, R11, 0x1, R32.reuse ;  /* 0x000000010b147824 */ /* 0x100fe200078e0220 */
[----:B------:R-:W-:Y:S01]  /*12a0*/  STS [R43+0x8], R36 ;  /* 0x000008242b007388 */ /* 0x000fe20000000800 */
[----:B------:R-:W-:-:S02]  /*12b0*/  IMAD.IADD R28, R28, 0x1, R32 ;  /* 0x000000011c1c7824 */ /* 0x000fc400078e0220 */
[--C-:B------:R-:W-:Y:S01]  /*12c0*/  IMAD.IADD R22, R29, 0x1, R32.reuse ;  /* 0x000000011d167824 */ /* 0x100fe200078e0220 */
[----:B------:R-:W-:Y:S01]  /*12d0*/  STS [R43+0xc], R14 ;  /* 0x00000c0e2b007388 */ /* 0x000fe20000000800 */
[----:B------:R-:W-:-:S03]  /*12e0*/  IMAD.IADD R30, R30, 0x1, R32 ;  /* 0x000000011e1e7824 */ /* 0x000fc600078e0220 */
[----:B------:R-:W-:Y:S04]  /*12f0*/  STS [R43+0x10], R34 ;  /* 0x000010222b007388 */ /* 0x000fe80000000800 */
[----:B------:R-:W-:Y:S04]  /*1300*/  STS [R43+0x14], R20 ;  /* 0x000014142b007388 */ /* 0x000fe80000000800 */
[----:B------:R-:W-:Y:S04]  /*1310*/  STS [R43+0x18], R28 ;  /* 0x0000181c2b007388 */ /* 0x000fe80000000800 */
[----:B------:R-:W-:Y:S04]  /*1320*/  STS [R43+0x1c], R22 ;  /* 0x00001c162b007388 */ /* 0x000fe80000000800 */
[----:B------:R-:W-:Y:S01]  /*1330*/  STS [R43+0x20], R30 ;  /* 0x0000201e2b007388 */ /* 0x000fe20000000800 */
[----:B------:R-:W-:Y:S06]  /*1340*/  BAR.SYNC.DEFER_BLOCKING 0x0 ;  /* 0x0000000000007b1d */ /* 0x000fec0000010000 */
[----:B------:R-:W0:Y:S04]  /*1350*/  LDS.U16 R12, [R5+0x2] ;  /* 0x00000200050c7984 */ /* 0x000e280000000400 */
[----:B------:R-:W1:Y:S04]  /*1360*/  LDS.U16 R11, [R10+0x2] ;  /* 0x000002000a0b7984 */ /* 0x000e680000000400 */
[----:B------:R-:W2:Y:S04]  /*1370*/  LDS.U16 R24, [R3+0x2] ;  /* 0x0000020003187984 */ /* 0x000ea80000000400 */
[----:B------:R-:W3:Y:S01]  /*1380*/  LDS.U16 R13, [R4+0x2] ;  /* 0x00000200040d7984 */ /* 0x000ee20000000400 */
[----:B0-----:R-:W-:-:S02]  /*1390*/  IMAD.IADD R14, R7, 0x1, R12 ;  /* 0x00000001070e7824 */ /* 0x001fc400078e020c */
[----:B------:R-:W-:Y:S02]  /*13a0*/  IMAD R7, R0, 0x8, R21 ;  /* 0x0000000800077824 */ /* 0x000fe400078e0215 */
[----:B-1----:R-:W-:Y:S02]  /*13b0*/  IMAD.IADD R11, R6, 0x1, R11 ;  /* 0x00000001060b7824 */ /* 0x002fe400078e020b */
[----:B--2---:R-:W-:Y:S02]  /*13c0*/  IMAD.IADD R24, R9, 0x1, R24 ;  /* 0x0000000109187824 */ /* 0x004fe400078e0218 */
[----:B---3--:R-:W-:Y:S01]  /*13d0*/  IMAD.IADD R15, R8, 0x1, R13 ;  /* 0x00000001080f7824 */ /* 0x008fe200078e020d */
[----:B------:R-:W-:Y:S06]  /*13e0*/  BAR.SYNC.DEFER_BLOCKING 0x0 ;  /* 0x0000000000007b1d */ /* 0x000fec0000010000 */
[----:B------:R-:W-:Y:S05]  /*13f0*/  BRA.U UP0, `(.L_x_275) ;  /* 0x0000000100707547 */ /* 0x000fea000b800000 */
[----:B------:R-:W-:Y:S01]  /*1400*/  LEA R4, R11, UR5, 0x1 ;  /* 0x000000050b047c11 */ /* 0x000fe2000f8e08ff */
[----:B------:R-:W-:Y:S01]  /*1410*/  UIADD3 UR4, UPT, UPT, UR4, 0x4, URZ ;  /* 0x0000000404047890 */ /* 0x000fe2000fffe0ff */
[----:B------:R-:W-:Y:S02]  /*1420*/  LEA R3, R24, UR5, 0x1 ;  /* 0x0000000518037c11 */ /* 0x000fe4000f8e08ff */
[----:B------:R-:W-:Y:S01]  /*1430*/  LEA R6, R15, UR5, 0x1 ;  /* 0x000000050f067c11 */ /* 0x000fe2000f8e08ff */
[----:B------:R-:W-:Y:S01]  /*1440*/  STS.U16 [R4], R41 ;  /* 0x0000002904007388 */ /* 0x000fe20000000400 */
[----:B------:R-:W-:Y:S01]  /*1450*/  LEA R5, R14, UR5, 0x1 ;  /* 0x000000050e057c11 */ /* 0x000fe2000f8e08ff */
[----:B------:R-:W-:Y:S02]  /*1460*/  IMAD R9, R11, 0x2, R4 ;  /* 0x000000020b097824 */ /* 0x000fe400078e0204 */
[----:B------:R-:W-:Y:S01]  /*1470*/  STS.U16 [R3], R40 ;  /* 0x0000002803007388 */ /* 0x000fe20000000400 */
[----:B------:R-:W-:-:S02]  /*1480*/  IMAD R8, R24, 0x2, R3 ;  /* 0x0000000218087824 */ /* 0x000fc400078e0203 */
[----:B------:R-:W-:Y:S01]  /*1490*/  IMAD R11, R15, 0x2, R6 ;  /* 0x000000020f0b7824 */ /* 0x000fe200078e0206 */
[----:B------:R-:W-:Y:S01]  /*14a0*/  STS.U16 [R6], R39 ;  /* 0x0000002706007388 */ /* 0x000fe20000000400 */
[----:B------:R-:W-:-:S03]  /*14b0*/  IMAD R10, R14, 0x2, R5 ;  /* 0x000000020e0a7824 */ /* 0x000fc600078e0205 */
[----:B------:R-:W-:Y:S01]  /*14c0*/  STS.U16 [R5], R38 ;  /* 0x0000002605007388 */ /* 0x000fe20000000400 */
[----:B------:R-:W-:Y:S06]  /*14d0*/  BAR.SYNC.DEFER_BLOCKING 0x0 ;  /* 0x0000000000007b1d */ /* 0x000fec0000010000 */
[----:B------:R-:W0:Y:S02]  /*14e0*/  LDS.64 R12, [R21] ;  /* 0x00000000150c7984 */ /* 0x000e240000000a00 */
[----:B------:R-:W-:Y:S06]  /*14f0*/  BAR.SYNC.DEFER_BLOCKING 0x0 ;  /* 0x0000000000007b1d */ /* 0x000fec0000010000 */
[----:B-----5:R1:W-:Y:S04]  /*1500*/  STS [R9], R16 ;  /* 0x0000001009007388 */ /* 0x0203e80000000800 */
[----:B------:R1:W-:Y:S04]  /*1510*/  STS [R8], R17 ;  /* 0x0000001108007388 */ /* 0x0003e80000000800 */
[----:B------:R1:W-:Y:S04]  /*1520*/  STS [R11], R18 ;  /* 0x000000120b007388 */ /* 0x0003e80000000800 */
[----:B------:R1:W-:Y:S01]  /*1530*/  STS [R10], R19 ;  /* 0x000000130a007388 */ /* 0x0003e20000000800 */
[----:B0-----:R-:W-:-:S02]  /*1540*/  PRMT R41, R12, 0x7610, R41 ;  /* 0x000076100c297816 */ /* 0x001fc40000000029 */
[----:B------:R-:W-:Y:S01]  /*1550*/  PRMT R40, R12, 0x7632, R40 ;  /* 0x000076320c287816 */ /* 0x000fe20000000028 */
[----:B------:R-:W-:Y:S01]  /*1560*/  BAR.SYNC.DEFER_BLOCKING 0x0 ;  /* 0x0000000000007b1d */ /* 0x000fe20000010000 */
[C---:B------:R-:W-:Y:S02]  /*1570*/  PRMT R39, R13.reuse, 0x7610, R39 ;  /* 0x000076100d277816 */ /* 0x040fe40000000027 */
[----:B------:R-:W-:-:S03]  /*1580*/  PRMT R38, R13, 0x7632, R38 ;  /* 0x000076320d267816 */ /* 0x000fc60000000026 */
[----:B------:R1:W0:Y:S02]  /*1590*/  LDS.128 R16, [R7] ;  /* 0x0000000007107984 */ /* 0x0002240000000c00 */
[----:B------:R-:W-:Y:S06]  /*15a0*/  BAR.SYNC.DEFER_BLOCKING 0x0 ;  /* 0x0000000000007b1d */ /* 0x000fec0000010000 */
[----:B------:R-:W-:Y:S05]  /*15b0*/  BRA `(.L_x_276) ;  /* 0xffffffec00b87947 */ /* 0x000fea000383ffff */
.L_x_275:
[----:B------:R-:W-:Y:S01]  /*15c0*/  LEA R6, R11, UR5, 0x1 ;  /* 0x000000050b067c11 */ /* 0x000fe2000f8e08ff */
[----:B------:R-:W-:Y:S01]  /*15d0*/  IMAD R7, R0, -0xe, R7 ;  /* 0xfffffff200077824 */ /* 0x000fe200078e0207 */
[----:B------:R-:W-:Y:S02]  /*15e0*/  LEA R9, R24, UR5, 0x1 ;  /* 0x0000000518097c11 */ /* 0x000fe4000f8e08ff */
[----:B------:R-:W-:Y:S01]  /*15f0*/  LEA R8, R15, UR5, 0x1 ;  /* 0x000000050f087c11 */ /* 0x000fe2000f8e08ff */
[----:B------:R0:W-:Y:S01]  /*1600*/  STS.U16 [R6], R41 ;  /* 0x0000002906007388 */ /* 0x0001e20000000400 */
[----:B------:R-:W-:Y:S01]  /*1610*/  LEA R13, R14, UR5, 0x1 ;  /* 0x000000050e0d7c11 */ /* 0x000fe2000f8e08ff */
[----:B------:R-:W-:Y:S01]  /*1620*/  IMAD R21, R11, 0x2, R6 ;  /* 0x000000020b157824 */ /* 0x000fe200078e0206 */
[----:B------:R-:W-:Y:S01]  /*1630*/  LOP3.LUT R10, R0, 0xc00, RZ, 0xfc, !PT ;  /* 0x00000c00000a7812 */ /* 0x000fe200078efcff */
[----:B------:R-:W-:Y:S01]  /*1640*/  STS.U16 [R9], R40 ;  /* 0x0000002809007388 */ /* 0x000fe20000000400 */
[----:B------:R-:W-:Y:S01]  /*1650*/  IMAD R24, R24, 0x2, R9 ;  /* 0x0000000218187824 */ /* 0x000fe200078e0209 */
[----:B------:R-:W-:Y:S01]  /*1660*/  ISETP.GE.AND P3, PT, R0, R47, PT ;  /* 0x0000002f0000720c */ /* 0x000fe20003f66270 */
[----:B------:R-:W-:Y:S01]  /*1670*/  IMAD R15, R15, 0x2, R8 ;  /* 0x000000020f0f7824 */ /* 0x000fe200078e0208 */
[----:B------:R1:W-:Y:S01]  /*1680*/  STS.U16 [R8], R39 ;  /* 0x0000002708007388 */ /* 0x0003e20000000400 */
[----:B------:R-:W-:Y:S01]  /*1690*/  IMAD R14, R14, 0x2, R13 ;  /* 0x000000020e0e7824 */ /* 0x000fe200078e020d */
[----:B0-----:R-:W-:-:S02]  /*16a0*/  LOP3.LUT R6, R0, 0x400, RZ, 0xfc, !PT ;  /* 0x0000040000067812 */ /* 0x001fc400078efcff */
[----:B------:R-:W-:Y:S01]  /*16b0*/  STS.U16 [R13], R38 ;  /* 0x000000260d007388 */ /* 0x000fe20000000400 */
[----:B------:R-:W-:Y:S01]  /*16c0*/  BAR.SYNC.DEFER_BLOCKING 0x0 ;  /* 0x0000000000007b1d */ /* 0x000fe20000010000 */
[-C--:B------:R-:W-:Y:S02]  /*16d0*/  ISETP.GE.AND P2, PT, R6, R47.reuse, PT ;  /* 0x0000002f0600720c */ /* 0x080fe40003f46270 */
[----:B-1----:R-:W-:Y:S02]  /*16e0*/  LOP3.LUT R8, R0, 0x800, RZ, 0xfc, !PT ;  /* 0x0000080000087812 */ /* 0x002fe400078efcff */
[-C--:B------:R-:W-:Y:S02]  /*16f0*/  ISETP.GE.AND P0, PT, R10, R47.reuse, PT ;  /* 0x0000002f0a00720c */ /* 0x080fe40003f06270 */
[----:B------:R-:W-:Y:S01]  /*1700*/  ISETP.GE.AND P1, PT, R8, R47, PT ;  /* 0x0000002f0800720c */ /* 0x000fe20003f26270 */
[----:B------:R-:W0:Y:S04]  /*1710*/  LDS.U16 R2, [R7] ;  /* 0x0000000007027984 */ /* 0x000e280000000400 */
[----:B------:R-:W1:Y:S04]  /*1720*/  LDS.U16 R3, [R7+0x800] ;  /* 0x0008000007037984 */ /* 0x000e680000000400 */
[----:B------:R-:W2:Y:S04]  /*1730*/  LDS.U16 R4, [R7+0x1000] ;  /* 0x0010000007047984 */ /* 0x000ea80000000400 */
[----:B------:R3:W4:Y:S01]  /*1740*/  LDS.U16 R5, [R7+0x1800] ;  /* 0x0018000007057984 */ /* 0x0007220000000400 */
[----:B------:R-:W-:Y:S01]  /*1750*/  BAR.SYNC.DEFER_BLOCKING 0x0 ;  /* 0x0000000000007b1d */ /* 0x000fe20000010000 */
[----:B---3--:R-:W-:-:S05]  /*1760*/  IMAD R7, R0, 0x2, R7 ;  /* 0x0000000200077824 */ /* 0x008fca00078e0207 */
[----:B-----5:R-:W-:Y:S01]  /*1770*/  STS [R21], R16 ;  /* 0x0000001015007388 */ /* 0x020fe20000000800 */
[----:B0-----:R-:W-:-:S03]  /*1780*/  @!P3 PRMT R6, R2, 0x9910, RZ ;  /* 0x000099100206b816 */ /* 0x001fc600000000ff */
[----:B------:R0:W-:Y:S01]  /*1790*/  STS [R24], R17 ;  /* 0x0000001118007388 */ /* 0x0001e20000000800 */
[----:B-1----:R-:W-:Y:S02]  /*17a0*/  @!P2 PRMT R8, R3, 0x9910, RZ ;  /* 0x000099100308a816 */ /* 0x002fe400000000ff */
[----:B------:R-:W-:Y:S01]  /*17b0*/  @!P3 ISETP.GT.AND P6, PT, R6, -0x1, PT ;  /* 0xffffffff0600b80c */ /* 0x000fe20003fc4270 */
[----:B------:R1:W-:Y:S01]  /*17c0*/  STS [R15], R18 ;  /* 0x000000120f007388 */ /* 0x0003e20000000800 */
[----:B--2---:R-:W-:Y:S02]  /*17d0*/  @!P1 PRMT R10, R4, 0x9910, RZ ;  /* 0x00009910040a9816 */ /* 0x004fe400000000ff */
[----:B------:R-:W-:Y:S01]  /*17e0*/  @!P2 ISETP.GT.AND P4, PT, R8, -0x1, PT ;  /* 0xffffffff0800a80c */ /* 0x000fe20003f84270 */
[----:B------:R-:W-:Y:S01]  /*17f0*/  STS [R14], R19 ;  /* 0x000000130e007388 */ /* 0x000fe20000000800 */
[----:B----4-:R-:W-:Y:S01]  /*1800*/  @!P0 PRMT R12, R5, 0x9910, RZ ;  /* 0x00009910050c8816 */ /* 0x010fe200000000ff */
[----:B------:R-:W-:Y:S01]  /*1810*/  @!P1 IMAD.MOV.U32 R6, RZ, RZ, R10 ;  /* 0x000000ffff069224 */ /* 0x000fe200078e000a */
[----:B------:R-:W-:Y:S01]  /*1820*/  BAR.SYNC.DEFER_BLOCKING 0x0 ;  /* 0x0000000000007b1d */ /* 0x000fe20000010000 */
[----:B0-----:R-:W-:-:S02]  /*1830*/  @!P1 IMAD.MOV.U32 R17, RZ, RZ, 0x8000 ;  /* 0x00008000ff119424 */ /* 0x001fc400078e00ff */
[----:B-1----:R-:W-:Y:S01]  /*1840*/  @!P3 IMAD.MOV.U32 R15, RZ, RZ, 0x8000 ;  /* 0x00008000ff0fb424 */ /* 0x002fe200078e00ff */
[----:B------:R-:W-:Y:S01]  /*1850*/  @!P1 ISETP.GT.AND P5, PT, R6, -0x1, PT ;  /* 0xffffffff0600980c */ /* 0x000fe20003fa4270 */
[----:B------:R-:W-:Y:S02]  /*1860*/  @!P0 IMAD.MOV.U32 R8, RZ, RZ, R12 ;  /* 0x000000ffff088224 */ /* 0x000fe400078e000c */
[----:B------:R-:W-:Y:S01]  /*1870*/  @!P2 IMAD.MOV.U32 R6, RZ, RZ, 0x8000 ;  /* 0x00008000ff06a424 */ /* 0x000fe200078e00ff */
[----:B------:R-:W-:Y:S02]  /*1880*/  @!P3 SEL R15, R15, 0xffff, !P6 ;  /* 0x0000ffff0f0fb807 */ /* 0x000fe40007000000 */
[----:B------:R-:W-:Y:S01]  /*1890*/  @!P0 ISETP.GT.AND P6, PT, R8, -0x1, PT ;  /* 0xffffffff0800880c */ /* 0x000fe20003fc4270 */
[----:B------:R-:W-:Y:S01]  /*18a0*/  @!P0 IMAD.MOV.U32 R8, RZ, RZ, 0x8000 ;  /* 0x00008000ff088424 */ /* 0x000fe200078e00ff */
[----:B------:R-:W-:Y:S02]  /*18b0*/  @!P2 SEL R6, R6, 0xffff, !P4 ;  /* 0x0000ffff0606a807 */ /* 0x000fe40006000000 */
[----:B------:R-:W-:-:S02]  /*18c0*/  ISETP.GE.AND P4, PT, R0, R47, PT ;  /* 0x0000002f0000720c */ /* 0x000fc40003f86270 */
[----:B------:R-:W-:Y:S02]  /*18d0*/  @!P1 SEL R17, R17, 0xffff, !P5 ;  /* 0x0000ffff11119807 */ /* 0x000fe40006800000 */
[----:B------:R-:W-:Y:S02]  /*18e0*/  @!P0 SEL R0, R8, 0xffff, !P6 ;  /* 0x0000ffff08008807 */ /* 0x000fe40007000000 */
[----:B------:R-:W-:Y:S02]  /*18f0*/  @!P3 LOP3.LUT R15, R15, R2, RZ, 0x3c, !PT ;  /* 0x000000020f0fb212 */ /* 0x000fe400078e3cff */
[----:B------:R-:W-:Y:S01]  /*1900*/  @!P2 LOP3.LUT R3, R6, R3, RZ, 0x3c, !PT ;  /* 0x000000030603a212 */ /* 0x000fe200078e3cff */
[----:B------:R-:W0:Y:S01]  /*1910*/  LDS R9, [R7] ;  /* 0x0000000007097984 */ /* 0x000e220000000800 */
[----:B------:R-:W-:Y:S02]  /*1920*/  @!P1 LOP3.LUT R17, R17, R4, RZ, 0x3c, !PT ;  /* 0x0000000411119212 */ /* 0x000fe400078e3cff */
[----:B------:R-:W-:Y:S01]  /*1930*/  @!P0 LOP3.LUT R5, R0, R5, RZ, 0x3c, !PT ;  /* 0x0000000500058212 */ /* 0x000fe200078e3cff */
[----:B------:R-:W1:Y:S04]  /*1940*/  LDS R11, [R7+0x1000] ;  /* 0x00100000070b7984 */ /* 0x000e680000000800 */
[----:B------:R-:W2:Y:S04]  /*1950*/  LDS R13, [R7+0x2000] ;  /* 0x00200000070d7984 */ /* 0x000ea80000000800 */
[----:B------:R3:W-:Y:S04]  /*1960*/  @!P3 STG.E.U16 desc[UR8][R50.64], R15 ;  /* 0x0000000f3200b986 */ /* 0x0007e8000c101508 */
[----:B------:R3:W-:Y:S04]  /*1970*/  @!P2 STG.E.U16 desc[UR8][R50.64+0x800], R3 ;  /* 0x000800033200a986 */ /* 0x0007e8000c101508 */
[----:B------:R3:W-:Y:S04]  /*1980*/  @!P1 STG.E.U16 desc[UR8][R50.64+0x1000], R17 ;  /* 0x0010001132009986 */ /* 0x0007e8000c101508 */
[----:B------:R3:W-:Y:S04]  /*1990*/  @!P0 STG.E.U16 desc[UR8][R50.64+0x1800], R5 ;  /* 0x0018000532008986 */ /* 0x0007e8000c101508 */
[----:B0-----:R3:W-:Y:S04]  /*19a0*/  @!P4 STG.E desc[UR8][R48.64], R9 ;  /* 0x000000093000c986 */ /* 0x0017e8000c101908 */
[----:B-1----:R3:W-:Y:S04]  /*19b0*/  @!P2 STG.E desc[UR8][R48.64+0x1000], R11 ;  /* 0x0010000b3000a986 */ /* 0x0027e8000c101908 */
[----:B--2---:R3:W-:Y:S01]  /*19c0*/  @!P1 STG.E desc[UR8][R48.64+0x2000], R13 ;  /* 0x0020000d30009986 */ /* 0x0047e2000c101908 */
[----:B------:R-:W-:Y:S05]  /*19d0*/  @P0 EXIT ;  /* 0x000000000000094d */ /* 0x000fea0003800000 */
[----:B------:R-:W0:Y:S04]  /*19e0*/  LDS R7, [R7+0x3000] ;  /* 0x0030000007077984 */ /* 0x000e280000000800 */
[----:B0-----:R-:W-:Y:S01]  /*19f0*/  STG.E desc[UR8][R48.64+0x3000], R7 ;  /* 0x0030000730007986 */ /* 0x001fe2000c101908 */
[----:B------:R-:W-:Y:S05]  /*1a00*/  EXIT ;  /* 0x000000000000794d */ /* 0x000fea0003800000 */
.L_x_277:
        /* <DEDUP_REMOVED lines=15> */
.L_x_2057:


//--------------------- .text._ZN17fastertransformer19segmented_topp_impl15blockSortKernelI6__halfLi1024ELi2EEEvPKT_PS3_PKiPiS8_iii --------------------------
	.section	.text._ZN17fastertransformer19segmented_topp_impl15blockSortKernelI6__halfLi1024ELi2EEEvPKT_PS3_PKiPiS8_iii,"ax",@progbits
	.align	128
        .global         _ZN17fastertransformer19segmented_topp_impl15blockSortKernelI6__halfLi1024ELi2EEEvPKT_PS3_PKiPiS8_iii
        .type           _ZN17fastertransformer19segmented_topp_impl15blockSortKernelI6__halfLi1024ELi2EEEvPKT_PS3_PKiPiS8_iii,@function
        .size           _ZN17fastertransformer19segmented_topp_impl15blockSortKernelI6__halfLi1024ELi2EEEvPKT_PS3_PKiPiS8_iii,(.L_x_2058 - _ZN17fastertransformer19segmented_topp_impl15blockSortKernelI6__halfLi1024ELi2EEEvPKT_PS3_PKiPiS8_iii)
        .other          _ZN17fastertransformer19segmented_topp_impl15blockSortKernelI6__halfLi1024ELi2EEEvPKT_PS3_PKiPiS8_iii,@"STO_CUDA_ENTRY STV_DEFAULT"
_ZN17fastertransformer19segmented_topp_impl15blockSortKernelI6__halfLi1024ELi2EEEvPKT_PS3_PKiPiS8_iii:
.text._ZN17fastertransformer19segmented_topp_impl15blockSortKernelI6__halfLi1024ELi2EEEvPKT_PS3_PKiPiS8_iii:
        /* <DEDUP_REMOVED lines=16> */
[----:B------:R-:W1:Y:S01]  /*0100*/  LDCU.64 UR4, c[0x0][0x398] ;  /* 0x00007300ff0477ac */ /* 0x000e620008000a00 */
[----:B0-----:R-:W-:-:S03]  /*0110*/  LOP3.LUT R2, R0, 0x400, RZ, 0xfc, !PT ;  /* 0x0000040000027812 */ /* 0x001fc600078efcff */
[C---:B------:R-:W-:Y:S02]  /*0120*/  IADD3 R5, P2, PT, R3.reuse, R0, RZ ;  /* 0x0000000003057210 */ /* 0x040fe40007f5e0ff */
[-C--:B------:R-:W-:Y:S02]  /*0130*/  ISETP.GE.AND P1, PT, R2, R41.reuse, PT ;  /* 0x000000290200720c */ /* 0x080fe40003f26270 */
[----:B------:R-:W-:Y:S02]  /*0140*/  ISETP.GE.AND P0, PT, R0, R41, PT ;  /* 0x000000290000720c */ /* 0x000fe40003f06270 */
[----:B------:R-:W-:Y:S02]  /*0150*/  LEA.HI.X.SX32 R2, R3, RZ, 0x1, P2 ;  /* 0x000000ff03027211 */ /* 0x000fe400010f0eff */
[----:B--2---:R-:W-:Y:S02]  /*0160*/  LEA R44, P2, R5, UR6, 0x1 ;  /* 0x00000006052c7c11 */ /* 0x004fe4000f8408ff */
[----:B------:R-:W-:-:S02]  /*0170*/  PRMT R3, RZ, 0x7610, R3 ;  /* 0x00007610ff037816 */ /* 0x000fc40000000003 */
[----:B------:R-:W-:-:S05]  /*0180*/  LEA.HI.X R45, R5, UR7, R2, 0x1, P2 ;  /* 0x00000007052d7c11 */ /* 0x000fca00090f0c02 */
[----:B------:R-:W2:Y:S04]  /*0190*/  @!P1 LDG.E.U16 R3, desc[UR8][R44.64+0x800] ;  /* 0x000800082c039981 */ /* 0x000ea8000c1e1500 */
[----:B------:R-:W3:Y:S01]  /*01a0*/  @!P0 LDG.E.U16 R4, desc[UR8][R44.64] ;  /* 0x000000082c048981 */ /* 0x000ee2000c1e1500 */
[----:B-1----:R-:W-:-:S04]  /*01b0*/  LEA R42, P2, R5, UR4, 0x2 ;  /* 0x00000004052a7c11 */ /* 0x002fc8000f8410ff */
[----:B------:R-:W-:Y:S01]  /*01c0*/  LEA.HI.X R43, R5, UR5, R2, 0x2, P2 ;  /* 0x00000005052b7c11 */ /* 0x000fe200090f1402 */
[----:B------:R-:W0:Y:S01]  /*01d0*/  S2UR UR5, SR_CgaCtaId ;  /* 0x00000000000579c3 */ /* 0x000e220000008800 */
[----:B------:R-:W-:Y:S02]  /*01e0*/  IMAD.MOV.U32 R8, RZ, RZ, -0x1 ;  /* 0xffffffffff087424 */ /* 0x000fe400078e00ff */
[----:B------:R-:W-:Y:S01]  /*01f0*/  IMAD.MOV.U32 R9, RZ, RZ, -0x1 ;  /* 0xffffffffff097424 */ /* 0x000fe200078e00ff */
[----:B------:R-:W1:Y:S03]  /*0200*/  S2R R2, SR_LANEID ;  /* 0x0000000000027919 */ /* 0x000e660000000000 */
[----:B------:R4:W5:Y:S04]  /*0210*/  @!P0 LDG.E R8, desc[UR8][R42.64] ;  /* 0x000000082a088981 */ /* 0x000968000c1e1900 */
[----:B------:R4:W5:Y:S01]  /*0220*/  @!P1 LDG.E R9, desc[UR8][R42.64+0x1000] ;  /* 0x001000082a099981 */ /* 0x000962000c1e1900 */
[----:B------:R-:W-:Y:S01]  /*0230*/  UMOV UR4, 0x400 ;  /* 0x0000040000047882 */ /* 0x000fe20000000000 */
[----:B------:R-:W-:Y:S01]  /*0240*/  SHF.R.U32.HI R37, RZ, 0x5, R0 ;  /* 0x00000005ff257819 */ /* 0x000fe20000011600 */
[----:B0-----:R-:W-:-:S06]  /*0250*/  ULEA UR4, UR5, UR4, 0x18 ;  /* 0x0000000405047291 */ /* 0x001fcc000f8ec0ff */
[----:B------:R-:W-:Y:S02]  /*0260*/  LEA R39, R0, UR4, 0x2 ;  /* 0x0000000400277c11 */ /* 0x000fe4000f8e10ff */
[----:B------:R-:W-:-:S03]  /*0270*/  LEA R37, R37, UR4, 0x2 ;  /* 0x0000000425257c11 */ /* 0x000fc6000f8e10ff */
[C-C-:B------:R-:W-:Y:S02]  /*0280*/  IMAD R34, R0.reuse, 0x20, R39.reuse ;  /* 0x0000002000227824 */ /* 0x140fe400078e0227 */
[----:B------:R-:W-:Y:S01]  /*0290*/  IMAD R35, R0, 0x4, R39 ;  /* 0x0000000400237824 */ /* 0x000fe200078e0227 */
[----:B------:R-:W-:Y:S01]  /*02a0*/  UMOV UR4, URZ ;  /* 0x000000ff00047c82 */ /* 0x000fe20008000000 */
[----:B------:R-:W-:Y:S01]  /*02b0*/  BAR.SYNC.DEFER_BLOCKING 0x0 ;  /* 0x0000000000007b1d */ /* 0x000fe20000010000 */
[----:B--2---:R-:W-:Y:S02]  /*02c0*/  PRMT R6, R3, 0x9910, RZ ;  /* 0x0000991003067816 */ /* 0x004fe400000000ff */
[----:B---3--:R-:W-:Y:S02]  /*02d0*/  PRMT R5, R4, 0x9910, RZ ;  /* 0x0000991004057816 */ /* 0x008fe400000000ff */
[----:B------:R-:W-:Y:S01]  /*02e0*/  ISETP.GT.AND P1, PT, R6, -0x1, PT ;  /* 0xffffffff0600780c */ /* 0x000fe20003f24270 */
[----:B------:R-:W-:Y:S01]  /*02f0*/  IMAD.MOV.U32 R6, RZ, RZ, 0x8000 ;  /* 0x00008000ff067424 */ /* 0x000fe200078e00ff */
[----:B------:R-:W-:-:S04]  /*0300*/  ISETP.GT.AND P0, PT, R5, -0x1, PT ;  /* 0xffffffff0500780c */ /* 0x000fc80003f04270 */
[C---:B------:R-:W-:Y:S02]  /*0310*/  SEL R5, R6.reuse, 0xffff, P0 ;  /* 0x0000ffff06057807 */ /* 0x040fe40000000000 */
[----:B------:R-:W-:Y:S02]  /*0320*/  SEL R6, R6, 0xffff, P1 ;  /* 0x0000ffff06067807 */ /* 0x000fe40000800000 */
[----:B------:R-:W-:Y:S02]  /*0330*/  LOP3.LUT R5, R5, R4, RZ, 0x3c, !PT ;  /* 0x0000000405057212 */ /* 0x000fe400078e3cff */
[----:B------:R-:W-:Y:S02]  /*0340*/  LOP3.LUT R6, R6, R3, RZ, 0x3c, !PT ;  /* 0x0000000306067212 */ /* 0x000fe400078e3cff */
[----:B------:R-:W-:Y:S02]  /*0350*/  PRMT R33, R5, 0x7610, R33 ;  /* 0x0000761005217816 */ /* 0x000fe40000000021 */
[----:B-1--4-:R-:W-:-:S07]  /*0360*/  PRMT R32, R6, 0x7610, R32 ;  /* 0x0000761006207816 */ /* 0x012fce0000000020 */
.L_x_279:
[----:B------:R-:W-:Y:S01]  /*0370*/  PRMT R3, R33, 0x9910, RZ ;  /* 0x0000991021037816 */ /* 0x000fe200000000ff */
[----:B------:R-:W-:Y:S01]  /*0380*/  UBMSK UR5, URZ, 0x4 ;  /* 0x00000004ff05789b */ /* 0x000fe20008000000 */
[----:B------:R-:W-:Y:S01]  /*0390*/  STS [R39], RZ ;  /* 0x000000ff27007388 */ /* 0x000fe20000000800 */
[C---:B------:R-:W-:Y:S01]  /*03a0*/  ISETP.NE.AND P1, PT, R2.reuse, 0x1f, PT ;  /* 0x0000001f0200780c */ /* 0x040fe20003f25270 */
[----:B0-----:R-:W0:Y:S01]  /*03b0*/  S2UR UR6, SR_CgaCtaId ;  /* 0x00000000000679c3 */ /* 0x001e220000008800 */
[----:B------:R-:W-:Y:S01]  /*03c0*/  ISETP.NE.AND P0, PT, R3, 0x7fff, PT ;  /* 0x00007fff0300780c */ /* 0x000fe20003f05270 */
[----:B------:R-:W-:Y:S01]  /*03d0*/  STS [R39+0x1000], RZ ;  /* 0x001000ff27007388 */ /* 0x000fe20000000800 */
[----:B------:R-:W-:Y:S01]  /*03e0*/  SHF.R.U32.HI R25, RZ, 0x5, R0 ;  /* 0x00000005ff197819 */ /* 0x000fe20000011600 */
[----:B------:R-:W-:Y:S01]  /*03f0*/  UISETP.GE.U32.AND UP0, UPT, UR4, 0xc, UPT ;  /* 0x0000000c0400788c */ /* 0x000fe2000bf06070 */
[----:B------:R-:W-:Y:S01]  /*0400*/  SEL R3, R33, 0x8000, P0 ;  /* 0x0000800021037807 */ /* 0x000fe20000000000 */
[----:B------:R-:W-:Y:S01]  /*0410*/  STS [R39+0x2000], RZ ;  /* 0x002000ff27007388 */ /* 0x000fe20000000800 */
[----:B------:R-:W-:-:S02]  /*0420*/  ISETP.NE.AND P2, PT, R2, RZ, PT ;  /* 0x000000ff0200720c */ /* 0x000fc40003f45270 */
        /* <DEDUP_REMOVED lines=22> */
[----:B------:R-:W-:Y:S01]  /*0590*/  LOP3.LUT R3, R3, UR5, RZ, 0xc0, !PT ;  /* 0x0000000503037c12 */ /* 0x000fe2000f8ec0ff */
[----:B------:R-:W-:Y:S02]  /*05a0*/  UMOV UR5, 0x400 ;  /* 0x0000040000057882 */ /* 0x000fe40000000000 */
[----:B0-----:R-:W-:Y:S02]  /*05b0*/  ULEA UR5, UR6, UR5, 0x18 ;  /* 0x0000000506057291 */ /* 0x001fe4000f8ec0ff */
[----:B------:R-:W-:Y:S01]  /*05c0*/  IMAD.SHL.U32 R4, R3, 0x1000, RZ ;  /* 0x0000100003047824 */ /* 0x000fe200078e00ff */
[----:B------:R-:W-:-:S04]  /*05d0*/  SHF.R.U32.HI R3, RZ, 0x2, R3 ;  /* 0x00000002ff037819 */ /* 0x000fc80000011603 */
[----:B------:R-:W-:Y:S02]  /*05e0*/  LOP3.LUT R4, R4, 0x7000, RZ, 0xc, !PT ;  /* 0x0000700004047812 */ /* 0x000fe400078e0cff */
[----:B------:R-:W-:-:S04]  /*05f0*/  LOP3.LUT R3, R3, 0x3ffe, RZ, 0xc0, !PT ;  /* 0x00003ffe03037812 */ /* 0x000fc800078ec0ff */
        /* <DEDUP_REMOVED lines=34> */
[----:B------:R-:W-:-:S03]  /*0820*/  ISETP.NE.AND P0, PT, R25, 0x1, PT ;  /* 0x000000011900780c */ /* 0x000fc60003f05270 */
[----:B------:R-:W-:Y:S01]  /*0830*/  IMAD.IADD R11, R24, 0x1, -R11 ;  /* 0x00000001180b7824 */ /* 0x000fe200078e0a0b */
[----:B------:R-:W-:Y:S01]  /*0840*/  @!P1 STS [R37+0x9000], R24 ;  /* 0x0090001825009388 */ /* 0x000fe20000000800 */
[----:B------:R-:W-:Y:S01]  /*0850*/  BAR.SYNC.DEFER_BLOCKING 0x0 ;  /* 0x0000000000007b1d */ /* 0x000fe20000010000 */
[----:B------:R-:W-:-:S05]  /*0860*/  ISETP.NE.AND P1, PT, R25, 0x1d, PT ;  /* 0x0000001d1900780c */ /* 0x000fca0003f25270 */
[----:B------:R-:W0:Y:S04]  /*0870*/  LDS.128 R12, [UR5+0x9000] ;  /* 0x00900005ff0c7984 */ /* 0x000e280008000c00 */
[----:B------:R-:W1:Y:S01]  /*0880*/  LDS.128 R16, [UR5+0x9010] ;  /* 0x00901005ff107984 */ /* 0x000e620008000c00 */
[C---:B0-----:R-:W-:Y:S01]  /*0890*/  SEL R21, R12.reuse, R21, !P0 ;  /* 0x000000150c157207 */ /* 0x041fe20004000000 */
[----:B------:R-:W-:Y:S01]  /*08a0*/  IMAD.IADD R13, R12, 0x1, R13 ;  /* 0x000000010c0d7824 */ /* 0x000fe200078e020d */
[----:B------:R-:W-:-:S03]  /*08b0*/  ISETP.NE.AND P0, PT, R25, 0x2, PT ;  /* 0x000000021900780c */ /* 0x000fc60003f05270 */
[----:B------:R-:W-:Y:S01]  /*08c0*/  IMAD.IADD R14, R14, 0x1, R13 ;  /* 0x000000010e0e7824 */ /* 0x000fe200078e020d */
[----:B------:R-:W-:Y:S02]  /*08d0*/  SEL R12, R13, R21, !P0 ;  /* 0x000000150d0c7207 */ /* 0x000fe40004000000 */
[----:B------:R-:W-:Y:S01]  /*08e0*/  ISETP.NE.AND P0, PT, R25, 0x3, PT ;  /* 0x000000031900780c */ /* 0x000fe20003f05270 */
[----:B------:R-:W0:Y:S01]  /*08f0*/  LDS.128 R20, [UR5+0x9020] ;  /* 0x00902005ff147984 */ /* 0x000e220008000c00 */
[----:B------:R-:W-:Y:S02]  /*0900*/  IMAD.IADD R15, R15, 0x1, R14 ;  /* 0x000000010f0f7824 */ /* 0x000fe400078e020e */
[----:B------:R-:W-:Y:S02]  /*0910*/  SEL R12, R14, R12, !P0 ;  /* 0x0000000c0e0c7207 */ /* 0x000fe40004000000 */
[----:B------:R-:W-:Y:S01]  /*0920*/  ISETP.NE.AND P0, PT, R25, 0x4, PT ;  /* 0x000000041900780c */ /* 0x000fe20003f05270 */
[----:B-1----:R-:W-:-:S03]  /*0930*/  IMAD.IADD R16, R15, 0x1, R16 ;  /* 0x000000010f107824 */ /* 0x002fc600078e0210 */
[----:B------:R-:W-:Y:S01]  /*0940*/  SEL R12, R15, R12, !P0 ;  /* 0x0000000c0f0c7207 */ /* 0x000fe20004000000 */
[----:B------:R-:W-:Y:S01]  /*0950*/  IMAD.IADD R17, R17, 0x1, R16 ;  /* 0x0000000111117824 */ /* 0x000fe200078e0210 */
[----:B------:R-:W-:-:S03]  /*0960*/  ISETP.NE.AND P0, PT, R25, 0x5, PT ;  /* 0x000000051900780c */ /* 0x000fc60003f05270 */
[----:B------:R-:W-:Y:S01]  /*0970*/  IMAD.IADD R18, R18, 0x1, R17 ;  /* 0x0000000112127824 */ /* 0x000fe200078e0211 */
[----:B------:R-:W-:Y:S02]  /*0980*/  SEL R12, R16, R12, !P0 ;  /* 0x0000000c100c7207 */ /* 0x000fe40004000000 */
[----:B------:R-:W-:Y:S01]  /*0990*/  ISETP.NE.AND P0, PT, R25, 0x6, PT ;  /* 0x000000061900780c */ /* 0x000fe20003f05270 */
[----:B------:R-:W-:-:S03]  /*09a0*/  IMAD.IADD R19, R19, 0x1, R18 ;  /* 0x0000000113137824 */ /* 0x000fc600078e0212 */
[----:B------:R-:W-:Y:S02]  /*09b0*/  SEL R16, R17, R12, !P0 ;  /* 0x0000000c11107207 */ /* 0x000fe40004000000 */
[----:B------:R-:W1:Y:S01]  /*09c0*/  LDS.128 R12, [UR5+0x9030] ;  /* 0x00903005ff0c7984 */ /* 0x000e620008000c00 */
[----:B------:R-:W-:-:S04]  /*09d0*/  ISETP.NE.AND P0, PT, R25, 0x7, PT ;  /* 0x000000071900780c */ /* 0x000fc80003f05270 */
[----:B------:R-:W-:Y:S02]  /*09e0*/  SEL R16, R18, R16, !P0 ;  /* 0x0000001012107207 */ /* 0x000fe40004000000 */
[----:B------:R-:W-:-:S04]  /*09f0*/  ISETP.NE.AND P0, PT, R25, 0x8, PT ;  /* 0x000000081900780c */ /* 0x000fc80003f05270 */
[----:B------:R-:W-:Y:S02]  /*0a00*/  SEL R16, R19, R16, !P0 ;  /* 0x0000001013107207 */ /* 0x000fe40004000000 */
[----:B------:R-:W-:Y:S01]  /*0a10*/  ISETP.NE.AND P0, PT, R25, 0x9, PT ;  /* 0x000000091900780c */ /* 0x000fe20003f05270 */
[----:B0-----:R-:W-:-:S04]  /*0a20*/  IMAD.IADD R20, R19, 0x1, R20 ;  /* 0x0000000113147824 */ /* 0x001fc800078e0214 */
[----:B------:R-:W-:Y:S01]  /*0a30*/  IMAD.IADD R21, R21, 0x1, R20 ;  /* 0x0000000115157824 */ /* 0x000fe200078e0214 */
[----:B------:R-:W-:Y:S02]  /*0a40*/  SEL R16, R20, R16, !P0 ;  /* 0x0000001014107207 */ /* 0x000fe40004000000 */
[----:B------:R-:W-:Y:S01]  /*0a50*/  ISETP.NE.AND P0, PT, R25, 0xa, PT ;  /* 0x0000000a1900780c */ /* 0x000fe20003f05270 */
[----:B------:R-:W-:-:S03]  /*0a60*/  IMAD.IADD R22, R22, 0x1, R21 ;  /* 0x0000000116167824 */ /* 0x000fc600078e0215 */
[----:B------:R-:W-:Y:S01]  /*0a70*/  SEL R20, R21, R16, !P0 ;  /* 0x0000001015147207 */ /* 0x000fe20004000000 */
[----:B------:R-:W-:Y:S01]  /*0a80*/  IMAD.IADD R23, R23, 0x1, R22 ;  /* 0x0000000117177824 */ /* 0x000fe200078e0216 */
[C---:B------:R-:W-:Y:S01]  /*0a90*/  ISETP.NE.AND P0, PT, R25.reuse, 0xb, PT ;  /* 0x0000000b1900780c */ /* 0x040fe20003f05270 */
[----:B------:R-:W0:Y:S03]  /*0aa0*/  LDS.128 R16, [UR5+0x9040] ;  /* 0x00904005ff107984 */ /* 0x000e260008000c00 */
[----:B------:R-:W-:Y:S02]  /*0ab0*/  SEL R20, R22, R20, !P0 ;  /* 0x0000001416147207 */ /* 0x000fe40004000000 */
[----:B------:R-:W-:-:S04]  /*0ac0*/  ISETP.NE.AND P0, PT, R25, 0xc, PT ;  /* 0x0000000c1900780c */ /* 0x000fc80003f05270 */
[C---:B------:R-:W-:Y:S01]  /*0ad0*/  SEL R20, R23.reuse, R20, !P0 ;  /* 0x0000001417147207 */ /* 0x040fe20004000000 */
[----:B-1----:R-:W-:Y:S01]  /*0ae0*/  IMAD.IADD R12, R23, 0x1, R12 ;  /* 0x00000001170c7824 */ /* 0x002fe200078e020c */
[----:B------:R-:W-:-:S03]  /*0af0*/  ISETP.NE.AND P0, PT, R25, 0xd, PT ;  /* 0x0000000d1900780c */ /* 0x000fc60003f05270 */
[----:B------:R-:W-:Y:S01]  /*0b00*/  IMAD.IADD R13, R13, 0x1, R12 ;  /* 0x000000010d0d7824 */ /* 0x000fe200078e020c */
[----:B------:R-:W-:Y:S02]  /*0b10*/  SEL R20, R12, R20, !P0 ;  /* 0x000000140c147207 */ /* 0x000fe40004000000 */
[----:B------:R-:W-:Y:S01]  /*0b20*/  ISETP.NE.AND P0, PT, R25, 0xe, PT ;  /* 0x0000000e1900780c */ /* 0x000fe20003f05270 */
[----:B------:R-:W-:-:S03]  /*0b30*/  IMAD.IADD R14, R14, 0x1, R13 ;  /* 0x000000010e0e7824 */ /* 0x000fc600078e020d */
[----:B------:R-:W-:Y:S01]  /*0b40*/  SEL R12, R13, R20, !P0 ;  /* 0x000000140d0c7207 */ /* 0x000fe20004000000 */
[----:B------:R-:W-:Y:S01]  /*0b50*/  IMAD.IADD R15, R15, 0x1, R14 ;  /* 0x000000010f0f7824 */ /* 0x000fe200078e020e */
        /* <DEDUP_REMOVED lines=36> */
[----:B------:R-:W-:Y:S01]  /*0da0*/  IMAD.IADD R14, R14, 0x1, R13 ;  /* 0x000000010e0e7824 */ /* 0x000fe200078e020d */
[----:B------:R-:W-:Y:S02]  /*0db0*/  SEL R12, R11, RZ, P2 ;  /* 0x000000ff0b0c7207 */ /* 0x000fe40001000000 */
[----:B------:R-:W-:Y:S01]  /*0dc0*/  SEL R20, R13, R20, !P0 ;  /* 0x000000140d147207 */ /* 0x000fe20004000000 */
[----:B------:R-:W-:Y:S01]  /*0dd0*/  IMAD.IADD R15, R15, 0x1, R14 ;  /* 0x000000010f0f7824 */ /* 0x000fe200078e020e */
[----:B------:R-:W-:-:S04]  /*0de0*/  ISETP.NE.AND P0, PT, R25, 0x1b, PT ;  /* 0x0000001b1900780c */ /* 0x000fc80003f05270 */
[----:B------:R-:W-:Y:S02]  /*0df0*/  SEL R20, R14, R20, !P0 ;  /* 0x000000140e147207 */ /* 0x000fe40004000000 */
[----:B------:R-:W-:Y:S01]  /*0e00*/  ISETP.NE.AND P0, PT, R25, 0x1c, PT ;  /* 0x0000001c1900780c */ /* 0x000fe20003f05270 */
[----:B-1----:R-:W-:-:S03]  /*0e10*/  IMAD.IADD R16, R15, 0x1, R16 ;  /* 0x000000010f107824 */ /* 0x002fc600078e0210 */
[----:B------:R-:W-:Y:S02]  /*0e20*/  SEL R20, R15, R20, !P0 ;  /* 0x000000140f147207 */ /* 0x000fe40004000000 */
[----:B------:R-:W-:Y:S01]  /*0e30*/  ISETP.GT.U32.AND P0, PT, R0, 0x1f, PT ;  /* 0x0000001f0000780c */ /* 0x000fe20003f04070 */
[----:B------:R-:W-:Y:S01]  /*0e40*/  IMAD.IADD R17, R17, 0x1, R16 ;  /* 0x0000000111117824 */ /* 0x000fe200078e0210 */
[----:B------:R-:W-:Y:S02]  /*0e50*/  SEL R20, R16, R20, !P1 ;  /* 0x0000001410147207 */ /* 0x000fe40004800000 */
[----:B------:R-:W-:Y:S01]  /*0e60*/  ISETP.GT.U32.OR P1, PT, R0, 0x1f, P2 ;  /* 0x0000001f0000780c */ /* 0x000fe20001724470 */
[----:B------:R-:W-:Y:S01]  /*0e70*/  IMAD.IADD R18, R18, 0x1, R17 ;  /* 0x0000000112127824 */ /* 0x000fe200078e0211 */
[----:B------:R-:W-:Y:S02]  /*0e80*/  SEL R20, R17, R20, !P4 ;  /* 0x0000001411147207 */ /* 0x000fe40006000000 */
[----:B------:R-:W-:Y:S01]  /*0e90*/  ISETP.NE.AND P2, PT, R0, RZ, PT ;  /* 0x000000ff0000720c */ /* 0x000fe20003f45270 */
[----:B------:R-:W-:Y:S01]  /*0ea0*/  IMAD.IADD R19, R19, 0x1, R18 ;  /* 0x0000000113137824 */ /* 0x000fe200078e0212 */
[----:B------:R-:W-:-:S05]  /*0eb0*/  SEL R21, R18, R20, !P3 ;  /* 0x0000001412157207 */ /* 0x000fca0005800000 */
[----:B------:R-:W-:Y:S02]  /*0ec0*/  @P0 IMAD.IADD R11, R21, 0x1, R12 ;  /* 0x00000001150b0824 */ /* 0x000fe400078e020c */
        /* <DEDUP_REMOVED lines=24> */
[----:B------:R-:W1:Y:S01]  /*1050*/  LDS.U16 R3, [R3+0x2] ;  /* 0x0000020003037984 */ /* 0x000e620000000400 */
[----:B0-----:R-:W-:-:S02]  /*1060*/  IMAD.IADD R5, R5, 0x1, R6 ;  /* 0x0000000105057824 */ /* 0x001fc400078e0206 */
[----:B-1----:R-:W-:Y:S01]  /*1070*/  IMAD.IADD R10, R4, 0x1, R3 ;  /* 0x00000001040a7824 */ /* 0x002fe200078e0203 */
[----:B------:R-:W-:Y:S06]  /*1080*/  BAR.SYNC.DEFER_BLOCKING 0x0 ;  /* 0x0000000000007b1d */ /* 0x000fec0000010000 */
[----:B------:R-:W-:Y:S05]  /*1090*/  BRA.U UP0, `(.L_x_278) ;  /* 0x0000000100487547 */ /* 0x000fea000b800000 */
[----:B------:R-:W-:Y:S01]  /*10a0*/  LEA R4, R5, UR5, 0x1 ;  /* 0x0000000505047c11 */ /* 0x000fe2000f8e08ff */
[----:B------:R-:W-:Y:S01]  /*10b0*/  UIADD3 UR4, UPT, UPT, UR4, 0x4, URZ ;  /* 0x0000000404047890 */ /* 0x000fe2000fffe0ff */
[----:B------:R-:W-:-:S03]  /*10c0*/  LEA R3, R10, UR5, 0x1 ;  /* 0x000000050a037c11 */ /* 0x000fc6000f8e08ff */
[----:B------:R-:W-:Y:S01]  /*10d0*/  STS.U16 [R4], R33 ;  /* 0x0000002104007388 */ /* 0x000fe20000000400 */
[----:B------:R-:W-:Y:S02]  /*10e0*/  IMAD R7, R5, 0x2, R4 ;  /* 0x0000000205077824 */ /* 0x000fe400078e0204 */
[----:B------:R-:W-:Y:S01]  /*10f0*/  IMAD R6, R10, 0x2, R3 ;  /* 0x000000020a067824 */ /* 0x000fe200078e0203 */
[----:B------:R-:W-:Y:S01]  /*1100*/  STS.U16 [R3], R32 ;  /* 0x0000002003007388 */ /* 0x000fe20000000400 */
[----:B------:R-:W-:Y:S06]  /*1110*/  BAR.SYNC.DEFER_BLOCKING 0x0 ;  /* 0x0000000000007b1d */ /* 0x000fec0000010000 */
[----:B------:R-:W0:Y:S02]  /*1120*/  LDS R5, [R39] ;  /* 0x0000000027057984 */ /* 0x000e240000000800 */
[----:B------:R-:W-:Y:S06]  /*1130*/  BAR.SYNC.DEFER_BLOCKING 0x0 ;  /* 0x0000000000007b1d */ /* 0x000fec0000010000 */
[----:B-----5:R1:W-:Y:S04]  /*1140*/  STS [R7], R8 ;  /* 0x0000000807007388 */ /* 0x0203e80000000800 */
[----:B------:R1:W-:Y:S01]  /*1150*/  STS [R6], R9 ;  /* 0x0000000906007388 */ /* 0x0003e20000000800 */
[----:B------:R-:W-:Y:S01]  /*1160*/  BAR.SYNC.DEFER_BLOCKING 0x0 ;  /* 0x0000000000007b1d */ /* 0x000fe20000010000 */
[----:B0-----:R-:W-:-:S02]  /*1170*/  PRMT R33, R5, 0x7610, R33 ;  /* 0x0000761005217816 */ /* 0x001fc40000000021 */
[----:B------:R-:W-:-:S03]  /*1180*/  PRMT R32, R5, 0x7632, R32 ;  /* 0x0000763205207816 */ /* 0x000fc60000000020 */
[----:B------:R1:W0:Y:S02]  /*1190*/  LDS.64 R8, [R35] ;  /* 0x0000000023087984 */ /* 0x0002240000000a00 */
[----:B------:R-:W-:Y:S06]  /*11a0*/  BAR.SYNC.DEFER_BLOCKING 0x0 ;  /* 0x0000000000007b1d */ /* 0x000fec0000010000 */
[----:B------:R-:W-:Y:S05]  /*11b0*/  BRA `(.L_x_279) ;  /* 0xfffffff0006c7947 */ /* 0x000fea000383ffff */
.L_x_278:
[C---:B------:R-:W-:Y:S01]  /*11c0*/  LEA R6, R5.reuse, UR5, 0x1 ;  /* 0x0000000505067c11 */ /* 0x040fe2000f8e08ff */
[----:B------:R-:W-:Y:S01]  /*11d0*/  IMAD R35, R0, -0x6, R35 ;  /* 0xfffffffa00237824 */ /* 0x000fe200078e0223 */
[----:B------:R-:W-:Y:S02]  /*11e0*/  LEA R7, R10, UR5, 0x1 ;  /* 0x000000050a077c11 */ /* 0x000fe4000f8e08ff */
[C---:B------:R-:W-:Y:S01]  /*11f0*/  LOP3.LUT R12, R0.reuse, 0x400, RZ, 0xfc, !PT ;  /* 0x00000400000c7812 */ /* 0x040fe200078efcff */
[----:B------:R-:W-:Y:S01]  /*1200*/  STS.U16 [R6], R33 ;  /* 0x0000002106007388 */ /* 0x000fe20000000400 */
[----:B------:R-:W-:Y:S01]  /*1210*/  IMAD R11, R5, 0x2, R6 ;  /* 0x00000002050b7824 */ /* 0x000fe200078e0206 */
[-C--:B------:R-:W-:Y:S01]  /*1220*/  ISETP.GE.AND P2, PT, R0, R41.reuse, PT ;  /* 0x000000290000720c */ /* 0x080fe20003f46270 */
[----:B------:R-:W-:Y:S01]  /*1230*/  IMAD R10, R10, 0x2, R7 ;  /* 0x000000020a0a7824 */ /* 0x000fe200078e0207 */
[----:B------:R-:W-:Y:S01]  /*1240*/  STS.U16 [R7], R32 ;  /* 0x0000002007007388 */ /* 0x000fe20000000400 */
[----:B------:R-:W-:Y:S01]  /*1250*/  IMAD R4, R0, 0x2, R35 ;  /* 0x0000000200047824 */ /* 0x000fe200078e0223 */
[----:B------:R-:W-:Y:S01]  /*1260*/  BAR.SYNC.DEFER_BLOCKING 0x0 ;  /* 0x0000000000007b1d */ /* 0x000fe20000010000 */
[----:B------:R-:W-:-:S02]  /*1270*/  ISETP.GE.AND P3, PT, R12, R41, PT ;  /* 0x000000290c00720c */ /* 0x000fc40003f66270 */
[----:B------:R-:W-:-:S03]  /*1280*/  ISETP.GE.AND P4, PT, R0, R41, PT ;  /* 0x000000290000720c */ /* 0x000fc60003f86270 */
[----:B------:R-:W0:Y:S04]  /*1290*/  LDS.U16 R2, [R35] ;  /* 0x0000000023027984 */ /* 0x000e280000000400 */
[----:B------:R-:W1:Y:S01]  /*12a0*/  LDS.U16 R3, [R35+0x800] ;  /* 0x0008000023037984 */ /* 0x000e620000000400 */
[----:B------:R-:W-:Y:S06]  /*12b0*/  BAR.SYNC.DEFER_BLOCKING 0x0 ;  /* 0x0000000000007b1d */ /* 0x000fec0000010000 */
[----:B-----5:R-:W-:Y:S04]  /*12c0*/  STS [R11], R8 ;  /* 0x000000080b007388 */ /* 0x020fe80000000800 */
[----:B------:R-:W-:Y:S01]  /*12d0*/  STS [R10], R9 ;  /* 0x000000090a007388 */ /* 0x000fe20000000800 */
[----:B------:R-:W-:Y:S01]  /*12e0*/  BAR.SYNC.DEFER_BLOCKING 0x0 ;  /* 0x0000000000007b1d */ /* 0x000fe20000010000 */
[----:B0-----:R-:W-:-:S02]  /*12f0*/  @!P2 PRMT R6, R2, 0x9910, RZ ;  /* 0x000099100206a816 */ /* 0x001fc400000000ff */
[----:B-1----:R-:W-:Y:S02]  /*1300*/  @!P3 PRMT R7, R3, 0x9910, RZ ;  /* 0x000099100307b816 */ /* 0x002fe400000000ff */
[----:B------:R-:W-:Y:S01]  /*1310*/  @!P2 ISETP.GT.AND P0, PT, R6, -0x1, PT ;  /* 0xffffffff0600a80c */ /* 0x000fe20003f04270 */
[----:B------:R-:W-:Y:S01]  /*1320*/  @!P3 IMAD.MOV.U32 R6, RZ, RZ, 0x8000 ;  /* 0x00008000ff06b424 */ /* 0x000fe200078e00ff */
[----:B------:R-:W-:Y:S01]  /*1330*/  @!P3 ISETP.GT.AND P1, PT, R7, -0x1, PT ;  /* 0xffffffff0700b80c */ /* 0x000fe20003f24270 */
[----:B------:R-:W-:-:S03]  /*1340*/  @!P2 IMAD.MOV.U32 R7, RZ, RZ, 0x8000 ;  /* 0x00008000ff07a424 */ /* 0x000fc600078e00ff */
[----:B------:R-:W-:Y:S02]  /*1350*/  @!P3 SEL R0, R6, 0xffff, !P1 ;  /* 0x0000ffff0600b807 */ /* 0x000fe40004800000 */
[----:B------:R-:W-:Y:S02]  /*1360*/  @!P2 SEL R7, R7, 0xffff, !P0 ;  /* 0x0000ffff0707a807 */ /* 0x000fe40004000000 */
[----:B------:R-:W-:Y:S02]  /*1370*/  @!P3 LOP3.LUT R3, R0, R3, RZ, 0x3c, !PT ;  /* 0x000000030003b212 */ /* 0x000fe400078e3cff */
[----:B------:R-:W-:Y:S01]  /*1380*/  @!P2 LOP3.LUT R7, R7, R2, RZ, 0x3c, !PT ;  /* 0x000000020707a212 */ /* 0x000fe200078e3cff */
[----:B------:R-:W0:Y:S04]  /*1390*/  LDS R5, [R4] ;  /* 0x0000000004057984 */ /* 0x000e280000000800 */
[----:B------:R1:W-:Y:S04]  /*13a0*/  @!P2 STG.E.U16 desc[UR8][R44.64], R7 ;  /* 0x000000072c00a986 */ /* 0x0003e8000c101508 */
[----:B------:R1:W-:Y:S04]  /*13b0*/  @!P3 STG.E.U16 desc[UR8][R44.64+0x800], R3 ;  /* 0x000800032c00b986 */ /* 0x0003e8000c101508 */
[----:B0-----:R1:W-:Y:S01]  /*13c0*/  @!P4 STG.E desc[UR8][R42.64], R5 ;  /* 0x000000052a00c986 */ /* 0x0013e2000c101908 */
[----:B------:R-:W-:Y:S05]  /*13d0*/  @P3 EXIT ;  /* 0x000000000000394d */ /* 0x000fea0003800000 */
[----:B-1----:R-:W0:Y:S04]  /*13e0*/  LDS R3, [R4+0x1000] ;  /* 0x0010000004037984 */ /* 0x002e280000000800 */
[----:B0-----:R-:W-:Y:S01]  /*13f0*/  STG.E desc[UR8][R42.64+0x1000], R3 ;  /* 0x001000032a007986 */ /* 0x001fe2000c101908 */
[----:B------:R-:W-:Y:S05]  /*1400*/  EXIT ;  /* 0x000000000000794d */ /* 0x000fea0003800000 */
.L_x_280:
        /* <DEDUP_REMOVED lines=15> */
.L_x_2058:


//--------------------- .text._ZN17fastertransformer19segmented_topp_impl15blockSortKernelI6__halfLi1024ELi1EEEvPKT_PS3_PKiPiS8_iii --------------------------
	.section	.text._ZN17fastertransformer19segmented_topp_impl15blockSortKernelI6__halfLi1024ELi1EEEvPKT_PS3_PKiPiS8_iii,"ax",@progbits
	.align	128
        .global         _ZN17fastertransformer19segmented_topp_impl15blockSortKernelI6__halfLi1024ELi1EEEvPKT_PS3_PKiPiS8_iii
        .type           _ZN17fastertransformer19segmented_topp_impl15blockSortKernelI6__halfLi1024ELi1EEEvPKT_PS3_PKiPiS8_iii,@function
        .size           _ZN17fastertransformer19segmented_topp_impl15blockSortKernelI6__halfLi1024ELi1EEEvPKT_PS3_PKiPiS8_iii,(.L_x_2059 - _ZN17fastertransformer19segmented_topp_impl15blockSortKernelI6__halfLi1024ELi1EEEvPKT_PS3_PKiPiS8_iii)
        .other          _ZN17fastertransformer19segmented_topp_impl15blockSortKernelI6__halfLi1024ELi1EEEvPKT_PS3_PKiPiS8_iii,@"STO_CUDA_ENTRY STV_DEFAULT"
_ZN17fastertransformer19segmented_topp_impl15blockSortKernelI6__halfLi1024ELi1EEEvPKT_PS3_PKiPiS8_iii:
.text._ZN17fastertransformer19segmented_topp_impl15blockSortKernelI6__halfLi1024ELi1EEEvPKT_PS3_PKiPiS8_iii:
        /* <DEDUP_REMOVED lines=14> */
[----:B-1----:R-:W-:-:S05]  /*00e0*/  IMAD R33, R33, UR4, RZ ;  /* 0x0000000421217c24 */ /* 0x002fca000f8e02ff */
[----:B------:R-:W-:Y:S02]  /*00f0*/  SHF.R.S32.HI R2, RZ, 0x1f, R33 ;  /* 0x0000001fff027819 */ /* 0x000fe40000011421 */
[----:B0-----:R-:W-:-:S13]  /*0100*/  ISETP.GE.AND P0, PT, R0, R35, PT ;  /* 0x000000230000720c */ /* 0x001fda0003f06270 */
[----:B------:R-:W0:Y:S01]  /*0110*/  @!P0 LDC.64 R4, c[0x0][0x388] ;  /* 0x0000e200ff048b82 */ /* 0x000e220000000a00 */
[----:B------:R-:W-:-:S05]  /*0120*/  @!P0 IADD3 R3, P1, PT, R33, R0, RZ ;  /* 0x0000000021038210 */ /* 0x000fca0007f3e0ff */
[----:B------:R-:W-:Y:S02]  /*0130*/  @!P0 IMAD.X R10, RZ, RZ, R2, P1 ;  /* 0x000000ffff0a8224 */ /* 0x000fe400008e0602 */
[----:B------:R-:W1:Y:S01]  /*0140*/  @!P0 LDC.64 R6, c[0x0][0x398] ;  /* 0x0000e600ff068b82 */ /* 0x000e620000000a00 */
[----:B0-----:R-:W-:-:S04]  /*0150*/  @!P0 LEA R4, P1, R3, R4, 0x1 ;  /* 0x0000000403048211 */ /* 0x001fc800078208ff */
[----:B------:R-:W-:-:S05]  /*0160*/  @!P0 LEA.HI.X R5, R3, R5, R10, 0x1, P1 ;  /* 0x0000000503058211 */ /* 0x000fca00008f0c0a */
[----:B------:R0:W2:Y:S01]  /*0170*/  @!P0 LDG.E.U16 R8, desc[UR8][R4.64] ;  /* 0x0000000804088981 */ /* 0x0000a2000c1e1500 */
[----:B------:R-:W3:Y:S01]  /*0180*/  S2UR UR5, SR_CgaCtaId ;  /* 0x00000000000579c3 */ /* 0x000ee20000008800 */
[----:B-1----:R-:W-:Y:S01]  /*0190*/  @!P0 LEA R6, P1, R3, R6, 0x2 ;  /* 0x0000000603068211 */ /* 0x002fe200078210ff */
[----:B------:R-:W-:-:S03]  /*01a0*/  IMAD.MOV.U32 R28, RZ, RZ, -0x1 ;  /* 0xffffffffff1c7424 */ /* 0x000fc600078e00ff */
[----:B------:R-:W-:Y:S02]  /*01b0*/  @!P0 LEA.HI.X R7, R3, R7, R10, 0x2, P1 ;  /* 0x0000000703078211 */ /* 0x000fe400008f140a */
[----:B------:R-:W1:Y:S03]  /*01c0*/  S2R R3, SR_LANEID ;  /* 0x0000000000037919 */ /* 0x000e660000000000 */
[----:B------:R4:W5:Y:S01]  /*01d0*/  @!P0 LDG.E R28, desc[UR8][R6.64] ;  /* 0x00000008061c8981 */ /* 0x000962000c1e1900 */
[----:B------:R-:W-:Y:S01]  /*01e0*/  UMOV UR4, 0x400 ;  /* 0x0000040000047882 */ /* 0x000fe20000000000 */
[----:B0-----:R-:W-:Y:S01]  /*01f0*/  IMAD.MOV.U32 R5, RZ, RZ, 0x8000 ;  /* 0x00008000ff057424 */ /* 0x001fe200078e00ff */
[----:B------:R-:W-:Y:S01]  /*0200*/  SHF.R.U32.HI R26, RZ, 0x5, R0 ;  /* 0x00000005ff1a7819 */ /* 0x000fe20000011600 */
[----:B---3--:R-:W-:-:S06]  /*0210*/  ULEA UR4, UR5, UR4, 0x18 ;  /* 0x0000000405047291 */ /* 0x008fcc000f8ec0ff */
[----:B------:R-:W-:Y:S02]  /*0220*/  LEA R31, R0, UR4, 0x1 ;  /* 0x00000004001f7c11 */ /* 0x000fe4000f8e08ff */
[----:B------:R-:W-:Y:S01]  /*0230*/  LEA R26, R26, UR4, 0x2 ;  /* 0x000000041a1a7c11 */ /* 0x000fe2000f8e10ff */
[----:B------:R-:W-:Y:S02]  /*0240*/  UMOV UR4, URZ ;  /* 0x000000ff00047c82 */ /* 0x000fe40008000000 */
[----:B------:R-:W-:-:S04]  /*0250*/  IMAD R29, R0, 0x2, R31 ;  /* 0x00000002001d7824 */ /* 0x000fc800078e021f */
[----:B------:R-:W-:Y:S01]  /*0260*/  IMAD R27, R0, 0x20, R29 ;  /* 0x00000020001b7824 */ /* 0x000fe200078e021d */
[----:B------:R-:W-:Y:S01]  /*0270*/  BAR.SYNC.DEFER_BLOCKING 0x0 ;  /* 0x0000000000007b1d */ /* 0x000fe20000010000 */
[----:B--2---:R-:W-:-:S04]  /*0280*/  PRMT R9, R8, 0x9910, RZ ;  /* 0x0000991008097816 */ /* 0x004fc800000000ff */
[----:B------:R-:W-:-:S04]  /*0290*/  ISETP.GT.AND P0, PT, R9, -0x1, PT ;  /* 0xffffffff0900780c */ /* 0x000fc80003f04270 */
[----:B------:R-:W-:-:S04]  /*02a0*/  SEL R5, R5, 0xffff, P0 ;  /* 0x0000ffff05057807 */ /* 0x000fc80000000000 */
[----:B------:R-:W-:-:S04]  /*02b0*/  LOP3.LUT R5, R5, R8, RZ, 0x3c, !PT ;  /* 0x0000000805057212 */ /* 0x000fc800078e3cff */
[----:B-1--4-:R-:W-:-:S07]  /*02c0*/  PRMT R25, R5, 0x7610, R25 ;  /* 0x0000761005197816 */ /* 0x012fce0000000019 */
.L_x_282:
[----:B------:R-:W-:Y:S01]  /*02d0*/  PRMT R4, R25, 0x9910, RZ ;  /* 0x0000991019047816 */ /* 0x000fe200000000ff */
[----:B------:R-:W-:Y:S01]  /*02e0*/  UBMSK UR5, URZ, 0x4 ;  /* 0x00000004ff05789b */ /* 0x000fe20008000000 */
[----:B------:R-:W-:Y:S01]  /*02f0*/  STS [R29], RZ ;  /* 0x000000ff1d007388 */ /* 0x000fe20000000800 */
[C---:B------:R-:W-:Y:S01]  /*0300*/  ISETP.NE.AND P1, PT, R3.reuse, 0x1f, PT ;  /* 0x0000001f0300780c */ /* 0x040fe20003f25270 */
[----:B0-----:R-:W0:Y:S01]  /*0310*/  S2UR UR6, SR_CgaCtaId ;  /* 0x00000000000679c3 */ /* 0x001e220000008800 */
[----:B------:R-:W-:Y:S01]  /*0320*/  ISETP.NE.AND P0, PT, R4, 0x7fff, PT ;  /* 0x00007fff0400780c */ /* 0x000fe20003f05270 */
[----:B------:R-:W-:Y:S01]  /*0330*/  STS [R29+0x1000], RZ ;  /* 0x001000ff1d007388 */ /* 0x000fe20000000800 */
[----:B------:R-:W-:Y:S01]  /*0340*/  ISETP.NE.AND P2, PT, R3, RZ, PT ;  /* 0x000000ff0300720c */ /* 0x000fe20003f45270 */
[----:B------:R-:W-:Y:S01]  /*0350*/  UISETP.GE.U32.AND UP0, UPT, UR4, 0xc, UPT ;  /* 0x0000000c0400788c */ /* 0x000fe2000bf06070 */
[----:B------:R-:W-:Y:S01]  /*0360*/  SEL R4, R25, 0x8000, P0 ;  /* 0x0000800019047807 */ /* 0x000fe20000000000 */
[----:B------:R-:W-:Y:S03]  /*0370*/  STS [R29+0x2000], RZ ;  /* 0x002000ff1d007388 */ /* 0x000fe60000000800 */
[----:B------:R-:W-:Y:S01]  /*0380*/  LOP3.LUT R4, R4, 0xffff, RZ, 0xc0, !PT ;  /* 0x0000ffff04047812 */ /* 0x000fe200078ec0ff */
[----:B------:R-:W-:Y:S03]  /*0390*/  STS [R29+0x3000], RZ ;  /* 0x003000ff1d007388 */ /* 0x000fe60000000800 */
[----:B------:R-:W-:Y:S01]  /*03a0*/  SHF.R.U32.HI R4, RZ, UR4, R4 ;  /* 0x00000004ff047c19 */ /* 0x000fe20008011604 */
[----:B------:R-:W-:Y:S03]  /*03b0*/  STS [R29+0x4000], RZ ;  /* 0x004000ff1d007388 */ /* 0x000fe60000000800 */
[----:B------:R-:W-:Y:S01]  /*03c0*/  LOP3.LUT R4, R4, UR5, RZ, 0xc0, !PT ;  /* 0x0000000504047c12 */ /* 0x000fe2000f8ec0ff */
[----:B------:R-:W-:Y:S01]  /*03d0*/  STS [R29+0x5000], RZ ;  /* 0x005000ff1d007388 */ /* 0x000fe20000000800 */
[----:B------:R-:W-:-:S02]  /*03e0*/  UMOV UR5, 0x400 ;  /* 0x0000040000057882 */ /* 0x000fc40000000000 */
[----:B------:R-:W-:Y:S01]  /*03f0*/  SHF.R.U32.HI R6, RZ, 0x2, R4 ;  /* 0x00000002ff067819 */ /* 0x000fe20000011604 */
[----:B------:R-:W-:Y:S01]  /*0400*/  IMAD.SHL.U32 R5, R4, 0x1000, RZ ;  /* 0x0000100004057824 */ /* 0x000fe200078e00ff */
[----:B------:R-:W-:Y:S01]  /*0410*/  STS [R29+0x6000], RZ ;  /* 0x006000ff1d007388 */ /* 0x000fe20000000800 */
[----:B0-----:R-:W-:-:S03]  /*0420*/  ULEA UR5, UR6, UR5, 0x18 ;  /* 0x0000000506057291 */ /* 0x001fc6000f8ec0ff */
[----:B------:R-:W-:Y:S01]  /*0430*/  LOP3.LUT R4, R5, 0x7000, RZ, 0xc, !PT ;  /* 0x0000700005047812 */ /* 0x000fe200078e0cff */
[----:B------:R-:W-:Y:S01]  /*0440*/  STS [R29+0x7000], RZ ;  /* 0x007000ff1d007388 */ /* 0x000fe20000000800 */
[----:B------:R-:W-:-:S03]  /*0450*/  LOP3.LUT R5, R6, 0x3ffe, RZ, 0xc0, !PT ;  /* 0x00003ffe06057812 */ /* 0x000fc600078ec0ff */
[----:B------:R-:W-:Y:S01]  /*0460*/  STS [R29+0x8000], RZ ;  /* 0x008000ff1d007388 */ /* 0x000fe20000000800 */
[----:B------:R-:W-:-:S05]  /*0470*/  IADD3 R5, PT, PT, -R5, R29, R4 ;  /* 0x0000001d05057210 */ /* 0x000fca0007ffe104 */
[----:B------:R-:W0:Y:S02]  /*0480*/  LDS.U16 R4, [R5+0x2] ;  /* 0x0000020005047984 */ /* 0x000e240000000400 */
[----:B0-----:R-:W-:-:S05]  /*0490*/  VIADD R6, R4, 0x1 ;  /* 0x0000000104067836 */ /* 0x001fca0000000000 */
[----:B------:R-:W-:Y:S01]  /*04a0*/  STS.U16 [R5+0x2], R6 ;  /* 0x0000020605007388 */ /* 0x000fe20000000400 */
[----:B------:R-:W-:Y:S06]  /*04b0*/  BAR.SYNC.DEFER_BLOCKING 0x0 ;  /* 0x0000000000007b1d */ /* 0x000fec0000010000 */
[----:B------:R-:W-:Y:S04]  /*04c0*/  LDS R24, [R27] ;  /* 0x000000001b187984 */ /* 0x000fe80000000800 */
[----:B------:R-:W0:Y:S04]  /*04d0*/  LDS R23, [R27+0x4] ;  /* 0x000004001b177984 */ /* 0x000e280000000800 */
[----:B-1----:R-:W1:Y:S04]  /*04e0*/  LDS R22, [R27+0x8] ;  /* 0x000008001b167984 */ /* 0x002e680000000800 */
        /* <DEDUP_REMOVED lines=19> */
[----:B0-----:R-:W-:Y:S01]  /*0620*/  @P0 IMAD.IADD R11, R6, 0x1, R11 ;  /* 0x00000001060b0824 */ /* 0x001fe200078e020b */
[----:B------:R-:W-:-:S04]  /*0630*/  SHF.R.U32.HI R6, RZ, 0x5, R0 ;  /* 0x00000005ff067819 */ /* 0x000fc80000011600 */
[----:B------:R-:W0:Y:S01]  /*0640*/  SHFL.UP P0, R30, R11, 0x8, RZ ;  /* 0x050000000b1e7989 */ /* 0x000e2200000000ff */
[C---:B------:R-:W-:Y:S02]  /*0650*/  ISETP.NE.AND P4, PT, R6.reuse, 0x1e, PT ;  /* 0x0000001e0600780c */ /* 0x040fe40003f85270 */
[----:B------:R-:W-:Y:S01]  /*0660*/  ISETP.NE.AND P3, PT, R6, 0x1f, PT ;  /* 0x0000001f0600780c */ /* 0x000fe20003f65270 */
        /* <DEDUP_REMOVED lines=16> */
[----:B------:R-:W-:-:S03]  /*0770*/  IMAD.IADD R30, R15, 0x1, R14 ;  /* 0x000000010f1e7824 */ /* 0x000fc600078e020e */
[----:B------:R-:W-:Y:S01]  /*0780*/  SEL R37, R14, R37, !P0 ;  /* 0x000000250e257207 */ /* 0x000fe20004000000 */
[----:B-1----:R-:W-:Y:S01]  /*0790*/  IMAD.IADD R8, R30, 0x1, R8 ;  /* 0x000000011e087824 */ /* 0x002fe200078e0208 */
[----:B------:R-:W0:Y:S01]  /*07a0*/  LDS.128 R12, [UR5+0x9020] ;  /* 0x00902005ff0c7984 */ /* 0x000e220008000c00 */
[----:B------:R-:W-:Y:S02]  /*07b0*/  ISETP.NE.AND P0, PT, R6, 0x4, PT ;  /* 0x000000040600780c */ /* 0x000fe40003f05270 */
[----:B------:R-:W-:Y:S02]  /*07c0*/  IMAD.IADD R9, R9, 0x1, R8 ;  /* 0x0000000109097824 */ /* 0x000fe400078e0208 */
[----:B------:R-:W-:Y:S02]  /*07d0*/  SEL R37, R30, R37, !P0 ;  /* 0x000000251e257207 */ /* 0x000fe40004000000 */
        /* <DEDUP_REMOVED lines=8> */
[----:B------:R-:W1:Y:S01]  /*0860*/  LDS.128 R8, [UR5+0x9030] ;  /* 0x00903005ff087984 */ /* 0x000e620008000c00 */
        /* <DEDUP_REMOVED lines=12> */
[----:B------:R-:W0:Y:S01]  /*0930*/  LDS.128 R12, [UR5+0x9040] ;  /* 0x00904005ff0c7984 */ /* 0x000e220008000c00 */
        /* <DEDUP_REMOVED lines=26> */
[----:B------:R-:W0:Y:S03]  /*0ae0*/  LDS.128 R12, [UR5+0x9060] ;  /* 0x00906005ff0c7984 */ /* 0x000e260008000c00 */
        /* <DEDUP_REMOVED lines=24> */
[----:B------:R-:W-:Y:S02]  /*0c70*/  ISETP.NE.AND P0, PT, R6, 0x1c, PT ;  /* 0x0000001c0600780c */ /* 0x000fe40003f05270 */
[----:B------:R-:W-:Y:S02]  /*0c80*/  SEL R6, R16, RZ, P2 ;  /* 0x000000ff10067207 */ /* 0x000fe40001000000 */
[C---:B------:R-:W-:Y:S01]  /*0c90*/  SEL R37, R15.reuse, R37, !P0 ;  /* 0x000000250f257207 */ /* 0x040fe20004000000 */
[----:B-1----:R-:W-:Y:S01]  /*0ca0*/  IMAD.IADD R8, R15, 0x1, R8 ;  /* 0x000000010f087824 */ /* 0x002fe200078e0208 */
[----:B------:R-:W-:-:S03]  /*0cb0*/  ISETP.GT.U32.AND P0, PT, R0, 0x1f, PT ;  /* 0x0000001f0000780c */ /* 0x000fc60003f04070 */
        /* <DEDUP_REMOVED lines=32> */
[----:B------:R-:W0:Y:S02]  /*0ec0*/  LDS.U16 R5, [R5+0x2] ;  /* 0x0000020005057984 */ /* 0x000e240000000400 */
[----:B0-----:R-:W-:Y:S01]  /*0ed0*/  IMAD.IADD R7, R4, 0x1, R5 ;  /* 0x0000000104077824 */ /* 0x001fe200078e0205 */
[----:B------:R-:W-:Y:S06]  /*0ee0*/  BAR.SYNC.DEFER_BLOCKING 0x0 ;  /* 0x0000000000007b1d */ /* 0x000fec0000010000 */
[----:B------:R-:W-:Y:S05]  /*0ef0*/  BRA.U UP0, `(.L_x_281) ;  /* 0x0000000100347547 */ /* 0x000fea000b800000 */
[----:B------:R-:W-:Y:S01]  /*0f00*/  LEA R4, R7, UR5, 0x1 ;  /* 0x0000000507047c11 */ /* 0x000fe2000f8e08ff */
[----:B------:R-:W-:-:S04]  /*0f10*/  UIADD3 UR4, UPT, UPT, UR4, 0x4, URZ ;  /* 0x0000000404047890 */ /* 0x000fc8000fffe0ff */
[----:B------:R-:W-:Y:S01]  /*0f20*/  STS.U16 [R4], R25 ;  /* 0x0000001904007388 */ /* 0x000fe20000000400 */
[----:B------:R-:W-:Y:S01]  /*0f30*/  IMAD R7, R7, 0x2, R4 ;  /* 0x0000000207077824 */ /* 0x000fe200078e0204 */
[----:B------:R-:W-:Y:S06]  /*0f40*/  BAR.SYNC.DEFER_BLOCKING 0x0 ;  /* 0x0000000000007b1d */ /* 0x000fec0000010000 */
[----:B------:R-:W0:Y:S02]  /*0f50*/  LDS.U16 R5, [R31] ;  /* 0x000000001f057984 */ /* 0x000e240000000400 */
[----:B------:R-:W-:Y:S06]  /*0f60*/  BAR.SYNC.DEFER_BLOCKING 0x0 ;  /* 0x0000000000007b1d */ /* 0x000fec0000010000 */
[----:B-----5:R1:W-:Y:S02]  /*0f70*/  STS [R7], R28 ;  /* 0x0000001c07007388 */ /* 0x0203e40000000800 */
[----:B------:R-:W-:Y:S01]  /*0f80*/  BAR.SYNC.DEFER_BLOCKING 0x0 ;  /* 0x0000000000007b1d */ /* 0x000fe20000010000 */
[----:B0-----:R-:W-:-:S05]  /*0f90*/  PRMT R25, R5, 0x7610, R25 ;  /* 0x0000761005197816 */ /* 0x001fca0000000019 */
[----:B------:R1:W0:Y:S02]  /*0fa0*/  LDS R28, [R29] ;  /* 0x000000001d1c7984 */ /* 0x0002240000000800 */
[----:B------:R-:W-:Y:S06]  /*0fb0*/  BAR.SYNC.DEFER_BLOCKING 0x0 ;  /* 0x0000000000007b1d */ /* 0x000fec0000010000 */
[----:B------:R-:W-:Y:S05]  /*0fc0*/  BRA `(.L_x_282) ;  /* 0xfffffff000c07947 */ /* 0x000fea000383ffff */
.L_x_281:
[----:B------:R-:W-:Y:S02]  /*0fd0*/  LEA R4, R7, UR5, 0x1 ;  /* 0x0000000507047c11 */ /* 0x000fe4000f8e08ff */
[----:B------:R-:W-:-:S03]  /*0fe0*/  ISETP.GE.AND P0, PT, R0, R35, PT ;  /* 0x000000230000720c */ /* 0x000fc60003f06270 */
[----:B------:R0:W-:Y:S01]  /*0ff0*/  STS.U16 [R4], R25 ;  /* 0x0000001904007388 */ /* 0x0001e20000000400 */
[----:B------:R-:W-:Y:S01]  /*1000*/  IMAD R7, R7, 0x2, R4 ;  /* 0x0000000207077824 */ /* 0x000fe200078e0204 */
[----:B------:R-:W-:Y:S06]  /*1010*/  BAR.SYNC.DEFER_BLOCKING 0x0 ;  /* 0x0000000000007b1d */ /* 0x000fec0000010000 */
[----:B------:R-:W1:Y:S02]  /*1020*/  LDS.U16 R31, [R31] ;  /* 0x000000001f1f7984 */ /* 0x000e640000000400 */
[----:B------:R-:W-:Y:S06]  /*1030*/  BAR.SYNC.DEFER_BLOCKING 0x0 ;  /* 0x0000000000007b1d */ /* 0x000fec0000010000 */
[----:B-----5:R0:W-:Y:S02]  /*1040*/  STS [R7], R28 ;  /* 0x0000001c07007388 */ /* 0x0201e40000000800 */
[----:B------:R-:W-:Y:S06]  /*1050*/  BAR.SYNC.DEFER_BLOCKING 0x0 ;  /* 0x0000000000007b1d */ /* 0x000fec0000010000 */
[----:B------:R-:W-:Y:S05]  /*1060*/  @P0 EXIT ;  /* 0x000000000000094d */ /* 0x000fea0003800000 */
[----:B------:R-:W2:Y:S01]  /*1070*/  LDS R29, [R29] ;  /* 0x000000001d1d7984 */ /* 0x000ea20000000800 */
[----:B------:R-:W3:Y:S01]  /*1080*/  LDCU.64 UR4, c[0x0][0x388] ;  /* 0x00007100ff0477ac */ /* 0x000ee20008000a00 */
[----:B-1----:R-:W-:Y:S02]  /*1090*/  PRMT R3, R31, 0x9910, RZ ;  /* 0x000099101f037816 */ /* 0x002fe400000000ff */
[----:B------:R-:W-:Y:S01]  /*10a0*/  IADD3 R33, P1, PT, R33, R0, RZ ;  /* 0x0000000021217210 */ /* 0x000fe20007f3e0ff */
[----:B------:R-:W0:Y:S01]  /*10b0*/  LDCU.64 UR6, c[0x0][0x398] ;  /* 0x00007300ff0677ac */ /* 0x000e220008000a00 */
[----:B------:R-:W-:Y:S01]  /*10c0*/  IMAD.MOV.U32 R0, RZ, RZ, 0x8000 ;  /* 0x00008000ff007424 */ /* 0x000fe200078e00ff */
[----:B------:R-:W-:Y:S02]  /*10d0*/  ISETP.GT.AND P0, PT, R3, -0x1, PT ;  /* 0xffffffff0300780c */ /* 0x000fe40003f04270 */
[----:B------:R-:W-:Y:S02]  /*10e0*/  IMAD.X R6, RZ, RZ, R2, P1 ;  /* 0x000000ffff067224 */ /* 0x000fe400008e0602 */
[----:B------:R-:W-:-:S04]  /*10f0*/  SEL R0, R0, 0xffff, !P0 ;  /* 0x0000ffff00007807 */ /* 0x000fc80004000000 */
[----:B------:R-:W-:Y:S02]  /*1100*/  LOP3.LUT R31, R0, R31, RZ, 0x3c, !PT ;  /* 0x0000001f001f7212 */ /* 0x000fe400078e3cff */
[C---:B---3--:R-:W-:Y:S02]  /*1110*/  LEA R2, P1, R33.reuse, UR4, 0x1 ;  /* 0x0000000421027c11 */ /* 0x048fe4000f8208ff */
[C---:B0-----:R-:W-:Y:S02]  /*1120*/  LEA R4, P2, R33.reuse, UR6, 0x2 ;  /* 0x0000000621047c11 */ /* 0x041fe4000f8410ff */
[C-C-:B------:R-:W-:Y:S02]  /*1130*/  LEA.HI.X R3, R33.reuse, UR5, R6.reuse, 0x1, P1 ;  /* 0x0000000521037c11 */ /* 0x140fe400088f0c06 */
[----:B------:R-:W-:-:S03]  /*1140*/  LEA.HI.X R5, R33, UR7, R6, 0x2, P2 ;  /* 0x0000000721057c11 */ /* 0x000fc600090f1406 */
[----:B------:R-:W-:Y:S04]  /*1150*/  STG.E.U16 desc[UR8][R2.64], R31 ;  /* 0x0000001f02007986 */ /* 0x000fe8000c101508 */
[----:B--2---:R-:W-:Y:S01]  /*1160*/  STG.E desc[UR8][R4.64], R29 ;  /* 0x0000001d04007986 */ /* 0x004fe2000c101908 */
[----:B------:R-:W-:Y:S05]  /*1170*/  EXIT ;  /* 0x000000000000794d */ /* 0x000fea0003800000 */
.L_x_283:
        /* <DEDUP_REMOVED lines=16> */
.L_x_2059:


//--------------------- .text._ZN17fastertransformer19segmented_topp_impl15blockSortKernelI6__halfLi896ELi1EEEvPKT_PS3_PKiPiS8_iii --------------------------
	.section	.text._ZN17fastertransformer19segmented_topp_impl15blockSortKernelI6__halfLi896ELi1EEEvPKT_PS3_PKiPiS8_iii,"ax",@progbits
	.align	128
        .global         _ZN17fastertransformer19segmented_topp_impl15blockSortKernelI6__halfLi896ELi1EEEvPKT_PS3_PKiPiS8_iii
        .type           _ZN17fastertransformer19segmented_topp_impl15blockSortKernelI6__halfLi896ELi1EEEvPKT_PS3_PKiPiS8_iii,@function
        .size           _ZN17fastertransformer19segmented_topp_impl15blockSortKernelI6__halfLi896ELi1EEEvPKT_PS3_PKiPiS8_iii,(.L_x_2060 - _ZN17fastertransformer19segmented_topp_impl15blockSortKernelI6__halfLi896ELi1EEEvPKT_PS3_PKiPiS8_iii)
        .other          _ZN17fastertransformer19segmented_topp_impl15blockSortKernelI6__halfLi896ELi1EEEvPKT_PS3_PKiPiS8_iii,@"STO_CUDA_ENTRY STV_DEFAULT"
_ZN17fastertransformer19segmented_topp_impl15blockSortKernelI6__halfLi896ELi1EEEvPKT_PS3_PKiPiS8_iii:
.text._ZN17fastertransformer19segmented_topp_impl15blockSortKernelI6__halfLi896ELi1EEEvPKT_PS3_PKiPiS8_iii:
        /* <DEDUP_REMOVED lines=33> */
[----:B------:R-:W-:Y:S02]  /*0210*/  UBMSK UR7, URZ, 0x4 ;  /* 0x00000004ff07789b */ /* 0x000fe40008000000 */
        /* <DEDUP_REMOVED lines=12> */
.L_x_285:
[----:B------:R-:W-:Y:S01]  /*02e0*/  PRMT R4, R24, 0x9910, RZ ;  /* 0x0000991018047816 */ /* 0x000fe200000000ff */
[----:B------:R-:W-:Y:S01]  /*02f0*/  STS [R27], RZ ;  /* 0x000000ff1b007388 */ /* 0x000fe20000000800 */
[----:B------:R-:W-:Y:S01]  /*0300*/  ISETP.NE.AND P1, PT, R3, 0x1f, PT ;  /* 0x0000001f0300780c */ /* 0x000fe20003f25270 */
[----:B0-----:R-:W0:Y:S01]  /*0310*/  S2UR UR6, SR_CgaCtaId ;  /* 0x00000000000679c3 */ /* 0x001e220000008800 */
[----:B------:R-:W-:Y:S01]  /*0320*/  ISETP.NE.AND P0, PT, R4, 0x7fff, PT ;  /* 0x00007fff0400780c */ /* 0x000fe20003f05270 */
[----:B------:R-:W-:Y:S01]  /*0330*/  STS [R27+0xe00], RZ ;  /* 0x000e00ff1b007388 */ /* 0x000fe20000000800 */
[----:B------:R-:W-:Y:S01]  /*0340*/  UMOV UR5, 0x400 ;  /* 0x0000040000057882 */ /* 0x000fe20000000000 */
[----:B------:R-:W-:Y:S01]  /*0350*/  ISETP.NE.AND P2, PT, R28, 0x1a, PT ;  /* 0x0000001a1c00780c */ /* 0x000fe20003f45270 */
[----:B------:R-:W-:Y:S01]  /*0360*/  UISETP.GE.U32.AND UP0, UPT, UR4, 0xc, UPT ;  /* 0x0000000c0400788c */ /* 0x000fe2000bf06070 */
[----:B------:R-:W-:Y:S01]  /*0370*/  SEL R4, R24, 0x8000, P0 ;  /* 0x0000800018047807 */ /* 0x000fe20000000000 */
[----:B------:R-:W-:Y:S01]  /*0380*/  STS [R27+0x1c00], RZ ;  /* 0x001c00ff1b007388 */ /* 0x000fe20000000800 */
[----:B------:R-:W-:-:S02]  /*0390*/  ISETP.NE.AND P3, PT, R28, 0x1b, PT ;  /* 0x0000001b1c00780c */ /* 0x000fc40003f65270 */
[----:B------:R-:W-:Y:S01]  /*03a0*/  LOP3.LUT R4, R4, 0xffff, RZ, 0xc0, !PT ;  /* 0x0000ffff04047812 */ /* 0x000fe200078ec0ff */
[----:B------:R-:W-:Y:S03]  /*03b0*/  STS [R27+0x2a00], RZ ;  /* 0x002a00ff1b007388 */ /* 0x000fe60000000800 */
[----:B------:R-:W-:Y:S01]  /*03c0*/  SHF.R.U32.HI R4, RZ, UR4, R4 ;  /* 0x00000004ff047c19 */ /* 0x000fe20008011604 */
[----:B------:R-:W-:Y:S03]  /*03d0*/  STS [R27+0x3800], RZ ;  /* 0x003800ff1b007388 */ /* 0x000fe60000000800 */
[----:B------:R-:W-:Y:S01]  /*03e0*/  LOP3.LUT R4, R4, UR7, RZ, 0xc0, !PT ;  /* 0x0000000704047c12 */ /* 0x000fe2000f8ec0ff */
[----:B------:R-:W-:Y:S03]  /*03f0*/  STS [R27+0x4600], RZ ;  /* 0x004600ff1b007388 */ /* 0x000fe60000000800 */
[----:B------:R-:W-:Y:S01]  /*0400*/  LOP3.LUT R6, R4, 0x7, RZ, 0xc, !PT ;  /* 0x0000000704067812 */ /* 0x000fe200078e0cff */
[----:B------:R-:W-:Y:S01]  /*0410*/  STS [R27+0x5400], RZ ;  /* 0x005400ff1b007388 */ /* 0x000fe20000000800 */
[----:B------:R-:W-:Y:S01]  /*0420*/  SHF.R.U32.HI R4, RZ, 0x2, R4 ;  /* 0x00000002ff047819 */ /* 0x000fe20000011604 */
[----:B0-----:R-:W-:-:S02]  /*0430*/  ULEA UR5, UR6, UR5, 0x18 ;  /* 0x0000000506057291 */ /* 0x001fc4000f8ec0ff */
[----:B------:R-:W-:Y:S01]  /*0440*/  IMAD R5, R6, 0xe00, R27 ;  /* 0x00000e0006057824 */ /* 0x000fe200078e021b */
[----:B------:R-:W-:Y:S01]  /*0450*/  LOP3.LUT R4, R4, 0x3ffe, RZ, 0xc0, !PT ;  /* 0x00003ffe04047812 */ /* 0x000fe200078ec0ff */
[----:B------:R-:W-:Y:S04]  /*0460*/  STS [R27+0x6200], RZ ;  /* 0x006200ff1b007388 */ /* 0x000fe80000000800 */
[----:B------:R-:W-:Y:S01]  /*0470*/  IMAD.IADD R5, R5, 0x1, -R4 ;  /* 0x0000000105057824 */ /* 0x000fe200078e0a04 */
[----:B------:R-:W-:Y:S04]  /*0480*/  STS [R27+0x7000], RZ ;  /* 0x007000ff1b007388 */ /* 0x000fe80000000800 */
        /* <DEDUP_REMOVED lines=86> */
[----:B------:R-:W1:Y:S03]  /*09f0*/  LDS.128 R8, [UR5+0x7e50] ;  /* 0x007e5005ff087984 */ /* 0x000e660008000c00 */
        /* <DEDUP_REMOVED lines=25> */
[----:B------:R-:W-:Y:S02]  /*0b90*/  SEL R35, R11, R35, !P1 ;  /* 0x000000230b237207 */ /* 0x000fe40004800000 */
[----:B------:R-:W-:-:S04]  /*0ba0*/  ISETP.NE.AND P1, PT, R3, RZ, PT ;  /* 0x000000ff0300720c */ /* 0x000fc80003f25270 */
[----:B------:R-:W-:Y:S01]  /*0bb0*/  SEL R8, R16, RZ, P1 ;  /* 0x000000ff10087207 */ /* 0x000fe20000800000 */
[----:B0-----:R-:W-:-:S04]  /*0bc0*/  IMAD.IADD R12, R11, 0x1, R12 ;  /* 0x000000010b0c7824 */ /* 0x001fc800078e020c */
[----:B------:R-:W-:Y:S01]  /*0bd0*/  IMAD.IADD R13, R13, 0x1, R12 ;  /* 0x000000010d0d7824 */ /* 0x000fe200078e020c */
[----:B------:R-:W-:Y:S02]  /*0be0*/  SEL R35, R12, R35, !P0 ;  /* 0x000000230c237207 */ /* 0x000fe40004000000 */
[----:B------:R-:W-:Y:S01]  /*0bf0*/  ISETP.GT.U32.AND P0, PT, R0, 0x1f, PT ;  /* 0x0000001f0000780c */ /* 0x000fe20003f04070 */
[----:B------:R-:W-:Y:S01]  /*0c00*/  IMAD.IADD R14, R14, 0x1, R13 ;  /* 0x000000010e0e7824 */ /* 0x000fe200078e020d */
[----:B------:R-:W-:Y:S02]  /*0c10*/  SEL R35, R13, R35, !P2 ;  /* 0x000000230d237207 */ /* 0x000fe40005000000 */
[----:B------:R-:W-:Y:S01]  /*0c20*/  ISETP.GT.U32.OR P2, PT, R0, 0x1f, P1 ;  /* 0x0000001f0000780c */ /* 0x000fe20000f44470 */
[----:B------:R-:W-:Y:S01]  /*0c30*/  IMAD.IADD R15, R15, 0x1, R14 ;  /* 0x000000010f0f7824 */ /* 0x000fe200078e020e */
[----:B------:R-:W-:-:S07]  /*0c40*/  SEL R35, R14, R35, !P3 ;  /* 0x000000230e237207 */ /* 0x000fce0005800000 */
[----:B------:R-:W-:Y:S01]  /*0c50*/  @P0 IMAD.IADD R16, R35, 0x1, R8 ;  /* 0x0000000123100824 */ /* 0x000fe200078e0208 */
[----:B------:R-:W-:-:S03]  /*0c60*/  ISETP.NE.AND P0, PT, R0, RZ, PT ;  /* 0x000000ff0000720c */ /* 0x000fc60003f05270 */
[----:B------:R-:W-:-:S05]  /*0c70*/  @!P2 IMAD.U32 R16, R15, 0x10000, RZ ;  /* 0x000100000f10a824 */ /* 0x000fca00078e00ff */
[----:B------:R-:W-:Y:S01]  /*0c80*/  @!P2 STS [UR5+0x7e8c], R16 ;  /* 0x007e8c10ff00a988 */ /* 0x000fe20008000805 */
[----:B------:R-:W-:Y:S06]  /*0c90*/  BAR.SYNC.DEFER_BLOCKING 0x0 ;  /* 0x0000000000007b1d */ /* 0x000fec0000010000 */
[----:B------:R-:W0:Y:S02]  /*0ca0*/  LDS R8, [UR5+0x7e8c] ;  /* 0x007e8c05ff087984 */ /* 0x000e240008000800 */
[----:B0-----:R-:W-:-:S05]  /*0cb0*/  SEL R9, R8, RZ, P0 ;  /* 0x000000ff08097207 */ /* 0x001fca0000000000 */
[----:B------:R-:W-:-:S04]  /*0cc0*/  IMAD.IADD R8, R9, 0x1, R16 ;  /* 0x0000000109087824 */ /* 0x000fc800078e0210 */
        /* <DEDUP_REMOVED lines=35> */
.L_x_284:
        /* <DEDUP_REMOVED lines=12> */
[----:B01----:R-:W-:Y:S02]  /*0fc0*/  PRMT R3, R29, 0x9910, RZ ;  /* 0x000099101d037816 */ /* 0x003fe400000000ff */
        /* <DEDUP_REMOVED lines=14> */
.L_x_286:
        /* <DEDUP_REMOVED lines=13> */
.L_x_2060:


//--------------------- .text._ZN17fastertransformer19segmented_topp_impl15blockSortKernelI6__halfLi768ELi1EEEvPKT_PS3_PKiPiS8_iii --------------------------
	.section	.text._ZN17fastertransformer19segmented_topp_impl15blockSortKernelI6__halfLi768ELi1EEEvPKT_PS3_PKiPiS8_iii,"ax",@progbits
	.align	128
        .global         _ZN17fastertransformer19segmented_topp_impl15blockSortKernelI6__halfLi768ELi1EEEvPKT_PS3_PKiPiS8_iii
        .type           _ZN17fastertransformer19segmented_topp_impl15blockSortKernelI6__halfLi768ELi1EEEvPKT_PS3_PKiPiS8_iii,@function
        .size           _ZN17fastertransformer19segmented_topp_impl15blockSortKernelI6__halfLi768ELi1EEEvPKT_PS3_PKiPiS8_iii,(.L_x_2061 - _ZN17fastertransformer19segmented_topp_impl15blockSortKernelI6__halfLi768ELi1EEEvPKT_PS3_PKiPiS8_iii)
        .other          _ZN17fastertransformer19segmented_topp_impl15blockSortKernelI6__halfLi768ELi1EEEvPKT_PS3_PKiPiS8_iii,@"STO_CUDA_ENTRY STV_DEFAULT"
_ZN17fastertransformer19segmented_topp_impl15blockSortKernelI6__halfLi768ELi1EEEvPKT_PS3_PKiPiS8_iii:
.text._ZN17fastertransformer19segmented_topp_impl15blockSortKernelI6__halfLi768ELi1EEEvPKT_PS3_PKiPiS8_iii:
        /* <DEDUP_REMOVED lines=34> */
[C---:B------:R-:W-:Y:S02]  /*0220*/  LEA R31, R0.reuse, UR4, 0x1 ;  /* 0x00000004001f7c11 */ /* 0x040fe4000f8e08ff */
        /* <DEDUP_REMOVED lines=10> */
.L_x_288:
[----:B------:R-:W-:Y:S01]  /*02d0*/  PRMT R4, R25, 0x9910, RZ ;  /* 0x0000991019047816 */ /* 0x000fe200000000ff */
[----:B------:R-:W-:Y:S01]  /*02e0*/  UBMSK UR5, URZ, 0x4 ;  /* 0x00000004ff05789b */ /* 0x000fe20008000000 */
[----:B------:R-:W-:Y:S01]  /*02f0*/  STS [R29], RZ ;  /* 0x000000ff1d007388 */ /* 0x000fe20000000800 */
[----:B------:R-:W-:Y:S01]  /*0300*/  ISETP.NE.AND P1, PT, R3, 0x1f, PT ;  /* 0x0000001f0300780c */ /* 0x000fe20003f25270 */
[----:B0-----:R-:W0:Y:S01]  /*0310*/  S2UR UR6, SR_CgaCtaId ;  /* 0x00000000000679c3 */ /* 0x001e220000008800 */
[----:B------:R-:W-:Y:S01]  /*0320*/  ISETP.NE.AND P0, PT, R4, 0x7fff, PT ;  /* 0x00007fff0400780c */ /* 0x000fe20003f05270 */
[----:B------:R-:W-:Y:S01]  /*0330*/  STS [R29+0xc00], RZ ;  /* 0x000c00ff1d007388 */ /* 0x000fe20000000800 */
[----:B------:R-:W-:Y:S01]  /*0340*/  SHF.R.U32.HI R21, RZ, 0x5, R0 ;  /* 0x00000005ff157819 */ /* 0x000fe20000011600 */
[----:B------:R-:W-:Y:S01]  /*0350*/  UISETP.GE.U32.AND UP0, UPT, UR4, 0xc, UPT ;  /* 0x0000000c0400788c */ /* 0x000fe2000bf06070 */
[----:B------:R-:W-:Y:S01]  /*0360*/  SEL R4, R25, 0x8000, P0 ;  /* 0x0000800019047807 */ /* 0x000fe20000000000 */
[----:B------:R-:W-:Y:S01]  /*0370*/  STS [R29+0x1800], RZ ;  /* 0x001800ff1d007388 */ /* 0x000fe20000000800 */
[----:B------:R-:W-:-:S02]  /*0380*/  ISETP.NE.AND P4, PT, R21, 0x16, PT ;  /* 0x000000161500780c */ /* 0x000fc40003f85270 */
[----:B------:R-:W-:Y:S01]  /*0390*/  LOP3.LUT R4, R4, 0xffff, RZ, 0xc0, !PT ;  /* 0x0000ffff04047812 */ /* 0x000fe200078ec0ff */
[----:B------:R-:W-:Y:S01]  /*03a0*/  STS [R29+0x2400], RZ ;  /* 0x002400ff1d007388 */ /* 0x000fe20000000800 */
[----:B------:R-:W-:Y:S02]  /*03b0*/  ISETP.NE.AND P3, PT, R21, 0x17, PT ;  /* 0x000000171500780c */ /* 0x000fe40003f65270 */
[----:B------:R-:W-:Y:S01]  /*03c0*/  SHF.R.U32.HI R4, RZ, UR4, R4 ;  /* 0x00000004ff047c19 */ /* 0x000fe20008011604 */
[----:B------:R-:W-:Y:S03]  /*03d0*/  STS [R29+0x3000], RZ ;  /* 0x003000ff1d007388 */ /* 0x000fe60000000800 */
[----:B------:R-:W-:Y:S01]  /*03e0*/  LOP3.LUT R4, R4, UR5, RZ, 0xc0, !PT ;  /* 0x0000000504047c12 */ /* 0x000fe2000f8ec0ff */
[----:B------:R-:W-:Y:S01]  /*03f0*/  STS [R29+0x3c00], RZ ;  /* 0x003c00ff1d007388 */ /* 0x000fe20000000800 */
[----:B------:R-:W-:-:S02]  /*0400*/  UMOV UR5, 0x400 ;  /* 0x0000040000057882 */ /* 0x000fc40000000000 */
[----:B------:R-:W-:Y:S01]  /*0410*/  LOP3.LUT R6, R4, 0x7, RZ, 0xc, !PT ;  /* 0x0000000704067812 */ /* 0x000fe200078e0cff */
[----:B------:R-:W-:Y:S01]  /*0420*/  STS [R29+0x4800], RZ ;  /* 0x004800ff1d007388 */ /* 0x000fe20000000800 */
[----:B------:R-:W-:Y:S01]  /*0430*/  SHF.R.U32.HI R4, RZ, 0x2, R4 ;  /* 0x00000002ff047819 */ /* 0x000fe20000011604 */
[----:B0-----:R-:W-:Y:S02]  /*0440*/  ULEA UR5, UR6, UR5, 0x18 ;  /* 0x0000000506057291 */ /* 0x001fe4000f8ec0ff */
        /* <DEDUP_REMOVED lines=51> */
[C---:B-1----:R-:W-:Y:S01]  /*0780*/  IMAD.IADD R12, R30.reuse, 0x1, R12 ;  /* 0x000000011e0c7824 */ /* 0x042fe200078e020c */
        /* <DEDUP_REMOVED lines=14> */
[C---:B------:R-:W-:Y:S02]  /*0870*/  SEL R37, R30.reuse, R37, !P0 ;  /* 0x000000251e257207 */ /* 0x040fe40004000000 */
        /* <DEDUP_REMOVED lines=10> */
[C---:B------:R-:W-:Y:S01]  /*0920*/  ISETP.NE.AND P0, PT, R21.reuse, 0xc, PT ;  /* 0x0000000c1500780c */ /* 0x040fe20003f05270 */
        /* <DEDUP_REMOVED lines=26> */
[C---:B------:R-:W-:Y:S01]  /*0ad0*/  SEL R37, R11.reuse, R37, !P0 ;  /* 0x000000250b257207 */ /* 0x040fe20004000000 */
[----:B-1----:R-:W-:Y:S01]  /*0ae0*/  IMAD.IADD R12, R11, 0x1, R12 ;  /* 0x000000010b0c7824 */ /* 0x002fe200078e020c */
[----:B------:R-:W-:-:S03]  /*0af0*/  ISETP.GT.U32.AND P0, PT, R0, 0x1f, PT ;  /* 0x0000001f0000780c */ /* 0x000fc60003f04070 */
[----:B------:R-:W-:Y:S01]  /*0b00*/  IMAD.IADD R13, R13, 0x1, R12 ;  /* 0x000000010d0d7824 */ /* 0x000fe200078e020c */
[----:B------:R-:W-:Y:S02]  /*0b10*/  SEL R37, R12, R37, !P1 ;  /* 0x000000250c257207 */ /* 0x000fe40004800000 */
[----:B------:R-:W-:Y:S01]  /*0b20*/  ISETP.NE.AND P1, PT, R3, RZ, PT ;  /* 0x000000ff0300720c */ /* 0x000fe20003f25270 */
[----:B------:R-:W-:Y:S01]  /*0b30*/  IMAD.IADD R14, R14, 0x1, R13 ;  /* 0x000000010e0e7824 */ /* 0x000fe200078e020d */
[----:B------:R-:W-:Y:S02]  /*0b40*/  SEL R37, R13, R37, !P4 ;  /* 0x000000250d257207 */ /* 0x000fe40006000000 */
[----:B------:R-:W-:Y:S01]  /*0b50*/  ISETP.GT.U32.OR P2, PT, R0, 0x1f, P1 ;  /* 0x0000001f0000780c */ /* 0x000fe20000f44470 */
[----:B------:R-:W-:Y:S01]  /*0b60*/  IMAD.IADD R15, R15, 0x1, R14 ;  /* 0x000000010f0f7824 */ /* 0x000fe200078e020e */
[----:B------:R-:W-:Y:S02]  /*0b70*/  SEL R8, R19, RZ, P1 ;  /* 0x000000ff13087207 */ /* 0x000fe40000800000 */
[----:B------:R-:W-:-:S05]  /*0b80*/  SEL R37, R14, R37, !P3 ;  /* 0x000000250e257207 */ /* 0x000fca0005800000 */
        /* <DEDUP_REMOVED lines=43> */
.L_x_287:
        /* <DEDUP_REMOVED lines=27> */
.L_x_289:
        /* <DEDUP_REMOVED lines=9> */
.L_x_2061:


//--------------------- .text._ZN17fastertransformer19segmented_topp_impl15blockSortKernelI6__halfLi640ELi1EEEvPKT_PS3_PKiPiS8_iii --------------------------
	.section	.text._ZN17fastertransformer19segmented_topp_impl15blockSortKernelI6__halfLi640ELi1EEEvPKT_PS3_PKiPiS8_iii,"ax",@progbits
	.align	128
        .global         _ZN17fastertransformer19segmented_topp_impl15blockSortKernelI6__halfLi640ELi1EEEvPKT_PS3_PKiPiS8_iii
        .type           _ZN17fastertransformer19segmented_topp_impl15blockSortKernelI6__halfLi640ELi1EEEvPKT_PS3_PKiPiS8_iii,@function
        .size           _ZN17fastertransformer19segmented_topp_impl15blockSortKernelI6__halfLi640ELi1EEEvPKT_PS3_PKiPiS8_iii,(.L_x_2062 - _ZN17fastertransformer19segmented_topp_impl15blockSortKernelI6__halfLi640ELi1EEEvPKT_PS3_PKiPiS8_iii)
        .other          _ZN17fastertransformer19segmented_topp_impl15blockSortKernelI6__halfLi640ELi1EEEvPKT_PS3_PKiPiS8_iii,@"STO_CUDA_ENTRY STV_DEFAULT"
_ZN17fastertransformer19segmented_topp_impl15blockSortKernelI6__halfLi640ELi1EEEvPKT_PS3_PKiPiS8_iii:
.text._ZN17fastertransformer19segmented_topp_impl15blockSortKernelI6__halfLi640ELi1EEEvPKT_PS3_PKiPiS8_iii:
        /* <DEDUP_REMOVED lines=23> */
[----:B------:R-:W2:Y:S01]  /*0170*/  @!P0 LDG.E.U16 R0, desc[UR8][R6.64] ;  /* 0x0000000806008981 */ /* 0x000ea2000c1e1500 */
[----:B------:R-:W0:Y:S01]  /*0180*/  S2UR UR5, SR_CgaCtaId ;  /* 0x00000000000579c3 */ /* 0x000e220000008800 */
[----:B-1----:R-:W-:Y:S01]  /*0190*/  @!P0 LEA R8, P1, R2, R8, 0x2 ;  /* 0x0000000802088211 */ /* 0x002fe200078210ff */
[----:B------:R-:W-:-:S03]  /*01a0*/  IMAD.MOV.U32 R30, RZ, RZ, -0x1 ;  /* 0xffffffffff1e7424 */ /* 0x000fc600078e00ff */
[----:B------:R-:W-:Y:S02]  /*01b0*/  @!P0 LEA.HI.X R9, R2, R9, R5, 0x2, P1 ;  /* 0x0000000902098211 */ /* 0x000fe400008f1405 */
[----:B------:R-:W1:Y:S03]  /*01c0*/  S2R R2, SR_LANEID ;  /* 0x0000000000027919 */ /* 0x000e660000000000 */
[----:B------:R3:W5:Y:S01]  /*01d0*/  @!P0 LDG.E R30, desc[UR8][R8.64] ;  /* 0x00000008081e8981 */ /* 0x000762000c1e1900 */
[----:B------:R-:W-:Y:S01]  /*01e0*/  UMOV UR4, 0x400 ;  /* 0x0000040000047882 */ /* 0x000fe20000000000 */
[----:B------:R-:W-:Y:S01]  /*01f0*/  SHF.R.U32.HI R28, RZ, 0x5, R4 ;  /* 0x00000005ff1c7819 */ /* 0x000fe20000011604 */
[----:B------:R-:W-:Y:S02]  /*0200*/  UBMSK UR7, URZ, 0x4 ;  /* 0x00000004ff07789b */ /* 0x000fe40008000000 */
[----:B0-----:R-:W-:-:S06]  /*0210*/  ULEA UR4, UR5, UR4, 0x18 ;  /* 0x0000000405047291 */ /* 0x001fcc000f8ec0ff */
[----:B------:R-:W-:-:S05]  /*0220*/  LEA R29, R4, UR4, 0x1 ;  /* 0x00000004041d7c11 */ /* 0x000fca000f8e08ff */
[----:B------:R-:W-:-:S04]  /*0230*/  IMAD R27, R4, 0x2, R29 ;  /* 0x00000002041b7824 */ /* 0x000fc800078e021d */
[----:B------:R-:W-:Y:S01]  /*0240*/  IMAD R26, R4, 0x20, R27 ;  /* 0x00000020041a7824 */ /* 0x000fe200078e021b */
[----:B------:R-:W-:Y:S01]  /*0250*/  BAR.SYNC.DEFER_BLOCKING 0x0 ;  /* 0x0000000000007b1d */ /* 0x000fe20000010000 */
[----:B--2---:R-:W-:-:S04]  /*0260*/  PRMT R5, R0, 0x9910, RZ ;  /* 0x0000991000057816 */ /* 0x004fc800000000ff */
[----:B------:R-:W-:Y:S01]  /*0270*/  ISETP.GT.AND P0, PT, R5, -0x1, PT ;  /* 0xffffffff0500780c */ /* 0x000fe20003f04270 */
[----:B------:R-:W-:-:S05]  /*0280*/  IMAD.MOV.U32 R5, RZ, RZ, 0x8000 ;  /* 0x00008000ff057424 */ /* 0x000fca00078e00ff */
[----:B------:R-:W-:-:S04]  /*0290*/  SEL R5, R5, 0xffff, P0 ;  /* 0x0000ffff05057807 */ /* 0x000fc80000000000 */
[----:B------:R-:W-:Y:S02]  /*02a0*/  LOP3.LUT R5, R5, R0, RZ, 0x3c, !PT ;  /* 0x0000000005057212 */ /* 0x000fe400078e3cff */
[----:B------:R-:W-:Y:S01]  /*02b0*/  LEA R0, R28, UR4, 0x2 ;  /* 0x000000041c007c11 */ /* 0x000fe2000f8e10ff */
[----:B-1-3--:R-:W-:-:S06]  /*02c0*/  UMOV UR4, URZ ;  /* 0x000000ff00047c82 */ /* 0x00afcc0008000000 */
.L_x_291:
[C---:B------:R-:W-:Y:S01]  /*02d0*/  PRMT R6, R5.reuse, 0x9910, RZ ;  /* 0x0000991005067816 */ /* 0x040fe200000000ff */
[----:B------:R-:W-:Y:S01]  /*02e0*/  STS [R27], RZ ;  /* 0x000000ff1b007388 */ /* 0x000fe20000000800 */
[----:B------:R-:W-:Y:S01]  /*02f0*/  ISETP.NE.AND P1, PT, R2, 0x1f, PT ;  /* 0x0000001f0200780c */ /* 0x000fe20003f25270 */
[----:B0-----:R-:W0:Y:S01]  /*0300*/  S2UR UR6, SR_CgaCtaId ;  /* 0x00000000000679c3 */ /* 0x001e220000008800 */
[----:B------:R-:W-:Y:S01]  /*0310*/  ISETP.NE.AND P0, PT, R6, 0x7fff, PT ;  /* 0x00007fff0600780c */ /* 0x000fe20003f05270 */
[----:B------:R-:W-:Y:S01]  /*0320*/  STS [R27+0xa00], RZ ;  /* 0x000a00ff1b007388 */ /* 0x000fe20000000800 */
[----:B------:R-:W-:Y:S01]  /*0330*/  UMOV UR5, 0x400 ;  /* 0x0000040000057882 */ /* 0x000fe20000000000 */
[C---:B------:R-:W-:Y:S01]  /*0340*/  ISETP.NE.AND P2, PT, R28.reuse, 0x12, PT ;  /* 0x000000121c00780c */ /* 0x040fe20003f45270 */
        /* <DEDUP_REMOVED lines=20> */
[----:B01----:R-:W-:-:S05]  /*0490*/  VIADD R9, R7, 0x1 ;  /* 0x0000000107097836 */ /* 0x003fca0000000000 */
        /* <DEDUP_REMOVED lines=84> */
[C---:B------:R-:W-:Y:S02]  /*09e0*/  SEL R35, R15.reuse, R35, !P1 ;  /* 0x000000230f237207 */ /* 0x040fe40004800000 */
[----:B------:R-:W-:Y:S01]  /*09f0*/  ISETP.NE.AND P1, PT, R2, RZ, PT ;  /* 0x000000ff0200720c */ /* 0x000fe20003f25270 */
        /* <DEDUP_REMOVED lines=53> */
.L_x_290:
        /* <DEDUP_REMOVED lines=15> */
[----:B------:R-:W-:Y:S01]  /*0e40*/  ISETP.GT.AND P0, PT, R0, -0x1, PT ;  /* 0xffffffff0000780c */ /* 0x000fe20003f04270 */
[----:B------:R-:W-:Y:S02]  /*0e50*/  IMAD.MOV.U32 R0, RZ, RZ, 0x8000 ;  /* 0x00008000ff007424 */ /* 0x000fe400078e00ff */
[----:B------:R-:W-:-:S03]  /*0e60*/  IMAD.X R6, RZ, RZ, R3, P1 ;  /* 0x000000ffff067224 */ /* 0x000fc600008e0603 */
        /* <DEDUP_REMOVED lines=9> */
.L_x_292:
        /* <DEDUP_REMOVED lines=16> */
.L_x_2062:


//--------------------- .text._ZN17fastertransformer19segmented_topp_impl15blockSortKernelI6__halfLi512ELi1EEEvPKT_PS3_PKiPiS8_iii --------------------------
	.section	.text._ZN17fastertransformer19segmented_topp_impl15blockSortKernelI6__halfLi512ELi1EEEvPKT_PS3_PKiPiS8_iii,"ax",@progbits
	.align	128
        .global         _ZN17fastertransformer19segmented_topp_impl15blockSortKernelI6__halfLi512ELi1EEEvPKT_PS3_PKiPiS8_iii
        .type           _ZN17fastertransformer19segmented_topp_impl15blockSortKernelI6__halfLi512ELi1EEEvPKT_PS3_PKiPiS8_iii,@function
        .size           _ZN17fastertransformer19segmented_topp_impl15blockSortKernelI6__halfLi512ELi1EEEvPKT_PS3_PKiPiS8_iii,(.L_x_2063 - _ZN17fastertransformer19segmented_topp_impl15blockSortKernelI6__halfLi512ELi1EEEvPKT_PS3_PKiPiS8_iii)
        .other          _ZN17fastertransformer19segmented_topp_impl15blockSortKernelI6__halfLi512ELi1EEEvPKT_PS3_PKiPiS8_iii,@"STO_CUDA_ENTRY STV_DEFAULT"
_ZN17fastertransformer19segmented_topp_impl15blockSortKernelI6__halfLi512ELi1EEEvPKT_PS3_PKiPiS8_iii:
.text._ZN17fastertransformer19segmented_topp_impl15blockSortKernelI6__halfLi512ELi1EEEvPKT_PS3_PKiPiS8_iii:
        /* <DEDUP_REMOVED lines=31> */
[----:B0-----:R-:W-:Y:S01]  /*01f0*/  SHF.R.U32.HI R4, RZ, 0x5, R2 ;  /* 0x00000005ff047819 */ /* 0x001fe20000011602 */
[----:B---3--:R-:W-:-:S06]  /*0200*/  ULEA UR4, UR5, UR4, 0x18 ;  /* 0x0000000405047291 */ /* 0x008fcc000f8ec0ff */
[----:B------:R-:W-:Y:S02]  /*0210*/  LEA R5, R2, UR4, 0x1 ;  /* 0x0000000402057c11 */ /* 0x000fe4000f8e08ff */
[----:B------:R-:W-:Y:S01]  /*0220*/  LEA R4, R4, UR4, 0x2 ;  /* 0x0000000404047c11 */ /* 0x000fe2000f8e10ff */
[----:B------:R-:W-:Y:S02]  /*0230*/  UMOV UR4, URZ ;  /* 0x000000ff00047c82 */ /* 0x000fe40008000000 */
[----:B----4-:R-:W-:-:S04]  /*0240*/  IMAD R7, R2, 0x2, R5 ;  /* 0x0000000202077824 */ /* 0x010fc800078e0205 */
[----:B------:R-:W-:Y:S01]  /*0250*/  IMAD R6, R2, 0x20, R7 ;  /* 0x0000002002067824 */ /* 0x000fe200078e0207 */
[----:B------:R-:W-:Y:S01]  /*0260*/  BAR.SYNC.DEFER_BLOCKING 0x0 ;  /* 0x0000000000007b1d */ /* 0x000fe20000010000 */
[----:B--2---:R-:W-:-:S04]  /*0270*/  PRMT R9, R8, 0x9910, RZ ;  /* 0x0000991008097816 */ /* 0x004fc800000000ff */
[----:B------:R-:W-:Y:S01]  /*0280*/  ISETP.GT.AND P0, PT, R9, -0x1, PT ;  /* 0xffffffff0900780c */ /* 0x000fe20003f04270 */
[----:B------:R-:W-:-:S05]  /*0290*/  IMAD.MOV.U32 R9, RZ, RZ, 0x8000 ;  /* 0x00008000ff097424 */ /* 0x000fca00078e00ff */
[----:B------:R-:W-:-:S04]  /*02a0*/  SEL R9, R9, 0xffff, P0 ;  /* 0x0000ffff09097807 */ /* 0x000fc80000000000 */
[----:B------:R-:W-:-:S04]  /*02b0*/  LOP3.LUT R9, R9, R8, RZ, 0x3c, !PT ;  /* 0x0000000809097212 */ /* 0x000fc800078e3cff */
[----:B-1----:R-:W-:-:S07]  /*02c0*/  PRMT R16, R9, 0x7610, R16 ;  /* 0x0000761009107816 */ /* 0x002fce0000000010 */
.L_x_294:
        /* <DEDUP_REMOVED lines=23> */
[----:B0-----:R-:W-:Y:S01]  /*0440*/  ULEA UR5, UR6, UR5, 0x18 ;  /* 0x0000000506057291 */ /* 0x001fe2000f8ec0ff */
[----:B------:R-:W-:Y:S02]  /*0450*/  LOP3.LUT R10, R10, 0x3ffe, RZ, 0xc0, !PT ;  /* 0x00003ffe0a0a7812 */ /* 0x000fe400078ec0ff */
[----:B------:R-:W-:Y:S01]  /*0460*/  LOP3.LUT R8, R9, 0x3800, RZ, 0xc, !PT ;  /* 0x0000380009087812 */ /* 0x000fe200078e0cff */
[----:B------:R-:W-:Y:S03]  /*0470*/  STS [R7+0x3800], RZ ;  /* 0x003800ff07007388 */ /* 0x000fe60000000800 */
[----:B------:R-:W-:Y:S01]  /*0480*/  IADD3 R17, PT, PT, -R10, R7, R8 ;  /* 0x000000070a117210 */ /* 0x000fe20007ffe108 */
        /* <DEDUP_REMOVED lines=48> */
[----:B------:R-:W-:Y:S01]  /*0790*/  ISETP.NE.AND P0, PT, R29, 0x4, PT ;  /* 0x000000041d00780c */ /* 0x000fe20003f05270 */
[----:B------:R-:W0:Y:S02]  /*07a0*/  LDS.128 R12, [UR5+0x4820] ;  /* 0x00482005ff0c7984 */ /* 0x000e240008000c00 */
        /* <DEDUP_REMOVED lines=29> */
[----:B------:R-:W-:Y:S01]  /*0980*/  ISETP.NE.AND P1, PT, R3, RZ, PT ;  /* 0x000000ff0300720c */ /* 0x000fe20003f25270 */
[----:B------:R-:W-:Y:S01]  /*0990*/  IMAD.IADD R10, R10, 0x1, R9 ;  /* 0x000000010a0a7824 */ /* 0x000fe200078e0209 */
[----:B------:R-:W-:Y:S02]  /*09a0*/  SEL R35, R9, R35, !P4 ;  /* 0x0000002309237207 */ /* 0x000fe40006000000 */
[----:B------:R-:W-:Y:S01]  /*09b0*/  ISETP.GT.U32.OR P2, PT, R2, 0x1f, P1 ;  /* 0x0000001f0200780c */ /* 0x000fe20000f44470 */
[----:B------:R-:W-:Y:S01]  /*09c0*/  IMAD.IADD R11, R11, 0x1, R10 ;  /* 0x000000010b0b7824 */ /* 0x000fe200078e020a */
[----:B------:R-:W-:-:S02]  /*09d0*/  SEL R8, R27, RZ, P1 ;  /* 0x000000ff1b087207 */ /* 0x000fc40000800000 */
        /* <DEDUP_REMOVED lines=44> */
.L_x_293:
[----:B------:R-:W-:Y:S02]  /*0ca0*/  LEA R3, R18, UR5, 0x1 ;  /* 0x0000000512037c11 */ /* 0x000fe4000f8e08ff */
[----:B------:R-:W-:-:S03]  /*0cb0*/  ISETP.GE.AND P0, PT, R2, R33, PT ;  /* 0x000000210200720c */ /* 0x000fc60003f06270 */
[----:B------:R0:W-:Y:S01]  /*0cc0*/  STS.U16 [R3], R16 ;  /* 0x0000001003007388 */ /* 0x0001e20000000400 */
[----:B------:R-:W-:Y:S01]  /*0cd0*/  IMAD R9, R18, 0x2, R3 ;  /* 0x0000000212097824 */ /* 0x000fe200078e0203 */
[----:B------:R-:W-:Y:S06]  /*0ce0*/  BAR.SYNC.DEFER_BLOCKING 0x0 ;  /* 0x0000000000007b1d */ /* 0x000fec0000010000 */
[----:B------:R0:W1:Y:S02]  /*0cf0*/  LDS.U16 R6, [R5] ;  /* 0x0000000005067984 */ /* 0x0000640000000400 */
[----:B------:R-:W-:Y:S06]  /*0d00*/  BAR.SYNC.DEFER_BLOCKING 0x0 ;  /* 0x0000000000007b1d */ /* 0x000fec0000010000 */
[----:B-----5:R0:W-:Y:S02]  /*0d10*/  STS [R9], R30 ;  /* 0x0000001e09007388 */ /* 0x0201e40000000800 */
[----:B------:R-:W-:Y:S06]  /*0d20*/  BAR.SYNC.DEFER_BLOCKING 0x0 ;  /* 0x0000000000007b1d */ /* 0x000fec0000010000 */
[----:B------:R-:W-:Y:S05]  /*0d30*/  @P0 EXIT ;  /* 0x000000000000094d */ /* 0x000fea0003800000 */
[----:B------:R-:W2:Y:S01]  /*0d40*/  LDS R7, [R7] ;  /* 0x0000000007077984 */ /* 0x000ea20000000800 */
[----:B------:R-:W3:Y:S01]  /*0d50*/  LDCU.64 UR4, c[0x0][0x388] ;  /* 0x00007100ff0477ac */ /* 0x000ee20008000a00 */
[----:B01----:R-:W-:Y:S01]  /*0d60*/  PRMT R3, R6, 0x9910, RZ ;  /* 0x0000991006037816 */ /* 0x003fe200000000ff */
[----:B------:R-:W-:Y:S01]  /*0d70*/  IMAD.MOV.U32 R9, RZ, RZ, 0x8000 ;  /* 0x00008000ff097424 */ /* 0x000fe200078e00ff */
[----:B------:R-:W-:Y:S01]  /*0d80*/  IADD3 R31, P1, PT, R31, R2, RZ ;  /* 0x000000021f1f7210 */ /* 0x000fe20007f3e0ff */
[----:B------:R-:W0:Y:S01]  /*0d90*/  LDCU.64 UR6, c[0x0][0x398] ;  /* 0x00007300ff0677ac */ /* 0x000e220008000a00 */
[----:B------:R-:W-:-:S03]  /*0da0*/  ISETP.GT.AND P0, PT, R3, -0x1, PT ;  /* 0xffffffff0300780c */ /* 0x000fc60003f04270 */
[----:B------:R-:W-:Y:S01]  /*0db0*/  IMAD.X R0, RZ, RZ, R0, P1 ;  /* 0x000000ffff007224 */ /* 0x000fe200008e0600 */
        /* <DEDUP_REMOVED lines=9> */
.L_x_295:
        /* <DEDUP_REMOVED lines=11> */
.L_x_2063:


//--------------------- .text._ZN17fastertransformer19segmented_topp_impl15blockSortKernelI6__halfLi384ELi1EEEvPKT_PS3_PKiPiS8_iii --------------------------
	.section	.text._ZN17fastertransformer19segmented_topp_impl15blockSortKernelI6__halfLi384ELi1EEEvPKT_PS3_PKiPiS8_iii,"ax",@progbits
	.align	128
        .global         _ZN17fastertransformer19segmented_topp_impl15blockSortKernelI6__halfLi384ELi1EEEvPKT_PS3_PKiPiS8_iii
        .type           _ZN17fastertransformer19segmented_topp_impl15blockSortKernelI6__halfLi384ELi1EEEvPKT_PS3_PKiPiS8_iii,@function
        .size           _ZN17fastertransformer19segmented_topp_impl15blockSortKernelI6__halfLi384ELi1EEEvPKT_PS3_PKiPiS8_iii,(.L_x_2064 - _ZN17fastertransformer19segmented_topp_impl15blockSortKernelI6__halfLi384ELi1EEEvPKT_PS3_PKiPiS8_iii)
        .other          _ZN17fastertransformer19segmented_topp_impl15blockSortKernelI6__halfLi384ELi1EEEvPKT_PS3_PKiPiS8_iii,@"STO_CUDA_ENTRY STV_DEFAULT"
_ZN17fastertransformer19segmented_topp_impl15blockSortKernelI6__halfLi384ELi1EEEvPKT_PS3_PKiPiS8_iii:
.text._ZN17fastertransformer19segmented_topp_impl15blockSortKernelI6__halfLi384ELi1EEEvPKT_PS3_PKiPiS8_iii:
        /* <DEDUP_REMOVED lines=12> */
[----:B------:R-:W1:Y:S02]  /*00c0*/  LDCU UR4, c[0x0][0x3ac] ;  /* 0x00007580ff0477ac */ /* 0x000e640008000800 */
[----:B-1----:R-:W-:-:S05]  /*00d0*/  IMAD R2, R5, UR4, RZ ;  /* 0x0000000405027c24 */ /* 0x002fca000f8e02ff */
[----:B------:R-:W-:Y:S02]  /*00e0*/  SHF.R.S32.HI R12, RZ, 0x1f, R2 ;  /* 0x0000001fff0c7819 */ /* 0x000fe40000011402 */
[----:B0-----:R-:W-:-:S13]  /*00f0*/  ISETP.GE.AND P0, PT, R3, R0, PT ;  /* 0x000000000300720c */ /* 0x001fda0003f06270 */
[----:B------:R-:W0:Y:S01]  /*0100*/  @!P0 LDC.64 R8, c[0x0][0x388] ;  /* 0x0000e200ff088b82 */ /* 0x000e220000000a00 */
[----:B------:R-:W-:-:S05]  /*0110*/  @!P0 IADD3 R7, P1, PT, R2, R3, RZ ;  /* 0x0000000302078210 */ /* 0x000fca0007f3e0ff */
[----:B------:R-:W-:Y:S02]  /*0120*/  @!P0 IMAD.X R10, RZ, RZ, R12, P1 ;  /* 0x000000ffff0a8224 */ /* 0x000fe400008e060c */
[----:B------:R-:W1:Y:S01]  /*0130*/  @!P0 LDC.64 R14, c[0x0][0x398] ;  /* 0x0000e600ff0e8b82 */ /* 0x000e620000000a00 */
[C---:B0-----:R-:W-:Y:S02]  /*0140*/  @!P0 LEA R4, P1, R7.reuse, R8, 0x1 ;  /* 0x0000000807048211 */ /* 0x041fe400078208ff */
[----:B------:R-:W-:Y:S02]  /*0150*/  PRMT R8, RZ, 0x7610, R8 ;  /* 0x00007610ff087816 */ /* 0x000fe40000000008 */
        /* <DEDUP_REMOVED lines=24> */
.L_x_297:
        /* <DEDUP_REMOVED lines=142> */
.L_x_296:
        /* <DEDUP_REMOVED lines=27> */
.L_x_298:
        /* <DEDUP_REMOVED lines=9> */
.L_x_2064:


//--------------------- .text._ZN17fastertransformer19segmented_topp_impl15blockSortKernelI6__halfLi256ELi1EEEvPKT_PS3_PKiPiS8_iii --------------------------
	.section	.text._ZN17fastertransformer19segmented_topp_impl15blockSortKernelI6__halfLi256ELi1EEEvPKT_PS3_PKiPiS8_iii,"ax",@progbits
	.align	128
        .global         _ZN17fastertransformer19segmented_topp_impl15blockSortKernelI6__halfLi256ELi1EEEvPKT_PS3_PKiPiS8_iii
        .type           _ZN17fastertransformer19segmented_topp_impl15blockSortKernelI6__halfLi256ELi1EEEvPKT_PS3_PKiPiS8_iii,@function
        .size           _ZN17fastertransformer19segmented_topp_impl15blockSortKernelI6__halfLi256ELi1EEEvPKT_PS3_PKiPiS8_iii,(.L_x_2065 - _ZN17fastertransformer19segmented_topp_impl15blockSortKernelI6__halfLi256ELi1EEEvPKT_PS3_PKiPiS8_iii)
        .other          _ZN17fastertransformer19segmented_topp_impl15blockSortKernelI6__halfLi256ELi1EEEvPKT_PS3_PKiPiS8_iii,@"STO_CUDA_ENTRY STV_DEFAULT"
_ZN17fastertransformer19segmented_topp_impl15blockSortKernelI6__halfLi256ELi1EEEvPKT_PS3_PKiPiS8_iii:
.text._ZN17fastertransformer19segmented_topp_impl15blockSortKernelI6__halfLi256ELi1EEEvPKT_PS3_PKiPiS8_iii:
        /* <DEDUP_REMOVED lines=27> */
[----:B------:R-:W-:Y:S01]  /*01b0*/  @!P0 LEA.HI.X R7, R7, R15, R10, 0x2, P1 ;  /* 0x0000000f07078211 */ /* 0x000fe200008f140a */
[----:B------:R-:W1:Y:S04]  /*01c0*/  S2R R14, SR_LANEID ;  /* 0x00000000000e7919 */ /* 0x000e680000000000 */
        /* <DEDUP_REMOVED lines=16> */
.L_x_300:
[C---:B------:R-:W-:Y:S01]  /*02d0*/  PRMT R4, R19.reuse, 0x9910, RZ ;  /* 0x0000991013047816 */ /* 0x040fe200000000ff */
        /* <DEDUP_REMOVED lines=18> */
[----:B------:R-:W-:-:S03]  /*0400*/  UMOV UR5, 0x400 ;  /* 0x0000040000057882 */ /* 0x000fc60000000000 */
[----:B------:R-:W-:Y:S01]  /*0410*/  IMAD.SHL.U32 R5, R4, 0x400, RZ ;  /* 0x0000040004057824 */ /* 0x000fe200078e00ff */
[----:B------:R-:W-:Y:S01]  /*0420*/  SHF.R.U32.HI R4, RZ, 0x2, R4 ;  /* 0x00000002ff047819 */ /* 0x000fe20000011604 */
[----:B------:R-:W-:Y:S01]  /*0430*/  STS [R18+0x1800], RZ ;  /* 0x001800ff12007388 */ /* 0x000fe20000000800 */
[----:B0-----:R-:W-:Y:S02]  /*0440*/  ULEA UR5, UR6, UR5, 0x18 ;  /* 0x0000000506057291 */ /* 0x001fe4000f8ec0ff */
        /* <DEDUP_REMOVED lines=55> */
[----:B------:R-:W-:Y:S01]  /*07c0*/  ISETP.GT.U32.AND P0, PT, R3, 0x1f, PT ;  /* 0x0000001f0300780c */ /* 0x000fe20003f04070 */
[----:B------:R-:W-:Y:S01]  /*07d0*/  IMAD.IADD R10, R10, 0x1, R9 ;  /* 0x000000010a0a7824 */ /* 0x000fe200078e0209 */
[----:B------:R-:W-:Y:S02]  /*07e0*/  SEL R21, R8, R21, !P1 ;  /* 0x0000001508157207 */ /* 0x000fe40004800000 */
[----:B------:R-:W-:Y:S01]  /*07f0*/  ISETP.NE.AND P1, PT, R14, RZ, PT ;  /* 0x000000ff0e00720c */ /* 0x000fe20003f25270 */
[----:B------:R-:W-:Y:S01]  /*0800*/  IMAD.IADD R11, R11, 0x1, R10 ;  /* 0x000000010b0b7824 */ /* 0x000fe200078e020a */
[----:B------:R-:W-:Y:S02]  /*0810*/  SEL R21, R9, R21, !P4 ;  /* 0x0000001509157207 */ /* 0x000fe40006000000 */
[----:B------:R-:W-:-:S02]  /*0820*/  ISETP.GT.U32.OR P2, PT, R3, 0x1f, P1 ;  /* 0x0000001f0300780c */ /* 0x000fc40000f44470 */
        /* <DEDUP_REMOVED lines=45> */
.L_x_299:
        /* <DEDUP_REMOVED lines=27> */
.L_x_301:
        /* <DEDUP_REMOVED lines=13> */
.L_x_2065:


//--------------------- .text._ZN17fastertransformer19segmented_topp_impl15blockSortKernelI6__halfLi128ELi1EEEvPKT_PS3_PKiPiS8_iii --------------------------
	.section	.text._ZN17fastertransformer19segmented_topp_impl15blockSortKernelI6__halfLi128ELi1EEEvPKT_PS3_PKiPiS8_iii,"ax",@progbits
	.align	128
        .global         _ZN17fastertransformer19segmented_topp_impl15blockSortKernelI6__halfLi128ELi1EEEvPKT_PS3_PKiPiS8_iii
        .type           _ZN17fastertransformer19segmented_topp_impl15blockSortKernelI6__halfLi128ELi1EEEvPKT_PS3_PKiPiS8_iii,@function
        .size           _ZN17fastertransformer19segmented_topp_impl15blockSortKernelI6__halfLi128ELi1EEEvPKT_PS3_PKiPiS8_iii,(.L_x_2066 - _ZN17fastertransformer19segmented_topp_impl15blockSortKernelI6__halfLi128ELi1EEEvPKT_PS3_PKiPiS8_iii)
        .other          _ZN17fastertransformer19segmented_topp_impl15blockSortKernelI6__halfLi128ELi1EEEvPKT_PS3_PKiPiS8_iii,@"STO_CUDA_ENTRY STV_DEFAULT"
_ZN17fastertransformer19segmented_topp_impl15blockSortKernelI6__halfLi128ELi1EEEvPKT_PS3_PKiPiS8_iii:
.text._ZN17fastertransformer19segmented_topp_impl15blockSortKernelI6__halfLi128ELi1EEEvPKT_PS3_PKiPiS8_iii:
        /* <DEDUP_REMOVED lines=33> */
[----:B------:R-:W-:Y:S02]  /*0210*/  UBMSK UR7, URZ, 0x4 ;  /* 0x00000004ff07789b */ /* 0x000fe40008000000 */
[----:B---3--:R-:W-:-:S06]  /*0220*/  ULEA UR4, UR5, UR4, 0x18 ;  /* 0x0000000405047291 */ /* 0x008fcc000f8ec0ff */
[----:B------:R-:W-:-:S05]  /*0230*/  LEA R9, R14, UR4, 0x1 ;  /* 0x000000040e097c11 */ /* 0x000fca000f8e08ff */
[----:B------:R-:W-:-:S04]  /*0240*/  IMAD R8, R14, 0x2, R9 ;  /* 0x000000020e087824 */ /* 0x000fc800078e0209 */
[----:B------:R-:W-:Y:S01]  /*0250*/  IMAD R2, R14, 0x20, R8 ;  /* 0x000000200e027824 */ /* 0x000fe200078e0208 */
[----:B------:R-:W-:Y:S01]  /*0260*/  BAR.SYNC.DEFER_BLOCKING 0x0 ;  /* 0x0000000000007b1d */ /* 0x000fe20000010000 */
[----:B--2---:R-:W-:-:S04]  /*0270*/  PRMT R6, R0, 0x9910, RZ ;  /* 0x0000991000067816 */ /* 0x004fc800000000ff */
[----:B------:R-:W-:-:S04]  /*0280*/  ISETP.GT.AND P0, PT, R6, -0x1, PT ;  /* 0xffffffff0600780c */ /* 0x000fc80003f04270 */
[----:B------:R-:W-:-:S04]  /*0290*/  SEL R3, R3, 0xffff, P0 ;  /* 0x0000ffff03037807 */ /* 0x000fc80000000000 */
[----:B------:R-:W-:Y:S02]  /*02a0*/  LOP3.LUT R0, R3, R0, RZ, 0x3c, !PT ;  /* 0x0000000003007212 */ /* 0x000fe400078e3cff */
[----:B------:R-:W-:Y:S01]  /*02b0*/  LEA R3, R27, UR4, 0x2 ;  /* 0x000000041b037c11 */ /* 0x000fe2000f8e10ff */
[----:B-1--4-:R-:W-:-:S06]  /*02c0*/  UMOV UR4, URZ ;  /* 0x000000ff00047c82 */ /* 0x012fcc0008000000 */
.L_x_303:
        /* <DEDUP_REMOVED lines=16> */
[----:B------:R-:W-:Y:S04]  /*03d0*/  STS [R8+0xa00], RZ ;  /* 0x000a00ff08007388 */ /* 0x000fe80000000800 */
[----:B------:R-:W-:Y:S01]  /*03e0*/  IMAD.SHL.U32 R5, R4, 0x200, RZ ;  /* 0x0000020004057824 */ /* 0x000fe200078e00ff */
[----:B------:R-:W-:Y:S01]  /*03f0*/  SHF.R.U32.HI R4, RZ, 0x2, R4 ;  /* 0x00000002ff047819 */ /* 0x000fe20000011604 */
[----:B------:R-:W-:Y:S01]  /*0400*/  STS [R8+0xc00], RZ ;  /* 0x000c00ff08007388 */ /* 0x000fe20000000800 */
[----:B0-----:R-:W-:-:S02]  /*0410*/  ULEA UR5, UR6, UR5, 0x18 ;  /* 0x0000000506057291 */ /* 0x001fc4000f8ec0ff */
        /* <DEDUP_REMOVED lines=39> */
[----:B------:R-:W-:-:S04]  /*0690*/  ISETP.NE.AND P1, PT, R10, RZ, PT ;  /* 0x000000ff0a00720c */ /* 0x000fc80003f25270 */
[----:B------:R-:W-:Y:S01]  /*06a0*/  ISETP.GT.U32.OR P2, PT, R14, 0x1f, P1 ;  /* 0x0000001f0e00780c */ /* 0x000fe20000f44470 */
[----:B0-----:R-:W-:Y:S02]  /*06b0*/  IMAD.IADD R28, R28, 0x1, -R5 ;  /* 0x000000011c1c7824 */ /* 0x001fe400078e0a05 */
[----:B------:R-:W0:Y:S02]  /*06c0*/  LDS.128 R4, [UR5+0x1200] ;  /* 0x00120005ff047984 */ /* 0x000e240008000c00 */
[C---:B0-----:R-:W-:Y:S01]  /*06d0*/  SEL R17, R4.reuse, R17, !P0 ;  /* 0x0000001104117207 */ /* 0x041fe20004000000 */
[----:B------:R-:W-:Y:S01]  /*06e0*/  IMAD.IADD R5, R4, 0x1, R5 ;  /* 0x0000000104057824 */ /* 0x000fe200078e0205 */
[----:B------:R-:W-:Y:S02]  /*06f0*/  ISETP.NE.AND P0, PT, R27, 0x2, PT ;  /* 0x000000021b00780c */ /* 0x000fe40003f05270 */
[----:B------:R-:W-:Y:S01]  /*0700*/  SEL R4, R28, RZ, P1 ;  /* 0x000000ff1c047207 */ /* 0x000fe20000800000 */
[----:B------:R-:W-:Y:S01]  /*0710*/  IMAD.IADD R6, R6, 0x1, R5 ;  /* 0x0000000106067824 */ /* 0x000fe200078e0205 */
[----:B------:R-:W-:-:S02]  /*0720*/  SEL R17, R5, R17, !P0 ;  /* 0x0000001105117207 */ /* 0x000fc40004000000 */
[----:B------:R-:W-:Y:S01]  /*0730*/  ISETP.GT.U32.AND P0, PT, R14, 0x1f, PT ;  /* 0x0000001f0e00780c */ /* 0x000fe20003f04070 */
[----:B------:R-:W-:Y:S01]  /*0740*/  IMAD.IADD R7, R7, 0x1, R6 ;  /* 0x0000000107077824 */ /* 0x000fe200078e0206 */
[----:B------:R-:W-:-:S11]  /*0750*/  SEL R17, R6, R17, !P3 ;  /* 0x0000001106117207 */ /* 0x000fd60005800000 */
[----:B------:R-:W-:Y:S01]  /*0760*/  @P0 IMAD.IADD R28, R17, 0x1, R4 ;  /* 0x00000001111c0824 */ /* 0x000fe200078e0204 */
[----:B------:R-:W-:Y:S01]  /*0770*/  ISETP.NE.AND P0, PT, R14, RZ, PT ;  /* 0x000000ff0e00720c */ /* 0x000fe20003f05270 */
        /* <DEDUP_REMOVED lines=41> */
.L_x_302:
        /* <DEDUP_REMOVED lines=27> */
.L_x_304:
        /* <DEDUP_REMOVED lines=12> */
.L_x_2066:


//--------------------- .text._ZN17fastertransformer19segmented_topp_impl27segmented_top_p_single_passINS0_28Segmented_topk_kernel_paramsI6__halfiLi256ELi4EEELi256EEEvNS0_20TopKPerSegmentParamsE --------------------------
	.section	.text._ZN17fastertransformer19segmented_topp_impl27segmented_top_p_single_passINS0_28Segmented_topk_kernel_paramsI6__halfiLi256ELi4EEELi256EEEvNS0_20TopKPerSegmentParamsE,"ax",@progbits
	.align	128
        .global         _ZN17fastertransformer19segmented_topp_impl27segmented_top_p_single_passINS0_28Segmented_topk_kernel_paramsI6__halfiLi256ELi4EEELi256EEEvNS0_20TopKPerSegmentParamsE
        .type           _ZN17fastertransformer19segmented_topp_impl27segmented_top_p_single_passINS0_28Segmented_topk_kernel_paramsI6__halfiLi256ELi4EEELi256EEEvNS0_20TopKPerSegmentParamsE,@function
        .size           _ZN17fastertransformer19segmented_topp_impl27segmented_top_p_single_passINS0_28Segmented_topk_kernel_paramsI6__halfiLi256ELi4EEELi256EEEvNS0_20TopKPerSegmentParamsE,(.L_x_2067 - _ZN17fastertransformer19segmented_topp_impl27segmented_top_p_single_passINS0_28Segmented_topk_kernel_paramsI6__halfiLi256ELi4EEELi256EEEvNS0_20TopKPerSegmentParamsE)
        .other          _ZN17fastertransformer19segmented_topp_impl27segmented_top_p_single_passINS0_28Segmented_topk_kernel_paramsI6__halfiLi256ELi4EEELi256EEEvNS0_20TopKPerSegmentParamsE,@"STO_CUDA_ENTRY STV_DEFAULT"
_ZN17fastertransformer19segmented_topp_impl27segmented_top_p_single_passINS0_28Segmented_topk_kernel_paramsI6__halfiLi256ELi4EEELi256EEEvNS0_20TopKPerSegmentParamsE:
.text._ZN17fastertransformer19segmented_topp_impl27segmented_top_p_single_passINS0_28Segmented_topk_kernel_paramsI6__halfiLi256ELi4EEELi256EEEvNS0_20TopKPerSegmentParamsE:
        /* <DEDUP_REMOVED lines=25> */
.L_x_305:
        /* <DEDUP_REMOVED lines=160> */
[----:B------:R-:W2:Y:S01]  /*0b90*/  @!P3 LDG.E.U16 R0, desc[UR8][R156.64+0x4a] ;  /* 0x00004a089c00b981 */ /* 0x000ea2000c1e1500 */
        /* <DEDUP_REMOVED lines=186> */
[----:B------:R-:W3:Y:S01]  /*1740*/  @!P1 LDG.E.U16 R3, desc[UR8][R156.64+0xa8] ;  /* 0x0000a8089c039981 */ /* 0x000ee2000c1e1500 */
        /* <DEDUP_REMOVED lines=192> */
[----:B------:R-:W5:Y:S04]  /*2350*/  @!P3 LDG.E.U16 R121, desc[UR8][R156.64+0xe] ;  /* 0x00000e089c79b981 */ /* 0x000f68000c1e1500 */
[----:B------:R-:W-:Y:S04]  /*2360*/  STL.128 [R1+0x40], RZ ;  /* 0x000040ff01007387 */ /* 0x000fe80000100c00 */
[----:B--2---:R0:W-:Y:S04]  /*2370*/  STL.U16 [R1+0x4a], R0 ;  /* 0x00004a0001007387 */ /* 0x0041e80000100400 */
[----:B------:R-:W-:Y:S01]  /*2380*/  STL.128 [R1+0xa0], RZ ;  /* 0x0000a0ff01007387 */ /* 0x000fe20000100c00 */
[----:B0-----:R-:W-:-:S03]  /*2390*/  SHF.R.U32.HI R0, RZ, 0x8, R150 ;  /* 0x00000008ff007819 */ /* 0x001fc60000011696 */
        /* <DEDUP_REMOVED lines=8> */
[----:B---3--:R0:W-:Y:S04]  /*2420*/  STL.U16 [R1+0xa8], R3 ;  /* 0x0000a80301007387 */ /* 0x0081e80000100400 */
[----:B------:R-:W-:Y:S04]  /*2430*/  STL.128 [R1+0xb0], RZ ;  /* 0x0000b0ff01007387 */ /* 0x000fe80000100c00 */
[----:B------:R-:W-:Y:S01]  /*2440*/  STL.128 [R1+0xc0], RZ ;  /* 0x0000c0ff01007387 */ /* 0x000fe20000100c00 */
[----:B0-----:R-:W-:-:S03]  /*2450*/  IMAD.MOV R3, RZ, RZ, -R0 ;  /* 0x000000ffff037224 */ /* 0x001fc600078e0a00 */
[----:B------:R-:W-:Y:S04]  /*2460*/  STL.128 [R1+0xd0], RZ ;  /* 0x0000d0ff01007387 */ /* 0x000fe80000100c00 */
[----:B------:R-:W-:Y:S04]  /*2470*/  STL.128 [R1+0xe0], RZ ;  /* 0x0000e0ff01007387 */ /* 0x000fe80000100c00 */
[----:B------:R-:W-:Y:S04]  /*2480*/  STL.128 [R1+0xf0], RZ ;  /* 0x0000f0ff01007387 */ /* 0x000fe80000100c00 */
[----:B------:R-:W-:Y:S04]  /*2490*/  STL.128 [R1], RZ ;  /* 0x000000ff01007387 */ /* 0x000fe80000100c00 */
[----:B----4-:R-:W-:Y:S04]  /*24a0*/  STL.U16 [R1+0x10], R119 ;  /* 0x0000107701007387 */ /* 0x010fe80000100400 */
[----:B------:R-:W-:Y:S04]  /*24b0*/  STL.U16 [R1+0x12], R117 ;  /* 0x0000127501007387 */ /* 0x000fe80000100400 */
        /* <DEDUP_REMOVED lines=119> */
[----:B------:R-:W-:Y:S04]  /*2c30*/  STL.U16 [R1+0xe], R121 ;  /* 0x00000e7901007387 */ /* 0x000fe80000100400 */
[----:B------:R0:W-:Y:S01]  /*2c40*/  STL.U16 [R1+0x50], R6 ;  /* 0x0000500601007387 */ /* 0x0001e20000100400 */
[----:B------:R-:W-:Y:S01]  /*2c50*/  IMAD.SHL.U32 R0, R150, 0x4, RZ ;  /* 0x0000000496007824 */ /* 0x000fe200078e00ff */
[----:B0-----:R-:W-:-:S02]  /*2c60*/  LOP3.LUT P0, R6, R3, 0x3, RZ, 0xc0, !PT ;  /* 0x0000000303067812 */ /* 0x001fc4000780c0ff */
[----:B------:R0:W-:Y:S01]  /*2c70*/  STL.U16 [R1+0x4c], R2 ;  /* 0x00004c0201007387 */ /* 0x0001e20000100400 */
[----:B------:R-:W-:Y:S03]  /*2c80*/  BSSY.RECONVERGENT B0, `(.L_x_306) ;  /* 0x0000024000007945 */ /* 0x000fe60003800200 */
[----:B------:R1:W-:Y:S01]  /*2c90*/  STL.U16 [R1+0x4e], R4 ;  /* 0x00004e0401007387 */ /* 0x0003e20000100400 */
[----:B0-----:R-:W-:-:S03]  /*2ca0*/  SHF.R.U32.HI R2, RZ, 0x5, R150 ;  /* 0x00000005ff027819 */ /* 0x001fc60000011696 */
[----:B------:R0:W-:Y:S01]  /*2cb0*/  STL.U16 [R1+0xaa], R5 ;  /* 0x0000aa0501007387 */ /* 0x0001e20000100400 */
[----:B-1----:R-:W-:Y:S01]  /*2cc0*/  LOP3.LUT R4, R0, 0x7c, RZ, 0xc0, !PT ;  /* 0x0000007c00047812 */ /* 0x002fe200078ec0ff */
[----:B------:R-:W-:Y:S01]  /*2cd0*/  IMAD.MOV.U32 R3, RZ, RZ, R2 ;  /* 0x000000ffff037224 */ /* 0x000fe200078e0002 */
[----:B------:R-:W-:Y:S02]  /*2ce0*/  SHF.R.S32.HI R0, RZ, 0x1f, R93 ;  /* 0x0000001fff007819 */ /* 0x000fe4000001145d */
[----:B0-----:R-:W-:Y:S01]  /*2cf0*/  LOP3.LUT R5, R4, 0x80, RZ, 0xfc, !PT ;  /* 0x0000008004057812 */ /* 0x001fe200078efcff */
[----:B------:R-:W-:Y:S06]  /*2d00*/  @!P0 BRA `(.L_x_307) ;  /* 0x00000000006c8947 */ /* 0x000fec0003800000 */
[----:B------:R-:W0:Y:S01]  /*2d10*/  S2R R13, SR_CgaCtaId ;  /* 0x00000000000d7919 */ /* 0x000e220000008800 */
[----:B------:R-:W-:Y:S01]  /*2d20*/  MOV R3, 0x400 ;  /* 0x0000040000037802 */ /* 0x000fe20000000f00 */
[----:B------:R-:W-:-:S04]  /*2d30*/  IMAD.MOV.U32 R7, RZ, RZ, RZ ;  /* 0x000000ffff077224 */ /* 0x000fc800078e00ff */
[----:B------:R-:W-:Y:S02]  /*2d40*/  VIADD R8, R3, 0x4b0 ;  /* 0x000004b003087836 */ /* 0x000fe40000000000 */
[----:B------:R-:W-:-:S03]  /*2d50*/  IMAD.MOV.U32 R3, RZ, RZ, R2 ;  /* 0x000000ffff037224 */ /* 0x000fc600078e0002 */
[----:B0-----:R-:W-:-:S07]  /*2d60*/  LEA R13, R13, R8, 0x18 ;  /* 0x000000080d0d7211 */ /* 0x001fce00078ec0ff */
.L_x_308:
[----:B0-----:R-:W-:-:S05]  /*2d70*/  IMAD.SHL.U32 R9, R3, 0x100, RZ ;  /* 0x0000010003097824 */ /* 0x001fca00078e00ff */
[----:B------:R-:W-:-:S04]  /*2d80*/  LOP3.LUT R8, R9, R5, RZ, 0xfc, !PT ;  /* 0x0000000509087212 */ /* 0x000fc800078efcff */
[----:B------:R-:W-:-:S13]  /*2d90*/  ISETP.GE.AND P0, PT, R8, R91, PT ;  /* 0x0000005b0800720c */ /* 0x000fda0003f06270 */
[----:B------:R-:W-:-:S04]  /*2da0*/  @!P0 IMAD.IADD R9, R4, 0x1, R9 ;  /* 0x0000000104098824 */ /* 0x000fc800078e0209 */
[----:B------:R-:W-:-:S06]  /*2db0*/  @!P0 IMAD.WIDE.U32 R8, R9, 0x2, R158 ;  /* 0x0000000209088825 */ /* 0x000fcc00078e009e */
[----:B------:R-:W2:Y:S01]  /*2dc0*/  @!P0 LDG.E.64 R8, desc[UR8][R8.64+0x100] ;  /* 0x0001000808088981 */ /* 0x000ea2000c1e1b00 */
[----:B------:R-:W-:Y:S01]  /*2dd0*/  CS2R R10, SRZ ;  /* 0x00000000000a7805 */ /* 0x000fe2000001ff00 */
[----:B------:R-:W-:Y:S02]  /*2de0*/  IMAD R12, R4, 0x100, R3 ;  /* 0x00000100040c7824 */ /* 0x000fe400078e0203 */
[----:B------:R-:W-:Y:S02]  /*2df0*/  VIADD R7, R7, 0x1 ;  /* 0x0000000107077836 */ /* 0x000fe40000000000 */
[----:B------:R-:W-:Y:S02]  /*2e00*/  IMAD R12, R12, 0x2, R13 ;  /* 0x000000020c0c7824 */ /* 0x000fe400078e020d */
[----:B------:R-:W-:Y:S02]  /*2e10*/  VIADD R3, R3, 0x8 ;  /* 0x0000000803037836 */ /* 0x000fe40000000000 */
[----:B--2---:R-:W-:-:S02]  /*2e20*/  @!P0 IMAD.MOV.U32 R11, RZ, RZ, R8 ;  /* 0x000000ffff0b8224 */ /* 0x004fc400078e0008 */
[--C-:B------:R-:W-:Y:S01]  /*2e30*/  @!P0 IMAD.MOV.U32 R10, RZ, RZ, R9.reuse ;  /* 0x000000ffff0a8224 */ /* 0x100fe200078e0009 */
[----:B------:R-:W-:Y:S02]  /*2e40*/  ISETP.NE.AND P0, PT, R7, R6, PT ;  /* 0x000000060700720c */ /* 0x000fe40003f05270 */
[----:B------:R-:W-:Y:S01]  /*2e50*/  PRMT R9, R11, 0x7632, R9 ;  /* 0x000076320b097816 */ /* 0x000fe20000000009 */
[----:B------:R0:W-:Y:S01]  /*2e60*/  STS.U16 [R12+0x6000], R11 ;  /* 0x0060000b0c007388 */ /* 0x0001e20000000400 */
[----:B------:R-:W-:-:S03]  /*2e70*/  PRMT R14, R10, 0x7632, R14 ;  /* 0x000076320a0e7816 */ /* 0x000fc6000000000e */
[----:B------:R0:W-:Y:S04]  /*2e80*/  STS.U16 [R12+0x6400], R10 ;  /* 0x0064000a0c007388 */ /* 0x0001e80000000400 */
[----:B------:R0:W-:Y:S04]  /*2e90*/  STS.U16 [R12+0x6200], R9 ;  /* 0x006200090c007388 */ /* 0x0001e80000000400 */
[----:B------:R0:W-:Y:S01]  /*2ea0*/  STS.U16 [R12+0x6600], R14 ;  /* 0x0066000e0c007388 */ /* 0x0001e20000000400 */
[----:B------:R-:W-:Y:S05]  /*2eb0*/  @P0 BRA `(.L_x_308) ;  /* 0xfffffffc00ac0947 */ /* 0x000fea000383ffff */
.L_x_307:
[----:B------:R-:W-:Y:S05]  /*2ec0*/  BSYNC.RECONVERGENT B0 ;  /* 0x0000000000007941 */ /* 0x000fea0003800200 */
.L_x_306:
[----:B------:R-:W-:Y:S01]  /*2ed0*/  BSSY.RECONVERGENT B0, `(.L_x_309) ;  /* 0x000003e000007945 */ /* 0x000fe20003800200 */
.L_x_310:
[----:B--2---:R-:W-:-:S05]  /*2ee0*/  IMAD.SHL.U32 R6, R3, 0x100, RZ ;  /* 0x0000010003067824 */ /* 0x004fca00078e00ff */
[C---:B0-----:R-:W-:Y:S02]  /*2ef0*/  LOP3.LUT R10, R6.reuse, R5, RZ, 0xfc, !PT ;  /* 0x00000005060a7212 */ /* 0x041fe400078efcff */
[----:B------:R-:W-:Y:S02]  /*2f00*/  LOP3.LUT R7, R6, R4, RZ, 0xfc, !PT ;  /* 0x0000000406077212 */ /* 0x000fe400078efcff */
[C---:B------:R-:W-:Y:S01]  /*2f10*/  ISETP.GE.AND P0, PT, R10.reuse, R91, PT ;  /* 0x0000005b0a00720c */ /* 0x040fe20003f06270 */
[----:B------:R-:W-:Y:S02]  /*2f20*/  VIADD R8, R10, 0x800 ;  /* 0x000008000a087836 */ /* 0x000fe40000000000 */
[----:B------:R-:W-:-:S03]  /*2f30*/  IMAD.WIDE.U32 R6, R7, 0x2, R158 ;  /* 0x0000000207067825 */ /* 0x000fc600078e009e */
[----:B------:R-:W-:Y:S01]  /*2f40*/  ISETP.GE.AND P1, PT, R8, R91, PT ;  /* 0x0000005b0800720c */ /* 0x000fe20003f26270 */
[----:B------:R-:W-:-:S05]  /*2f50*/  VIADD R8, R10, 0x1000 ;  /* 0x000010000a087836 */ /* 0x000fca0000000000 */
[-C--:B------:R-:W-:Y:S01]  /*2f60*/  ISETP.GE.AND P2, PT, R8, R91.reuse, PT ;  /* 0x0000005b0800720c */ /* 0x080fe20003f46270 */
[----:B------:R-:W-:Y:S01]  /*2f70*/  VIADD R8, R10, 0x1800 ;  /* 0x000018000a087836 */ /* 0x000fe20000000000 */
[----:B------:R-:W2:Y:S04]  /*2f80*/  @!P0 LDG.E.64 R22, desc[UR8][R6.64+0x100] ;  /* 0x0001000806168981 */ /* 0x000ea8000c1e1b00 */
[----:B------:R-:W-:Y:S01]  /*2f90*/  ISETP.GE.AND P3, PT, R8, R91, PT ;  /* 0x0000005b0800720c */ /* 0x000fe20003f66270 */
[----:B------:R-:W3:Y:S06]  /*2fa0*/  @!P1 LDG.E.64 R12, desc[UR8][R6.64+0x1100] ;  /* 0x00110008060c9981 */ /* 0x000eec000c1e1b00 */
[----:B------:R-:W4:Y:S06]  /*2fb0*/  @!P2 LDG.E.64 R14, desc[UR8][R6.64+0x2100] ;  /* 0x00210008060ea981 */ /* 0x000f2c000c1e1b00 */
[----:B------:R0:W5:Y:S01]  /*2fc0*/  @!P3 LDG.E.64 R16, desc[UR8][R6.64+0x3100] ;  /* 0x003100080610b981 */ /* 0x000162000c1e1b00 */
[----:B------:R-:W-:Y:S01]  /*2fd0*/  MOV R18, 0x400 ;  /* 0x0000040000127802 */ /* 0x000fe20000000f00 */
[----:B------:R-:W-:Y:S01]  /*2fe0*/  IMAD R10, R4, 0x100, R3 ;  /* 0x00000100040a7824 */ /* 0x000fe200078e0203 */
[----:B------:R-:W-:Y:S01]  /*2ff0*/  CS2R R8, SRZ ;  /* 0x0000000000087805 */ /* 0x000fe2000001ff00 */
[----:B------:R-:W1:Y:S02]  /*3000*/  S2R R19, SR_CgaCtaId ;  /* 0x0000000000137919 */ /* 0x000e640000008800 */
[----:B------:R-:W-:Y:S01]  /*3010*/  VIADD R21, R18, 0x4b0 ;  /* 0x000004b012157836 */ /* 0x000fe20000000000 */
[----:B0-----:R-:W-:-:S04]  /*3020*/  CS2R R6, SRZ ;  /* 0x0000000000067805 */ /* 0x001fc8000001ff00 */
[----:B-1----:R-:W-:-:S05]  /*3030*/  LEA R21, R19, R21, 0x18 ;  /* 0x0000001513157211 */ /* 0x002fca00078ec0ff */
[----:B------:R-:W-:Y:S02]  /*3040*/  IMAD R11, R10, 0x2, R21 ;  /* 0x000000020a0b7824 */ /* 0x000fe400078e0215 */
[----:B------:R-:W-:Y:S02]  /*3050*/  IMAD.MOV.U32 R10, RZ, RZ, RZ ;  /* 0x000000ffff0a7224 */ /* 0x000fe400078e00ff */
[----:B--2---:R-:W-:Y:S02]  /*3060*/  @!P0 IMAD.MOV.U32 R9, RZ, RZ, R22 ;  /* 0x000000ffff098224 */ /* 0x004fe400078e0016 */
[----:B------:R-:W-:Y:S01]  /*3070*/  @!P0 IMAD.MOV.U32 R8, RZ, RZ, R23 ;  /* 0x000000ffff088224 */ /* 0x000fe200078e0017 */
[C---:B------:R-:W-:Y:S01]  /*3080*/  ISETP.GE.U32.AND P0, PT, R3.reuse, 0xe0, PT ;  /* 0x000000e00300780c */ /* 0x040fe20003f06070 */
[----:B------:R-:W-:Y:S01]  /*3090*/  VIADD R3, R3, 0x20 ;  /* 0x0000002003037836 */ /* 0x000fe20000000000 */
[----:B------:R-:W-:Y:S01]  /*30a0*/  STS.U16 [R11+0x6000], R9 ;  /* 0x006000090b007388 */ /* 0x000fe20000000400 */
[----:B---3--:R-:W-:Y:S01]  /*30b0*/  @!P1 IMAD.MOV.U32 R7, RZ, RZ, R12 ;  /* 0x000000ffff079224 */ /* 0x008fe200078e000c */
[----:B------:R-:W-:Y:S01]  /*30c0*/  PRMT R20, R9, 0x7632, R20 ;  /* 0x0000763209147816 */ /* 0x000fe20000000014 */
[--C-:B------:R-:W-:Y:S01]  /*30d0*/  @!P1 IMAD.MOV.U32 R6, RZ, RZ, R13.reuse ;  /* 0x000000ffff069224 */ /* 0x100fe200078e000d */
[----:B------:R-:W-:Y:S01]  /*30e0*/  PRMT R22, R8, 0x7632, R22 ;  /* 0x0000763208167816 */ /* 0x000fe20000000016 */
[----:B------:R0:W-:Y:S01]  /*30f0*/  STS.U16 [R11+0x6400], R8 ;  /* 0x006400080b007388 */ /* 0x0001e20000000400 */
[----:B------:R-:W-:Y:S01]  /*3100*/  PRMT R12, R7, 0x7632, R12 ;  /* 0x00007632070c7816 */ /* 0x000fe2000000000c */
[--C-:B----4-:R-:W-:Y:S01]  /*3110*/  @!P2 IMAD.MOV.U32 R10, RZ, RZ, R14.reuse ;  /* 0x000000ffff0aa224 */ /* 0x110fe200078e000e */
[----:B------:R-:W-:Y:S01]  /*3120*/  PRMT R13, R6, 0x7632, R13 ;  /* 0x00007632060d7816 */ /* 0x000fe2000000000d */
[----:B------:R1:W-:Y:S03]  /*3130*/  STS.U16 [R11+0x6010], R7 ;  /* 0x006010070b007388 */ /* 0x0003e60000000400 */
[----:B------:R-:W-:Y:S01]  /*3140*/  PRMT R14, R10, 0x7632, R14 ;  /* 0x000076320a0e7816 */ /* 0x000fe2000000000e */
[----:B------:R2:W-:Y:S01]  /*3150*/  STS.U16 [R11+0x6410], R6 ;  /* 0x006410060b007388 */ /* 0x0005e20000000400 */
[----:B0-----:R-:W-:-:S02]  /*3160*/  CS2R R8, SRZ ;  /* 0x0000000000087805 */ /* 0x001fc4000001ff00 */
[----:B------:R-:W-:Y:S01]  /*3170*/  @!P2 IMAD.MOV.U32 R9, RZ, RZ, R15 ;  /* 0x000000ffff09a224 */ /* 0x000fe200078e000f */
[----:B------:R0:W-:Y:S01]  /*3180*/  STS.U16 [R11+0x6210], R12 ;  /* 0x0062100c0b007388 */ /* 0x0001e20000000400 */
[----:B-1----:R-:W-:Y:S02]  /*3190*/  IMAD.MOV.U32 R7, RZ, RZ, RZ ;  /* 0x000000ffff077224 */ /* 0x002fe400078e00ff */
[----:B-----5:R-:W-:Y:S01]  /*31a0*/  @!P3 IMAD.MOV.U32 R8, RZ, RZ, R16 ;  /* 0x000000ffff08b224 */ /* 0x020fe200078e0010 */
[----:B------:R1:W-:Y:S01]  /*31b0*/  STS.U16 [R11+0x6610], R13 ;  /* 0x0066100d0b007388 */ /* 0x0003e20000000400 */
[----:B------:R-:W-:Y:S01]  /*31c0*/  @!P3 IMAD.MOV.U32 R7, RZ, RZ, R17 ;  /* 0x000000ffff07b224 */ /* 0x000fe200078e0011 */
[----:B--2---:R-:W-:Y:S02]  /*31d0*/  PRMT R6, R9, 0x7632, R6 ;  /* 0x0000763209067816 */ /* 0x004fe40000000006 */
[----:B------:R2:W-:Y:S01]  /*31e0*/  STS.U16 [R11+0x6200], R20 ;  /* 0x006200140b007388 */ /* 0x0005e20000000400 */
[----:B0-----:R-:W-:-:S03]  /*31f0*/  PRMT R12, R8, 0x7632, R12 ;  /* 0x00007632080c7816 */ /* 0x001fc6000000000c */
[----:B------:R2:W-:Y:S01]  /*3200*/  STS.U16 [R11+0x6600], R22 ;  /* 0x006600160b007388 */ /* 0x0005e20000000400 */
[----:B-1----:R-:W-:-:S03]  /*3210*/  PRMT R13, R7, 0x7632, R13 ;  /* 0x00007632070d7816 */ /* 0x002fc6000000000d */
[----:B------:R2:W-:Y:S04]  /*3220*/  STS.U16 [R11+0x6020], R10 ;  /* 0x0060200a0b007388 */ /* 0x0005e80000000400 */
[----:B------:R2:W-:Y:S04]  /*3230*/  STS.U16 [R11+0x6220], R14 ;  /* 0x0062200e0b007388 */ /* 0x0005e80000000400 */
[----:B------:R2:W-:Y:S04]  /*3240*/  STS.U16 [R11+0x6420], R9 ;  /* 0x006420090b007388 */ /* 0x0005e80000000400 */
[----:B------:R2:W-:Y:S04]  /*3250*/  STS.U16 [R11+0x6620], R6 ;  /* 0x006620060b007388 */ /* 0x0005e80000000400 */
[----:B------:R2:W-:Y:S04]  /*3260*/  STS.U16 [R11+0x6030], R8 ;  /* 0x006030080b007388 */ /* 0x0005e80000000400 */
[----:B------:R2:W-:Y:S04]  /*3270*/  STS.U16 [R11+0x6430], R7 ;  /* 0x006430070b007388 */ /* 0x0005e80000000400 */
[----:B------:R2:W-:Y:S04]  /*3280*/  STS.U16 [R11+0x6230], R12 ;  /* 0x0062300c0b007388 */ /* 0x0005e80000000400 */
[----:B------:R2:W-:Y:S01]  /*3290*/  STS.U16 [R11+0x6630], R13 ;  /* 0x0066300d0b007388 */ /* 0x0005e20000000400 */
[----:B------:R-:W-:Y:S05]  /*32a0*/  @!P0 BRA `(.L_x_310) ;  /* 0xfffffffc000c8947 */ /* 0x000fea000383ffff */
[----:B------:R-:W-:Y:S05]  /*32b0*/  BSYNC.RECONVERGENT B0 ;  /* 0x0000000000007941 */ /* 0x000fea0003800200 */
.L_x_309:
[----:B------:R-:W-:Y:S01]  /*32c0*/  ISETP.NE.AND P0, PT, R150, RZ, PT ;  /* 0x000000ff9600720c */ /* 0x000fe20003f05270 */
[----:B------:R-:W0:Y:S01]  /*32d0*/  LDC R31, c[0x0][0x3d4] ;  /* 0x0000f500ff1f7b82 */ /* 0x000e220000000800 */
[----:B------:R-:W-:Y:S01]  /*32e0*/  VIADD R4, R18, 0x10 ;  /* 0x0000001012047836 */ /* 0x000fe20000000000 */
[----:B------:R-:W-:Y:S01]  /*32f0*/  LEA.HI R30, R150, R150, RZ, 0x1d ;  /* 0x00000096961e7211 */ /* 0x000fe200078fe8ff */
[----:B--2---:R-:W-:Y:S01]  /*3300*/  VIADD R20, R152, 0x80 ;  /* 0x0000008098147836 */ /* 0x004fe20000000000 */
[----:B------:R-:W-:Y:S01]  /*3310*/  PRMT R23, RZ, 0x7610, R23 ;  /* 0x00007610ff177816 */ /* 0x000fe20000000017 */
[----:B------:R-:W-:Y:S01]  /*3320*/  IMAD.MOV.U32 R22, RZ, RZ, RZ ;  /* 0x000000ffff167224 */ /* 0x000fe200078e00ff */
[C---:B------:R-:W-:Y:S02]  /*3330*/  LEA R5, R19.reuse, R4, 0x18 ;  /* 0x0000000413057211 */ /* 0x040fe400078ec0ff */
[----:B------:R-:W-:Y:S02]  /*3340*/  CS2R R24, SRZ ;  /* 0x0000000000187805 */ /* 0x000fe4000001ff00 */
[----:B------:R-:W-:Y:S01]  /*3350*/  PRMT R26, RZ, 0x7610, R26 ;  /* 0x00007610ff1a7816 */ /* 0x000fe2000000001a */
[----:B------:R-:W-:Y:S01]  /*3360*/  IMAD.MOV.U32 R28, RZ, RZ, RZ ;  /* 0x000000ffff1c7224 */ /* 0x000fe200078e00ff */
[----:B------:R-:W-:Y:S01]  /*3370*/  UMOV UR6, 0xd ;  /* 0x0000000d00067882 */ /* 0x000fe20000000000 */
[----:B------:R-:W-:Y:S01]  /*3380*/  IMAD R27, R2, 0x4, R5 ;  /* 0x00000004021b7824 */ /* 0x000fe200078e0205 */
[----:B------:R-:W-:Y:S01]  /*3390*/  @!P0 LEA R3, R19, R18, 0x18 ;  /* 0x0000001213038211 */ /* 0x000fe200078ec0ff */
[----:B------:R-:W-:-:S02]  /*33a0*/  VIADD R5, R5, 0x10 ;  /* 0x0000001005057836 */ /* 0x000fc40000000000 */
[----:B------:R-:W-:Y:S02]  /*33b0*/  VIADD R29, R1, 0x100 ;  /* 0x00000100011d7836 */ /* 0x000fe40000000000 */
[----:B------:R1:W-:Y:S01]  /*33c0*/  @!P0 STS [R3], RZ ;  /* 0x000000ff03008388 */ /* 0x0003e20000000800 */
[--C-:B------:R-:W-:Y:S02]  /*33d0*/  IMAD R30, R30, 0x4, R5.reuse ;  /* 0x000000041e1e7824 */ /* 0x100fe400078e0205 */
[----:B------:R-:W-:Y:S02]  /*33e0*/  IMAD R32, R150, 0x24, R5 ;  /* 0x0000002496207824 */ /* 0x000fe400078e0205 */
[----:B01----:R-:W-:-:S07]  /*33f0*/  FADD.FTZ R31, R31, 0.0099999997764825820923 ;  /* 0x3c23d70a1f1f7421 */ /* 0x003fce0000010000 */
.L_x_323:
[----:B------:R-:W-:Y:S01]  /*3400*/  BAR.SYNC.DEFER_BLOCKING 0x0 ;  /* 0x0000000000007b1d */ /* 0x000fe20000010000 */
[----:B------:R-:W-:Y:S02]  /*3410*/  IMAD.MOV.U32 R8, RZ, RZ, RZ ;  /* 0x000000ffff087224 */ /* 0x000fe400078e00ff */
[----:B----4-:R-:W-:Y:S02]  /*3420*/  IMAD.MOV.U32 R4, RZ, RZ, 0x7 ;  /* 0x00000007ff047424 */ /* 0x010fe400078e00ff */
[----:B------:R-:W-:Y:S01]  /*3430*/  IMAD.MOV.U32 R3, RZ, RZ, R1 ;  /* 0x000000ffff037224 */ /* 0x000fe200078e0001 */
[----:B------:R-:W-:Y:S01]  /*3440*/  UMOV UR4, 0x1 ;  /* 0x0000000100047882 */ /* 0x000fe20000000000 */
[----:B0-----:R0:W-:Y:S01]  /*3450*/  STL.128 [R1+0x100], RZ ;  /* 0x000100ff01007387 */ /* 0x0011e20000100c00 */
[----:B------:R-:W-:-:S03]  /*3460*/  USHF.L.U32 UR4, UR4, UR6, URZ ;  /* 0x0000000604047299 */ /* 0x000fc600080006ff */
[----:B------:R0:W-:Y:S03]  /*3470*/  STL.128 [R1+0x110], RZ ;  /* 0x000110ff01007387 */ /* 0x0001e60000100c00 */
[----:B-123--:R-:W-:-:S07]  /*3480*/  LOP3.LUT R2, R23, UR4, RZ, 0xfc, !PT ;  /* 0x0000000417027c12 */ /* 0x00efce000f8efcff */
.L_x_311:
        /* <DEDUP_REMOVED lines=101> */
.L_x_312:
[----:B------:R-:W-:-:S05]  /*3ae0*/  VIADD R4, R3, 0x80 ;  /* 0x0000008003047836 */ /* 0x000fca0000000000 */
[----:B------:R-:W-:-:S05]  /*3af0*/  SHF.R.U32.HI R4, RZ, 0x5, R4 ;  /* 0x00000005ff047819 */ /* 0x000fca0000011604 */
[----:B------:R-:W-:-:S05]  /*3b00*/  IMAD R4, R4, 0x4, R29 ;  /* 0x0000000404047824 */ /* 0x000fca00078e021d */
[----:B------:R-:W2:Y:S01]  /*3b10*/  LDL R33, [R4] ;  /* 0x0000000004217983 */ /* 0x000ea20000100800 */
[C---:B------:R-:W-:Y:S02]  /*3b20*/  IMAD R6, R3.reuse, 0x100, R150 ;  /* 0x0000010003067824 */ /* 0x040fe400078e0296 */
[----:B------:R-:W-:Y:S02]  /*3b30*/  VIADD R12, R3, 0x1 ;  /* 0x00000001030c7836 */ /* 0x000fe40000000000 */
[----:B------:R-:W-:-:S03]  /*3b40*/  IMAD R6, R6, 0x2, R21 ;  /* 0x0000000206067824 */ /* 0x000fc600078e0215 */
[----:B------:R-:W-:Y:S02]  /*3b50*/  LOP3.LUT R35, R12, 0x19, RZ, 0xc0, !PT ;  /* 0x000000190c237812 */ /* 0x000fe400078ec0ff */
        /* <DEDUP_REMOVED lines=8> */
[----:B---3--:R-:W-:Y:S01]  /*3be0*/  LOP3.LUT R7, R2, R17, RZ, 0x30, !PT ;  /* 0x0000001102077212 */ /* 0x008fe200078e30ff */
[----:B------:R-:W1:Y:S01]  /*3bf0*/  LDS.U16 R5, [R6+0x6c00] ;  /* 0x006c000006057984 */ /* 0x000e620000000400 */
[----:B------:R-:W-:Y:S02]  /*3c00*/  ISETP.NE.AND P3, PT, R10, RZ, PT ;  /* 0x000000ff0a00720c */ /* 0x000fe40003f65270 */
[----:B------:R-:W-:Y:S02]  /*3c10*/  PRMT R16, R7, 0x9910, RZ ;  /* 0x0000991007107816 */ /* 0x000fe400000000ff */
[----:B------:R-:W-:Y:S02]  /*3c20*/  SEL R7, RZ, 0x1, P3 ;  /* 0x00000001ff077807 */ /* 0x000fe40001800000 */
[----:B------:R-:W-:-:S02]  /*3c30*/  LOP3.LUT R10, R3, 0x18, RZ, 0xc0, !PT ;  /* 0x00000018030a7812 */ /* 0x000fc400078ec0ff */
[----:B----4-:R-:W-:Y:S02]  /*3c40*/  LOP3.LUT R14, R2, R15, RZ, 0x30, !PT ;  /* 0x0000000f020e7212 */ /* 0x010fe400078e30ff */
[----:B------:R-:W-:Y:S02]  /*3c50*/  SHF.L.U32 R10, R7, R10, RZ ;  /* 0x0000000a070a7219 */ /* 0x000fe400000006ff */
[----:B------:R3:W4:Y:S01]  /*3c60*/  LDS.U16 R7, [R6+0x6e00] ;  /* 0x006e000006077984 */ /* 0x0007220000000400 */
[----:B------:R-:W-:Y:S02]  /*3c70*/  ISETP.NE.AND P4, PT, R16, RZ, PT ;  /* 0x000000ff1000720c */ /* 0x000fe40003f85270 */
[----:B------:R-:W-:Y:S02]  /*3c80*/  PRMT R16, R14, 0x9910, RZ ;  /* 0x000099100e107816 */ /* 0x000fe400000000ff */
[----:B-----5:R-:W-:Y:S02]  /*3c90*/  LOP3.LUT R14, R2, R13, RZ, 0x30, !PT ;  /* 0x0000000d020e7212 */ /* 0x020fe400078e30ff */
[----:B------:R-:W-:-:S02]  /*3ca0*/  ISETP.NE.AND P2, PT, R16, RZ, PT ;  /* 0x000000ff1000720c */ /* 0x000fc40003f45270 */
[----:B------:R-:W-:Y:S01]  /*3cb0*/  PRMT R18, R14, 0x9910, RZ ;  /* 0x000099100e127816 */ /* 0x000fe200000000ff */
[C---:B------:R-:W-:Y:S01]  /*3cc0*/  VIADD R14, R3.reuse, 0x3 ;  /* 0x00000003030e7836 */ /* 0x040fe20000000000 */
[----:B0-----:R-:W-:Y:S02]  /*3cd0*/  LOP3.LUT R16, R2, R11, RZ, 0x30, !PT ;  /* 0x0000000b02107212 */ /* 0x001fe400078e30ff */
[----:B------:R-:W-:Y:S02]  /*3ce0*/  ISETP.NE.AND P1, PT, R18, RZ, PT ;  /* 0x000000ff1200720c */ /* 0x000fe40003f25270 */
[----:B------:R-:W-:Y:S01]  /*3cf0*/  PRMT R18, R16, 0x9910, RZ ;  /* 0x0000991010127816 */ /* 0x000fe200000000ff */
[----:B------:R-:W-:Y:S01]  /*3d00*/  VIADD R16, R3, 0x4 ;  /* 0x0000000403107836 */ /* 0x000fe20000000000 */
[----:B------:R-:W-:Y:S02]  /*3d10*/  SEL R12, RZ, 0x1, P4 ;  /* 0x00000001ff0c7807 */ /* 0x000fe40002000000 */
[----:B---3--:R-:W-:-:S02]  /*3d20*/  SEL R6, RZ, 0x1, P2 ;  /* 0x00000001ff067807 */ /* 0x008fc40001000000 */
[----:B------:R-:W-:Y:S02]  /*3d30*/  SHF.L.U32 R12, R12, R35, RZ ;  /* 0x000000230c0c7219 */ /* 0x000fe400000006ff */
[----:B------:R-:W-:Y:S02]  /*3d40*/  LOP3.LUT R39, R16, 0x1c, RZ, 0xc0, !PT ;  /* 0x0000001c10277812 */ /* 0x000fe400078ec0ff */
[----:B------:R-:W-:Y:S02]  /*3d50*/  LOP3.LUT R16, R2, R9, RZ, 0x30, !PT ;  /* 0x0000000902107212 */ /* 0x000fe400078e30ff */
[----:B------:R-:W-:Y:S02]  /*3d60*/  LOP3.LUT R37, R14, 0x1b, RZ, 0xc0, !PT ;  /* 0x0000001b0e257812 */ /* 0x000fe400078ec0ff */
[----:B------:R-:W-:Y:S02]  /*3d70*/  SEL R14, RZ, 0x1, P1 ;  /* 0x00000001ff0e7807 */ /* 0x000fe40000800000 */
[----:B------:R-:W-:-:S02]  /*3d80*/  ISETP.NE.AND P0, PT, R18, RZ, PT ;  /* 0x000000ff1200720c */ /* 0x000fc40003f05270 */
[----:B------:R-:W-:Y:S02]  /*3d90*/  PRMT R16, R16, 0x9910, RZ ;  /* 0x0000991010107816 */ /* 0x000fe400000000ff */
[----:B------:R-:W-:Y:S02]  /*3da0*/  SHF.L.U32 R14, R14, R37, RZ ;  /* 0x000000250e0e7219 */ /* 0x000fe400000006ff */
[----:B-1----:R-:W-:Y:S02]  /*3db0*/  LOP3.LUT R18, R2, R5, RZ, 0x30, !PT ;  /* 0x0000000502127212 */ /* 0x002fe400078e30ff */
[----:B--2---:R-:W-:Y:S01]  /*3dc0*/  LOP3.LUT R33, R10, R33, RZ, 0xfc, !PT ;  /* 0x000000210a217212 */ /* 0x004fe200078efcff */
[----:B------:R-:W-:-:S04]  /*3dd0*/  VIADD R10, R3, 0x2 ;  /* 0x00000002030a7836 */ /* 0x000fc80000000000 */
[----:B------:R1:W-:Y:S01]  /*3de0*/  STL [R4], R33 ;  /* 0x0000002104007387 */ /* 0x0003e20000100800 */
[----:B------:R-:W-:-:S04]  /*3df0*/  LOP3.LUT R35, R10, 0x1a, RZ, 0xc0, !PT ;  /* 0x0000001a0a237812 */ /* 0x000fc800078ec0ff */
[----:B------:R-:W-:Y:S01]  /*3e00*/  SHF.L.U32 R10, R6, R35, RZ ;  /* 0x00000023060a7219 */ /* 0x000fe200000006ff */
[----:B------:R-:W-:Y:S01]  /*3e10*/  HADD2.F32 R6, -RZ, R19.H0_H0 ;  /* 0x20000013ff067230 */ /* 0x000fe20000004100 */
[----:B------:R-:W-:Y:S02]  /*3e20*/  LOP3.LUT R35, R12, R33, RZ, 0xfc, !PT ;  /* 0x000000210c237212 */ /* 0x000fe400078efcff */
[----:B------:R-:W-:Y:S02]  /*3e30*/  FSEL R19, RZ, 1, P3 ;  /* 0x3f800000ff137808 */ /* 0x000fe40001800000 */
[----:B------:R-:W-:Y:S01]  /*3e40*/  SEL R12, RZ, 0x1, P0 ;  /* 0x00000001ff0c7807 */ /* 0x000fe20000000000 */
[----:B------:R1:W-:Y:S01]  /*3e50*/  STL [R4], R35 ;  /* 0x0000002304007387 */ /* 0x0003e20000100800 */
[----:B------:R-:W-:Y:S01]  /*3e60*/  LOP3.LUT R37, R10, R35, RZ, 0xfc, !PT ;  /* 0x000000230a257212 */ /* 0x000fe200078efcff */
[----:B------:R-:W-:Y:S01]  /*3e70*/  IMAD.MOV.U32 R10, RZ, RZ, R16 ;  /* 0x000000ffff0a7224 */ /* 0x000fe200078e0010 */
[----:B------:R-:W-:Y:S01]  /*3e80*/  SHF.L.U32 R39, R12, R39, RZ ;  /* 0x000000270c277219 */ /* 0x000fe200000006ff */
[----:B------:R-:W-:Y:S01]  /*3e90*/  FFMA.FTZ R6, R19, R6, R8 ;  /* 0x0000000613067223 */ /* 0x000fe20000010008 */
[----:B------:R-:W-:Y:S01]  /*3ea0*/  PRMT R12, R18, 0x9910, RZ ;  /* 0x00009910120c7816 */ /* 0x000fe200000000ff */
[C---:B------:R-:W-:Y:S01]  /*3eb0*/  VIADD R8, R3.reuse, 0x5 ;  /* 0x0000000503087836 */ /* 0x040fe20000000000 */
[----:B------:R-:W-:Y:S01]  /*3ec0*/  ISETP.NE.AND P3, PT, R10, RZ, PT ;  /* 0x000000ff0a00720c */ /* 0x000fe20003f65270 */
[----:B------:R1:W-:Y:S01]  /*3ed0*/  STL [R4], R37 ;  /* 0x0000002504007387 */ /* 0x0003e20000100800 */
[----:B------:R-:W-:Y:S01]  /*3ee0*/  ISETP.NE.AND P5, PT, R12, RZ, PT ;  /* 0x000000ff0c00720c */ /* 0x000fe20003fa5270 */
[----:B------:R-:W-:Y:S01]  /*3ef0*/  VIADD R12, R3, 0x6 ;  /* 0x00000006030c7836 */ /* 0x000fe20000000000 */
[----:B----4-:R-:W-:Y:S01]  /*3f00*/  LOP3.LUT R16, R2, R7, RZ, 0x30, !PT ;  /* 0x0000000702107212 */ /* 0x010fe200078e30ff */
        /* <DEDUP_REMOVED lines=121> */
.L_x_337:
        /* <DEDUP_REMOVED lines=18> */
.L_x_313:
        /* <DEDUP_REMOVED lines=9> */
[----:B0-----:R-:W0:Y:S02]  /*4850*/  LDS R3, [UR4] ;  /* 0x00000004ff037984 */ /* 0x001e240008000800 */
[----:B------:R-:W-:Y:S06]  /*4860*/  BAR.SYNC.DEFER_BLOCKING 0x0 ;  /* 0x0000000000007b1d */ /* 0x000fec0000010000 */
[----:B------:R-:W-:Y:S05]  /*4870*/  @P0 BRA !P1, `(.L_x_315) ;  /* 0x0000000000140947 */ /* 0x000fea0004800000 */
[----:B------:R-:W-:Y:S02]  /*4880*/  FSETP.GT.FTZ.AND P1, PT, R22, UR5, PT ;  /* 0x0000000516007c0b */ /* 0x000fe4000bf34000 */
[----:B------:R-:W-:Y:S02]  /*4890*/  ISETP.EQ.AND P0, PT, RZ, UR6, P0 ;  /* 0x00000006ff007c0c */ /* 0x000fe40008702270 */
[----:B0-----:R-:W-:-:S04]  /*48a0*/  ISETP.LT.U32.AND P1, PT, R3, 0xc01, P1 ;  /* 0x00000c010300780c */ /* 0x001fc80000f21070 */
[----:B------:R-:W-:-:S13]  /*48b0*/  PLOP3.LUT P0, PT, P1, P0, PT, 0xf8, 0x8f ;  /* 0x00000000008f781c */ /* 0x000fda0000f01f70 */
[----:B------:R-:W-:Y:S05]  /*48c0*/  @!P0 BRA `(.L_x_316) ;  /* 0x0000000c00388947 */ /* 0x000fea0003800000 */
.L_x_315:
[----:B------:R-:W-:-:S07]  /*48d0*/  IMAD.MOV.U32 R17, RZ, RZ, RZ ;  /* 0x000000ffff117224 */ /* 0x000fce00078e00ff */
.L_x_317:
[----:B---3--:R-:W-:-:S05]  /*48e0*/  SHF.R.U32.HI R4, RZ, 0x5, R17 ;  /* 0x00000005ff047819 */ /* 0x008fca0000011611 */
[----:B------:R-:W-:-:S05]  /*48f0*/  IMAD R5, R4, 0x4, R29 ;  /* 0x0000000404057824 */ /* 0x000fca00078e021d */
[----:B------:R2:W4:Y:S01]  /*4900*/  LDL R10, [R5] ;  /* 0x00000000050a7983 */ /* 0x0005220000100800 */
[C---:B------:R-:W-:Y:S01]  /*4910*/  LOP3.LUT R4, R17.reuse, 0x18, RZ, 0xc0, !PT ;  /* 0x0000001811047812 */ /* 0x040fe200078ec0ff */
[C---:B------:R-:W-:Y:S01]  /*4920*/  IMAD R16, R17.reuse, 0x2, R1 ;  /* 0x0000000211107824 */ /* 0x040fe200078e0201 */
[----:B---3--:R-:W-:Y:S01]  /*4930*/  ISETP.GT.U32.AND P6, PT, R6, 0xbff, PT ;  /* 0x00000bff0600780c */ /* 0x008fe20003fc4070 */
[----:B------:R-:W-:-:S05]  /*4940*/  VIADD R8, R17, 0x1 ;  /* 0x0000000111087836 */ /* 0x000fca0000000000 */
[----:B------:R-:W-:Y:S01]  /*4950*/  LOP3.LUT R8, R8, 0x19, RZ, 0xc0, !PT ;  /* 0x0000001908087812 */ /* 0x000fe200078ec0ff */
[----:B--2---:R-:W-:-:S05]  /*4960*/  VIADD R5, R17, 0x2 ;  /* 0x0000000211057836 */ /* 0x004fca0000000000 */
[----:B------:R-:W-:Y:S02]  /*4970*/  LOP3.LUT R5, R5, 0x1a, RZ, 0xc0, !PT ;  /* 0x0000001a05057812 */ /* 0x000fe400078ec0ff */
[----:B----4-:R-:W-:-:S04]  /*4980*/  SHF.R.U32.HI R4, RZ, R4, R10 ;  /* 0x00000004ff047219 */ /* 0x010fc8000001160a */
[----:B------:R-:W-:-:S04]  /*4990*/  LOP3.LUT R4, R4, 0x1, RZ, 0xc0, !PT ;  /* 0x0000000104047812 */ /* 0x000fc800078ec0ff */
[----:B------:R-:W-:-:S13]  /*49a0*/  ISETP.NE.U32.OR P6, PT, R4, 0x1, P6 ;  /* 0x000000010400780c */ /* 0x000fda00037c5470 */
[----:B------:R-:W2:Y:S01]  /*49b0*/  @!P6 LDL.U16 R4, [R16] ;  /* 0x000000001004e983 */ /* 0x000ea20000100400 */
[C---:B------:R-:W-:Y:S01]  /*49c0*/  @!P6 IMAD R9, R6.reuse, 0x8, R21 ;  /* 0x000000080609e824 */ /* 0x040fe200078e0215 */
[--C-:B------:R-:W-:Y:S01]  /*49d0*/  SHF.R.U32.HI R8, RZ, R8, R10.reuse ;  /* 0x00000008ff087219 */ /* 0x100fe2000001160a */
[----:B------:R-:W-:Y:S01]  /*49e0*/  @!P6 VIADD R6, R6, 0x1 ;  /* 0x000000010606e836 */ /* 0x000fe20000000000 */
[----:B------:R-:W-:Y:S01]  /*49f0*/  SHF.R.U32.HI R5, RZ, R5, R10 ;  /* 0x00000005ff057219 */ /* 0x000fe2000001160a */
[----:B------:R-:W-:Y:S01]  /*4a00*/  @!P6 STL.U16 [R16], RZ ;  /* 0x000000ff1000e387 */ /* 0x000fe20000100400 */
[----:B------:R-:W-:Y:S02]  /*4a10*/  LOP3.LUT R8, R8, 0x1, RZ, 0xc0, !PT ;  /* 0x0000000108087812 */ /* 0x000fe400078ec0ff */
[----:B------:R-:W-:Y:S02]  /*4a20*/  ISETP.GT.U32.AND P5, PT, R6, 0xbff, PT ;  /* 0x00000bff0600780c */ /* 0x000fe40003fa4070 */
[----:B------:R-:W-:-:S02]  /*4a30*/  LOP3.LUT R5, R5, 0x1, RZ, 0xc0, !PT ;  /* 0x0000000105057812 */ /* 0x000fc400078ec0ff */
[----:B------:R-:W-:-:S13]  /*4a40*/  ISETP.NE.U32.OR P5, PT, R8, 0x1, P5 ;  /* 0x000000010800780c */ /* 0x000fda0002fa5470 */
[C---:B------:R-:W-:Y:S01]  /*4a50*/  @!P5 IMAD R33, R6.reuse, 0x8, R21 ;  /* 0x000000080621d824 */ /* 0x040fe200078e0215 */
[----:B------:R-:W3:Y:S01]  /*4a60*/  @!P5 LDL.U16 R18, [R16+0x2] ;  /* 0x000002001012d983 */ /* 0x000ee20000100400 */
[----:B------:R-:W-:-:S05]  /*4a70*/  @!P5 VIADD R6, R6, 0x1 ;  /* 0x000000010606d836 */ /* 0x000fca0000000000 */
[----:B------:R-:W-:-:S04]  /*4a80*/  ISETP.GT.U32.AND P4, PT, R6, 0xbff, PT ;  /* 0x00000bff0600780c */ /* 0x000fc80003f84070 */
[----:B------:R-:W-:Y:S01]  /*4a90*/  ISETP.NE.U32.OR P4, PT, R5, 0x1, P4 ;  /* 0x000000010500780c */ /* 0x000fe20002785470 */
[----:B------:R-:W-:-:S05]  /*4aa0*/  VIADD R5, R17, 0x3 ;  /* 0x0000000311057836 */ /* 0x000fca0000000000 */
[----:B------:R-:W-:-:S04]  /*4ab0*/  LOP3.LUT R5, R5, 0x1b, RZ, 0xc0, !PT ;  /* 0x0000001b05057812 */ /* 0x000fc800078ec0ff */
[----:B------:R-:W-:-:S03]  /*4ac0*/  SHF.R.U32.HI R5, RZ, R5, R10 ;  /* 0x00000005ff057219 */ /* 0x000fc6000001160a */
[C---:B------:R-:W-:Y:S01]  /*4ad0*/  @!P4 IMAD R38, R6.reuse, 0x8, R21 ;  /* 0x000000080626c824 */ /* 0x040fe200078e0215 */
[----:B------:R-:W-:Y:S01]  /*4ae0*/  LOP3.LUT R5, R5, 0x1, RZ, 0xc0, !PT ;  /* 0x0000000105057812 */ /* 0x000fe200078ec0ff */
[----:B------:R-:W-:Y:S01]  /*4af0*/  @!P4 VIADD R6, R6, 0x1 ;  /* 0x000000010606c836 */ /* 0x000fe20000000000 */
[----:B------:R-:W4:Y:S04]  /*4b00*/  @!P4 LDL.U16 R34, [R16+0x4] ;  /* 0x000004001022c983 */ /* 0x000f280000100400 */
        /* <DEDUP_REMOVED lines=8> */
[----:B------:R-:W5:Y:S04]  /*4b90*/  @!P3 LDL.U16 R36, [R16+0x6] ;  /* 0x000006001024b983 */ /* 0x000f680000100400 */
        /* <DEDUP_REMOVED lines=16> */
[----:B------:R-:W-:-:S05]  /*4ca0*/  @!P1 VIADD R6, R6, 0x1 ;  /* 0x0000000106069836 */ /* 0x000fca0000000000 */
[----:B------:R-:W-:-:S04]  /*4cb0*/  ISETP.GT.U32.AND P0, PT, R6, 0xbff, PT ;  /* 0x00000bff0600780c */ /* 0x000fc80003f04070 */
[----:B------:R-:W-:Y:S01]  /*4cc0*/  ISETP.NE.U32.OR P0, PT, R5, 0x1, P0 ;  /* 0x000000010500780c */ /* 0x000fe20000705470 */
[----:B------:R-:W-:-:S05]  /*4cd0*/  VIADD R5, R17, 0x7 ;  /* 0x0000000711057836 */ /* 0x000fca0000000000 */
[----:B------:R-:W-:Y:S01]  /*4ce0*/  SHF.R.W.U32.HI R8, RZ, R5, R10 ;  /* 0x00000005ff087219 */ /* 0x000fe20000011e0a */
[----:B------:R-:W-:Y:S01]  /*4cf0*/  @!P6 IMAD.IADD R5, R152, 0x1, R17 ;  /* 0x000000019805e824 */ /* 0x000fe200078e0211 */
[----:B------:R-:W5:Y:S02]  /*4d00*/  @!P1 LDL.U16 R10, [R16+0xa] ;  /* 0x00000a00100a9983 */ /* 0x000f640000100400 */
[----:B------:R-:W-:-:S03]  /*4d10*/  LOP3.LUT R8, R8, 0x1, RZ, 0xc0, !PT ;  /* 0x0000000108087812 */ /* 0x000fc600078ec0ff */
[C---:B------:R-:W-:Y:S02]  /*4d20*/  @!P0 IMAD R42, R6.reuse, 0x8, R21 ;  /* 0x00000008062a8824 */ /* 0x040fe400078e0215 */
[----:B------:R-:W-:Y:S01]  /*4d30*/  @!P0 VIADD R6, R6, 0x1 ;  /* 0x0000000106068836 */ /* 0x000fe20000000000 */
[----:B--2---:R2:W-:Y:S04]  /*4d40*/  @!P6 STS.64 [R9], R4 ;  /* 0x000000040900e388 */ /* 0x0045e80000000a00 */
[----:B------:R-:W-:-:S04]  /*4d50*/  ISETP.GT.U32.AND P6, PT, R6, 0xbff, PT ;  /* 0x00000bff0600780c */ /* 0x000fc80003fc4070 */
[----:B------:R-:W-:Y:S02]  /*4d60*/  ISETP.NE.U32.OR P6, PT, R8, 0x1, P6 ;  /* 0x000000010800780c */ /* 0x000fe400037c5470 */
[----:B------:R-:W5:Y:S11]  /*4d70*/  @!P0 LDL.U16 R8, [R16+0xc] ;  /* 0x00000c0010088983 */ /* 0x000f760000100400 */
[----:B------:R-:W5:Y:S01]  /*4d80*/  @!P6 LDL.U16 R14, [R16+0xe] ;  /* 0x00000e00100ee983 */ /* 0x000f620000100400 */
[----:B------:R-:W-:-:S02]  /*4d90*/  @!P5 IMAD.IADD R19, R146, 0x1, R17 ;  /* 0x000000019213d824 */ /* 0x000fc400078e0211 */
[--C-:B------:R-:W-:Y:S02]  /*4da0*/  @!P4 IMAD.IADD R35, R142, 0x1, R17.reuse ;  /* 0x000000018e23c824 */ /* 0x100fe400078e0211 */
[--C-:B------:R-:W-:Y:S02]  /*4db0*/  @!P3 IMAD.IADD R37, R138, 0x1, R17.reuse ;  /* 0x000000018a25b824 */ /* 0x100fe400078e0211 */
[--C-:B------:R-:W-:Y:S01]  /*4dc0*/  @!P2 IMAD.IADD R13, R134, 0x1, R17.reuse ;  /* 0x00000001860da824 */ /* 0x100fe200078e0211 */
[----:B---3--:R3:W-:Y:S01]  /*4dd0*/  @!P5 STS.64 [R33], R18 ;  /* 0x000000122100d388 */ /* 0x0087e20000000a00 */
[--C-:B------:R-:W-:Y:S02]  /*4de0*/  @!P1 IMAD.IADD R11, R130, 0x1, R17.reuse ;  /* 0x00000001820b9824 */ /* 0x100fe400078e0211 */
[----:B--2---:R-:W-:Y:S02]  /*4df0*/  @!P0 IMAD.IADD R9, R126, 0x1, R17 ;  /* 0x000000017e098824 */ /* 0x004fe400078e0211 */
[----:B------:R-:W-:-:S02]  /*4e00*/  @!P6 IMAD R4, R6, 0x8, R21 ;  /* 0x000000080604e824 */ /* 0x000fc400078e0215 */
[----:B------:R-:W-:Y:S01]  /*4e10*/  @!P6 IMAD.IADD R15, R123, 0x1, R17 ;  /* 0x000000017b0fe824 */ /* 0x000fe200078e0211 */
[----:B------:R3:W-:Y:S01]  /*4e20*/  @!P5 STL.U16 [R16+0x2], RZ ;  /* 0x000002ff1000d387 */ /* 0x0007e20000100400 */
[----:B------:R-:W-:-:S03]  /*4e30*/  VIADD R17, R17, 0x8 ;  /* 0x0000000811117836 */ /* 0x000fc60000000000 */
[----:B------:R3:W-:Y:S04]  /*4e40*/  @!P4 STL.U16 [R16+0x4], RZ ;  /* 0x000004ff1000c387 */ /* 0x0007e80000100400 */
[----:B------:R3:W-:Y:S04]  /*4e50*/  @!P3 STL.U16 [R16+0x6], RZ ;  /* 0x000006ff1000b387 */ /* 0x0007e80000100400 */
[----:B------:R3:W-:Y:S04]  /*4e60*/  @!P2 STL.U16 [R16+0x8], RZ ;  /* 0x000008ff1000a387 */ /* 0x0007e80000100400 */
[----:B----4-:R3:W-:Y:S04]  /*4e70*/  @!P4 STS.64 [R38], R34 ;  /* 0x000000222600c388 */ /* 0x0107e80000000a00 */
[----:B------:R3:W-:Y:S04]  /*4e80*/  @!P1 STL.U16 [R16+0xa], RZ ;  /* 0x00000aff10009387 */ /* 0x0007e80000100400 */
[----:B------:R3:W-:Y:S04]  /*4e90*/  @!P6 STL.U16 [R16+0xe], RZ ;  /* 0x00000eff1000e387 */ /* 0x0007e80000100400 */
[----:B------:R3:W-:Y:S04]  /*4ea0*/  @!P0 STL.U16 [R16+0xc], RZ ;  /* 0x00000cff10008387 */ /* 0x0007e80000100400 */
[----:B-----5:R3:W-:Y:S01]  /*4eb0*/  @!P3 STS.64 [R39], R36 ;  /* 0x000000242700b388 */ /* 0x0207e20000000a00 */
[----:B------:R-:W-:-:S03]  /*4ec0*/  @!P6 VIADD R6, R6, 0x1 ;  /* 0x000000010606e836 */ /* 0x000fc60000000000 */
[----:B------:R3:W-:Y:S04]  /*4ed0*/  @!P2 STS.64 [R40], R12 ;  /* 0x0000000c2800a388 */ /* 0x0007e80000000a00 */
[----:B------:R3:W-:Y:S04]  /*4ee0*/  @!P1 STS.64 [R41], R10 ;  /* 0x0000000a29009388 */ /* 0x0007e80000000a00 */
[----:B------:R3:W-:Y:S01]  /*4ef0*/  @!P0 STS.64 [R42], R8 ;  /* 0x000000082a008388 */ /* 0x0007e20000000a00 */
[----:B------:R-:W-:-:S03]  /*4f00*/  ISETP.NE.AND P0, PT, R17, 0x80, PT ;  /* 0x000000801100780c */ /* 0x000fc60003f05270 */
[----:B------:R3:W-:Y:S10]  /*4f10*/  @!P6 STS.64 [R4], R14 ;  /* 0x0000000e0400e388 */ /* 0x0007f40000000a00 */
[----:B------:R-:W-:Y:S05]  /*4f20*/  @P0 BRA `(.L_x_317) ;  /* 0xfffffff8006c0947 */ /* 0x000fea000383ffff */
[----:B------:R-:W-:-:S07]  /*4f30*/  IMAD.MOV.U32 R5, RZ, RZ, RZ ;  /* 0x000000ffff057224 */ /* 0x000fce00078e00ff */
.L_x_318:
[----:B---34-:R-:W-:-:S05]  /*4f40*/  VIADD R4, R5, 0x80 ;  /* 0x0000008005047836 */ /* 0x018fca0000000000 */
[----:B------:R-:W-:-:S05]  /*4f50*/  SHF.R.U32.HI R4, RZ, 0x5, R4 ;  /* 0x00000005ff047819 */ /* 0x000fca0000011604 */
[----:B------:R-:W-:-:S05]  /*4f60*/  IMAD R4, R4, 0x4, R29 ;  /* 0x0000000404047824 */ /* 0x000fca00078e021d */
[----:B------:R2:W3:Y:S01]  /*4f70*/  LDL R13, [R4] ;  /* 0x00000000040d7983 */ /* 0x0004e20000100800 */
[C---:B------:R-:W-:Y:S01]  /*4f80*/  LOP3.LUT R8, R5.reuse, 0x18, RZ, 0xc0, !PT ;  /* 0x0000001805087812 */ /* 0x040fe200078ec0ff */
[C---:B------:R-:W-:Y:S01]  /*4f90*/  VIADD R11, R5.reuse, 0x1 ;  /* 0x00000001050b7836 */ /* 0x040fe20000000000 */
[----:B------:R-:W-:Y:S01]  /*4fa0*/  ISETP.GT.U32.AND P0, PT, R6, 0xbff, PT ;  /* 0x00000bff0600780c */ /* 0x000fe20003f04070 */
[C---:B------:R-:W-:Y:S02]  /*4fb0*/  VIADD R15, R5.reuse, 0x2 ;  /* 0x00000002050f7836 */ /* 0x040fe40000000000 */
[----:B------:R-:W-:Y:S01]  /*4fc0*/  VIADD R17, R5, 0x3 ;  /* 0x0000000305117836 */ /* 0x000fe20000000000 */
[----:B------:R-:W-:Y:S02]  /*4fd0*/  LOP3.LUT R9, R11, 0x19, RZ, 0xc0, !PT ;  /* 0x000000190b097812 */ /* 0x000fe400078ec0ff */
[----:B--2---:R-:W-:Y:S02]  /*4fe0*/  LOP3.LUT R4, R15, 0x1a, RZ, 0xc0, !PT ;  /* 0x0000001a0f047812 */ /* 0x004fe400078ec0ff */
[----:B---3--:R-:W-:-:S02]  /*4ff0*/  SHF.R.U32.HI R8, RZ, R8, R13 ;  /* 0x00000008ff087219 */ /* 0x008fc4000001160d */
[--C-:B------:R-:W-:Y:S02]  /*5000*/  SHF.R.U32.HI R9, RZ, R9, R13.reuse ;  /* 0x00000009ff097219 */ /* 0x100fe4000001160d */
[----:B------:R-:W-:Y:S02]  /*5010*/  LOP3.LUT R8, R8, 0x1, RZ, 0xc0, !PT ;  /* 0x0000000108087812 */ /* 0x000fe400078ec0ff */
[----:B------:R-:W-:Y:S02]  /*5020*/  LOP3.LUT R9, R9, 0x1, RZ, 0xc0, !PT ;  /* 0x0000000109097812 */ /* 0x000fe400078ec0ff */
[----:B------:R-:W-:Y:S01]  /*5030*/  ISETP.NE.U32.OR P0, PT, R8, 0x1, P0 ;  /* 0x000000010800780c */ /* 0x000fe20000705470 */
[----:B------:R-:W-:Y:S01]  /*5040*/  IMAD R8, R5, 0x100, R150 ;  /* 0x0000010005087824 */ /* 0x000fe200078e0296 */
[----:B------:R-:W-:-:S03]  /*5050*/  SHF.R.U32.HI R4, RZ, R4, R13 ;  /* 0x00000004ff047219 */ /* 0x000fc6000001160d */
[----:B------:R-:W-:Y:S01]  /*5060*/  IMAD R12, R8, 0x2, R21 ;  /* 0x00000002080c7824 */ /* 0x000fe200078e0215 */
[----:B------:R-:W-:-:S07]  /*5070*/  LOP3.LUT R4, R4, 0x1, RZ, 0xc0, !PT ;  /* 0x0000000104047812 */ /* 0x000fce00078ec0ff */
[----:B------:R-:W2:Y:S01]  /*5080*/  @!P0 LDS.U16 R8, [R12+0x6000] ;  /* 0x006000000c088984 */ /* 0x000ea20000000400 */
[C---:B------:R-:W-:Y:S02]  /*5090*/  @!P0 IMAD R14, R6.reuse, 0x8, R21 ;  /* 0x00000008060e8824 */ /* 0x040fe400078e0215 */
[----:B------:R-:W-:-:S05]  /*50a0*/  @!P0 VIADD R6, R6, 0x1 ;  /* 0x0000000106068836 */ /* 0x000fca0000000000 */
[----:B------:R-:W-:-:S04]  /*50b0*/  ISETP.GT.U32.AND P1, PT, R6, 0xbff, PT ;  /* 0x00000bff0600780c */ /* 0x000fc80003f24070 */
[----:B------:R-:W-:Y:S01]  /*50c0*/  ISETP.NE.U32.OR P1, PT, R9, 0x1, P1 ;  /* 0x000000010900780c */ /* 0x000fe20000f25470 */
[----:B------:R-:W-:-:S12]  /*50d0*/  @!P0 IMAD.IADD R9, R20, 0x1, R5 ;  /* 0x0000000114098824 */ /* 0x000fd800078e0205 */
[C---:B------:R-:W-:Y:S02]  /*50e0*/  @!P1 IMAD R16, R6.reuse, 0x8, R21 ;  /* 0x0000000806109824 */ /* 0x040fe400078e0215 */
[----:B------:R-:W-:Y:S02]  /*50f0*/  @!P1 VIADD R6, R6, 0x1 ;  /* 0x0000000106069836 */ /* 0x000fe40000000000 */
[----:B------:R-:W-:-:S03]  /*5100*/  @!P1 IMAD.IADD R11, R20, 0x1, R11 ;  /* 0x00000001140b9824 */ /* 0x000fc600078e020b */
[----:B------:R-:W-:-:S04]  /*5110*/  ISETP.GT.U32.AND P2, PT, R6, 0xbff, PT ;  /* 0x00000bff0600780c */ /* 0x000fc80003f44070 */
[----:B------:R-:W-:Y:S02]  /*5120*/  ISETP.NE.U32.OR P2, PT, R4, 0x1, P2 ;  /* 0x000000010400780c */ /* 0x000fe40001745470 */
[----:B------:R-:W-:Y:S01]  /*5130*/  LOP3.LUT R4, R17, 0x1b, RZ, 0xc0, !PT ;  /* 0x0000001b11047812 */ /* 0x000fe200078ec0ff */
[----:B--2---:R2:W-:Y:S03]  /*5140*/  @!P0 STS.64 [R14], R8 ;  /* 0x000000080e008388 */ /* 0x0045e60000000a00 */
[----:B------:R-:W-:Y:S01]  /*5150*/  SHF.R.U32.HI R4, RZ, R4, R13 ;  /* 0x00000004ff047219 */ /* 0x000fe2000001160d */
[----:B------:R-:W3:Y:S03]  /*5160*/  @!P1 LDS.U16 R10, [R12+0x6200] ;  /* 0x006200000c0a9984 */ /* 0x000ee60000000400 */
[----:B------:R-:W-:Y:S01]  /*5170*/  LOP3.LUT R4, R4, 0x1, RZ, 0xc0, !PT ;  /* 0x0000000104047812 */ /* 0x000fe200078ec0ff */
[----:B------:R-:W-:Y:S02]  /*5180*/  @!P0 STS.U16 [R12+0x6000], RZ ;  /* 0x006000ff0c008388 */ /* 0x000fe40000000400 */
[----:B--2---:R-:W-:-:S02]  /*5190*/  @!P2 IMAD R14, R6, 0x8, R21 ;  /* 0x00000008060ea824 */ /* 0x004fc400078e0215 */
[----:B------:R-:W-:Y:S02]  /*51a0*/  @!P2 VIADD R6, R6, 0x1 ;  /* 0x000000010606a836 */ /* 0x000fe40000000000 */
[----:B------:R-:W-:Y:S02]  /*51b0*/  @!P2 IMAD.IADD R9, R20, 0x1, R15 ;  /* 0x000000011409a824 */ /* 0x000fe400078e020f */
[----:B------:R-:W-:Y:S01]  /*51c0*/  VIADD R15, R5, 0x4 ;  /* 0x00000004050f7836 */ /* 0x000fe20000000000 */
[----:B------:R-:W-:-:S04]  /*51d0*/  ISETP.GT.U32.AND P0, PT, R6, 0xbff, PT ;  /* 0x00000bff0600780c */ /* 0x000fc80003f04070 */
[----:B------:R-:W-:Y:S02]  /*51e0*/  ISETP.NE.U32.OR P0, PT, R4, 0x1, P0 ;  /* 0x000000010400780c */ /* 0x000fe40000705470 */
[----:B------:R-:W-:-:S04]  /*51f0*/  LOP3.LUT R4, R15, 0x1c, RZ, 0xc0, !PT ;  /* 0x0000001c0f047812 */ /* 0x000fc800078ec0ff */
[----:B------:R-:W-:-:S04]  /*5200*/  SHF.R.U32.HI R4, RZ, R4, R13 ;  /* 0x00000004ff047219 */ /* 0x000fc8000001160d */
[----:B------:R-:W-:Y:S01]  /*5210*/  LOP3.LUT R4, R4, 0x1, RZ, 0xc0, !PT ;  /* 0x0000000104047812 */ /* 0x000fe200078ec0ff */
[----:B---3--:R2:W-:Y:S04]  /*5220*/  @!P1 STS.64 [R16], R10 ;  /* 0x0000000a10009388 */ /* 0x0085e80000000a00 */
[----:B------:R-:W3:Y:S04]  /*5230*/  @!P2 LDS.U16 R8, [R12+0x6400] ;  /* 0x006400000c08a984 */ /* 0x000ee80000000400 */
[----:B------:R-:W-:Y:S01]  /*5240*/  @!P1 STS.U16 [R12+0x6200], RZ ;  /* 0x006200ff0c009388 */ /* 0x000fe20000000400 */
        /* <DEDUP_REMOVED lines=26> */
[----:B------:R-:W-:-:S03]  /*53f0*/  @!P2 IMAD.IADD R11, R20, 0x1, R17 ;  /* 0x00000001140ba824 */ /* 0x000fc600078e0211 */
[----:B------:R-:W-:-:S04]  /*5400*/  ISETP.GT.U32.AND P0, PT, R6, 0xbff, PT ;  /* 0x00000bff0600780c */ /* 0x000fc80003f04070 */
[----:B------:R-:W-:Y:S01]  /*5410*/  ISETP.NE.U32.OR P0, PT, R4, 0x1, P0 ;  /* 0x000000010400780c */ /* 0x000fe20000705470 */
[----:B---3--:R2:W-:Y:S04]  /*5420*/  @!P1 STS.64 [R14], R8 ;  /* 0x000000080e009388 */ /* 0x0085e80000000a00 */
[----:B------:R-:W3:Y:S04]  /*5430*/  @!P2 LDS.U16 R10, [R12+0x6a00] ;  /* 0x006a00000c0aa984 */ /* 0x000ee80000000400 */
[----:B------:R-:W-:Y:S01]  /*5440*/  @!P1 STS.U16 [R12+0x6800], RZ ;  /* 0x006800ff0c009388 */ /* 0x000fe20000000400 */
[----:B--2---:R-:W-:-:S03]  /*5450*/  VIADD R14, R5, 0x7 ;  /* 0x00000007050e7836 */ /* 0x004fc60000000000 */
[----:B------:R-:W-:Y:S02]  /*5460*/  @!P0 IMAD.IADD R9, R20, 0x1, R15 ;  /* 0x0000000114098824 */ /* 0x000fe400078e020f */
[----:B------:R-:W-:Y:S01]  /*5470*/  VIADD R5, R5, 0x8 ;  /* 0x0000000805057836 */ /* 0x000fe20000000000 */
[----:B------:R-:W-:Y:S01]  /*5480*/  SHF.R.W.U32.HI R4, RZ, R14, R13 ;  /* 0x0000000eff047219 */ /* 0x000fe20000011e0d */
[C---:B------:R-:W-:Y:S02]  /*5490*/  @!P0 IMAD R13, R6.reuse, 0x8, R21 ;  /* 0x00000008060d8824 */ /* 0x040fe400078e0215 */
[----:B------:R-:W-:Y:S01]  /*54a0*/  @!P0 VIADD R6, R6, 0x1 ;  /* 0x0000000106068836 */ /* 0x000fe20000000000 */
[----:B------:R-:W-:-:S04]  /*54b0*/  LOP3.LUT R4, R4, 0x1, RZ, 0xc0, !PT ;  /* 0x0000000104047812 */ /* 0x000fc800078ec0ff */
[----:B------:R-:W-:-:S04]  /*54c0*/  ISETP.GT.U32.AND P1, PT, R6, 0xbff, PT ;  /* 0x00000bff0600780c */ /* 0x000fc80003f24070 */
[----:B------:R-:W-:-:S13]  /*54d0*/  ISETP.NE.U32.OR P1, PT, R4, 0x1, P1 ;  /* 0x000000010400780c */ /* 0x000fda0000f25470 */
[C---:B------:R-:W-:Y:S01]  /*54e0*/  @!P1 IMAD R4, R6.reuse, 0x8, R21 ;  /* 0x0000000806049824 */ /* 0x040fe200078e0215 */
[----:B---3--:R2:W-:Y:S01]  /*54f0*/  @!P2 STS.64 [R16], R10 ;  /* 0x0000000a1000a388 */ /* 0x0085e20000000a00 */
[----:B------:R-:W-:-:S03]  /*5500*/  @!P1 VIADD R6, R6, 0x1 ;  /* 0x0000000106069836 */ /* 0x000fc60000000000 */
[----:B------:R-:W3:Y:S04]  /*5510*/  @!P0 LDS.U16 R8, [R12+0x6c00] ;  /* 0x006c00000c088984 */ /* 0x000ee80000000400 */
[----:B------:R-:W-:Y:S01]  /*5520*/  @!P2 STS.U16 [R12+0x6a00], RZ ;  /* 0x006a00ff0c00a388 */ /* 0x000fe20000000400 */
[----:B--2---:R-:W-:-:S03]  /*5530*/  @!P1 IMAD.IADD R11, R20, 0x1, R14 ;  /* 0x00000001140b9824 */ /* 0x004fc600078e020e */
[----:B---3--:R-:W-:Y:S04]  /*5540*/  @!P0 STS.64 [R13], R8 ;  /* 0x000000080d008388 */ /* 0x008fe80000000a00 */
[----:B------:R-:W2:Y:S04]  /*5550*/  @!P1 LDS.U16 R10, [R12+0x6e00] ;  /* 0x006e00000c0a9984 */ /* 0x000ea80000000400 */
[----:B------:R4:W-:Y:S01]  /*5560*/  @!P0 STS.U16 [R12+0x6c00], RZ ;  /* 0x006c00ff0c008388 */ /* 0x0009e20000000400 */
[----:B------:R-:W-:-:S03]  /*5570*/  ISETP.NE.AND P0, PT, R5, 0x80, PT ;  /* 0x000000800500780c */ /* 0x000fc60003f05270 */
[----:B--2---:R4:W-:Y:S04]  /*5580*/  @!P1 STS.64 [R4], R10 ;  /* 0x0000000a04009388 */ /* 0x0049e80000000a00 */
[----:B------:R4:W-:Y:S06]  /*5590*/  @!P1 STS.U16 [R12+0x6e00], RZ ;  /* 0x006e00ff0c009388 */ /* 0x0009ec0000000400 */
[----:B------:R-:W-:Y:S05]  /*55a0*/  @P0 BRA `(.L_x_318) ;  /* 0xfffffff800640947 */ /* 0x000fea000383ffff */
.L_x_316:
[----:B------:R-:W2:Y:S01]  /*55b0*/  LDCU UR7, c[0x0][0x3d4] ;  /* 0x00007a80ff0777ac */ /* 0x000ea20008000800 */
[----:B------:R-:W-:Y:S02]  /*55c0*/  FSETP.GTU.FTZ.AND P2, PT, R7, 0.0099999997764825820923, PT ;  /* 0x3c23d70a0700780b */ /* 0x000fe40003f5c000 */
[----:B--2---:R-:W-:-:S04]  /*55d0*/  FSETP.GT.FTZ.AND P0, PT, R22, UR7, PT ;  /* 0x0000000716007c0b */ /* 0x004fc8000bf14000 */
[----:B0-----:R-:W-:Y:S02]  /*55e0*/  ISETP.LT.U32.AND P1, PT, R3, 0xc01, P0 ;  /* 0x00000c010300780c */ /* 0x001fe40000721070 */
        /* <DEDUP_REMOVED lines=13> */
[----:B-1----:R-:W-:Y:S02]  /*56c0*/  IMAD.MOV.U32 R24, RZ, RZ, R28 ;  /* 0x000000ffff187224 */ /* 0x002fe400078e001c */
[----:B------:R-:W-:Y:S01]  /*56d0*/  IMAD.MOV.U32 R22, RZ, RZ, R25 ;  /* 0x000000ffff167224 */ /* 0x000fe200078e0019 */
[----:B0-----:R-:W-:-:S09]  /*56e0*/  ULEA UR4, UR5, UR4, 0x18 ;  /* 0x0000000405047291 */ /* 0x001fd2000f8ec0ff */
[----:B------:R0:W-:Y:S01]  /*56f0*/  STS [UR4], R28 ;  /* 0x0000001cff007988 */ /* 0x0001e20008000804 */
[----:B------:R-:W-:Y:S05]  /*5700*/  BRA `(.L_x_322) ;  /* 0x0000000000287947 */ /* 0x000fea0003800000 */
.L_x_321:
        /* <DEDUP_REMOVED lines=9> */
[----:B------:R-:W2:Y:S03]  /*57a0*/  @!P1 LDS R28, [UR4] ;  /* 0x00000004ff1c9984 */ /* 0x000ea60008000800 */
.L_x_322:
[----:B------:R-:W-:Y:S05]  /*57b0*/  BSYNC.RECONVERGENT B0 ;  /* 0x0000000000007941 */ /* 0x000fea0003800200 */
.L_x_320:
[----:B------:R-:W-:Y:S01]  /*57c0*/  UIADD3 UR6, UPT, UPT, UR6, -0x1, URZ ;  /* 0xffffffff06067890 */ /* 0x000fe2000fffe0ff */
[----:B------:R-:W-:Y:S11]  /*57d0*/  BRA `(.L_x_323) ;  /* 0xffffffdc00087947 */ /* 0x000ff6000383ffff */
.L_x_319:
        /* <DEDUP_REMOVED lines=12> */
[----:B---3--:R-:W0:Y:S01]  /*58a0*/  S2R R6, SR_LANEID ;  /* 0x0000000000067919 */ /* 0x008e220000000000 */
[----:B------:R-:W2:Y:S01]  /*58b0*/  LDC.64 R2, c[0x0][0x3a0] ;  /* 0x0000e800ff027b82 */ /* 0x000ea20000000a00 */
[----:B------:R-:W-:Y:S01]  /*58c0*/  VOTEU.ANY UR4, UPT, PT ;  /* 0x0000000000047886 */ /* 0x000fe200038e0100 */
[----:B------:R-:W-:Y:S01]  /*58d0*/  CREDUX.MAX.S32 UR5, R91 ;  /* 0x000000005b0572cc */ /* 0x000fe20000000200 */
[----:B------:R-:W-:-:S05]  /*58e0*/  UFLO.U32 UR4, UR4 ;  /* 0x00000004000472bd */ /* 0x000fca00080e0000 */
[----:B----4-:R-:W3:Y:S07]  /*58f0*/  LDC.64 R4, c[0x0][0x3a8] ;  /* 0x0000ea00ff047b82 */ /* 0x010eee0000000a00 */
[----:B------:R-:W-:Y:S02]  /*5900*/  IMAD.U32 R7, RZ, RZ, UR5 ;  /* 0x00000005ff077e24 */ /* 0x000fe4000f8e00ff */
[----:B--2---:R-:W-:-:S05]  /*5910*/  IMAD.WIDE.U32 R2, R154, 0x4, R2 ;  /* 0x000000049a027825 */ /* 0x004fca00078e0002 */
[----:B------:R2:W-:Y:S01]  /*5920*/  STG.E desc[UR8][R2.64], R91 ;  /* 0x0000005b02007986 */ /* 0x0005e2000c101908 */
[----:B0-----:R-:W-:-:S13]  /*5930*/  ISETP.EQ.U32.AND P1, PT, R6, UR4, PT ;  /* 0x0000000406007c0c */ /* 0x001fda000bf22070 */
[----:B---3--:R2:W-:Y:S02]  /*5940*/  @P1 REDG.E.MAX.S32.STRONG.GPU desc[UR8][R4.64], R7 ;  /* 0x000000070400198e */ /* 0x0085e4000d12e308 */
.L_x_325:
[----:B------:R-:W-:Y:S05]  /*5950*/  BSYNC.RECONVERGENT B0 ;  /* 0x0000000000007941 */ /* 0x000fea0003800200 */
.L_x_324:
[----:B------:R-:W-:Y:S05]  /*5960*/  @P0 EXIT ;  /* 0x000000000000094d */ /* 0x000fea0003800000 */
[----:B------:R-:W2:Y:S01]  /*5970*/  LDC R29, c[0x0][0x360] ;  /* 0x0000d800ff1d7b82 */ /* 0x000ea20000000800 */
[----:B------:R-:W0:Y:S01]  /*5980*/  LDCU.64 UR10, c[0x0][0x388] ;  /* 0x00007100ff0a77ac */ /* 0x000e220008000a00 */
[----:B------:R-:W-:Y:S01]  /*5990*/  BSSY.RECONVERGENT B0, `(.L_x_326) ;  /* 0x000003a000007945 */ /* 0x000fe20003800200 */
[----:B------:R-:W0:Y:S01]  /*59a0*/  LDCU.64 UR12, c[0x0][0x390] ;  /* 0x00007200ff0c77ac */ /* 0x000e220008000a00 */
[----:B--2---:R-:W2:Y:S01]  /*59b0*/  I2F.U32.RP R7, R29 ;  /* 0x0000001d00077306 */ /* 0x004ea20000209000 */
[----:B----4-:R-:W-:Y:S01]  /*59c0*/  IMAD.IADD R4, R150, 0x1, R29 ;  /* 0x0000000196047824 */ /* 0x010fe200078e021d */
[----:B------:R-:W-:-:S04]  /*59d0*/  ISETP.NE.U32.AND P2, PT, R29, RZ, PT ;  /* 0x000000ff1d00720c */ /* 0x000fc80003f45070 */
[----:B------:R-:W-:Y:S02]  /*59e0*/  ISETP.GE.U32.AND P0, PT, R4, R91, PT ;  /* 0x0000005b0400720c */ /* 0x000fe40003f06070 */
[----:B------:R-:W-:Y:S01]  /*59f0*/  VIMNMX.U32 R5, PT, PT, R91, R4, !PT ;  /* 0x000000045b057248 */ /* 0x000fe20007fe0000 */
[----:B--2---:R-:W2:Y:S02]  /*5a00*/  MUFU.RCP R7, R7 ;  /* 0x0000000700077308 */ /* 0x004ea40000001000 */
[----:B--2---:R-:W-:-:S06]  /*5a10*/  VIADD R2, R7, 0xffffffe ;  /* 0x0ffffffe07027836 */ /* 0x004fcc0000000000 */
[----:B------:R2:W3:Y:S02]  /*5a20*/  F2I.FTZ.U32.TRUNC.NTZ R3, R2 ;  /* 0x0000000200037305 */ /* 0x0004e4000021f000 */
[----:B--2---:R-:W-:Y:S02]  /*5a30*/  IMAD.MOV.U32 R2, RZ, RZ, RZ ;  /* 0x000000ffff027224 */ /* 0x004fe400078e00ff */
[----:B---3--:R-:W-:-:S04]  /*5a40*/  IMAD.MOV R6, RZ, RZ, -R3 ;  /* 0x000000ffff067224 */ /* 0x008fc800078e0a03 */
        /* <DEDUP_REMOVED lines=17> */
[----:B0-----:R-:W-:Y:S05]  /*5b60*/  @!P0 BRA `(.L_x_327) ;  /* 0x0000000000708947 */ /* 0x001fea0003800000 */
[----:B------:R-:W0:Y:S01]  /*5b70*/  LDCU.64 UR4, c[0x0][0x390] ;  /* 0x00007200ff0477ac */ /* 0x000e220008000a00 */
[----:B------:R-:W-:Y:S01]  /*5b80*/  IADD3 R5, P0, PT, R93, R150, RZ ;  /* 0x000000965d057210 */ /* 0x000fe20007f1e0ff */
[----:B------:R-:W-:Y:S01]  /*5b90*/  VIADD R2, R2, 0x1 ;  /* 0x0000000102027836 */ /* 0x000fe20000000000 */
[----:B------:R-:W2:Y:S01]  /*5ba0*/  LDCU.64 UR6, c[0x0][0x388] ;  /* 0x00007100ff0677ac */ /* 0x000ea20008000a00 */
[----:B------:R-:W-:Y:S02]  /*5bb0*/  IMAD R10, R150, 0x8, R21 ;  /* 0x00000008960a7824 */ /* 0x000fe400078e0215 */
        /* <DEDUP_REMOVED lines=8> */
.L_x_328:
        /* <DEDUP_REMOVED lines=15> */
.L_x_327:
[----:B------:R-:W-:Y:S05]  /*5d30*/  BSYNC.RECONVERGENT B0 ;  /* 0x0000000000007941 */ /* 0x000fea0003800200 */
.L_x_326:
[----:B------:R-:W-:Y:S05]  /*5d40*/  @!P1 EXIT ;  /* 0x000000000000994d */ /* 0x000fea0003800000 */
.L_x_329:
[----:B0-2---:R-:W-:Y:S01]  /*5d50*/  IMAD R6, R150, 0x8, R21 ;  /* 0x0000000896067824 */ /* 0x005fe200078e0215 */
        /* <DEDUP_REMOVED lines=46> */
.L_x_314:
        /* <DEDUP_REMOVED lines=8> */
.L_x_330:
[----:B------:R-:W-:Y:S02]  /*60c0*/  IMAD.MOV.U32 R16, RZ, RZ, 0x2 ;  /* 0x00000002ff107424 */ /* 0x000fe400078e00ff */
[----:B------:R-:W-:-:S04]  /*60d0*/  IMAD.MOV.U32 R11, RZ, RZ, R15 ;  /* 0x000000ffff0b7224 */ /* 0x000fc800078e000f */
[----:B------:R-:W-:-:S04]  /*60e0*/  @P0 IMAD.IADD R11, R10, 0x1, R11 ;  /* 0x000000010a0b0824 */ /* 0x000fc800078e020b */
[----:B------:R-:W-:-:S07]  /*60f0*/  IMAD.MOV.U32 R19, RZ, RZ, R11 ;  /* 0x000000ffff137224 */ /* 0x000fce00078e000b */
[----:B------:R-:W-:Y:S05]  /*6100*/  WARPSYNC.COLLECTIVE R18, `(.L_x_331) ;  /* 0x0000000012087348 */ /* 0x000fea0003c00000 */
[----:B------:R0:W1:Y:S02]  /*6110*/  SHFL.UP P0, R15, R19, R16, R33 ;  /* 0x04000010130f7389 */ /* 0x0000640000000021 */
[----:B01----:R-:W-:Y:S05]  /*6120*/  ENDCOLLECTIVE ;  /* 0x000000000000791b */ /* 0x003fea0003800000 */
.L_x_331:
[----:B------:R-:W-:Y:S02]  /*6130*/  IMAD.MOV.U32 R16, RZ, RZ, 0x4 ;  /* 0x00000004ff107424 */ /* 0x000fe400078e00ff */
[----:B------:R-:W-:-:S04]  /*6140*/  IMAD.MOV.U32 R12, RZ, RZ, R15 ;  /* 0x000000ffff0c7224 */ /* 0x000fc800078e000f */
[----:B------:R-:W-:-:S04]  /*6150*/  @P0 IMAD.IADD R12, R11, 0x1, R12 ;  /* 0x000000010b0c0824 */ /* 0x000fc800078e020c */
[----:B------:R-:W-:-:S07]  /*6160*/  IMAD.MOV.U32 R19, RZ, RZ, R12 ;  /* 0x000000ffff137224 */ /* 0x000fce00078e000c */
[----:B------:R-:W-:Y:S05]  /*6170*/  WARPSYNC.COLLECTIVE R18, `(.L_x_332) ;  /* 0x0000000012087348 */ /* 0x000fea0003c00000 */
[----:B------:R0:W1:Y:S02]  /*6180*/  SHFL.UP P0, R15, R19, R16, R33 ;  /* 0x04000010130f7389 */ /* 0x0000640000000021 */
[----:B01----:R-:W-:Y:S05]  /*6190*/  ENDCOLLECTIVE ;  /* 0x000000000000791b */ /* 0x003fea0003800000 */
.L_x_332:
        /* <DEDUP_REMOVED lines=8> */
.L_x_333:
[----:B------:R-:W-:Y:S02]  /*6220*/  IMAD.MOV.U32 R16, RZ, RZ, 0x10 ;  /* 0x00000010ff107424 */ /* 0x000fe400078e00ff */
[----:B------:R-:W-:-:S04]  /*6230*/  IMAD.MOV.U32 R14, RZ, RZ, R15 ;  /* 0x000000ffff0e7224 */ /* 0x000fc800078e000f */
[----:B------:R-:W-:-:S04]  /*6240*/  @P0 IMAD.IADD R14, R13, 0x1, R14 ;  /* 0x000000010d0e0824 */ /* 0x000fc800078e020e */
[----:B------:R-:W-:-:S07]  /*6250*/  IMAD.MOV.U32 R19, RZ, RZ, R14 ;  /* 0x000000ffff137224 */ /* 0x000fce00078e000e */
[----:B------:R-:W-:Y:S05]  /*6260*/  WARPSYNC.COLLECTIVE R18, `(.L_x_334) ;  /* 0x0000000012087348 */ /* 0x000fea0003c00000 */
[----:B------:R0:W1:Y:S02]  /*6270*/  SHFL.UP P0, R15, R19, R16, R33 ;  /* 0x04000010130f7389 */ /* 0x0000640000000021 */
[----:B01----:R-:W-:Y:S05]  /*6280*/  ENDCOLLECTIVE ;  /* 0x000000000000791b */ /* 0x003fea0003800000 */
.L_x_334:
[----:B------:R-:W-:-:S04]  /*6290*/  @P0 IMAD.IADD R15, R14, 0x1, R15 ;  /* 0x000000010e0f0824 */ /* 0x000fc800078e020f */
[----:B------:R-:W-:Y:S02]  /*62a0*/  IMAD.MOV.U32 R13, RZ, RZ, R15 ;  /* 0x000000ffff0d7224 */ /* 0x000fe400078e000f */
[----:B------:R-:W-:-:S07]  /*62b0*/  IMAD.IADD R10, R15, 0x1, -R10 ;  /* 0x000000010f0a7824 */ /* 0x000fce00078e0a0a */
[----:B------:R-:W-:Y:S05]  /*62c0*/  WARPSYNC.COLLECTIVE R18, `(.L_x_335) ;  /* 0x0000000012087348 */ /* 0x000fea0003c00000 */
[----:B------:R0:W1:Y:S02]  /*62d0*/  SHFL.IDX P0, R11, R13, R12, R35 ;  /* 0x0000000c0d0b7389 */ /* 0x0000640000000023 */
[----:B01----:R-:W-:Y:S05]  /*62e0*/  ENDCOLLECTIVE ;  /* 0x000000000000791b */ /* 0x003fea0003800000 */
.L_x_335:
[----:B------:R-:W-:Y:S02]  /*62f0*/  IMAD.MOV.U32 R13, RZ, RZ, R24 ;  /* 0x000000ffff0d7224 */ /* 0x000fe400078e0018 */
[----:B------:R-:W-:Y:S02]  /*6300*/  IMAD.MOV.U32 R12, RZ, RZ, RZ ;  /* 0x000000ffff0c7224 */ /* 0x000fe400078e00ff */
[----:B------:R-:W-:-:S07]  /*6310*/  IMAD.MOV.U32 R17, RZ, RZ, R11 ;  /* 0x000000ffff117224 */ /* 0x000fce00078e000b */
[----:B------:R-:W-:Y:S05]  /*6320*/  WARPSYNC.COLLECTIVE R18, `(.L_x_336) ;  /* 0x0000000012087348 */ /* 0x000fea0003c00000 */
[----:B------:R0:W1:Y:S02]  /*6330*/  SHFL.IDX P0, R11, R13, R12, R35 ;  /* 0x0000000c0d0b7389 */ /* 0x0000640000000023 */
[----:B01----:R-:W-:Y:S05]  /*6340*/  ENDCOLLECTIVE ;  /* 0x000000000000791b */ /* 0x003fea0003800000 */
.L_x_336:
[----:B------:R-:W-:Y:S02]  /*6350*/  IMAD.IADD R17, R24, 0x1, R17 ;  /* 0x0000000118117824 */ /* 0x000fe400078e0211 */
[----:B------:R-:W-:Y:S01]  /*6360*/  IMAD.MOV.U32 R16, RZ, RZ, R11 ;  /* 0x000000ffff107224 */ /* 0x000fe200078e000b */
[----:B------:R-:W-:Y:S06]  /*6370*/  BRA `(.L_x_337) ;  /* 0xffffffe000c87947 */ /* 0x000fec000383ffff */
.L_x_338:
        /* <DEDUP_REMOVED lines=16> */
.L_x_2067:


//--------------------- .text._ZN17fastertransformer19segmented_topp_impl27segmented_top_p_single_passINS0_28Segmented_topk_kernel_paramsI6__halfiLi256ELi4EEELi224EEEvNS0_20TopKPerSegmentParamsE --------------------------
	.section	.text._ZN17fastertransformer19segmented_topp_impl27segmented_top_p_single_passINS0_28Segmented_topk_kernel_paramsI6__halfiLi256ELi4EEELi224EEEvNS0_20TopKPerSegmentParamsE,"ax",@progbits
	.align	128
        .global         _ZN17fastertransformer19segmented_topp_impl27segmented_top_p_single_passINS0_28Segmented_topk_kernel_paramsI6__halfiLi256ELi4EEELi224EEEvNS0_20TopKPerSegmentParamsE
        .type           _ZN17fastertransformer19segmented_topp_impl27segmented_top_p_single_passINS0_28Segmented_topk_kernel_paramsI6__halfiLi256ELi4EEELi224EEEvNS0_20TopKPerSegmentParamsE,@function
        .size           _ZN17fastertransformer19segmented_topp_impl27segmented_top_p_single_passINS0_28Segmented_topk_kernel_paramsI6__halfiLi256ELi4EEELi224EEEvNS0_20TopKPerSegmentParamsE,(.L_x_2068 - _ZN17fastertransformer19segmented_topp_impl27segmented_top_p_single_passINS0_28Segmented_topk_kernel_paramsI6__halfiLi256ELi4EEELi224EEEvNS0_20TopKPerSegmentParamsE)
        .other          _ZN17fastertransformer19segmented_topp_impl27segmented_top_p_single_passINS0_28Segmented_topk_kernel_paramsI6__halfiLi256ELi4EEELi224EEEvNS0_20TopKPerSegmentParamsE,@"STO_CUDA_ENTRY STV_DEFAULT"
_ZN17fastertransformer19segmented_topp_impl27segmented_top_p_single_passINS0_28Segmented_topk_kernel_paramsI6__halfiLi256ELi4EEELi224EEEvNS0_20TopKPerSegmentParamsE:
.text._ZN17fastertransformer19segmented_topp_impl27segmented_top_p_single_passINS0_28Segmented_topk_kernel_paramsI6__halfiLi256ELi4EEELi224EEEvNS0_20TopKPerSegmentParamsE:
        /* <DEDUP_REMOVED lines=25> */
.L_x_339:
        /* <DEDUP_REMOVED lines=172> */
[----:B------:R-:W2:Y:S02]  /*0c50*/  @!P4 LDG.E.U16 R0, desc[UR8][R126.64+0x4a] ;  /* 0x00004a087e00c981 */ /* 0x000ea4000c1e1500 */
        /* <DEDUP_REMOVED lines=309> */
[----:B------:R-:W-:Y:S01]  /*1fb0*/  STL.128 [R1+0x30], RZ ;  /* 0x000030ff01007387 */ /* 0x000fe20000100c00 */
[----:B------:R-:W-:-:S03]  /*1fc0*/  IMAD.MOV R0, RZ, RZ, -R0 ;  /* 0x000000ffff007224 */ /* 0x000fc600078e0a00 */
        /* <DEDUP_REMOVED lines=10> */
[----:B------:R-:W-:Y:S04]  /*2070*/  STL.U16 [R1+0x10], R118 ;  /* 0x0000107601007387 */ /* 0x000fe80000100400 */
        /* <DEDUP_REMOVED lines=105> */
[----:B------:R0:W-:Y:S04]  /*2710*/  STL.U16 [R1+0x50], R6 ;  /* 0x0000500601007387 */ /* 0x0001e80000100400 */
[----:B------:R1:W-:Y:S01]  /*2720*/  STL.U16 [R1+0x98], R3 ;  /* 0x0000980301007387 */ /* 0x0003e20000100400 */
[----:B0-----:R-:W-:Y:S01]  /*2730*/  LOP3.LUT P0, R6, R0, 0x3, RZ, 0xc0, !PT ;  /* 0x0000000300067812 */ /* 0x001fe2000780c0ff */
[----:B-1----:R-:W-:-:S02]  /*2740*/  IMAD.SHL.U32 R3, R119, 0x4, RZ ;  /* 0x0000000477037824 */ /* 0x002fc400078e00ff */
[----:B------:R0:W-:Y:S01]  /*2750*/  STL.U16 [R1+0x4c], R2 ;  /* 0x00004c0201007387 */ /* 0x0001e20000100400 */
[----:B------:R-:W-:Y:S02]  /*2760*/  BSSY.RECONVERGENT B0, `(.L_x_340) ;  /* 0x0000027000007945 */ /* 0x000fe40003800200 */
[----:B------:R-:W-:Y:S01]  /*2770*/  LOP3.LUT R3, R3, 0x7c, RZ, 0xc0, !PT ;  /* 0x0000007c03037812 */ /* 0x000fe200078ec0ff */
[----:B------:R1:W-:Y:S01]  /*2780*/  STL.U16 [R1+0x4e], R4 ;  /* 0x00004e0401007387 */ /* 0x0003e20000100400 */
[----:B0-----:R-:W-:-:S03]  /*2790*/  SHF.R.U32.HI R2, RZ, 0x5, R119 ;  /* 0x00000005ff027819 */ /* 0x001fc60000011677 */
[----:B------:R0:W-:Y:S01]  /*27a0*/  STL.U16 [R1+0x9a], R5 ;  /* 0x00009a0501007387 */ /* 0x0001e20000100400 */
[----:B------:R-:W-:Y:S01]  /*27b0*/  SHF.R.S32.HI R0, RZ, 0x1f, R77 ;  /* 0x0000001fff007819 */ /* 0x000fe2000001144d */
[----:B-1----:R-:W-:Y:S02]  /*27c0*/  VIADD R4, R3, 0x70 ;  /* 0x0000007003047836 */ /* 0x002fe40000000000 */
[----:B0-----:R-:W-:Y:S01]  /*27d0*/  IMAD.MOV.U32 R5, RZ, RZ, R2 ;  /* 0x000000ffff057224 */ /* 0x001fe200078e0002 */
[----:B------:R-:W-:Y:S06]  /*27e0*/  @!P0 BRA `(.L_x_341) ;  /* 0x0000000000788947 */ /* 0x000fec0003800000 */
[----:B------:R-:W-:Y:S01]  /*27f0*/  ISETP.GT.U32.AND P1, PT, R3, 0x6f, PT ;  /* 0x0000006f0300780c */ /* 0x000fe20003f24070 */
[----:B------:R-:W-:Y:S02]  /*2800*/  IMAD.MOV.U32 R7, RZ, RZ, RZ ;  /* 0x000000ffff077224 */ /* 0x000fe400078e00ff */
[----:B------:R-:W-:-:S10]  /*2810*/  IMAD.MOV.U32 R5, RZ, RZ, R2 ;  /* 0x000000ffff057224 */ /* 0x000fd400078e0002 */
.L_x_344:
[----:B------:R-:W-:Y:S01]  /*2820*/  VIADD R7, R7, 0x1 ;  /* 0x0000000107077836 */ /* 0x000fe20000000000 */
[----:B------:R-:W-:Y:S04]  /*2830*/  BSSY.RECONVERGENT B1, `(.L_x_342) ;  /* 0x0000017000017945 */ /* 0x000fe80003800200 */
[----:B------:R-:W-:Y:S01]  /*2840*/  ISETP.NE.AND P2, PT, R7, R6, PT ;  /* 0x000000060700720c */ /* 0x000fe20003f45270 */
[----:B0-----:R-:W-:-:S12]  /*2850*/  @P1 BRA `(.L_x_343) ;  /* 0x0000000000501947 */ /* 0x001fd80003800000 */
[----:B------:R-:W-:-:S05]  /*2860*/  IMAD R8, R5, 0xe0, R4 ;  /* 0x000000e005087824 */ /* 0x000fca00078e0204 */
[----:B------:R-:W-:-:S13]  /*2870*/  ISETP.GE.AND P0, PT, R8, R75, PT ;  /* 0x0000004b0800720c */ /* 0x000fda0003f06270 */
[----:B------:R-:W-:-:S04]  /*2880*/  @!P0 VIADD R9, R8, 0xffffff90 ;  /* 0xffffff9008098836 */ /* 0x000fc80000000000 */
[----:B------:R-:W-:-:S06]  /*2890*/  @!P0 IMAD.WIDE.U32 R8, R9, 0x2, R128 ;  /* 0x0000000209088825 */ /* 0x000fcc00078e0080 */
[----:B------:R-:W2:Y:S01]  /*28a0*/  @!P0 LDG.E.64 R8, desc[UR8][R8.64+0xe0] ;  /* 0x0000e00808088981 */ /* 0x000ea2000c1e1b00 */
[----:B------:R-:W0:Y:S01]  /*28b0*/  S2UR UR5, SR_CgaCtaId ;  /* 0x00000000000579c3 */ /* 0x000e220000008800 */
[----:B------:R-:W-:Y:S01]  /*28c0*/  UMOV UR4, 0x400 ;  /* 0x0000040000047882 */ /* 0x000fe20000000000 */
[----:B------:R-:W-:Y:S01]  /*28d0*/  CS2R R10, SRZ ;  /* 0x00000000000a7805 */ /* 0x000fe2000001ff00 */
[----:B------:R-:W-:Y:S01]  /*28e0*/  UIADD3 UR4, UPT, UPT, UR4, 0x4b0, URZ ;  /* 0x000004b004047890 */ /* 0x000fe2000fffe0ff */
[----:B------:R-:W-:-:S03]  /*28f0*/  IMAD R12, R3, 0x100, R5 ;  /* 0x00000100030c7824 */ /* 0x000fc600078e0205 */
[----:B0-----:R-:W-:-:S06]  /*2900*/  ULEA UR4, UR5, UR4, 0x18 ;  /* 0x0000000405047291 */ /* 0x001fcc000f8ec0ff */
[----:B------:R-:W-:Y:S01]  /*2910*/  LEA R12, R12, UR4, 0x1 ;  /* 0x000000040c0c7c11 */ /* 0x000fe2000f8e08ff */
[----:B--2---:R-:W-:Y:S02]  /*2920*/  @!P0 IMAD.MOV.U32 R11, RZ, RZ, R8 ;  /* 0x000000ffff0b8224 */ /* 0x004fe400078e0008 */
[----:B------:R-:W-:-:S03]  /*2930*/  @!P0 IMAD.MOV.U32 R10, RZ, RZ, R9 ;  /* 0x000000ffff0a8224 */ /* 0x000fc600078e0009 */
[----:B------:R-:W-:Y:S01]  /*2940*/  PRMT R8, R11, 0x7632, R8 ;  /* 0x000076320b087816 */ /* 0x000fe20000000008 */
[----:B------:R0:W-:Y:S01]  /*2950*/  STS.U16 [R12+0x6000], R11 ;  /* 0x0060000b0c007388 */ /* 0x0001e20000000400 */
[----:B------:R-:W-:-:S03]  /*2960*/  PRMT R9, R10, 0x7632, R9 ;  /* 0x000076320a097816 */ /* 0x000fc60000000009 */
[----:B------:R0:W-:Y:S04]  /*2970*/  STS.U16 [R12+0x6400], R10 ;  /* 0x0064000a0c007388 */ /* 0x0001e80000000400 */
[----:B------:R0:W-:Y:S04]  /*2980*/  STS.U16 [R12+0x6200], R8 ;  /* 0x006200080c007388 */ /* 0x0001e80000000400 */
[----:B------:R0:W-:Y:S02]  /*2990*/  STS.U16 [R12+0x6600], R9 ;  /* 0x006600090c007388 */ /* 0x0001e40000000400 */
.L_x_343:
[----:B------:R-:W-:Y:S05]  /*29a0*/  BSYNC.RECONVERGENT B1 ;  /* 0x0000000000017941 */ /* 0x000fea0003800200 */
.L_x_342:
[----:B------:R-:W-:Y:S01]  /*29b0*/  VIADD R5, R5, 0x8 ;  /* 0x0000000805057836 */ /* 0x000fe20000000000 */
[----:B------:R-:W-:Y:S06]  /*29c0*/  @P2 BRA `(.L_x_344) ;  /* 0xfffffffc00942947 */ /* 0x000fec000383ffff */
.L_x_341:
[----:B------:R-:W-:Y:S05]  /*29d0*/  BSYNC.RECONVERGENT B0 ;  /* 0x0000000000007941 */ /* 0x000fea0003800200 */
.L_x_340:
[----:B------:R-:W1:Y:S01]  /*29e0*/  S2UR UR5, SR_CgaCtaId ;  /* 0x00000000000579c3 */ /* 0x000e620000008800 */
[----:B------:R-:W-:Y:S01]  /*29f0*/  UMOV UR4, 0x400 ;  /* 0x0000040000047882 */ /* 0x000fe20000000000 */
[----:B------:R-:W-:Y:S01]  /*2a00*/  BSSY.RECONVERGENT B0, `(.L_x_345) ;  /* 0x0000061000007945 */ /* 0x000fe20003800200 */
[----:B------:R-:W-:Y:S01]  /*2a10*/  UIADD3 UR4, UPT, UPT, UR4, 0x4b0, URZ ;  /* 0x000004b004047890 */ /* 0x000fe2000fffe0ff */
[----:B------:R-:W-:-:S03]  /*2a20*/  ISETP.GT.U32.AND P0, PT, R3, 0x6f, PT ;  /* 0x0000006f0300780c */ /* 0x000fc60003f04070 */
[----:B-1----:R-:W-:-:S12]  /*2a30*/  ULEA UR5, UR5, UR4, 0x18 ;  /* 0x0000000405057291 */ /* 0x002fd8000f8ec0ff */
.L_x_360:
[----:B012---:R-:W-:Y:S01]  /*2a40*/  IMAD R6, R3, 0x100, R5 ;  /* 0x0000010003067824 */ /* 0x007fe200078e0205 */
[----:B------:R-:W-:Y:S04]  /*2a50*/  BSSY.RECONVERGENT B1, `(.L_x_346) ;  /* 0x0000014000017945 */ /* 0x000fe80003800200 */
[----:B0-----:R-:W-:Y:S01]  /*2a60*/  LEA R10, R6, UR5, 0x1 ;  /* 0x00000005060a7c11 */ /* 0x001fe2000f8e08ff */
[----:B------:R-:W-:Y:S06]  /*2a70*/  @P0 BRA `(.L_x_347) ;  /* 0x0000000000440947 */ /* 0x000fec0003800000 */
[----:B------:R-:W-:Y:S01]  /*2a80*/  IMAD R8, R5, 0xe0, R4 ;  /* 0x000000e005087824 */ /* 0x000fe200078e0204 */
[----:B------:R-:W-:Y:S01]  /*2a90*/  BSSY.RECONVERGENT B2, `(.L_x_348) ;  /* 0x0000009000027945 */ /* 0x000fe20003800200 */
[----:B------:R-:W-:-:S03]  /*2aa0*/  CS2R R6, SRZ ;  /* 0x0000000000067805 */ /* 0x000fc6000001ff00 */
[----:B------:R-:W-:-:S13]  /*2ab0*/  ISETP.GE.AND P1, PT, R8, R75, PT ;  /* 0x0000004b0800720c */ /* 0x000fda0003f26270 */
[----:B------:R-:W-:Y:S05]  /*2ac0*/  @P1 BRA `(.L_x_349) ;  /* 0x0000000000141947 */ /* 0x000fea0003800000 */
[----:B------:R-:W-:-:S04]  /*2ad0*/  VIADD R7, R8, 0xffffff90 ;  /* 0xffffff9008077836 */ /* 0x000fc80000000000 */
[----:B------:R-:W-:-:S05]  /*2ae0*/  IMAD.WIDE.U32 R6, R7, 0x2, R128 ;  /* 0x0000000207067825 */ /* 0x000fca00078e0080 */
[----:B------:R-:W2:Y:S02]  /*2af0*/  LDG.E.64 R8, desc[UR8][R6.64+0xe0] ;  /* 0x0000e00806087981 */ /* 0x000ea4000c1e1b00 */
[----:B--2---:R-:W-:Y:S02]  /*2b00*/  IMAD.MOV.U32 R7, RZ, RZ, R8 ;  /* 0x000000ffff077224 */ /* 0x004fe400078e0008 */
[----:B------:R-:W-:-:S07]  /*2b10*/  IMAD.MOV.U32 R6, RZ, RZ, R9 ;  /* 0x000000ffff067224 */ /* 0x000fce00078e0009 */
.L_x_349:
[----:B------:R-:W-:Y:S05]  /*2b20*/  BSYNC.RECONVERGENT B2 ;  /* 0x0000000000027941 */ /* 0x000fea0003800200 */
.L_x_348:
[----:B------:R-:W-:Y:S01]  /*2b30*/  PRMT R8, R7, 0x7632, R8 ;  /* 0x0000763207087816 */ /* 0x000fe20000000008 */
[----:B------:R0:W-:Y:S01]  /*2b40*/  STS.U16 [R10+0x6000], R7 ;  /* 0x006000070a007388 */ /* 0x0001e20000000400 */
[----:B------:R-:W-:-:S03]  /*2b50*/  PRMT R9, R6, 0x7632, R9 ;  /* 0x0000763206097816 */ /* 0x000fc60000000009 */
[----:B------:R0:W-:Y:S04]  /*2b60*/  STS.U16 [R10+0x6400], R6 ;  /* 0x006400060a007388 */ /* 0x0001e80000000400 */
[----:B------:R0:W-:Y:S04]  /*2b70*/  STS.U16 [R10+0x6200], R8 ;  /* 0x006200080a007388 */ /* 0x0001e80000000400 */
[----:B------:R0:W-:Y:S02]  /*2b80*/  STS.U16 [R10+0x6600], R9 ;  /* 0x006600090a007388 */ /* 0x0001e40000000400 */
.L_x_347:
[----:B------:R-:W-:Y:S05]  /*2b90*/  BSYNC.RECONVERGENT B1 ;  /* 0x0000000000017941 */ /* 0x000fea0003800200 */
.L_x_346:
[----:B------:R-:W-:Y:S01]  /*2ba0*/  ISETP.GT.U32.AND P2, PT, R3, 0x6f, PT ;  /* 0x0000006f0300780c */ /* 0x000fe20003f44070 */
[----:B------:R-:W-:-:S12]  /*2bb0*/  BSSY.RECONVERGENT B1, `(.L_x_350) ;  /* 0x000002a000017945 */ /* 0x000fd80003800200 */
[----:B------:R-:W-:Y:S05]  /*2bc0*/  @P2 BRA `(.L_x_351) ;  /* 0x0000000000a02947 */ /* 0x000fea0003800000 */
[----:B0-----:R-:W-:Y:S01]  /*2bd0*/  IMAD.MOV.U32 R6, RZ, RZ, 0xe0 ;  /* 0x000000e0ff067424 */ /* 0x001fe200078e00ff */
[----:B------:R-:W-:Y:S01]  /*2be0*/  BSSY.RECONVERGENT B2, `(.L_x_352) ;  /* 0x000000c000027945 */ /* 0x000fe20003800200 */
[----:B------:R-:W-:Y:S02]  /*2bf0*/  IMAD.MOV.U32 R12, RZ, RZ, 0xe0 ;  /* 0x000000e0ff0c7424 */ /* 0x000fe400078e00ff */
[----:B------:R-:W-:-:S04]  /*2c00*/  IMAD R8, R5, R6, 0x700 ;  /* 0x0000070005087424 */ /* 0x000fc800078e0206 */
[----:B------:R-:W-:-:S05]  /*2c10*/  IMAD.IADD R6, R4, 0x1, R8 ;  /* 0x0000000104067824 */ /* 0x000fca00078e0208 */
[----:B------:R-:W-:Y:S02]  /*2c20*/  ISETP.GE.AND P1, PT, R6, R75, PT ;  /* 0x0000004b0600720c */ /* 0x000fe40003f26270 */
[----:B------:R-:W-:-:S11]  /*2c30*/  CS2R R6, SRZ ;  /* 0x0000000000067805 */ /* 0x000fd6000001ff00 */
[----:B------:R-:W-:Y:S05]  /*2c40*/  @P1 BRA `(.L_x_353) ;  /* 0x0000000000141947 */ /* 0x000fea0003800000 */
[----:B------:R-:W-:-:S04]  /*2c50*/  IMAD.IADD R7, R3, 0x1, R8 ;  /* 0x0000000103077824 */ /* 0x000fc800078e0208 */
[----:B------:R-:W-:-:S05]  /*2c60*/  IMAD.WIDE.U32 R6, R7, 0x2, R128 ;  /* 0x0000000207067825 */ /* 0x000fca00078e0080 */
[----:B------:R-:W2:Y:S02]  /*2c70*/  LDG.E.64 R8, desc[UR8][R6.64+0xe0] ;  /* 0x0000e00806087981 */ /* 0x000ea4000c1e1b00 */
[----:B--2---:R-:W-:Y:S02]  /*2c80*/  IMAD.MOV.U32 R7, RZ, RZ, R8 ;  /* 0x000000ffff077224 */ /* 0x004fe400078e0008 */
[----:B------:R-:W-:-:S07]  /*2c90*/  IMAD.MOV.U32 R6, RZ, RZ, R9 ;  /* 0x000000ffff067224 */ /* 0x000fce00078e0009 */
.L_x_353:
[----:B------:R-:W-:Y:S05]  /*2ca0*/  BSYNC.RECONVERGENT B2 ;  /* 0x0000000000027941 */ /* 0x000fea0003800200 */
.L_x_352:
[----:B------:R-:W-:Y:S01]  /*2cb0*/  IMAD R11, R5, R12, 0xe00 ;  /* 0x00000e00050b7424 */ /* 0x000fe200078e020c */
[----:B------:R0:W-:Y:S01]  /*2cc0*/  STS.U16 [R10+0x6010], R7 ;  /* 0x006010070a007388 */ /* 0x0001e20000000400 */
[----:B------:R-:W-:Y:S01]  /*2cd0*/  BSSY.RECONVERGENT B2, `(.L_x_354) ;  /* 0x000000f000027945 */ /* 0x000fe20003800200 */
[----:B------:R-:W-:Y:S01]  /*2ce0*/  PRMT R12, R7, 0x7632, R12 ;  /* 0x00007632070c7816 */ /* 0x000fe2000000000c */
[----:B------:R-:W-:Y:S01]  /*2cf0*/  IMAD.IADD R8, R4, 0x1, R11 ;  /* 0x0000000104087824 */ /* 0x000fe200078e020b */
[----:B------:R0:W-:Y:S01]  /*2d00*/  STS.U16 [R10+0x6410], R6 ;  /* 0x006410060a007388 */ /* 0x0001e20000000400 */
[----:B------:R-:W-:-:S03]  /*2d10*/  PRMT R13, R6, 0x7632, R13 ;  /* 0x00007632060d7816 */ /* 0x000fc6000000000d */
[----:B------:R-:W-:Y:S02]  /*2d20*/  ISETP.GE.AND P1, PT, R8, R75, PT ;  /* 0x0000004b0800720c */ /* 0x000fe40003f26270 */
[----:B------:R-:W-:-:S11]  /*2d30*/  CS2R R8, SRZ ;  /* 0x0000000000087805 */ /* 0x000fd6000001ff00 */
[----:B0-----:R-:W-:Y:S05]  /*2d40*/  @P1 BRA `(.L_x_355) ;  /* 0x00000000001c1947 */ /* 0x001fea0003800000 */
[----:B------:R-:W-:-:S05]  /*2d50*/  IADD3 R7, P1, PT, R3, R11, RZ ;  /* 0x0000000b03077210 */ /* 0x000fca0007f3e0ff */
[----:B------:R-:W-:Y:S01]  /*2d60*/  IMAD.X R8, RZ, RZ, RZ, P1 ;  /* 0x000000ffff087224 */ /* 0x000fe200008e06ff */
[----:B------:R-:W-:-:S04]  /*2d70*/  LEA R6, P1, R7, R128, 0x1 ;  /* 0x0000008007067211 */ /* 0x000fc800078208ff */
[----:B------:R-:W-:-:S06]  /*2d80*/  LEA.HI.X R7, R7, R129, R8, 0x1, P1 ;  /* 0x0000008107077211 */ /* 0x000fcc00008f0c08 */
[----:B------:R-:W2:Y:S02]  /*2d90*/  LDG.E.64 R6, desc[UR8][R6.64+0xe0] ;  /* 0x0000e00806067981 */ /* 0x000ea4000c1e1b00 */
[----:B--2---:R-:W-:Y:S02]  /*2da0*/  IMAD.MOV.U32 R9, RZ, RZ, R6 ;  /* 0x000000ffff097224 */ /* 0x004fe400078e0006 */
[----:B------:R-:W-:-:S07]  /*2db0*/  IMAD.MOV.U32 R8, RZ, RZ, R7 ;  /* 0x000000ffff087224 */ /* 0x000fce00078e0007 */
.L_x_355:
[----:B------:R-:W-:Y:S05]  /*2dc0*/  BSYNC.RECONVERGENT B2 ;  /* 0x0000000000027941 */ /* 0x000fea0003800200 */
.L_x_354:
[----:B------:R-:W-:Y:S01]  /*2dd0*/  PRMT R6, R9, 0x7632, R6 ;  /* 0x0000763209067816 */ /* 0x000fe20000000006 */
[----:B------:R1:W-:Y:S01]  /*2de0*/  STS.U16 [R10+0x6210], R12 ;  /* 0x0062100c0a007388 */ /* 0x0003e20000000400 */
[----:B------:R-:W-:-:S03]  /*2df0*/  PRMT R7, R8, 0x7632, R7 ;  /* 0x0000763208077816 */ /* 0x000fc60000000007 */
[----:B------:R1:W-:Y:S04]  /*2e00*/  STS.U16 [R10+0x6610], R13 ;  /* 0x0066100d0a007388 */ /* 0x0003e80000000400 */
[----:B------:R1:W-:Y:S04]  /*2e10*/  STS.U16 [R10+0x6020], R9 ;  /* 0x006020090a007388 */ /* 0x0003e80000000400 */
[----:B------:R1:W-:Y:S04]  /*2e20*/  STS.U16 [R10+0x6420], R8 ;  /* 0x006420080a007388 */ /* 0x0003e80000000400 */
[----:B------:R1:W-:Y:S04]  /*2e30*/  STS.U16 [R10+0x6220], R6 ;  /* 0x006220060a007388 */ /* 0x0003e80000000400 */
[----:B------:R1:W-:Y:S02]  /*2e40*/  STS.U16 [R10+0x6620], R7 ;  /* 0x006620070a007388 */ /* 0x0003e40000000400 */
.L_x_351:
[----:B------:R-:W-:Y:S05]  /*2e50*/  BSYNC.RECONVERGENT B1 ;  /* 0x0000000000017941 */ /* 0x000fea0003800200 */
.L_x_350:
[----:B------:R-:W-:Y:S04]  /*2e60*/  BSSY.RECONVERGENT B1, `(.L_x_356) ;  /* 0x0000017000017945 */ /* 0x000fe80003800200 */
[----:B------:R-:W-:Y:S05]  /*2e70*/  @P2 BRA `(.L_x_357) ;  /* 0x0000000000542947 */ /* 0x000fea0003800000 */
[----:B01----:R-:W-:Y:S01]  /*2e80*/  IMAD.MOV.U32 R8, RZ, RZ, 0xe0 ;  /* 0x000000e0ff087424 */ /* 0x003fe200078e00ff */
[----:B------:R-:W-:Y:S03]  /*2e90*/  BSSY.RECONVERGENT B2, `(.L_x_358) ;  /* 0x000000d000027945 */ /* 0x000fe60003800200 */
[----:B------:R-:W-:-:S04]  /*2ea0*/  IMAD R8, R5, R8, 0x1500 ;  /* 0x0000150005087424 */ /* 0x000fc800078e0208 */
[----:B------:R-:W-:-:S05]  /*2eb0*/  IMAD.IADD R6, R4, 0x1, R8 ;  /* 0x0000000104067824 */ /* 0x000fca00078e0208 */
[----:B------:R-:W-:Y:S02]  /*2ec0*/  ISETP.GE.AND P1, PT, R6, R75, PT ;  /* 0x0000004b0600720c */ /* 0x000fe40003f26270 */
[----:B------:R-:W-:-:S11]  /*2ed0*/  CS2R R6, SRZ ;  /* 0x0000000000067805 */ /* 0x000fd6000001ff00 */
[----:B------:R-:W-:Y:S05]  /*2ee0*/  @P1 BRA `(.L_x_359) ;  /* 0x00000000001c1947 */ /* 0x000fea0003800000 */
[----:B------:R-:W-:-:S05]  /*2ef0*/  IADD3 R7, P1, PT, R3, R8, RZ ;  /* 0x0000000803077210 */ /* 0x000fca0007f3e0ff */
[----:B------:R-:W-:Y:S01]  /*2f00*/  IMAD.X R8, RZ, RZ, RZ, P1 ;  /* 0x000000ffff087224 */ /* 0x000fe200008e06ff */
[----:B------:R-:W-:-:S04]  /*2f10*/  LEA R6, P1, R7, R128, 0x1 ;  /* 0x0000008007067211 */ /* 0x000fc800078208ff */
[----:B------:R-:W-:-:S05]  /*2f20*/  LEA.HI.X R7, R7, R129, R8, 0x1, P1 ;  /* 0x0000008107077211 */ /* 0x000fca00008f0c08 */
[----:B------:R-:W2:Y:S02]  /*2f30*/  LDG.E.64 R8, desc[UR8][R6.64+0xe0] ;  /* 0x0000e00806087981 */ /* 0x000ea4000c1e1b00 */
[----:B--2---:R-:W-:Y:S02]  /*2f40*/  IMAD.MOV.U32 R7, RZ, RZ, R8 ;  /* 0x000000ffff077224 */ /* 0x004fe400078e0008 */
[----:B------:R-:W-:-:S07]  /*2f50*/  IMAD.MOV.U32 R6, RZ, RZ, R9 ;  /* 0x000000ffff067224 */ /* 0x000fce00078e0009 */
.L_x_359:
[----:B------:R-:W-:Y:S05]  /*2f60*/  BSYNC.RECONVERGENT B2 ;  /* 0x0000000000027941 */ /* 0x000fea0003800200 */
.L_x_358:
[----:B------:R-:W-:Y:S01]  /*2f70*/  PRMT R8, R7, 0x7632, R8 ;  /* 0x0000763207087816 */ /* 0x000fe20000000008 */
[----:B------:R2:W-:Y:S01]  /*2f80*/  STS.U16 [R10+0x6030], R7 ;  /* 0x006030070a007388 */ /* 0x0005e20000000400 */
[----:B------:R-:W-:-:S03]  /*2f90*/  PRMT R9, R6, 0x7632, R9 ;  /* 0x0000763206097816 */ /* 0x000fc60000000009 */
[----:B------:R2:W-:Y:S04]  /*2fa0*/  STS.U16 [R10+0x6430], R6 ;  /* 0x006430060a007388 */ /* 0x0005e80000000400 */
[----:B------:R2:W-:Y:S04]  /*2fb0*/  STS.U16 [R10+0x6230], R8 ;  /* 0x006230080a007388 */ /* 0x0005e80000000400 */
[----:B------:R2:W-:Y:S02]  /*2fc0*/  STS.U16 [R10+0x6630], R9 ;  /* 0x006630090a007388 */ /* 0x0005e40000000400 */
.L_x_357:
[----:B------:R-:W-:Y:S05]  /*2fd0*/  BSYNC.RECONVERGENT B1 ;  /* 0x0000000000017941 */ /* 0x000fea0003800200 */
.L_x_356:
[C---:B------:R-:W-:Y:S01]  /*2fe0*/  ISETP.GE.U32.AND P1, PT, R5.reuse, 0xe0, PT ;  /* 0x000000e00500780c */ /* 0x040fe20003f26070 */
[----:B------:R-:W-:-:S12]  /*2ff0*/  VIADD R5, R5, 0x20 ;  /* 0x0000002005057836 */ /* 0x000fd80000000000 */
[----:B------:R-:W-:Y:S05]  /*3000*/  @!P1 BRA `(.L_x_360) ;  /* 0xfffffff8008c9947 */ /* 0x000fea000383ffff */
[----:B------:R-:W-:Y:S05]  /*3010*/  BSYNC.RECONVERGENT B0 ;  /* 0x0000000000007941 */ /* 0x000fea0003800200 */
.L_x_345:
[----:B------:R-:W3:Y:S01]  /*3020*/  S2R R5, SR_CgaCtaId ;  /* 0x0000000000057919 */ /* 0x000ee20000008800 */
[----:B------:R-:W-:Y:S01]  /*3030*/  ISETP.NE.AND P0, PT, R119, RZ, PT ;  /* 0x000000ff7700720c */ /* 0x000fe20003f05270 */
[----:B------:R-:W4:Y:S01]  /*3040*/  LDC R29, c[0x0][0x3d4] ;  /* 0x0000f500ff1d7b82 */ /* 0x000f220000000800 */
        /* <DEDUP_REMOVED lines=9> */
[----:B----4-:R-:W-:Y:S01]  /*30e0*/  FADD.FTZ R29, R29, 0.0099999997764825820923 ;  /* 0x3c23d70a1d1d7421 */ /* 0x010fe20000010000 */
[----:B---3--:R-:W-:Y:S01]  /*30f0*/  @!P0 LEA R3, R5, R4, 0x18 ;  /* 0x0000000405038211 */ /* 0x008fe200078ec0ff */
[----:B------:R-:W-:-:S04]  /*3100*/  VIADD R4, R4, 0x10 ;  /* 0x0000001004047836 */ /* 0x000fc80000000000 */
[----:B------:R3:W-:Y:S01]  /*3110*/  @!P0 STS [R3], RZ ;  /* 0x000000ff03008388 */ /* 0x0007e20000000800 */
[----:B------:R-:W-:-:S05]  /*3120*/  LEA R5, R5, R4, 0x18 ;  /* 0x0000000405057211 */ /* 0x000fca00078ec0ff */
[----:B------:R-:W-:Y:S02]  /*3130*/  IMAD R25, R2, 0x4, R5 ;  /* 0x0000000402197824 */ /* 0x000fe400078e0205 */
[----:B------:R-:W-:-:S04]  /*3140*/  VIADD R5, R5, 0x10 ;  /* 0x0000001005057836 */ /* 0x000fc80000000000 */
[--C-:B------:R-:W-:Y:S02]  /*3150*/  IMAD R30, R30, 0x4, R5.reuse ;  /* 0x000000041e1e7824 */ /* 0x100fe400078e0205 */
[----:B---3--:R-:W-:-:S07]  /*3160*/  IMAD R31, R119, 0x24, R5 ;  /* 0x00000024771f7824 */ /* 0x008fce00078e0205 */
.L_x_373:
[----:B------:R-:W-:Y:S01]  /*3170*/  BAR.SYNC.DEFER_BLOCKING 0x0 ;  /* 0x0000000000007b1d */ /* 0x000fe20000010000 */
[----:B-1----:R-:W-:Y:S02]  /*3180*/  IMAD.MOV.U32 R5, RZ, RZ, RZ ;  /* 0x000000ffff057224 */ /* 0x002fe400078e00ff */
[----:B--2---:R-:W-:Y:S02]  /*3190*/  IMAD.MOV.U32 R3, RZ, RZ, 0x7 ;  /* 0x00000007ff037424 */ /* 0x004fe400078e00ff */
[----:B------:R-:W-:Y:S01]  /*31a0*/  IMAD.MOV.U32 R2, RZ, RZ, R1 ;  /* 0x000000ffff027224 */ /* 0x000fe200078e0001 */
[----:B------:R-:W-:Y:S01]  /*31b0*/  UMOV UR4, 0x1 ;  /* 0x0000000100047882 */ /* 0x000fe20000000000 */
[----:B---3--:R3:W-:Y:S01]  /*31c0*/  STL.128 [R1+0xe0], RZ ;  /* 0x0000e0ff01007387 */ /* 0x0087e20000100c00 */
[----:B------:R-:W-:-:S03]  /*31d0*/  USHF.L.U32 UR4, UR4, UR7, URZ ;  /* 0x0000000704047299 */ /* 0x000fc600080006ff */
[----:B------:R3:W-:Y:S03]  /*31e0*/  STL.64 [R1+0xf0], RZ ;  /* 0x0000f0ff01007387 */ /* 0x0007e60000100a00 */
[----:B------:R-:W-:Y:S01]  /*31f0*/  LOP3.LUT R4, R21, UR4, RZ, 0xfc, !PT ;  /* 0x0000000415047c12 */ /* 0x000fe2000f8efcff */
[----:B0---4-:R3:W-:Y:S06]  /*3200*/  STL [R1+0xf8], RZ ;  /* 0x0000f8ff01007387 */ /* 0x0117ec0000100800 */
.L_x_361:
[----:B012---:R0:W2:Y:S01]  /*3210*/  LDL.128 R8, [R2] ;  /* 0x0000000002087983 */ /* 0x0070a20000100c00 */
[----:B------:R-:W-:-:S05]  /*3220*/  VIADD R12, R3, 0xfffffff9 ;  /* 0xfffffff9030c7836 */ /* 0x000fca0000000000 */
[----:B------:R-:W-:-:S05]  /*3230*/  SHF.R.U32.HI R7, RZ, 0x5, R12 ;  /* 0x00000005ff077819 */ /* 0x000fca000001160c */
[----:B------:R-:W-:-:S05]  /*3240*/  IMAD R6, R7, 0x4, R28 ;  /* 0x0000000407067824 */ /* 0x000fca00078e021c */
[----:B------:R-:W4:Y:S01]  /*3250*/  LDL R7, [R6] ;  /* 0x0000000006077983 */ /* 0x000f220000100800 */
[----:B------:R-:W-:Y:S01]  /*3260*/  LOP3.LUT R12, R12, 0x18, RZ, 0xc0, !PT ;  /* 0x000000180c0c7812 */ /* 0x000fe200078ec0ff */
[----:B0-----:R-:W-:Y:S01]  /*3270*/  VIADD R2, R2, 0x10 ;  /* 0x0000001002027836 */ /* 0x001fe20000000000 */
        /* <DEDUP_REMOVED lines=59> */
[----:B----4-:R-:W-:-:S02]  /*3630*/  LOP3.LUT R7, R16, R12, R7, 0xfe, !PT ;  /* 0x0000000c10077212 */ /* 0x010fc400078efe07 */
        /* <DEDUP_REMOVED lines=31> */
[----:B----4-:R-:W-:Y:S05]  /*3830*/  @P0 BRA `(.L_x_361) ;  /* 0xfffffff800740947 */ /* 0x010fea000383ffff */
[----:B------:R-:W-:-:S07]  /*3840*/  IMAD.MOV.U32 R2, RZ, RZ, RZ ;  /* 0x000000ffff027224 */ /* 0x000fce00078e00ff */
.L_x_362:
[----:B------:R-:W-:-:S05]  /*3850*/  VIADD R3, R2, 0x70 ;  /* 0x0000007002037836 */ /* 0x000fca0000000000 */
[----:B------:R-:W-:-:S05]  /*3860*/  SHF.R.U32.HI R3, RZ, 0x5, R3 ;  /* 0x00000005ff037819 */ /* 0x000fca0000011603 */
[----:B------:R-:W-:-:S05]  /*3870*/  IMAD R3, R3, 0x4, R28 ;  /* 0x0000000403037824 */ /* 0x000fca00078e021c */
[----:B------:R-:W2:Y:S01]  /*3880*/  LDL R12, [R3] ;  /* 0x00000000030c7983 */ /* 0x000ea20000100800 */
[----:B------:R-:W-:-:S05]  /*3890*/  IMAD R6, R2, 0x100, R119 ;  /* 0x0000010002067824 */ /* 0x000fca00078e0277 */
[----:B------:R-:W-:-:S05]  /*38a0*/  LEA R10, R6, UR5, 0x1 ;  /* 0x00000005060a7c11 */ /* 0x000fca000f8e08ff */
[----:B------:R-:W0:Y:S04]  /*38b0*/  LDS.U16 R17, [R10+0x6000] ;  /* 0x006000000a117984 */ /* 0x000e280000000400 */
[----:B------:R-:W1:Y:S04]  /*38c0*/  LDS.U16 R33, [R10+0x6200] ;  /* 0x006200000a217984 */ /* 0x000e680000000400 */
[----:B------:R-:W4:Y:S04]  /*38d0*/  LDS.U16 R15, [R10+0x6400] ;  /* 0x006400000a0f7984 */ /* 0x000f280000000400 */
[----:B------:R-:W5:Y:S04]  /*38e0*/  LDS.U16 R9, [R10+0x6800] ;  /* 0x006800000a097984 */ /* 0x000f680000000400 */
[----:B------:R-:W3:Y:S04]  /*38f0*/  LDS.U16 R11, [R10+0x6600] ;  /* 0x006600000a0b7984 */ /* 0x000ee80000000400 */
[----:B------:R-:W3:Y:S01]  /*3900*/  LDS.U16 R7, [R10+0x6a00] ;  /* 0x006a00000a077984 */ /* 0x000ee20000000400 */
[----:B0-----:R-:W-:Y:S01]  /*3910*/  LOP3.LUT R6, R4, R17, RZ, 0x30, !PT ;  /* 0x0000001104067212 */ /* 0x001fe200078e30ff */
[----:B------:R-:W-:-:S03]  /*3920*/  HADD2.F32 R17, -RZ, R17.H0_H0 ;  /* 0x20000011ff117230 */ /* 0x000fc60000004100 */
[----:B------:R-:W-:Y:S01]  /*3930*/  PRMT R13, R6, 0x9910, RZ ;  /* 0x00009910060d7816 */ /* 0x000fe200000000ff */
[----:B-1----:R-:W-:Y:S01]  /*3940*/  HADD2.F32 R16, -RZ, R33.H0_H0 ;  /* 0x20000021ff107230 */ /* 0x002fe20000004100 */
[----:B------:R-:W-:Y:S02]  /*3950*/  LOP3.LUT R8, R4, R33, RZ, 0x30, !PT ;  /* 0x0000002104087212 */ /* 0x000fe400078e30ff */
[----:B------:R-:W-:Y:S02]  /*3960*/  ISETP.NE.AND P0, PT, R13, RZ, PT ;  /* 0x000000ff0d00720c */ /* 0x000fe40003f05270 */
[----:B------:R-:W-:Y:S01]  /*3970*/  PRMT R14, R8, 0x9910, RZ ;  /* 0x00009910080e7816 */ /* 0x000fe200000000ff */
[C---:B------:R-:W-:Y:S01]  /*3980*/  VIADD R8, R2.reuse, 0x1 ;  /* 0x0000000102087836 */ /* 0x040fe20000000000 */
[----:B------:R-:W0:Y:S01]  /*3990*/  LDS.U16 R13, [R10+0x6c00] ;  /* 0x006c00000a0d7984 */ /* 0x000e220000000400 */
        /* <DEDUP_REMOVED lines=19> */
[C---:B---3--:R-:W-:Y:S02]  /*3ad0*/  LOP3.LUT R14, R4.reuse, R11, RZ, 0x30, !PT ;  /* 0x0000000b040e7212 */ /* 0x048fe400078e30ff */
[----:B-1----:R-:W-:Y:S02]  /*3ae0*/  LOP3.LUT R10, R4, R7, RZ, 0x30, !PT ;  /* 0x00000007040a7212 */ /* 0x002fe400078e30ff */
        /* <DEDUP_REMOVED lines=8> */
[----:B0-----:R-:W-:Y:S01]  /*3b70*/  LOP3.LUT R16, R4, R13, RZ, 0x30, !PT ;  /* 0x0000000d04107212 */ /* 0x001fe200078e30ff */
        /* <DEDUP_REMOVED lines=146> */
.L_x_387:
        /* <DEDUP_REMOVED lines=18> */
.L_x_363:
        /* <DEDUP_REMOVED lines=17> */
.L_x_365:
[----:B------:R-:W-:-:S07]  /*46d0*/  IMAD.MOV.U32 R34, RZ, RZ, RZ ;  /* 0x000000ffff227224 */ /* 0x000fce00078e00ff */
.L_x_367:
        /* <DEDUP_REMOVED lines=102> */
.L_x_368:
        /* <DEDUP_REMOVED lines=112> */
.L_x_366:
        /* <DEDUP_REMOVED lines=22> */
.L_x_371:
        /* <DEDUP_REMOVED lines=10> */
.L_x_372:
[----:B------:R-:W-:Y:S05]  /*5640*/  BSYNC.RECONVERGENT B0 ;  /* 0x0000000000007941 */ /* 0x000fea0003800200 */
.L_x_370:
[----:B------:R-:W-:Y:S01]  /*5650*/  UIADD3 UR7, UPT, UPT, UR7, -0x1, URZ ;  /* 0xffffffff07077890 */ /* 0x000fe2000fffe0ff */
[----:B------:R-:W-:Y:S11]  /*5660*/  BRA `(.L_x_373) ;  /* 0xffffffd800c07947 */ /* 0x000ff6000383ffff */
.L_x_369:
        /* <DEDUP_REMOVED lines=23> */
.L_x_375:
[----:B------:R-:W-:Y:S05]  /*57e0*/  BSYNC.RECONVERGENT B0 ;  /* 0x0000000000007941 */ /* 0x000fea0003800200 */
.L_x_374:
        /* <DEDUP_REMOVED lines=46> */
.L_x_378:
        /* <DEDUP_REMOVED lines=13> */
.L_x_377:
[----:B------:R-:W-:Y:S05]  /*5ba0*/  BSYNC.RECONVERGENT B0 ;  /* 0x0000000000007941 */ /* 0x000fea0003800200 */
.L_x_376:
[----:B------:R-:W-:Y:S05]  /*5bb0*/  @!P1 EXIT ;  /* 0x000000000000994d */ /* 0x000fea0003800000 */
.L_x_379:
        /* <DEDUP_REMOVED lines=47> */
.L_x_364:
        /* <DEDUP_REMOVED lines=8> */
.L_x_380:
[----:B------:R-:W-:Y:S02]  /*5f30*/  IMAD.MOV.U32 R16, RZ, RZ, 0x2 ;  /* 0x00000002ff107424 */ /* 0x000fe400078e00ff */
[----:B------:R-:W-:-:S04]  /*5f40*/  IMAD.MOV.U32 R11, RZ, RZ, R15 ;  /* 0x000000ffff0b7224 */ /* 0x000fc800078e000f */
[----:B------:R-:W-:-:S04]  /*5f50*/  @P0 IMAD.IADD R11, R10, 0x1, R11 ;  /* 0x000000010a0b0824 */ /* 0x000fc800078e020b */
[----:B------:R-:W-:-:S07]  /*5f60*/  IMAD.MOV.U32 R19, RZ, RZ, R11 ;  /* 0x000000ffff137224 */ /* 0x000fce00078e000b */
[----:B------:R-:W-:Y:S05]  /*5f70*/  WARPSYNC.COLLECTIVE R18, `(.L_x_381) ;  /* 0x0000000012087348 */ /* 0x000fea0003c00000 */
[----:B------:R0:W1:Y:S02]  /*5f80*/  SHFL.UP P0, R15, R19, R16, R33 ;  /* 0x04000010130f7389 */ /* 0x0000640000000021 */
[----:B01----:R-:W-:Y:S05]  /*5f90*/  ENDCOLLECTIVE ;  /* 0x000000000000791b */ /* 0x003fea0003800000 */
.L_x_381:
[----:B------:R-:W-:Y:S02]  /*5fa0*/  IMAD.MOV.U32 R16, RZ, RZ, 0x4 ;  /* 0x00000004ff107424 */ /* 0x000fe400078e00ff */
[----:B------:R-:W-:-:S04]  /*5fb0*/  IMAD.MOV.U32 R12, RZ, RZ, R15 ;  /* 0x000000ffff0c7224 */ /* 0x000fc800078e000f */
[----:B------:R-:W-:-:S04]  /*5fc0*/  @P0 IMAD.IADD R12, R11, 0x1, R12 ;  /* 0x000000010b0c0824 */ /* 0x000fc800078e020c */
[----:B------:R-:W-:-:S07]  /*5fd0*/  IMAD.MOV.U32 R19, RZ, RZ, R12 ;  /* 0x000000ffff137224 */ /* 0x000fce00078e000c */
[----:B------:R-:W-:Y:S05]  /*5fe0*/  WARPSYNC.COLLECTIVE R18, `(.L_x_382) ;  /* 0x0000000012087348 */ /* 0x000fea0003c00000 */
[----:B------:R0:W1:Y:S02]  /*5ff0*/  SHFL.UP P0, R15, R19, R16, R33 ;  /* 0x04000010130f7389 */ /* 0x0000640000000021 */
[----:B01----:R-:W-:Y:S05]  /*6000*/  ENDCOLLECTIVE ;  /* 0x000000000000791b */ /* 0x003fea0003800000 */
.L_x_382:
        /* <DEDUP_REMOVED lines=8> */
.L_x_383:
[----:B------:R-:W-:Y:S02]  /*6090*/  IMAD.MOV.U32 R16, RZ, RZ, 0x10 ;  /* 0x00000010ff107424 */ /* 0x000fe400078e00ff */
[----:B------:R-:W-:-:S04]  /*60a0*/  IMAD.MOV.U32 R14, RZ, RZ, R15 ;  /* 0x000000ffff0e7224 */ /* 0x000fc800078e000f */
[----:B------:R-:W-:-:S04]  /*60b0*/  @P0 IMAD.IADD R14, R13, 0x1, R14 ;  /* 0x000000010d0e0824 */ /* 0x000fc800078e020e */
[----:B------:R-:W-:-:S07]  /*60c0*/  IMAD.MOV.U32 R19, RZ, RZ, R14 ;  /* 0x000000ffff137224 */ /* 0x000fce00078e000e */
[----:B------:R-:W-:Y:S05]  /*60d0*/  WARPSYNC.COLLECTIVE R18, `(.L_x_384) ;  /* 0x0000000012087348 */ /* 0x000fea0003c00000 */
[----:B------:R0:W1:Y:S02]  /*60e0*/  SHFL.UP P0, R15, R19, R16, R33 ;  /* 0x04000010130f7389 */ /* 0x0000640000000021 */
[----:B01----:R-:W-:Y:S05]  /*60f0*/  ENDCOLLECTIVE ;  /* 0x000000000000791b */ /* 0x003fea0003800000 */
.L_x_384:
[----:B------:R-:W-:-:S04]  /*6100*/  @P0 IMAD.IADD R15, R14, 0x1, R15 ;  /* 0x000000010e0f0824 */ /* 0x000fc800078e020f */
[----:B------:R-:W-:Y:S02]  /*6110*/  IMAD.MOV.U32 R13, RZ, RZ, R15 ;  /* 0x000000ffff0d7224 */ /* 0x000fe400078e000f */
[----:B------:R-:W-:-:S07]  /*6120*/  IMAD.IADD R10, R15, 0x1, -R10 ;  /* 0x000000010f0a7824 */ /* 0x000fce00078e0a0a */
[----:B------:R-:W-:Y:S05]  /*6130*/  WARPSYNC.COLLECTIVE R18, `(.L_x_385) ;  /* 0x0000000012087348 */ /* 0x000fea0003c00000 */
[----:B------:R0:W1:Y:S02]  /*6140*/  SHFL.IDX P0, R11, R13, R12, R35 ;  /* 0x0000000c0d0b7389 */ /* 0x0000640000000023 */
[----:B01----:R-:W-:Y:S05]  /*6150*/  ENDCOLLECTIVE ;  /* 0x000000000000791b */ /* 0x003fea0003800000 */
.L_x_385:
[----:B------:R-:W-:Y:S02]  /*6160*/  IMAD.MOV.U32 R13, RZ, RZ, R22 ;  /* 0x000000ffff0d7224 */ /* 0x000fe400078e0016 */
[----:B------:R-:W-:Y:S02]  /*6170*/  IMAD.MOV.U32 R12, RZ, RZ, RZ ;  /* 0x000000ffff0c7224 */ /* 0x000fe400078e00ff */
[----:B------:R-:W-:-:S07]  /*6180*/  IMAD.MOV.U32 R17, RZ, RZ, R11 ;  /* 0x000000ffff117224 */ /* 0x000fce00078e000b */
[----:B------:R-:W-:Y:S05]  /*6190*/  WARPSYNC.COLLECTIVE R18, `(.L_x_386) ;  /* 0x0000000012087348 */ /* 0x000fea0003c00000 */
[----:B------:R0:W1:Y:S02]  /*61a0*/  SHFL.IDX P0, R11, R13, R12, R35 ;  /* 0x0000000c0d0b7389 */ /* 0x0000640000000023 */
[----:B01----:R-:W-:Y:S05]  /*61b0*/  ENDCOLLECTIVE ;  /* 0x000000000000791b */ /* 0x003fea0003800000 */
.L_x_386:
[----:B------:R-:W-:Y:S02]  /*61c0*/  IMAD.IADD R17, R22, 0x1, R17 ;  /* 0x0000000116117824 */ /* 0x000fe400078e0211 */
[----:B------:R-:W-:Y:S01]  /*61d0*/  IMAD.MOV.U32 R16, RZ, RZ, R11 ;  /* 0x000000ffff107224 */ /* 0x000fe200078e000b */
[----:B------:R-:W-:Y:S06]  /*61e0*/  BRA `(.L_x_387) ;  /* 0xffffffe000ac7947 */ /* 0x000fec000383ffff */
.L_x_388:
        /* <DEDUP_REMOVED lines=9> */
.L_x_2068:


//--------------------- .text._ZN17fastertransformer19segmented_topp_impl27segmented_top_p_single_passINS0_28Segmented_topk_kernel_paramsI6__halfiLi256ELi4EEELi192EEEvNS0_20TopKPerSegmentParamsE --------------------------
	.section	.text._ZN17fastertransformer19segmented_topp_impl27segmented_top_p_single_passINS0_28Segmented_topk_kernel_paramsI6__halfiLi256ELi4EEELi192EEEvNS0_20TopKPerSegmentParamsE,"ax",@progbits
	.align	128
        .global         _ZN17fastertransformer19segmented_topp_impl27segmented_top_p_single_passINS0_28Segmented_topk_kernel_paramsI6__halfiLi256ELi4EEELi192EEEvNS0_20TopKPerSegmentParamsE
        .type           _ZN17fastertransformer19segmented_topp_impl27segmented_top_p_single_passINS0_28Segmented_topk_kernel_paramsI6__halfiLi256ELi4EEELi192EEEvNS0_20TopKPerSegmentParamsE,@function
        .size           _ZN17fastertransformer19segmented_topp_impl27segmented_top_p_single_passINS0_28Segmented_topk_kernel_paramsI6__halfiLi256ELi4EEELi192EEEvNS0_20TopKPerSegmentParamsE,(.L_x_2069 - _ZN17fastertransformer19segmented_topp_impl27segmented_top_p_single_passINS0_28Segmented_topk_kernel_paramsI6__halfiLi256ELi4EEELi192EEEvNS0_20TopKPerSegmentParamsE)
        .other          _ZN17fastertransformer19segmented_topp_impl27segmented_top_p_single_passINS0_28Segmented_topk_kernel_paramsI6__halfiLi256ELi4EEELi192EEEvNS0_20TopKPerSegmentParamsE,@"STO_CUDA_ENTRY STV_DEFAULT"
_ZN17fastertransformer19segmented_topp_impl27segmented_top_p_single_passINS0_28Segmented_topk_kernel_paramsI6__halfiLi256ELi4EEELi192EEEvNS0_20TopKPerSegmentParamsE:
.text._ZN17fastertransformer19segmented_topp_impl27segmented_top_p_single_passINS0_28Segmented_topk_kernel_paramsI6__halfiLi256ELi4EEELi192EEEvNS0_20TopKPerSegmentParamsE:
        /* <DEDUP_REMOVED lines=26> */
.L_x_389:
        /* <DEDUP_REMOVED lines=59> */
[----:B------:R-:W-:Y:S01]  /*0550*/  PRMT R155, RZ, 0x7610, R155 ;  /* 0x00007610ff9b7816 */ /* 0x000fe2000000009b */
[----:B-1----:R-:W-:Y:S01]  /*0560*/  IMAD R3, R209, 0xc0, RZ ;  /* 0x000000c0d1037824 */ /* 0x002fe200078e02ff */
[----:B------:R-:W-:Y:S01]  /*0570*/  PRMT R154, RZ, 0x7610, R154 ;  /* 0x00007610ff9a7816 */ /* 0x000fe2000000009a */
[----:B------:R-:W-:Y:S01]  /*0580*/  IMAD R0, R5, R0, R4 ;  /* 0x0000000005007224 */ /* 0x000fe200078e0204 */
[----:B------:R-:W-:Y:S01]  /*0590*/  PRMT R153, RZ, 0x7610, R153 ;  /* 0x00007610ff997816 */ /* 0x000fe20000000099 */
[C---:B------:R-:W-:Y:S01]  /*05a0*/  VIADD R111, R3.reuse, 0x5f ;  /* 0x0000005f036f7836 */ /* 0x040fe20000000000 */
[----:B------:R-:W-:Y:S01]  /*05b0*/  PRMT R152, RZ, 0x7610, R152 ;  /* 0x00007610ff987816 */ /* 0x000fe20000000098 */
[----:B------:R-:W-:Y:S01]  /*05c0*/  VIADD R66, R3, 0x1 ;  /* 0x0000000103427836 */ /* 0x000fe20000000000 */
[----:B------:R-:W-:Y:S01]  /*05d0*/  ISETP.GT.U32.AND P1, PT, R5, R0, PT ;  /* 0x000000000500720c */ /* 0x000fe20003f24070 */
[C---:B------:R-:W-:Y:S01]  /*05e0*/  VIADD R6, R3.reuse, 0x3 ;  /* 0x0000000303067836 */ /* 0x040fe20000000000 */
[----:B------:R-:W-:Y:S01]  /*05f0*/  PRMT R151, RZ, 0x7610, R151 ;  /* 0x00007610ff977816 */ /* 0x000fe20000000097 */
[C---:B------:R-:W-:Y:S01]  /*0600*/  VIADD R62, R3.reuse, 0x4 ;  /* 0x00000004033e7836 */ /* 0x040fe20000000000 */
[----:B------:R-:W-:Y:S01]  /*0610*/  PRMT R150, RZ, 0x7610, R150 ;  /* 0x00007610ff967816 */ /* 0x000fe20000000096 */
[C---:B------:R-:W-:Y:S01]  /*0620*/  VIADD R60, R3.reuse, 0x5 ;  /* 0x00000005033c7836 */ /* 0x040fe20000000000 */
[----:B------:R0:W-:Y:S01]  /*0630*/  STL [R1+0x84], R6 ;  /* 0x0000840601007387 */ /* 0x0001e20000100800 */
[C---:B------:R-:W-:Y:S01]  /*0640*/  VIADD R58, R3.reuse, 0x6 ;  /* 0x00000006033a7836 */ /* 0x040fe20000000000 */
[----:B------:R-:W-:Y:S01]  /*0650*/  PRMT R148, RZ, 0x7610, R148 ;  /* 0x00007610ff947816 */ /* 0x000fe20000000094 */
[C---:B------:R-:W-:Y:S01]  /*0660*/  VIADD R56, R3.reuse, 0x7 ;  /* 0x0000000703387836 */ /* 0x040fe20000000000 */
[----:B------:R-:W-:Y:S01]  /*0670*/  PRMT R147, RZ, 0x7610, R147 ;  /* 0x00007610ff937816 */ /* 0x000fe20000000093 */
[----:B------:R-:W-:Y:S01]  /*0680*/  VIADD R54, R3, 0x8 ;  /* 0x0000000803367836 */ /* 0x000fe20000000000 */
[----:B------:R-:W-:Y:S01]  /*0690*/  PRMT R146, RZ, 0x7610, R146 ;  /* 0x00007610ff927816 */ /* 0x000fe20000000092 */
[----:B------:R-:W-:Y:S01]  /*06a0*/  @!P1 IMAD.IADD R0, R0, 0x1, -R5 ;  /* 0x0000000100009824 */ /* 0x000fe200078e0a05 */
[----:B------:R-:W-:Y:S01]  /*06b0*/  PRMT R145, RZ, 0x7610, R145 ;  /* 0x00007610ff917816 */ /* 0x000fe20000000091 */
[----:B------:R-:W-:Y:S01]  /*06c0*/  @!P1 VIADD R210, R210, 0x1 ;  /* 0x00000001d2d29836 */ /* 0x000fe20000000000 */
[----:B------:R-:W-:Y:S01]  /*06d0*/  ISETP.NE.AND P1, PT, R9, RZ, PT ;  /* 0x000000ff0900720c */ /* 0x000fe20003f25270 */
[C---:B------:R-:W-:Y:S01]  /*06e0*/  VIADD R50, R3.reuse, 0xa ;  /* 0x0000000a03327836 */ /* 0x040fe20000000000 */
[----:B------:R-:W-:Y:S01]  /*06f0*/  ISETP.GE.U32.AND P0, PT, R0, R5, PT ;  /* 0x000000050000720c */ /* 0x000fe20003f06070 */
[C---:B------:R-:W-:Y:S01]  /*0700*/  VIADD R48, R3.reuse, 0xb ;  /* 0x0000000b03307836 */ /* 0x040fe20000000000 */
[-C--:B------:R-:W-:Y:S01]  /*0710*/  LOP3.LUT R0, R8, R9.reuse, RZ, 0x3c, !PT ;  /* 0x0000000908007212 */ /* 0x080fe200078e3cff */
[----:B------:R-:W1:Y:S01]  /*0720*/  LDC.64 R4, c[0x0][0x380] ;  /* 0x0000e000ff047b82 */ /* 0x000e620000000a00 */
[C---:B------:R-:W-:Y:S01]  /*0730*/  VIADD R46, R3.reuse, 0xc ;  /* 0x0000000c032e7836 */ /* 0x040fe20000000000 */
[----:B------:R-:W-:Y:S01]  /*0740*/  PRMT R144, RZ, 0x7610, R144 ;  /* 0x00007610ff907816 */ /* 0x000fe20000000090 */
[C---:B------:R-:W-:Y:S01]  /*0750*/  VIADD R44, R3.reuse, 0xd ;  /* 0x0000000d032c7836 */ /* 0x040fe20000000000 */
[----:B------:R-:W-:Y:S01]  /*0760*/  ISETP.GE.AND P2, PT, R0, RZ, PT ;  /* 0x000000ff0000720c */ /* 0x000fe20003f46270 */
        /* <DEDUP_REMOVED lines=22> */
[----:B-1----:R-:W-:Y:S01]  /*08d0*/  IMAD.WIDE R4, R211, 0x2, R4 ;  /* 0x00000002d3047825 */ /* 0x002fe200078e0204 */
[-C--:B------:R-:W-:Y:S01]  /*08e0*/  ISETP.GE.AND P1, PT, R6, R210.reuse, PT ;  /* 0x000000d20600720c */ /* 0x080fe20003f26270 */
[----:B------:R-:W-:Y:S01]  /*08f0*/  STL [R1+0x8c], R66 ;  /* 0x00008c4201007387 */ /* 0x000fe20000100800 */
[-C--:B------:R-:W-:Y:S01]  /*0900*/  ISETP.GE.AND P2, PT, R62, R210.reuse, PT ;  /* 0x000000d23e00720c */ /* 0x080fe20003f46270 */
[C---:B------:R-:W-:Y:S01]  /*0910*/  VIADD R22, R3.reuse, 0x18 ;  /* 0x0000001803167836 */ /* 0x040fe20000000000 */
[-C--:B------:R-:W-:Y:S01]  /*0920*/  ISETP.GE.AND P3, PT, R60, R210.reuse, PT ;  /* 0x000000d23c00720c */ /* 0x080fe20003f66270 */
[C---:B0-----:R-:W-:Y:S01]  /*0930*/  IMAD.WIDE.U32 R6, R3.reuse, 0x2, R4 ;  /* 0x0000000203067825 */ /* 0x041fe200078e0004 */
[----:B------:R-:W-:Y:S01]  /*0940*/  PRMT R134, RZ, 0x7610, R134 ;  /* 0x00007610ff867816 */ /* 0x000fe20000000086 */
[----:B------:R-:W-:Y:S01]  /*0950*/  STL [R1+0x80], R62 ;  /* 0x0000803e01007387 */ /* 0x000fe20000100800 */
[----:B------:R-:W-:Y:S01]  /*0960*/  PRMT R133, RZ, 0x7610, R133 ;  /* 0x00007610ff857816 */ /* 0x000fe20000000085 */
        /* <DEDUP_REMOVED lines=229> */
[-C--:B------:R-:W-:Y:S01]  /*17c0*/  ISETP.GE.AND P0, PT, R64, R210.reuse, PT ;  /* 0x000000d24000720c */ /* 0x080fe20003f06270 */
        /* <DEDUP_REMOVED lines=35> */
[----:B------:R-:W-:Y:S01]  /*1a00*/  SHF.R.U32.HI R2, RZ, 0x8, R209 ;  /* 0x00000008ff027819 */ /* 0x000fe200000116d1 */
[----:B------:R-:W-:Y:S01]  /*1a10*/  STL [R1+0x88], R64 ;  /* 0x0000884001007387 */ /* 0x000fe20000100800 */
[----:B------:R-:W-:-:S03]  /*1a20*/  PRMT R216, RZ, 0x7610, R216 ;  /* 0x00007610ffd87816 */ /* 0x000fc600000000d8 */
[----:B------:R-:W-:Y:S04]  /*1a30*/  STL [R1+0x7c], R60 ;  /* 0x00007c3c01007387 */ /* 0x000fe80000100800 */
[----:B------:R-:W-:Y:S04]  /*1a40*/  STL [R1+0x78], R58 ;  /* 0x0000783a01007387 */ /* 0x000fe80000100800 */
[----:B------:R0:W5:Y:S01]  /*1a50*/  @!P0 LDG.E.U16 R198, desc[UR8][R6.64+0x12] ;  /* 0x0000120806c68981 */ /* 0x000162000c1e1500 */
[----:B------:R-:W-:-:S03]  /*1a60*/  ISETP.GE.AND P0, PT, R38, R210, PT ;  /* 0x000000d22600720c */ /* 0x000fc60003f06270 */
[----:B------:R-:W-:Y:S04]  /*1a70*/  STL [R1+0x74], R56 ;  /* 0x0000743801007387 */ /* 0x000fe80000100800 */
        /* <DEDUP_REMOVED lines=36> */
[----:B------:R1:W-:Y:S04]  /*1cc0*/  STL [R1+0x18], R10 ;  /* 0x0000180a01007387 */ /* 0x0003e80000100800 */
[----:B------:R0:W5:Y:S01]  /*1cd0*/  @!P0 LDG.E.U16 R142, desc[UR8][R6.64+0x82] ;  /* 0x00008208068e8981 */ /* 0x000162000c1e1500 */
[----:B------:R-:W-:-:S13]  /*1ce0*/  ISETP.GE.AND P0, PT, R65, R210, PT ;  /* 0x000000d24100720c */ /* 0x000fda0003f06270 */
[----:B------:R0:W5:Y:S01]  /*1cf0*/  @!P0 LDG.E.U16 R135, desc[UR8][R6.64+0x90] ;  /* 0x0000900806878981 */ /* 0x000162000c1e1500 */
[----:B------:R-:W-:-:S13]  /*1d00*/  ISETP.GE.AND P0, PT, R79, R210, PT ;  /* 0x000000d24f00720c */ /* 0x000fda0003f06270 */
[----:B------:R0:W5:Y:S01]  /*1d10*/  @!P0 LDG.E.U16 R128, desc[UR8][R6.64+0x9e] ;  /* 0x00009e0806808981 */ /* 0x000162000c1e1500 */
[----:B------:R-:W-:Y:S01]  /*1d20*/  ISETP.GE.AND P0, PT, R93, R210, PT ;  /* 0x000000d25d00720c */ /* 0x000fe20003f06270 */
[----:B------:R-:W-:-:S12]  /*1d30*/  IMAD.MOV R8, RZ, RZ, -R2 ;  /* 0x000000ffff087224 */ /* 0x000fd800078e0a02 */
[----:B------:R0:W5:Y:S01]  /*1d40*/  @!P0 LDG.E.U16 R121, desc[UR8][R6.64+0xac] ;  /* 0x0000ac0806798981 */ /* 0x000162000c1e1500 */
[----:B------:R-:W-:Y:S01]  /*1d50*/  ISETP.GE.AND P0, PT, R107, R210, PT ;  /* 0x000000d26b00720c */ /* 0x000fe20003f06270 */
[----:B-1----:R-:W-:Y:S01]  /*1d60*/  IMAD.SHL.U32 R10, R209, 0x4, RZ ;  /* 0x00000004d10a7824 */ /* 0x002fe200078e00ff */
[----:B------:R-:W-:-:S11]  /*1d70*/  SHF.R.U32.HI R2, RZ, 0x5, R209 ;  /* 0x00000005ff027819 */ /* 0x000fd600000116d1 */
[----:B------:R0:W5:Y:S01]  /*1d80*/  @!P0 LDG.E.U16 R216, desc[UR8][R6.64+0xba] ;  /* 0x0000ba0806d88981 */ /* 0x000162000c1e1500 */
[----:B------:R-:W-:Y:S02]  /*1d90*/  LOP3.LUT P0, R117, R8, 0x3, RZ, 0xc0, !PT ;  /* 0x0000000308757812 */ /* 0x000fe4000780c0ff */
[----:B------:R-:W-:Y:S01]  /*1da0*/  LOP3.LUT R10, R10, 0x7c, RZ, 0xc0, !PT ;  /* 0x0000007c0a0a7812 */ /* 0x000fe200078ec0ff */
[----:B------:R-:W-:Y:S01]  /*1db0*/  BSSY.RECONVERGENT B0, `(.L_x_390) ;  /* 0x0000024000007945 */ /* 0x000fe20003800200 */
[----:B------:R-:W-:Y:S01]  /*1dc0*/  IMAD.MOV.U32 R113, RZ, RZ, R2 ;  /* 0x000000ffff717224 */ /* 0x000fe200078e0002 */
[----:B------:R-:W-:Y:S02]  /*1dd0*/  SHF.R.S32.HI R218, RZ, 0x1f, R211 ;  /* 0x0000001fffda7819 */ /* 0x000fe400000114d3 */
[----:B------:R-:W-:-:S06]  /*1de0*/  VIADD R8, R10, 0x60 ;  /* 0x000000600a087836 */ /* 0x000fcc0000000000 */
[----:B0-----:R-:W-:Y:S05]  /*1df0*/  @!P0 BRA `(.L_x_391) ;  /* 0x00000000007c8947 */ /* 0x001fea0003800000 */
[----:B------:R-:W-:Y:S01]  /*1e00*/  ISETP.GT.U32.AND P1, PT, R10, 0x5f, PT ;  /* 0x0000005f0a00780c */ /* 0x000fe20003f24070 */
[----:B------:R-:W-:Y:S02]  /*1e10*/  IMAD.MOV.U32 R12, RZ, RZ, RZ ;  /* 0x000000ffff0c7224 */ /* 0x000fe400078e00ff */
[----:B------:R-:W-:-:S10]  /*1e20*/  IMAD.MOV.U32 R113, RZ, RZ, R2 ;  /* 0x000000ffff717224 */ /* 0x000fd400078e0002 */
.L_x_394:
        /* <DEDUP_REMOVED lines=11> */
[----:B------:R-:W-:Y:S01]  /*1ee0*/  IMAD.MOV.U32 R16, RZ, RZ, RZ ;  /* 0x000000ffff107224 */ /* 0x000fe200078e00ff */
[----:B------:R-:W-:Y:S01]  /*1ef0*/  UIADD3 UR4, UPT, UPT, UR4, 0x4b0, URZ ;  /* 0x000004b004047890 */ /* 0x000fe2000fffe0ff */
[----:B------:R-:W-:Y:S02]  /*1f00*/  IMAD.MOV.U32 R14, RZ, RZ, RZ ;  /* 0x000000ffff0e7224 */ /* 0x000fe400078e00ff */
[----:B------:R-:W-:Y:S01]  /*1f10*/  IMAD R18, R10, 0x100, R113 ;  /* 0x000001000a127824 */ /* 0x000fe200078e0271 */
        /* <DEDUP_REMOVED lines=10> */
.L_x_393:
[----:B------:R-:W-:Y:S05]  /*1fc0*/  BSYNC.RECONVERGENT B1 ;  /* 0x0000000000017941 */ /* 0x000fea0003800200 */
.L_x_392:
[----:B------:R-:W-:Y:S01]  /*1fd0*/  VIADD R113, R113, 0x8 ;  /* 0x0000000871717836 */ /* 0x000fe20000000000 */
[----:B------:R-:W-:Y:S06]  /*1fe0*/  @P2 BRA `(.L_x_394) ;  /* 0xfffffffc00902947 */ /* 0x000fec000383ffff */
.L_x_391:
[----:B------:R-:W-:Y:S05]  /*1ff0*/  BSYNC.RECONVERGENT B0 ;  /* 0x0000000000007941 */ /* 0x000fea0003800200 */
.L_x_390:
[----:B------:R-:W1:Y:S01]  /*2000*/  S2UR UR5, SR_CgaCtaId ;  /* 0x00000000000579c3 */ /* 0x000e620000008800 */
[----:B------:R-:W-:Y:S01]  /*2010*/  UMOV UR4, 0x400 ;  /* 0x0000040000047882 */ /* 0x000fe20000000000 */
[----:B------:R-:W-:Y:S01]  /*2020*/  BSSY.RECONVERGENT B0, `(.L_x_395) ;  /* 0x000005b000007945 */ /* 0x000fe20003800200 */
[----:B------:R-:W-:Y:S01]  /*2030*/  UIADD3 UR4, UPT, UPT, UR4, 0x4b0, URZ ;  /* 0x000004b004047890 */ /* 0x000fe2000fffe0ff */
[----:B------:R-:W-:-:S03]  /*2040*/  ISETP.GT.U32.AND P0, PT, R10, 0x5f, PT ;  /* 0x0000005f0a00780c */ /* 0x000fc60003f04070 */
[----:B-1----:R-:W-:-:S12]  /*2050*/  ULEA UR5, UR5, UR4, 0x18 ;  /* 0x0000000405057291 */ /* 0x002fd8000f8ec0ff */
.L_x_412:
[----:B0123--:R-:W-:Y:S01]  /*2060*/  IMAD R6, R10, 0x100, R113 ;  /* 0x000001000a067824 */ /* 0x00ffe200078e0271 */
[----:B------:R-:W-:Y:S04]  /*2070*/  BSSY.RECONVERGENT B1, `(.L_x_396) ;  /* 0x0000012000017945 */ /* 0x000fe80003800200 */
[----:B------:R-:W-:Y:S01]  /*2080*/  LEA R14, R6, UR5, 0x1 ;  /* 0x00000005060e7c11 */ /* 0x000fe2000f8e08ff */
[----:B------:R-:W-:Y:S06]  /*2090*/  @P0 BRA `(.L_x_397) ;  /* 0x00000000003c0947 */ /* 0x000fec0003800000 */
[----:B------:R-:W-:Y:S01]  /*20a0*/  IMAD R115, R113, 0xc0, R8 ;  /* 0x000000c071737824 */ /* 0x000fe200078e0208 */
[----:B------:R-:W-:Y:S01]  /*20b0*/  BSSY.RECONVERGENT B2, `(.L_x_398) ;  /* 0x0000007000027945 */ /* 0x000fe20003800200 */
[----:B------:R-:W-:-:S03]  /*20c0*/  CS2R R6, SRZ ;  /* 0x0000000000067805 */ /* 0x000fc6000001ff00 */
[----:B------:R-:W-:-:S13]  /*20d0*/  ISETP.GE.AND P1, PT, R115, R210, PT ;  /* 0x000000d27300720c */ /* 0x000fda0003f26270 */
[----:B------:R-:W-:Y:S05]  /*20e0*/  @P1 BRA `(.L_x_399) ;  /* 0x00000000000c1947 */ /* 0x000fea0003800000 */
[----:B------:R-:W-:-:S04]  /*20f0*/  VIADD R7, R115, 0xffffffa0 ;  /* 0xffffffa073077836 */ /* 0x000fc80000000000 */
[----:B------:R-:W-:-:S06]  /*2100*/  IMAD.WIDE.U32 R6, R7, 0x2, R4 ;  /* 0x0000000207067825 */ /* 0x000fcc00078e0004 */
[----:B------:R-:W5:Y:S02]  /*2110*/  LDG.E.64 R6, desc[UR8][R6.64+0xc0] ;  /* 0x0000c00806067981 */ /* 0x000f64000c1e1b00 */
.L_x_399:
[----:B------:R-:W-:Y:S05]  /*2120*/  BSYNC.RECONVERGENT B2 ;  /* 0x0000000000027941 */ /* 0x000fea0003800200 */
.L_x_398:
[----:B-----5:R-:W-:Y:S01]  /*2130*/  PRMT R12, R6, 0x7632, R12 ;  /* 0x00007632060c7816 */ /* 0x020fe2000000000c */
[----:B------:R0:W-:Y:S01]  /*2140*/  STS.U16 [R14+0x6000], R6 ;  /* 0x006000060e007388 */ /* 0x0001e20000000400 */
[----:B------:R-:W-:-:S03]  /*2150*/  PRMT R16, R7, 0x7632, R16 ;  /* 0x0000763207107816 */ /* 0x000fc60000000010 */
[----:B------:R0:W-:Y:S04]  /*2160*/  STS.U16 [R14+0x6400], R7 ;  /* 0x006400070e007388 */ /* 0x0001e80000000400 */
[----:B------:R0:W-:Y:S04]  /*2170*/  STS.U16 [R14+0x6200], R12 ;  /* 0x0062000c0e007388 */ /* 0x0001e80000000400 */
[----:B------:R0:W-:Y:S02]  /*2180*/  STS.U16 [R14+0x6600], R16 ;  /* 0x006600100e007388 */ /* 0x0001e40000000400 */
.L_x_397:
[----:B------:R-:W-:Y:S05]  /*2190*/  BSYNC.RECONVERGENT B1 ;  /* 0x0000000000017941 */ /* 0x000fea0003800200 */
.L_x_396:
[----:B------:R-:W-:Y:S04]  /*21a0*/  BSSY.RECONVERGENT B1, `(.L_x_400) ;  /* 0x0000013000017945 */ /* 0x000fe80003800200 */
[----:B------:R-:W-:Y:S05]  /*21b0*/  @P0 BRA `(.L_x_401) ;  /* 0x0000000000440947 */ /* 0x000fea0003800000 */
[----:B0-----:R-:W-:Y:S01]  /*21c0*/  IMAD.MOV.U32 R6, RZ, RZ, 0xc0 ;  /* 0x000000c0ff067424 */ /* 0x001fe200078e00ff */
[----:B------:R-:W-:Y:S03]  /*21d0*/  BSSY.RECONVERGENT B2, `(.L_x_402) ;  /* 0x0000009000027945 */ /* 0x000fe60003800200 */
[----:B------:R-:W-:-:S04]  /*21e0*/  IMAD R115, R113, R6, 0x600 ;  /* 0x0000060071737424 */ /* 0x000fc800078e0206 */
[----:B------:R-:W-:-:S05]  /*21f0*/  IMAD.IADD R7, R8, 0x1, R115 ;  /* 0x0000000108077824 */ /* 0x000fca00078e0273 */
[----:B------:R-:W-:Y:S02]  /*2200*/  ISETP.GE.AND P1, PT, R7, R210, PT ;  /* 0x000000d20700720c */ /* 0x000fe40003f26270 */
[----:B------:R-:W-:-:S11]  /*2210*/  CS2R R6, SRZ ;  /* 0x0000000000067805 */ /* 0x000fd6000001ff00 */
[----:B------:R-:W-:Y:S05]  /*2220*/  @P1 BRA `(.L_x_403) ;  /* 0x00000000000c1947 */ /* 0x000fea0003800000 */
[----:B------:R-:W-:-:S04]  /*2230*/  IMAD.IADD R7, R10, 0x1, R115 ;  /* 0x000000010a077824 */ /* 0x000fc800078e0273 */
[----:B------:R-:W-:-:S06]  /*2240*/  IMAD.WIDE.U32 R6, R7, 0x2, R4 ;  /* 0x0000000207067825 */ /* 0x000fcc00078e0004 */
[----:B------:R-:W5:Y:S02]  /*2250*/  LDG.E.64 R6, desc[UR8][R6.64+0xc0] ;  /* 0x0000c00806067981 */ /* 0x000f64000c1e1b00 */
.L_x_403:
[----:B------:R-:W-:Y:S05]  /*2260*/  BSYNC.RECONVERGENT B2 ;  /* 0x0000000000027941 */ /* 0x000fea0003800200 */
.L_x_402:
[----:B-----5:R-:W-:Y:S01]  /*2270*/  PRMT R12, R6, 0x7632, R12 ;  /* 0x00007632060c7816 */ /* 0x020fe2000000000c */
[----:B------:R1:W-:Y:S01]  /*2280*/  STS.U16 [R14+0x6010], R6 ;  /* 0x006010060e007388 */ /* 0x0003e20000000400 */
[----:B------:R-:W-:-:S03]  /*2290*/  PRMT R16, R7, 0x7632, R16 ;  /* 0x0000763207107816 */ /* 0x000fc60000000010 */
[----:B------:R1:W-:Y:S04]  /*22a0*/  STS.U16 [R14+0x6410], R7 ;  /* 0x006410070e007388 */ /* 0x0003e80000000400 */
[----:B------:R1:W-:Y:S04]  /*22b0*/  STS.U16 [R14+0x6210], R12 ;  /* 0x0062100c0e007388 */ /* 0x0003e80000000400 */
[----:B------:R1:W-:Y:S02]  /*22c0*/  STS.U16 [R14+0x6610], R16 ;  /* 0x006610100e007388 */ /* 0x0003e40000000400 */
.L_x_401:
[----:B------:R-:W-:Y:S05]  /*22d0*/  BSYNC.RECONVERGENT B1 ;  /* 0x0000000000017941 */ /* 0x000fea0003800200 */
.L_x_400:
        /* <DEDUP_REMOVED lines=12> */
[----:B------:R-:W-:-:S06]  /*23a0*/  LEA.HI.X R7, R7, R5, R12, 0x1, P1 ;  /* 0x0000000507077211 */ /* 0x000fcc00008f0c0c */
[----:B------:R-:W5:Y:S03]  /*23b0*/  LDG.E.64 R6, desc[UR8][R6.64+0xc0] ;  /* 0x0000c00806067981 */ /* 0x000f66000c1e1b00 */
.L_x_407:
[----:B------:R-:W-:Y:S05]  /*23c0*/  BSYNC.RECONVERGENT B2 ;  /* 0x0000000000027941 */ /* 0x000fea0003800200 */
.L_x_406:
[----:B-----5:R-:W-:Y:S01]  /*23d0*/  PRMT R12, R6, 0x7632, R12 ;  /* 0x00007632060c7816 */ /* 0x020fe2000000000c */
[----:B------:R2:W-:Y:S01]  /*23e0*/  STS.U16 [R14+0x6020], R6 ;  /* 0x006020060e007388 */ /* 0x0005e20000000400 */
[----:B------:R-:W-:-:S03]  /*23f0*/  PRMT R16, R7, 0x7632, R16 ;  /* 0x0000763207107816 */ /* 0x000fc60000000010 */
[----:B------:R2:W-:Y:S04]  /*2400*/  STS.U16 [R14+0x6420], R7 ;  /* 0x006420070e007388 */ /* 0x0005e80000000400 */
[----:B------:R2:W-:Y:S04]  /*2410*/  STS.U16 [R14+0x6220], R12 ;  /* 0x0062200c0e007388 */ /* 0x0005e80000000400 */
[----:B------:R2:W-:Y:S02]  /*2420*/  STS.U16 [R14+0x6620], R16 ;  /* 0x006620100e007388 */ /* 0x0005e40000000400 */
.L_x_405:
[----:B------:R-:W-:Y:S05]  /*2430*/  BSYNC.RECONVERGENT B1 ;  /* 0x0000000000017941 */ /* 0x000fea0003800200 */
.L_x_404:
[----:B------:R-:W-:Y:S04]  /*2440*/  BSSY.RECONVERGENT B1, `(.L_x_408) ;  /* 0x0000015000017945 */ /* 0x000fe80003800200 */
[----:B------:R-:W-:Y:S05]  /*2450*/  @P0 BRA `(.L_x_409) ;  /* 0x00000000004c0947 */ /* 0x000fea0003800000 */
[----:B012---:R-:W-:Y:S01]  /*2460*/  IMAD.MOV.U32 R6, RZ, RZ, 0xc0 ;  /* 0x000000c0ff067424 */ /* 0x007fe200078e00ff */
        /* <DEDUP_REMOVED lines=11> */
.L_x_411:
[----:B------:R-:W-:Y:S05]  /*2520*/  BSYNC.RECONVERGENT B2 ;  /* 0x0000000000027941 */ /* 0x000fea0003800200 */
.L_x_410:
[----:B-----5:R-:W-:Y:S01]  /*2530*/  PRMT R12, R6, 0x7632, R12 ;  /* 0x00007632060c7816 */ /* 0x020fe2000000000c */
[----:B------:R3:W-:Y:S01]  /*2540*/  STS.U16 [R14+0x6030], R6 ;  /* 0x006030060e007388 */ /* 0x0007e20000000400 */
[----:B------:R-:W-:-:S03]  /*2550*/  PRMT R16, R7, 0x7632, R16 ;  /* 0x0000763207107816 */ /* 0x000fc60000000010 */
[----:B------:R3:W-:Y:S04]  /*2560*/  STS.U16 [R14+0x6430], R7 ;  /* 0x006430070e007388 */ /* 0x0007e80000000400 */
[----:B------:R3:W-:Y:S04]  /*2570*/  STS.U16 [R14+0x6230], R12 ;  /* 0x0062300c0e007388 */ /* 0x0007e80000000400 */
[----:B------:R3:W-:Y:S02]  /*2580*/  STS.U16 [R14+0x6630], R16 ;  /* 0x006630100e007388 */ /* 0x0007e40000000400 */
.L_x_409:
[----:B------:R-:W-:Y:S05]  /*2590*/  BSYNC.RECONVERGENT B1 ;  /* 0x0000000000017941 */ /* 0x000fea0003800200 */
.L_x_408:
[C---:B------:R-:W-:Y:S01]  /*25a0*/  ISETP.GE.U32.AND P1, PT, R113.reuse, 0xe0, PT ;  /* 0x000000e07100780c */ /* 0x040fe20003f26070 */
[----:B------:R-:W-:-:S12]  /*25b0*/  VIADD R113, R113, 0x20 ;  /* 0x0000002071717836 */ /* 0x000fd80000000000 */
[----:B------:R-:W-:Y:S05]  /*25c0*/  @!P1 BRA `(.L_x_412) ;  /* 0xfffffff800a49947 */ /* 0x000fea000383ffff */
[----:B------:R-:W-:Y:S05]  /*25d0*/  BSYNC.RECONVERGENT B0 ;  /* 0x0000000000007941 */ /* 0x000fea0003800200 */
.L_x_395:
[----:B0123--:R-:W0:Y:S01]  /*25e0*/  S2R R6, SR_CgaCtaId ;  /* 0x0000000000067919 */ /* 0x00fe220000008800 */
        /* <DEDUP_REMOVED lines=10> */
[----:B0-----:R-:W-:Y:S01]  /*2690*/  @!P6 LEA R4, R6, R5, 0x18 ;  /* 0x000000050604e211 */ /* 0x001fe200078ec0ff */
        /* <DEDUP_REMOVED lines=8> */
[----:B0-----:R-:W-:-:S05]  /*2720*/  IMAD R2, R6, 0x4, R5 ;  /* 0x0000000406027824 */ /* 0x001fca00078e0205 */
[----:B------:R0:W-:Y:S02]  /*2730*/  STL [R1+0x94], R2 ;  /* 0x0000940201007387 */ /* 0x0001e40000100800 */
.L_x_423:
[----:B------:R-:W-:Y:S01]  /*2740*/  UMOV UR4, 0x1 ;  /* 0x0000000100047882 */ /* 0x000fe20000000000 */
[----:B------:R-:W-:Y:S01]  /*2750*/  STL.64 [R1+0x10], RZ ;  /* 0x000010ff01007387 */ /* 0x000fe20000100a00 */
[----:B------:R-:W-:-:S06]  /*2760*/  USHF.L.U32 UR4, UR4, UR7, URZ ;  /* 0x0000000704047299 */ /* 0x000fcc00080006ff */
[----:B------:R-:W-:-:S04]  /*2770*/  LOP3.LUT R233, R229, UR4, RZ, 0xfc, !PT ;  /* 0x00000004e5e97c12 */ /* 0x000fc8000f8efcff */
[C---:B0----5:R-:W-:Y:S02]  /*2780*/  LOP3.LUT R2, R233.reuse, R207, RZ, 0x30, !PT ;  /* 0x000000cfe9027212 */ /* 0x061fe400078e30ff */
[C---:B--23--:R-:W-:Y:S02]  /*2790*/  LOP3.LUT R4, R233.reuse, R206, RZ, 0x30, !PT ;  /* 0x000000cee9047212 */ /* 0x04cfe400078e30ff */
        /* <DEDUP_REMOVED lines=54> */
[----:B------:R-:W-:Y:S02]  /*2b00*/  PRMT R10, R4, 0x9910, RZ ;  /* 0x00009910040a7816 */ /* 0x000fe400000000ff */
        /* <DEDUP_REMOVED lines=692> */
[----:B------:R-:W-:Y:S01]  /*5650*/  IMAD.MOV.U32 R2, RZ, RZ, RZ ;  /* 0x000000ffff027224 */ /* 0x000fe200078e00ff */
[----:B0-----:R-:W-:-:S05]  /*5660*/  FSEL R6, RZ, 1, P5 ;  /* 0x3f800000ff067808 */ /* 0x001fca0002800000 */
[----:B------:R-:W-:-:S07]  /*5670*/  FFMA.FTZ R7, R6, R4, R5 ;  /* 0x0000000406077223 */ /* 0x000fce0000010005 */
.L_x_413:
[----:B------:R-:W-:-:S05]  /*5680*/  VIADD R4, R2, 0x60 ;  /* 0x0000006002047836 */ /* 0x000fca0000000000 */
[----:B------:R-:W-:-:S05]  /*5690*/  SHF.R.U32.HI R4, RZ, 0x5, R4 ;  /* 0x00000005ff047819 */ /* 0x000fca0000011604 */
[----:B------:R-:W-:-:S05]  /*56a0*/  IMAD R4, R4, 0x4, R1 ;  /* 0x0000000404047824 */ /* 0x000fca00078e0201 */
[----:B------:R-:W2:Y:S01]  /*56b0*/  LDL R24, [R4] ;  /* 0x0000000004187983 */ /* 0x000ea20000100800 */
[C---:B------:R-:W-:Y:S02]  /*56c0*/  IMAD R5, R2.reuse, 0x100, R209 ;  /* 0x0000010002057824 */ /* 0x040fe400078e02d1 */
[----:B------:R-:W-:-:S03]  /*56d0*/  VIADD R26, R2, 0x1 ;  /* 0x00000001021a7836 */ /* 0x000fc60000000000 */
[----:B------:R-:W-:Y:S02]  /*56e0*/  LEA R16, R5, UR5, 0x1 ;  /* 0x0000000505107c11 */ /* 0x000fe4000f8e08ff */
[----:B------:R-:W-:-:S03]  /*56f0*/  LOP3.LUT R113, R26, 0x19, RZ, 0xc0, !PT ;  /* 0x000000191a717812 */ /* 0x000fc600078ec0ff */
[----:B------:R-:W0:Y:S04]  /*5700*/  LDS.U16 R20, [R16+0x6000] ;  /* 0x0060000010147984 */ /* 0x000e280000000400 */
[----:B------:R-:W1:Y:S04]  /*5710*/  LDS.U16 R18, [R16+0x6200] ;  /* 0x0062000010127984 */ /* 0x000e680000000400 */
[----:B------:R-:W3:Y:S04]  /*5720*/  LDS.U16 R14, [R16+0x6400] ;  /* 0x00640000100e7984 */ /* 0x000ee80000000400 */
[----:B------:R-:W4:Y:S04]  /*5730*/  LDS.U16 R12, [R16+0x6600] ;  /* 0x00660000100c7984 */ /* 0x000f280000000400 */
[----:B------:R-:W5:Y:S04]  /*5740*/  LDS.U16 R6, [R16+0x6800] ;  /* 0x0068000010067984 */ /* 0x000f680000000400 */
[----:B------:R-:W-:Y:S04]  /*5750*/  LDS.U16 R10, [R16+0x6a00] ;  /* 0x006a0000100a7984 */ /* 0x000fe80000000400 */
[----:B------:R-:W5:Y:S04]  /*5760*/  LDS.U16 R8, [R16+0x6c00] ;  /* 0x006c000010087984 */ /* 0x000f680000000400 */
[----:B------:R-:W2:Y:S01]  /*5770*/  LDS.U16 R16, [R16+0x6e00] ;  /* 0x006e000010107984 */ /* 0x000ea20000000400 */
[----:B0-----:R-:W-:-:S04]  /*5780*/  LOP3.LUT R5, R233, R20, RZ, 0x30, !PT ;  /* 0x00000014e9057212 */ /* 0x001fc800078e30ff */
[----:B------:R-:W-:Y:S02]  /*5790*/  PRMT R22, R5, 0x9910, RZ ;  /* 0x0000991005167816 */ /* 0x000fe400000000ff */
[----:B-1----:R-:W-:Y:S01]  /*57a0*/  LOP3.LUT R5, R233, R18, RZ, 0x30, !PT ;  /* 0x00000012e9057212 */ /* 0x002fe200078e30ff */
[----:B------:R-:W-:Y:S01]  /*57b0*/  HADD2.F32 R18, -RZ, R18.H0_H0 ;  /* 0x20000012ff127230 */ /* 0x000fe20000004100 */
[----:B------:R-:W-:Y:S02]  /*57c0*/  ISETP.NE.AND P0, PT, R22, RZ, PT ;  /* 0x000000ff1600720c */ /* 0x000fe40003f05270 */
[----:B------:R-:W-:Y:S02]  /*57d0*/  PRMT R30, R5, 0x9910, RZ ;  /* 0x00009910051e7816 */ /* 0x000fe400000000ff */
[----:B------:R-:W-:Y:S02]  /*57e0*/  LOP3.LUT R22, R2, 0x18, RZ, 0xc0, !PT ;  /* 0x0000001802167812 */ /* 0x000fe400078ec0ff */
[----:B------:R-:W-:-:S02]  /*57f0*/  SEL R5, RZ, 0x1, P0 ;  /* 0x00000001ff057807 */ /* 0x000fc40000000000 */
[----:B------:R-:W-:Y:S02]  /*5800*/  ISETP.NE.AND P5, PT, R30, RZ, PT ;  /* 0x000000ff1e00720c */ /* 0x000fe40003fa5270 */
[----:B---3--:R-:W-:Y:S02]  /*5810*/  LOP3.LUT R28, R233, R14, RZ, 0x30, !PT ;  /* 0x0000000ee91c7212 */ /* 0x008fe400078e30ff */
        /* <DEDUP_REMOVED lines=17> */
[----:B------:R-:W-:-:S04]  /*5930*/  LOP3.LUT R30, R233, R8, RZ, 0x30, !PT ;  /* 0x00000008e91e7212 */ /* 0x000fc800078e30ff */
        /* <DEDUP_REMOVED lines=21> */
[----:B------:R-:W-:Y:S01]  /*5a90*/  LOP3.LUT R26, R233, R16, RZ, 0x30, !PT ;  /* 0x00000010e91a7212 */ /* 0x000fe200078e30ff */
        /* <DEDUP_REMOVED lines=29> */
[----:B------:R-:W-:Y:S01]  /*5c70*/  SEL R117, RZ, 0x1, P5 ;  /* 0x00000001ff757807 */ /* 0x000fe20002800000 */
[----:B------:R-:W-:Y:S01]  /*5c80*/  HADD2.F32 R7, -RZ, R8.H0_H0 ;  /* 0x20000008ff077230 */ /* 0x000fe20000004100 */
[----:B------:R-:W-:-:S02]  /*5c90*/  FSEL R8, RZ, 1, P0 ;  /* 0x3f800000ff087808 */ /* 0x000fc40000000000 */
[----:B------:R-:W-:Y:S02]  /*5ca0*/  LOP3.LUT R28, R119, R28, RZ, 0xfc, !PT ;  /* 0x0000001c771c7212 */ /* 0x000fe400078efcff */
        /* <DEDUP_REMOVED lines=89> */
.L_x_437:
        /* <DEDUP_REMOVED lines=18> */
.L_x_414:
        /* <DEDUP_REMOVED lines=19> */
.L_x_416:
        /* <DEDUP_REMOVED lines=295> */
[----:B------:R1:W-:Y:S01]  /*7700*/  @!P0 STS.64 [R10], R246 ;  /* 0x000000f60a008388 */ /* 0x0003e20000000a00 */
[----:B------:R-:W-:-:S11]  /*7710*/  LOP3.LUT P0, RZ, R113, 0x80, RZ, 0xc0, !PT ;  /* 0x0000008071ff7812 */ /* 0x000fd6000780c0ff */
[C---:B--2---:R-:W-:Y:S01]  /*7720*/  @!P5 LEA R8, R6.reuse, UR5, 0x3 ;  /* 0x000000050608dc11 */ /* 0x044fe2000f8e18ff */
[----:B------:R-:W-:-:S05]  /*7730*/  @!P5 VIADD R6, R6, 0x1 ;  /* 0x000000010606d836 */ /* 0x000fca0000000000 */
[----:B------:R-:W-:Y:S01]  /*7740*/  ISETP.GT.U32.OR P0, PT, R6, 0xbff, !P0 ;  /* 0x00000bff0600780c */ /* 0x000fe20004704470 */
[----:B------:R2:W-:Y:S01]  /*7750*/  @!P1 STS.64 [R12], R244 ;  /* 0x000000f40c009388 */ /* 0x0005e20000000a00 */
[----:B------:R-:W-:-:S11]  /*7760*/  LOP3.LUT P1, RZ, R113, 0x100, RZ, 0xc0, !PT ;  /* 0x0000010071ff7812 */ /* 0x000fd6000782c0ff */
[C---:B---3--:R-:W-:Y:S01]  /*7770*/  @!P0 LEA R2, R6.reuse, UR5, 0x3 ;  /* 0x0000000506028c11 */ /* 0x048fe2000f8e18ff */
[----:B------:R-:W-:-:S05]  /*7780*/  @!P0 VIADD R6, R6, 0x1 ;  /* 0x0000000106068836 */ /* 0x000fca0000000000 */
[----:B------:R-:W-:Y:S01]  /*7790*/  ISETP.GT.U32.OR P1, PT, R6, 0xbff, !P1 ;  /* 0x00000bff0600780c */ /* 0x000fe20004f24470 */
[----:B------:R3:W-:Y:S01]  /*77a0*/  @!P2 STS.64 [R14], R242 ;  /* 0x000000f20e00a388 */ /* 0x0007e20000000a00 */
[----:B------:R-:W-:-:S11]  /*77b0*/  LOP3.LUT P2, RZ, R113, 0x200, RZ, 0xc0, !PT ;  /* 0x0000020071ff7812 */ /* 0x000fd6000784c0ff */
        /* <DEDUP_REMOVED lines=66> */
[----:B--2---:R-:W-:Y:S02]  /*7be0*/  @!P0 LOP3.LUT R10, R162, 0xffff, RZ, 0xc0, !PT ;  /* 0x0000ffffa20a8812 */ /* 0x004fe400078ec0ff */
        /* <DEDUP_REMOVED lines=38> */
[C---:B------:R-:W-:Y:S01]  /*7e50*/  @!P4 LEA R12, R6.reuse, UR5, 0x3 ;  /* 0x00000005060ccc11 */ /* 0x040fe2000f8e18ff */
        /* <DEDUP_REMOVED lines=282> */
[----:B---3--:R-:W-:Y:S01]  /*9000*/  @!P2 LEA R8, R6, UR5, 0x3 ;  /* 0x000000050608ac11 */ /* 0x008fe2000f8e18ff */
        /* <DEDUP_REMOVED lines=14> */
.L_x_418:
        /* <DEDUP_REMOVED lines=24> */
[----:B------:R-:W-:-:S12]  /*9270*/  @!P1 IMAD.IADD R5, R219, 0x1, R2 ;  /* 0x00000001db059824 */ /* 0x000fd800078e0202 */
        /* <DEDUP_REMOVED lines=78> */
.L_x_417:
[----:B------:R-:W0:Y:S01]  /*9760*/  LDCU UR10, c[0x0][0x3d4] ;  /* 0x00007a80ff0a77ac */ /* 0x000e220008000800 */
[----:B------:R-:W-:Y:S02]  /*9770*/  FSETP.GTU.FTZ.AND P2, PT, R7, 0.0099999997764825820923, PT ;  /* 0x3c23d70a0700780b */ /* 0x000fe40003f5c000 */
[----:B0-----:R-:W-:-:S04]  /*9780*/  FSETP.GT.FTZ.AND P0, PT, R228, UR10, PT ;  /* 0x0000000ae4007c0b */ /* 0x001fc8000bf14000 */
[----:B-----5:R-:W-:Y:S02]  /*9790*/  ISETP.LT.U32.AND P1, PT, R114, 0xc01, P0 ;  /* 0x00000c017200780c */ /* 0x020fe40000721070 */
        /* <DEDUP_REMOVED lines=17> */
.L_x_421:
        /* <DEDUP_REMOVED lines=9> */
[----:B------:R-:W1:Y:S01]  /*9940*/  @!P1 LDS R252, [UR4] ;  /* 0x00000004fffc9984 */ /* 0x000e620008000800 */
[----:B--2---:R-:W-:-:S05]  /*9950*/  FSEL R4, R228, R4, !P1 ;  /* 0x00000004e4047208 */ /* 0x004fca0004800000 */
[----:B-1----:R3:W-:Y:S02]  /*9960*/  STL [R1+0x90], R4 ;  /* 0x0000900401007387 */ /* 0x0027e40000100800 */
.L_x_422:
[----:B------:R-:W-:Y:S05]  /*9970*/  BSYNC.RECONVERGENT B0 ;  /* 0x0000000000007941 */ /* 0x000fea0003800200 */
.L_x_420:
[----:B------:R-:W-:Y:S01]  /*9980*/  UIADD3 UR7, UPT, UPT, UR7, -0x1, URZ ;  /* 0xffffffff07077890 */ /* 0x000fe2000fffe0ff */
[----:B------:R-:W-:Y:S11]  /*9990*/  BRA `(.L_x_423) ;  /* 0xffffff8c00687947 */ /* 0x000ff6000383ffff */
.L_x_419:
        /* <DEDUP_REMOVED lines=24> */
.L_x_425:
[----:B------:R-:W-:Y:S05]  /*9b20*/  BSYNC.RECONVERGENT B0 ;  /* 0x0000000000007941 */ /* 0x000fea0003800200 */
.L_x_424:
        /* <DEDUP_REMOVED lines=46> */
.L_x_428:
        /* <DEDUP_REMOVED lines=13> */
.L_x_427:
[----:B------:R-:W-:Y:S05]  /*9ee0*/  BSYNC.RECONVERGENT B0 ;  /* 0x0000000000007941 */ /* 0x000fea0003800200 */
.L_x_426:
[----:B------:R-:W-:Y:S05]  /*9ef0*/  @!P1 EXIT ;  /* 0x000000000000994d */ /* 0x000fea0003800000 */
.L_x_429:
[----:B------:R-:W-:Y:S01]  /*9f00*/  LEA R0, R209, UR5, 0x3 ;  /* 0x00000005d1007c11 */ /* 0x000fe2000f8e18ff */
[----:B01----:R-:W-:Y:S01]  /*9f10*/  IMAD.IADD R6, R25, 0x1, R209 ;  /* 0x0000000119067824 */ /* 0x003fe200078e02d1 */
[----:B------:R-:W-:-:S03]  /*9f20*/  IADD3 R5, P0, PT, R211, R209, RZ ;  /* 0x000000d1d3057210 */ /* 0x000fc60007f1e0ff */
[----:B------:R-:W-:Y:S01]  /*9f30*/  IMAD R7, R25, 0x8, R0 ;  /* 0x0000000819077824 */ /* 0x000fe200078e0200 */
[----:B------:R0:W1:Y:S01]  /*9f40*/  LDS.64 R18, [R0] ;  /* 0x0000000000127984 */ /* 0x0000620000000a00 */
[----:B------:R-:W-:Y:S01]  /*9f50*/  IMAD.X R12, RZ, RZ, R218, P0 ;  /* 0x000000ffff0c7224 */ /* 0x000fe200000e06da */
[----:B------:R-:W-:Y:S01]  /*9f60*/  LEA R2, P0, R5, UR12, 0x1 ;  /* 0x0000000c05027c11 */ /* 0x000fe2000f8008ff */
[----:B------:R-:W-:Y:S01]  /*9f70*/  IMAD R8, R25, 0x8, R7 ;  /* 0x0000000819087824 */ /* 0x000fe200078e0207 */
[----:B------:R-:W2:Y:S01]  /*9f80*/  LDS.64 R20, [R7] ;  /* 0x0000000007147984 */ /* 0x000ea20000000a00 */
[----:B------:R-:W-:Y:S02]  /*9f90*/  LEA R4, P1, R5, UR14, 0x2 ;  /* 0x0000000e05047c11 */ /* 0x000fe4000f8210ff */
[----:B------:R-:W-:Y:S01]  /*9fa0*/  IMAD R10, R25, 0x8, R8 ;  /* 0x00000008190a7824 */ /* 0x000fe200078e0208 */
[----:B------:R3:W4:Y:S01]  /*9fb0*/  LDS.64 R22, [R8] ;  /* 0x0000000008167984 */ /* 0x0007220000000a00 */
[----:B0-----:R-:W-:Y:S01]  /*9fc0*/  IMAD.IADD R0, R6, 0x1, R25 ;  /* 0x0000000106007824 */ /* 0x001fe200078e0219 */
[----:B------:R-:W-:-:S02]  /*9fd0*/  IADD3 R9, P2, PT, R211, R6, RZ ;  /* 0x00000006d3097210 */ /* 0x000fc40007f5e0ff */
[----:B------:R0:W5:Y:S01]  /*9fe0*/  LDS.64 R26, [R10] ;  /* 0x000000000a1a7984 */ /* 0x0001620000000a00 */
[C-C-:B------:R-:W-:Y:S01]  /*9ff0*/  LEA.HI.X R3, R5.reuse, UR13, R12.reuse, 0x1, P0 ;  /* 0x0000000d05037c11 */ /* 0x140fe200080f0c0c */
[--C-:B------:R-:W-:Y:S01]  /*a000*/  IMAD.IADD R24, R0, 0x1, R25.reuse ;  /* 0x0000000100187824 */ /* 0x100fe200078e0219 */
[----:B------:R-:W-:Y:S01]  /*a010*/  LEA.HI.X R5, R5, UR15, R12, 0x2, P1 ;  /* 0x0000000f05057c11 */ /* 0x000fe200088f140c */
[--C-:B------:R-:W-:Y:S01]  /*a020*/  IMAD.X R12, RZ, RZ, R218.reuse, P2 ;  /* 0x000000ffff0c7224 */ /* 0x100fe200010e06da */
[----:B------:R-:W-:Y:S01]  /*a030*/  IADD3 R13, P2, PT, R211, R0, RZ ;  /* 0x00000000d30d7210 */ /* 0x000fe20007f5e0ff */
[----:B------:R-:W-:Y:S01]  /*a040*/  IMAD.IADD R209, R24, 0x1, R25 ;  /* 0x0000000118d17824 */ /* 0x000fe200078e0219 */
[C---:B------:R-:W-:Y:S02]  /*a050*/  LEA R6, P0, R9.reuse, UR12, 0x1 ;  /* 0x0000000c09067c11 */ /* 0x040fe4000f8008ff */
[----:B---3--:R-:W-:Y:S01]  /*a060*/  LEA R8, P1, R9, UR14, 0x2 ;  /* 0x0000000e09087c11 */ /* 0x008fe2000f8210ff */
[----:B------:R-:W-:Y:S01]  /*a070*/  IMAD.X R28, RZ, RZ, R218, P2 ;  /* 0x000000ffff1c7224 */ /* 0x000fe200010e06da */
[----:B------:R-:W-:-:S02]  /*a080*/  IADD3 R0, P3, PT, R211, R24, RZ ;  /* 0x00000018d3007210 */ /* 0x000fc40007f7e0ff */
[C-C-:B------:R-:W-:Y:S02]  /*a090*/  LEA.HI.X R7, R9.reuse, UR13, R12.reuse, 0x1, P0 ;  /* 0x0000000d09077c11 */ /* 0x140fe400080f0c0c */
[----:B------:R-:W-:Y:S01]  /*a0a0*/  LEA.HI.X R9, R9, UR15, R12, 0x2, P1 ;  /* 0x0000000f09097c11 */ /* 0x000fe200088f140c */
[----:B------:R-:W-:Y:S01]  /*a0b0*/  IMAD.X R17, RZ, RZ, R218, P3 ;  /* 0x000000ffff117224 */ /* 0x000fe200018e06da */
[C---:B0-----:R-:W-:Y:S02]  /*a0c0*/  LEA R10, P0, R13.reuse, UR12, 0x1 ;  /* 0x0000000c0d0a7c11 */ /* 0x041fe4000f8008ff */
[----:B------:R-:W-:Y:S02]  /*a0d0*/  LEA R12, P1, R13, UR14, 0x2 ;  /* 0x0000000e0d0c7c11 */ /* 0x000fe4000f8210ff */
[C---:B------:R-:W-:Y:S02]  /*a0e0*/  LEA R14, P2, R0.reuse, UR12, 0x1 ;  /* 0x0000000c000e7c11 */ /* 0x040fe4000f8408ff */
[----:B------:R-:W-:-:S02]  /*a0f0*/  LEA R16, P3, R0, UR14, 0x2 ;  /* 0x0000000e00107c11 */ /* 0x000fc4000f8610ff */
[C-C-:B------:R-:W-:Y:S02]  /*a100*/  LEA.HI.X R11, R13.reuse, UR13, R28.reuse, 0x1, P0 ;  /* 0x0000000d0d0b7c11 */ /* 0x140fe400080f0c1c */
[----:B------:R-:W-:Y:S01]  /*a110*/  LEA.HI.X R13, R13, UR15, R28, 0x2, P1 ;  /* 0x0000000f0d0d7c11 */ /* 0x000fe200088f141c */
[----:B-1----:R1:W-:Y:S01]  /*a120*/  STG.E.U16 desc[UR8][R2.64], R18 ;  /* 0x0000001202007986 */ /* 0x0023e2000c101508 */
[C-C-:B------:R-:W-:Y:S02]  /*a130*/  LEA.HI.X R15, R0.reuse, UR13, R17.reuse, 0x1, P2 ;  /* 0x0000000d000f7c11 */ /* 0x140fe400090f0c11 */
[----:B------:R-:W-:Y:S01]  /*a140*/  LEA.HI.X R17, R0, UR15, R17, 0x2, P3 ;  /* 0x0000000f00117c11 */ /* 0x000fe200098f1411 */
[----:B------:R1:W-:Y:S01]  /*a150*/  STG.E desc[UR8][R4.64], R19 ;  /* 0x0000001304007986 */ /* 0x0003e2000c101908 */
[----:B------:R-:W-:-:S03]  /*a160*/  ISETP.GE.U32.AND P0, PT, R209, R29, PT ;  /* 0x0000001dd100720c */ /* 0x000fc60003f06070 */
[----:B--2---:R1:W-:Y:S04]  /*a170*/  STG.E.U16 desc[UR8][R6.64], R20 ;  /* 0x0000001406007986 */ /* 0x0043e8000c101508 */
[----:B------:R1:W-:Y:S04]  /*a180*/  STG.E desc[UR8][R8.64], R21 ;  /* 0x0000001508007986 */ /* 0x0003e8000c101908 */
[----:B----4-:R1:W-:Y:S04]  /*a190*/  STG.E.U16 desc[UR8][R10.64], R22 ;  /* 0x000000160a007986 */ /* 0x0103e8000c101508 */
[----:B------:R1:W-:Y:S04]  /*a1a0*/  STG.E desc[UR8][R12.64], R23 ;  /* 0x000000170c007986 */ /* 0x0003e8000c101908 */
[----:B-----5:R1:W-:Y:S04]  /*a1b0*/  STG.E.U16 desc[UR8][R14.64], R26 ;  /* 0x0000001a0e007986 */ /* 0x0203e8000c101508 */
[----:B------:R1:W-:Y:S01]  /*a1c0*/  STG.E desc[UR8][R16.64], R27 ;  /* 0x0000001b10007986 */ /* 0x0003e2000c101908 */
[----:B------:R-:W-:Y:S05]  /*a1d0*/  @!P0 BRA `(.L_x_429) ;  /* 0xfffffffc00488947 */ /* 0x000fea000383ffff */
[----:B------:R-:W-:Y:S05]  /*a1e0*/  EXIT ;  /* 0x000000000000794d */ /* 0x000fea0003800000 */
.L_x_415:
[----:B------:R-:W-:Y:S02]  /*a1f0*/  IMAD.MOV.U32 R20, RZ, RZ, R10 ;  /* 0x000000ffff147224 */ /* 0x000fe400078e000a */
[----:B------:R-:W-:Y:S02]  /*a200*/  IMAD.MOV.U32 R24, RZ, RZ, 0x1 ;  /* 0x00000001ff187424 */ /* 0x000fe400078e00ff */
[----:B------:R-:W-:Y:S02]  /*a210*/  IMAD.MOV.U32 R26, RZ, RZ, RZ ;  /* 0x000000ffff1a7224 */ /* 0x000fe400078e00ff */
[----:B------:R-:W-:-:S07]  /*a220*/  IMAD.MOV.U32 R22, RZ, RZ, -0x1 ;  /* 0xffffffffff167424 */ /* 0x000fce00078e00ff */
[----:B--2---:R-:W-:Y:S05]  /*a230*/  WARPSYNC.COLLECTIVE R22, `(.L_x_430) ;  /* 0x0000000016087348 */ /* 0x004fea0003c00000 */
[----:B------:R0:W1:Y:S02]  /*a240*/  SHFL.UP P0, R16, R20, R24, R26 ;  /* 0x0400001814107389 */ /* 0x000064000000001a */
[----:B012---:R-:W-:Y:S05]  /*a250*/  ENDCOLLECTIVE ;  /* 0x000000000000791b */ /* 0x007fea0003800000 */
.L_x_430:
[----:B------:R-:W-:Y:S02]  /*a260*/  IMAD.MOV.U32 R24, RZ, RZ, 0x2 ;  /* 0x00000002ff187424 */ /* 0x000fe400078e00ff */
[----:B------:R-:W-:-:S04]  /*a270*/  IMAD.MOV.U32 R117, RZ, RZ, R16 ;  /* 0x000000ffff757224 */ /* 0x000fc800078e0010 */
[----:B------:R-:W-:-:S04]  /*a280*/  @P0 IMAD.IADD R117, R10, 0x1, R117 ;  /* 0x000000010a750824 */ /* 0x000fc800078e0275 */
[----:B------:R-:W-:-:S07]  /*a290*/  IMAD.MOV.U32 R20, RZ, RZ, R117 ;  /* 0x000000ffff147224 */ /* 0x000fce00078e0075 */
[----:B------:R-:W-:Y:S05]  /*a2a0*/  WARPSYNC.COLLECTIVE R22, `(.L_x_431) ;  /* 0x0000000016087348 */ /* 0x000fea0003c00000 */
[----:B------:R0:W1:Y:S02]  /*a2b0*/  SHFL.UP P0, R16, R20, R24, R26 ;  /* 0x0400001814107389 */ /* 0x000064000000001a */
[----:B01----:R-:W-:Y:S05]  /*a2c0*/  ENDCOLLECTIVE ;  /* 0x000000000000791b */ /* 0x003fea0003800000 */
.L_x_431:
        /* <DEDUP_REMOVED lines=8> */
.L_x_432:
[----:B------:R-:W-:Y:S02]  /*a350*/  IMAD.MOV.U32 R24, RZ, RZ, 0x8 ;  /* 0x00000008ff187424 */ /* 0x000fe400078e00ff */
[----:B------:R-:W-:-:S04]  /*a360*/  IMAD.MOV.U32 R119, RZ, RZ, R16 ;  /* 0x000000ffff777224 */ /* 0x000fc800078e0010 */
[----:B------:R-:W-:-:S04]  /*a370*/  @P0 IMAD.IADD R119, R12, 0x1, R119 ;  /* 0x000000010c770824 */ /* 0x000fc800078e0277 */
[----:B------:R-:W-:-:S07]  /*a380*/  IMAD.MOV.U32 R20, RZ, RZ, R119 ;  /* 0x000000ffff147224 */ /* 0x000fce00078e0077 */
[----:B------:R-:W-:Y:S05]  /*a390*/  WARPSYNC.COLLECTIVE R22, `(.L_x_433) ;  /* 0x0000000016087348 */ /* 0x000fea0003c00000 */
[----:B------:R0:W1:Y:S02]  /*a3a0*/  SHFL.UP P0, R16, R20, R24, R26 ;  /* 0x0400001814107389 */ /* 0x000064000000001a */
[----:B01----:R-:W-:Y:S05]  /*a3b0*/  ENDCOLLECTIVE ;  /* 0x000000000000791b */ /* 0x003fea0003800000 */
.L_x_433:
        /* <DEDUP_REMOVED lines=8> */
.L_x_434:
[----:B------:R-:W-:-:S04]  /*a440*/  @P0 IMAD.IADD R16, R14, 0x1, R16 ;  /* 0x000000010e100824 */ /* 0x000fc800078e0210 */
[----:B------:R-:W-:-:S07]  /*a450*/  IMAD.IADD R10, R16, 0x1, -R10 ;  /* 0x00000001100a7824 */ /* 0x000fce00078e0a0a */
[----:B------:R-:W-:Y:S05]  /*a460*/  WARPSYNC.COLLECTIVE R22, `(.L_x_435) ;  /* 0x0000000016087348 */ /* 0x000fea0003c00000 */
[----:B------:R0:W1:Y:S02]  /*a470*/  SHFL.IDX P0, R12, R16, R117, R119 ;  /* 0x00000075100c7389 */ /* 0x0000640000000077 */
[----:B01----:R-:W-:Y:S05]  /*a480*/  ENDCOLLECTIVE ;  /* 0x000000000000791b */ /* 0x003fea0003800000 */
.L_x_435:
[----:B------:R-:W-:Y:S02]  /*a490*/  IMAD.MOV.U32 R16, RZ, RZ, R230 ;  /* 0x000000ffff107224 */ /* 0x000fe400078e00e6 */
[----:B------:R-:W-:Y:S02]  /*a4a0*/  IMAD.MOV.U32 R117, RZ, RZ, RZ ;  /* 0x000000ffff757224 */ /* 0x000fe400078e00ff */
[----:B------:R-:W-:-:S07]  /*a4b0*/  IMAD.MOV.U32 R18, RZ, RZ, R12 ;  /* 0x000000ffff127224 */ /* 0x000fce00078e000c */
[----:B------:R-:W-:Y:S05]  /*a4c0*/  WARPSYNC.COLLECTIVE R22, `(.L_x_436) ;  /* 0x0000000016087348 */ /* 0x000fea0003c00000 */
[----:B------:R0:W1:Y:S02]  /*a4d0*/  SHFL.IDX P0, R12, R16, R117, R119 ;  /* 0x00000075100c7389 */ /* 0x0000640000000077 */
[----:B01----:R-:W-:Y:S05]  /*a4e0*/  ENDCOLLECTIVE ;  /* 0x000000000000791b */ /* 0x003fea0003800000 */
.L_x_436:
[----:B------:R-:W-:Y:S02]  /*a4f0*/  IMAD.IADD R18, R230, 0x1, R18 ;  /* 0x00000001e6127824 */ /* 0x000fe400078e0212 */
[----:B------:R-:W-:Y:S01]  /*a500*/  IMAD.MOV.U32 R20, RZ, RZ, R12 ;  /* 0x000000ffff147224 */ /* 0x000fe200078e000c */
[----:B------:R-:W-:Y:S06]  /*a510*/  BRA `(.L_x_437) ;  /* 0xffffffbc00487947 */ /* 0x000fec000383ffff */
.L_x_438:
        /* <DEDUP_REMOVED lines=14> */
.L_x_2069:


//--------------------- .text._ZN17fastertransformer19segmented_topp_impl27segmented_top_p_single_passINS0_28Segmented_topk_kernel_paramsI6__halfiLi256ELi4EEELi160EEEvNS0_20TopKPerSegmentParamsE --------------------------
	.section	.text._ZN17fastertransformer19segmented_topp_impl27segmented_top_p_single_passINS0_28Segmented_topk_kernel_paramsI6__halfiLi256ELi4EEELi160EEEvNS0_20TopKPerSegmentParamsE,"ax",@progbits
	.align	128
        .global         _ZN17fastertransformer19segmented_topp_impl27segmented_top_p_single_passINS0_28Segmented_topk_kernel_paramsI6__halfiLi256ELi4EEELi160EEEvNS0_20TopKPerSegmentParamsE
        .type           _ZN17fastertransformer19segmented_topp_impl27segmented_top_p_single_passINS0_28Segmented_topk_kernel_paramsI6__halfiLi256ELi4EEELi160EEEvNS0_20TopKPerSegmentParamsE,@function
        .size           _ZN17fastertransformer19segmented_topp_impl27segmented_top_p_single_passINS0_28Segmented_topk_kernel_paramsI6__halfiLi256ELi4EEELi160EEEvNS0_20TopKPerSegmentParamsE,(.L_x_2070 - _ZN17fastertransformer19segmented_topp_impl27segmented_top_p_single_passINS0_28Segmented_topk_kernel_paramsI6__halfiLi256ELi4EEELi160EEEvNS0_20TopKPerSegmentParamsE)
        .other          _ZN17fastertransformer19segmented_topp_impl27segmented_top_p_single_passINS0_28Segmented_topk_kernel_paramsI6__halfiLi256ELi4EEELi160EEEvNS0_20TopKPerSegmentParamsE,@"STO_CUDA_ENTRY STV_DEFAULT"
_ZN17fastertransformer19segmented_topp_impl27segmented_top_p_single_passINS0_28Segmented_topk_kernel_paramsI6__halfiLi256ELi4EEELi160EEEvNS0_20TopKPerSegmentParamsE:
.text._ZN17fastertransformer19segmented_topp_impl27segmented_top_p_single_passINS0_28Segmented_topk_kernel_paramsI6__halfiLi256ELi4EEELi160EEEvNS0_20TopKPerSegmentParamsE:
        /* <DEDUP_REMOVED lines=25> */
.L_x_439:
[----:B------:R-:W0:Y:S01]  /*0190*/  LDC.64 R6, c[0x0][0x3c8] ;  /* 0x0000f200ff067b82 */ /* 0x000e220000000a00 */
[----:B------:R-:W1:Y:S01]  /*01a0*/  S2R R217, SR_TID.X ;  /* 0x0000000000d97919 */ /* 0x000e620000002100 */
[----:B0-----:R-:W-:Y:S02]  /*01b0*/  IABS R4, R7 ;  /* 0x0000000700047213 */ /* 0x001fe40000000000 */
[----:B------:R-:W-:Y:S02]  /*01c0*/  IABS R8, R6 ;  /* 0x0000000600087213 */ /* 0x000fe40000000000 */
[----:B------:R-:W0:Y:S01]  /*01d0*/  I2F.RP R0, R4 ;  /* 0x0000000400007306 */ /* 0x000e220000209400 */
[----:B-1----:R-:W-:Y:S01]  /*01e0*/  IMAD R65, R217, 0xa0, RZ ;  /* 0x000000a0d9417824 */ /* 0x002fe200078e02ff */
[----:B------:R-:W-:-:S03]  /*01f0*/  PRMT R216, RZ, 0x7610, R216 ;  /* 0x00007610ffd87816 */ /* 0x000fc600000000d8 */
[----:B------:R-:W-:-:S03]  /*0200*/  VIADD R9, R65, 0x3 ;  /* 0x0000000341097836 */ /* 0x000fc60000000000 */
[----:B0-----:R-:W0:Y:S01]  /*0210*/  MUFU.RCP R0, R0 ;  /* 0x0000000000007308 */ /* 0x001e220000001000 */
[C---:B------:R-:W-:Y:S01]  /*0220*/  VIADD R73, R65.reuse, 0x4 ;  /* 0x0000000441497836 */ /* 0x040fe20000000000 */
[----:B------:R-:W-:Y:S02]  /*0230*/  PRMT R215, RZ, 0x7610, R215 ;  /* 0x00007610ffd77816 */ /* 0x000fe400000000d7 */
[----:B------:R-:W-:Y:S02]  /*0240*/  PRMT R213, RZ, 0x7610, R213 ;  /* 0x00007610ffd57816 */ /* 0x000fe400000000d5 */
[----:B------:R-:W-:Y:S01]  /*0250*/  PRMT R212, RZ, 0x7610, R212 ;  /* 0x00007610ffd47816 */ /* 0x000fe200000000d4 */
[C---:B------:R-:W-:Y:S02]  /*0260*/  VIADD R75, R65.reuse, 0x5 ;  /* 0x00000005414b7836 */ /* 0x040fe40000000000 */
[C---:B------:R-:W-:Y:S02]  /*0270*/  VIADD R79, R65.reuse, 0x7 ;  /* 0x00000007414f7836 */ /* 0x040fe40000000000 */
[----:B------:R-:W-:-:S02]  /*0280*/  VIADD R81, R65, 0x8 ;  /* 0x0000000841517836 */ /* 0x000fc40000000000 */
[C---:B------:R-:W-:Y:S01]  /*0290*/  VIADD R67, R65.reuse, 0x4f ;  /* 0x0000004f41437836 */ /* 0x040fe20000000000 */
[----:B------:R-:W-:Y:S02]  /*02a0*/  PRMT R211, RZ, 0x7610, R211 ;  /* 0x00007610ffd37816 */ /* 0x000fe400000000d3 */
[----:B------:R-:W-:Y:S02]  /*02b0*/  PRMT R209, RZ, 0x7610, R209 ;  /* 0x00007610ffd17816 */ /* 0x000fe400000000d1 */
[----:B------:R-:W-:Y:S01]  /*02c0*/  PRMT R208, RZ, 0x7610, R208 ;  /* 0x00007610ffd07816 */ /* 0x000fe200000000d0 */
[----:B0-----:R-:W-:Y:S02]  /*02d0*/  VIADD R2, R0, 0xffffffe ;  /* 0x0ffffffe00027836 */ /* 0x001fe40000000000 */
[C---:B------:R-:W-:Y:S02]  /*02e0*/  VIADD R83, R65.reuse, 0x9 ;  /* 0x0000000941537836 */ /* 0x040fe40000000000 */
[----:B------:R0:W1:Y:S01]  /*02f0*/  F2I.FTZ.U32.TRUNC.NTZ R3, R2 ;  /* 0x0000000200037305 */ /* 0x000062000021f000 */
[----:B------:R-:W-:-:S02]  /*0300*/  VIADD R87, R65, 0xb ;  /* 0x0000000b41577836 */ /* 0x000fc40000000000 */
[C---:B------:R-:W-:Y:S01]  /*0310*/  VIADD R89, R65.reuse, 0xc ;  /* 0x0000000c41597836 */ /* 0x040fe20000000000 */
[----:B------:R-:W-:Y:S01]  /*0320*/  PRMT R214, RZ, 0x7610, R214 ;  /* 0x00007610ffd67816 */ /* 0x000fe200000000d6 */
[C---:B------:R-:W-:Y:S02]  /*0330*/  VIADD R77, R65.reuse, 0x6 ;  /* 0x00000006414d7836 */ /* 0x040fe40000000000 */
[C---:B------:R-:W-:Y:S02]  /*0340*/  VIADD R13, R65.reuse, 0x11 ;  /* 0x00000011410d7836 */ /* 0x040fe40000000000 */
[----:B0-----:R-:W-:Y:S02]  /*0350*/  IMAD.MOV.U32 R2, RZ, RZ, RZ ;  /* 0x000000ffff027224 */ /* 0x001fe400078e00ff */
[----:B------:R-:W-:Y:S02]  /*0360*/  VIADD R11, R65, 0x10 ;  /* 0x00000010410b7836 */ /* 0x000fe40000000000 */
[----:B-1----:R-:W-:-:S04]  /*0370*/  IMAD.MOV R5, RZ, RZ, -R3 ;  /* 0x000000ffff057224 */ /* 0x002fc800078e0a03 */
[----:B------:R-:W-:-:S04]  /*0380*/  IMAD R5, R5, R4, RZ ;  /* 0x0000000405057224 */ /* 0x000fc800078e02ff */
[----:B------:R-:W-:Y:S01]  /*0390*/  IMAD.HI.U32 R3, R3, R5, R2 ;  /* 0x0000000503037227 */ /* 0x000fe200078e0002 */
[----:B------:R-:W-:-:S03]  /*03a0*/  LOP3.LUT R2, R6, R7, RZ, 0x3c, !PT ;  /* 0x0000000706027212 */ /* 0x000fc600078e3cff */
[----:B------:R-:W-:Y:S01]  /*03b0*/  IMAD.MOV.U32 R5, RZ, RZ, R8 ;  /* 0x000000ffff057224 */ /* 0x000fe200078e0008 */
[----:B------:R-:W-:-:S03]  /*03c0*/  ISETP.GE.AND P2, PT, R2, RZ, PT ;  /* 0x000000ff0200720c */ /* 0x000fc60003f46270 */
[----:B------:R-:W-:-:S04]  /*03d0*/  IMAD.HI.U32 R0, R3, R5, RZ ;  /* 0x0000000503007227 */ /* 0x000fc800078e00ff */
[----:B------:R-:W-:-:S04]  /*03e0*/  IMAD.MOV R3, RZ, RZ, -R0 ;  /* 0x000000ffff037224 */ /* 0x000fc800078e0a00 */
[----:B------:R-:W-:-:S05]  /*03f0*/  IMAD R3, R4, R3, R5 ;  /* 0x0000000304037224 */ /* 0x000fca00078e0205 */
[----:B------:R-:W-:-:S13]  /*0400*/  ISETP.GT.U32.AND P1, PT, R4, R3, PT ;  /* 0x000000030400720c */ /* 0x000fda0003f24070 */
[----:B------:R-:W-:Y:S02]  /*0410*/  @!P1 IMAD.IADD R3, R3, 0x1, -R4 ;  /* 0x0000000103039824 */ /* 0x000fe400078e0a04 */
[----:B------:R-:W-:Y:S01]  /*0420*/  @!P1 VIADD R0, R0, 0x1 ;  /* 0x0000000100009836 */ /* 0x000fe20000000000 */
[----:B------:R-:W-:Y:S02]  /*0430*/  ISETP.NE.AND P1, PT, R7, RZ, PT ;  /* 0x000000ff0700720c */ /* 0x000fe40003f25270 */
[----:B------:R-:W-:Y:S01]  /*0440*/  ISETP.GE.U32.AND P0, PT, R3, R4, PT ;  /* 0x000000040300720c */ /* 0x000fe20003f06070 */
[----:B------:R-:W-:Y:S01]  /*0450*/  VIADD R3, R65, 0x1 ;  /* 0x0000000141037836 */ /* 0x000fe20000000000 */
[----:B------:R-:W0:Y:S11]  /*0460*/  LDC.64 R4, c[0x0][0x380] ;  /* 0x0000e000ff047b82 */ /* 0x000e360000000a00 */
[----:B------:R-:W-:-:S04]  /*0470*/  @P0 VIADD R0, R0, 0x1 ;  /* 0x0000000100000836 */ /* 0x000fc80000000000 */
        /* <DEDUP_REMOVED lines=9> */
[----:B------:R-:W-:Y:S01]  /*0510*/  ISETP.GE.AND P4, PT, R67, R0, PT ;  /* 0x000000004300720c */ /* 0x000fe20003f86270 */
[C---:B------:R-:W-:Y:S01]  /*0520*/  VIADD R9, R65.reuse, 0xf ;  /* 0x0000000f41097836 */ /* 0x040fe20000000000 */
[----:B------:R-:W-:Y:S01]  /*0530*/  PRMT R7, RZ, 0x7610, R7 ;  /* 0x00007610ff077816 */ /* 0x000fe20000000007 */
[----:B------:R-:W-:Y:S01]  /*0540*/  IMAD.WIDE.U32 R2, R65, 0x2, R4 ;  /* 0x0000000241027825 */ /* 0x000fe200078e0004 */
[----:B------:R-:W-:-:S02]  /*0550*/  PRMT R207, RZ, 0x7610, R207 ;  /* 0x00007610ffcf7816 */ /* 0x000fc400000000cf */
[----:B------:R-:W-:Y:S02]  /*0560*/  PRMT R205, RZ, 0x7610, R205 ;  /* 0x00007610ffcd7816 */ /* 0x000fe400000000cd */
[----:B------:R0:W5:Y:S01]  /*0570*/  @!P6 LDG.E.U16 R216, desc[UR8][R2.64] ;  /* 0x0000000802d8e981 */ /* 0x000162000c1e1500 */
[-C--:B------:R-:W-:Y:S02]  /*0580*/  ISETP.GE.AND P6, PT, R73, R0.reuse, PT ;  /* 0x000000004900720c */ /* 0x080fe40003fc6270 */
[----:B------:R-:W-:Y:S01]  /*0590*/  PRMT R204, RZ, 0x7610, R204 ;  /* 0x00007610ffcc7816 */ /* 0x000fe200000000cc */
[----:B------:R0:W5:Y:S01]  /*05a0*/  @!P2 LDG.E.U16 R215, desc[UR8][R2.64+0x2] ;  /* 0x0000020802d7a981 */ /* 0x000162000c1e1500 */
[-C--:B------:R-:W-:Y:S01]  /*05b0*/  ISETP.GE.AND P2, PT, R75, R0.reuse, PT ;  /* 0x000000004b00720c */ /* 0x080fe20003f46270 */
[----:B------:R-:W-:Y:S01]  /*05c0*/  VIADD R91, R65, 0xd ;  /* 0x0000000d415b7836 */ /* 0x000fe20000000000 */
[-C--:B------:R-:W-:Y:S01]  /*05d0*/  ISETP.GE.AND P0, PT, R9, R0.reuse, PT ;  /* 0x000000000900720c */ /* 0x080fe20003f06270 */
[----:B------:R0:W5:Y:S01]  /*05e0*/  @!P5 LDG.E.U16 R213, desc[UR8][R2.64+0x6] ;  /* 0x0000060802d5d981 */ /* 0x000162000c1e1500 */
[----:B------:R-:W-:-:S02]  /*05f0*/  ISETP.GE.AND P5, PT, R79, R0, PT ;  /* 0x000000004f00720c */ /* 0x000fc40003fa6270 */
[-C--:B------:R-:W-:Y:S01]  /*0600*/  ISETP.GE.AND P3, PT, R11, R0.reuse, PT ;  /* 0x000000000b00720c */ /* 0x080fe20003f66270 */
[----:B------:R0:W5:Y:S04]  /*0610*/  @!P1 LDG.E.U16 R214, desc[UR8][R2.64+0x4] ;  /* 0x0000040802d69981 */ /* 0x000168000c1e1500 */
[----:B------:R0:W5:Y:S01]  /*0620*/  @!P6 LDG.E.U16 R212, desc[UR8][R2.64+0x8] ;  /* 0x0000080802d4e981 */ /* 0x000162000c1e1500 */
[----:B------:R-:W-:-:S03]  /*0630*/  ISETP.GE.AND P6, PT, R81, R0, PT ;  /* 0x000000005100720c */ /* 0x000fc60003fc6270 */
[----:B------:R0:W5:Y:S01]  /*0640*/  @!P2 LDG.E.U16 R211, desc[UR8][R2.64+0xa] ;  /* 0x00000a0802d3a981 */ /* 0x000162000c1e1500 */
[----:B------:R-:W-:-:S03]  /*0650*/  ISETP.GE.AND P2, PT, R83, R0, PT ;  /* 0x000000005300720c */ /* 0x000fc60003f46270 */
[----:B------:R0:W5:Y:S01]  /*0660*/  @!P5 LDG.E.U16 R209, desc[UR8][R2.64+0xe] ;  /* 0x00000e0802d1d981 */ /* 0x000162000c1e1500 */
[----:B------:R-:W-:-:S03]  /*0670*/  ISETP.GE.AND P5, PT, R87, R0, PT ;  /* 0x000000005700720c */ /* 0x000fc60003fa6270 */
[----:B------:R0:W5:Y:S01]  /*0680*/  @!P4 LDG.E.U16 R7, desc[UR8][R2.64+0x9e] ;  /* 0x00009e080207c981 */ /* 0x000162000c1e1500 */
[-C--:B------:R-:W-:Y:S02]  /*0690*/  ISETP.GE.AND P1, PT, R77, R0.reuse, PT ;  /* 0x000000004d00720c */ /* 0x080fe40003f26270 */
[-C--:B------:R-:W-:Y:S01]  /*06a0*/  ISETP.GE.AND P4, PT, R13, R0.reuse, PT ;  /* 0x000000000d00720c */ /* 0x080fe20003f86270 */
[----:B------:R0:W5:Y:S01]  /*06b0*/  @!P6 LDG.E.U16 R208, desc[UR8][R2.64+0x10] ;  /* 0x0000100802d0e981 */ /* 0x000162000c1e1500 */
[----:B------:R-:W-:Y:S01]  /*06c0*/  ISETP.GE.AND P6, PT, R89, R0, PT ;  /* 0x000000005900720c */ /* 0x000fe20003fc6270 */
[C---:B------:R-:W-:Y:S01]  /*06d0*/  VIADD R9, R65.reuse, 0x12 ;  /* 0x0000001241097836 */ /* 0x040fe20000000000 */
[----:B------:R-:W-:Y:S01]  /*06e0*/  PRMT R210, RZ, 0x7610, R210 ;  /* 0x00007610ffd27816 */ /* 0x000fe200000000d2 */
[C---:B------:R-:W-:Y:S01]  /*06f0*/  VIADD R11, R65.reuse, 0x13 ;  /* 0x00000013410b7836 */ /* 0x040fe20000000000 */
[----:B------:R0:W5:Y:S01]  /*0700*/  @!P2 LDG.E.U16 R207, desc[UR8][R2.64+0x12] ;  /* 0x0000120802cfa981 */ /* 0x000162000c1e1500 */
[----:B------:R-:W-:Y:S01]  /*0710*/  VIADD R85, R65, 0xa ;  /* 0x0000000a41557836 */ /* 0x000fe20000000000 */
[----:B------:R-:W-:-:S02]  /*0720*/  PRMT R199, RZ, 0x7610, R199 ;  /* 0x00007610ffc77816 */ /* 0x000fc400000000c7 */
[----:B------:R0:W5:Y:S01]  /*0730*/  @!P5 LDG.E.U16 R205, desc[UR8][R2.64+0x16] ;  /* 0x0000160802cdd981 */ /* 0x000162000c1e1500 */
[-C--:B------:R-:W-:Y:S01]  /*0740*/  ISETP.GE.AND P2, PT, R91, R0.reuse, PT ;  /* 0x000000005b00720c */ /* 0x080fe20003f46270 */
[----:B------:R-:W-:Y:S01]  /*0750*/  VIADD R97, R65, 0x15 ;  /* 0x0000001541617836 */ /* 0x000fe20000000000 */
[-C--:B------:R-:W-:Y:S01]  /*0760*/  ISETP.GE.AND P5, PT, R9, R0.reuse, PT ;  /* 0x000000000900720c */ /* 0x080fe20003fa6270 */
[----:B------:R0:W5:Y:S04]  /*0770*/  @!P1 LDG.E.U16 R210, desc[UR8][R2.64+0xc] ;  /* 0x00000c0802d29981 */ /* 0x000168000c1e1500 */
[----:B------:R0:W5:Y:S01]  /*0780*/  @!P6 LDG.E.U16 R204, desc[UR8][R2.64+0x18] ;  /* 0x0000180802cce981 */ /* 0x000162000c1e1500 */
[-C--:B------:R-:W-:Y:S02]  /*0790*/  ISETP.GE.AND P6, PT, R11, R0.reuse, PT ;  /* 0x000000000b00720c */ /* 0x080fe40003fc6270 */
[-C--:B------:R-:W-:Y:S01]  /*07a0*/  ISETP.GE.AND P1, PT, R85, R0.reuse, PT ;  /* 0x000000005500720c */ /* 0x080fe20003f26270 */
[----:B------:R0:W5:Y:S01]  /*07b0*/  @!P4 LDG.E.U16 R199, desc[UR8][R2.64+0x22] ;  /* 0x0000220802c7c981 */ /* 0x000162000c1e1500 */
[----:B------:R-:W-:Y:S01]  /*07c0*/  PRMT R200, RZ, 0x7610, R200 ;  /* 0x00007610ffc87816 */ /* 0x000fe200000000c8 */
[----:B------:R-:W-:Y:S01]  /*07d0*/  VIADD R95, R65, 0x14 ;  /* 0x00000014415f7836 */ /* 0x000fe20000000000 */
[----:B------:R-:W-:-:S02]  /*07e0*/  ISETP.GE.AND P4, PT, R97, R0, PT ;  /* 0x000000006100720c */ /* 0x000fc40003f86270 */
[----:B------:R-:W-:Y:S02]  /*07f0*/  PRMT R203, RZ, 0x7610, R203 ;  /* 0x00007610ffcb7816 */ /* 0x000fe400000000cb */
[----:B------:R-:W-:Y:S02]  /*0800*/  PRMT R198, RZ, 0x7610, R198 ;  /* 0x00007610ffc67816 */ /* 0x000fe400000000c6 */
[----:B------:R-:W-:Y:S01]  /*0810*/  PRMT R197, RZ, 0x7610, R197 ;  /* 0x00007610ffc57816 */ /* 0x000fe200000000c5 */
[C---:B------:R-:W-:Y:S01]  /*0820*/  VIADD R9, R65.reuse, 0x2b ;  /* 0x0000002b41097836 */ /* 0x040fe20000000000 */
[----:B------:R-:W-:Y:S01]  /*0830*/  PRMT R206, RZ, 0x7610, R206 ;  /* 0x00007610ffce7816 */ /* 0x000fe200000000ce */
[C---:B------:R-:W-:Y:S01]  /*0840*/  VIADD R99, R65.reuse, 0x16 ;  /* 0x0000001641637836 */ /* 0x040fe20000000000 */
[----:B------:R0:W5:Y:S01]  /*0850*/  @!P3 LDG.E.U16 R200, desc[UR8][R2.64+0x20] ;  /* 0x0000200802c8b981 */ /* 0x000162000c1e1500 */
[----:B------:R-:W-:Y:S01]  /*0860*/  VIADD R101, R65, 0x17 ;  /* 0x0000001741657836 */ /* 0x000fe20000000000 */
[-C--:B------:R-:W-:Y:S01]  /*0870*/  ISETP.GE.AND P3, PT, R95, R0.reuse, PT ;  /* 0x000000005f00720c */ /* 0x080fe20003f66270 */
        /* <DEDUP_REMOVED lines=10> */
[----:B------:R-:W-:-:S03]  /*0920*/  ISETP.GE.AND P6, PT, R101, R0, PT ;  /* 0x000000006500720c */ /* 0x000fc60003fc6270 */
[----:B------:R0:W5:Y:S01]  /*0930*/  @!P1 LDG.E.U16 R206, desc[UR8][R2.64+0x14] ;  /* 0x0000140802ce9981 */ /* 0x000162000c1e1500 */
[-C--:B------:R-:W-:Y:S02]  /*0940*/  ISETP.GE.AND P1, PT, R93, R0.reuse, PT ;  /* 0x000000005d00720c */ /* 0x080fe40003f26270 */
[----:B------:R-:W-:Y:S01]  /*0950*/  PRMT R196, RZ, 0x7610, R196 ;  /* 0x00007610ffc47816 */ /* 0x000fe200000000c4 */
[----:B------:R0:W5:Y:S01]  /*0960*/  @!P0 LDG.E.U16 R201, desc[UR8][R2.64+0x1e] ;  /* 0x00001e0802c98981 */ /* 0x000162000c1e1500 */
[-C--:B------:R-:W-:Y:S01]  /*0970*/  ISETP.GE.AND P0, PT, R9, R0.reuse, PT ;  /* 0x000000000900720c */ /* 0x080fe20003f06270 */
[----:B------:R-:W-:Y:S02]  /*0980*/  VIADD R103, R65, 0x18 ;  /* 0x0000001841677836 */ /* 0x000fe40000000000 */
[----:B------:R0:W5:Y:S01]  /*0990*/  @!P4 LDG.E.U16 R8, desc[UR8][R2.64+0x2a] ;  /* 0x00002a080208c981 */ /* 0x000162000c1e1500 */
[----:B------:R-:W-:Y:S02]  /*09a0*/  ISETP.GE.AND P4, PT, R105, R0, PT ;  /* 0x000000006900720c */ /* 0x000fe40003f86270 */
[----:B------:R-:W-:-:S02]  /*09b0*/  PRMT R9, RZ, 0x7610, R9 ;  /* 0x00007610ff097816 */ /* 0x000fc40000000009 */
[----:B------:R-:W-:Y:S01]  /*09c0*/  PRMT R10, RZ, 0x7610, R10 ;  /* 0x00007610ff0a7816 */ /* 0x000fe2000000000a */
[C---:B------:R-:W-:Y:S01]  /*09d0*/  VIADD R107, R65.reuse, 0x1a ;  /* 0x0000001a416b7836 */ /* 0x040fe20000000000 */
[----:B------:R-:W-:Y:S01]  /*09e0*/  PRMT R202, RZ, 0x7610, R202 ;  /* 0x00007610ffca7816 */ /* 0x000fe200000000ca */
[----:B------:R-:W-:Y:S01]  /*09f0*/  VIADD R109, R65, 0x1b ;  /* 0x0000001b416d7836 */ /* 0x000fe20000000000 */
        /* <DEDUP_REMOVED lines=14> */
[C---:B------:R-:W-:Y:S01]  /*0ae0*/  VIADD R111, R65.reuse, 0x1c ;  /* 0x0000001c416f7836 */ /* 0x040fe20000000000 */
[----:B------:R-:W-:Y:S02]  /*0af0*/  PRMT R13, RZ, 0x7610, R13 ;  /* 0x00007610ff0d7816 */ /* 0x000fe4000000000d */
[----:B------:R-:W-:Y:S01]  /*0b00*/  PRMT R14, RZ, 0x7610, R14 ;  /* 0x00007610ff0e7816 */ /* 0x000fe2000000000e */
[C---:B------:R-:W-:Y:S01]  /*0b10*/  VIADD R115, R65.reuse, 0x1e ;  /* 0x0000001e41737836 */ /* 0x040fe20000000000 */
[----:B------:R0:W5:Y:S01]  /*0b20*/  @!P3 LDG.E.U16 R11, desc[UR8][R2.64+0x30] ;  /* 0x00003008020bb981 */ /* 0x000162000c1e1500 */
[----:B------:R-:W-:Y:S01]  /*0b30*/  VIADD R117, R65, 0x1f ;  /* 0x0000001f41757836 */ /* 0x000fe20000000000 */
[----:B------:R-:W-:-:S02]  /*0b40*/  ISETP.GE.AND P3, PT, R111, R0, PT ;  /* 0x000000006f00720c */ /* 0x000fc40003f66270 */
[----:B------:R-:W-:Y:S01]  /*0b50*/  PRMT R16, RZ, 0x7610, R16 ;  /* 0x00007610ff107816 */ /* 0x000fe20000000010 */
[----:B------:R0:W5:Y:S01]  /*0b60*/  @!P5 LDG.E.U16 R13, desc[UR8][R2.64+0x34] ;  /* 0x00003408020dd981 */ /* 0x000162000c1e1500 */
[-C--:B------:R-:W-:Y:S01]  /*0b70*/  ISETP.GE.AND P5, PT, R115, R0.reuse, PT ;  /* 0x000000007300720c */ /* 0x080fe20003fa6270 */
[----:B------:R-:W-:Y:S02]  /*0b80*/  VIADD R121, R65, 0x21 ;  /* 0x0000002141797836 */ /* 0x000fe40000000000 */
[----:B------:R0:W5:Y:S01]  /*0b90*/  @!P6 LDG.E.U16 R14, desc[UR8][R2.64+0x36] ;  /* 0x00003608020ee981 */ /* 0x000162000c1e1500 */
[-C--:B------:R-:W-:Y:S02]  /*0ba0*/  ISETP.GE.AND P6, PT, R117, R0.reuse, PT ;  /* 0x000000007500720c */ /* 0x080fe40003fc6270 */
[----:B------:R-:W-:Y:S01]  /*0bb0*/  PRMT R15, RZ, 0x7610, R15 ;  /* 0x00007610ff0f7816 */ /* 0x000fe2000000000f */
[----:B------:R0:W5:Y:S01]  /*0bc0*/  @!P4 LDG.E.U16 R16, desc[UR8][R2.64+0x3a] ;  /* 0x00003a080210c981 */ /* 0x000162000c1e1500 */
[----:B------:R-:W-:Y:S01]  /*0bd0*/  ISETP.GE.AND P4, PT, R121, R0, PT ;  /* 0x000000007900720c */ /* 0x000fe20003f86270 */
[----:B------:R-:W-:Y:S01]  /*0be0*/  VIADD R119, R65, 0x20 ;  /* 0x0000002041777836 */ /* 0x000fe20000000000 */
[----:B------:R-:W-:-:S02]  /*0bf0*/  PRMT R17, RZ, 0x7610, R17 ;  /* 0x00007610ff117816 */ /* 0x000fc40000000011 */
[----:B------:R-:W-:Y:S01]  /*0c00*/  PRMT R18, RZ, 0x7610, R18 ;  /* 0x00007610ff127816 */ /* 0x000fe20000000012 */
[C---:B------:R-:W-:Y:S01]  /*0c10*/  VIADD R123, R65.reuse, 0x22 ;  /* 0x00000022417b7836 */ /* 0x040fe20000000000 */
[----:B------:R0:W5:Y:S01]  /*0c20*/  @!P3 LDG.E.U16 R15, desc[UR8][R2.64+0x38] ;  /* 0x00003808020fb981 */ /* 0x000162000c1e1500 */
[----:B------:R-:W-:Y:S01]  /*0c30*/  VIADD R125, R65, 0x23 ;  /* 0x00000023417d7836 */ /* 0x000fe20000000000 */
[-C--:B------:R-:W-:Y:S02]  /*0c40*/  ISETP.GE.AND P3, PT, R119, R0.reuse, PT ;  /* 0x000000007700720c */ /* 0x080fe40003f66270 */
[----:B------:R-:W-:Y:S01]  /*0c50*/  PRMT R20, RZ, 0x7610, R20 ;  /* 0x00007610ff147816 */ /* 0x000fe20000000014 */
[----:B------:R0:W5:Y:S01]  /*0c60*/  @!P5 LDG.E.U16 R17, desc[UR8][R2.64+0x3c] ;  /* 0x00003c080211d981 */ /* 0x000162000c1e1500 */
[-C--:B------:R-:W-:Y:S01]  /*0c70*/  ISETP.GE.AND P5, PT, R123, R0.reuse, PT ;  /* 0x000000007b00720c */ /* 0x080fe20003fa6270 */
[----:B------:R-:W-:Y:S02]  /*0c80*/  VIADD R129, R65, 0x25 ;  /* 0x0000002541817836 */ /* 0x000fe40000000000 */
[----:B------:R0:W5:Y:S01]  /*0c90*/  @!P6 LDG.E.U16 R18, desc[UR8][R2.64+0x3e] ;  /* 0x00003e080212e981 */ /* 0x000162000c1e1500 */
[----:B------:R-:W-:-:S02]  /*0ca0*/  ISETP.GE.AND P6, PT, R125, R0, PT ;  /* 0x000000007d00720c */ /* 0x000fc40003fc6270 */
        /* <DEDUP_REMOVED lines=28> */
[----:B------:R-:W-:-:S03]  /*0e70*/  ISETP.GE.AND P5, PT, R139, R0, PT ;  /* 0x000000008b00720c */ /* 0x000fc60003fa6270 */
[----:B------:R0:W5:Y:S01]  /*0e80*/  @!P6 LDG.E.U16 R26, desc[UR8][R2.64+0x4e] ;  /* 0x00004e08021ae981 */ /* 0x000162000c1e1500 */
[-C--:B------:R-:W-:Y:S01]  /*0e90*/  ISETP.GE.AND P6, PT, R29, R0.reuse, PT ;  /* 0x000000001d00720c */ /* 0x080fe20003fc6270 */
[C---:B------:R-:W-:Y:S01]  /*0ea0*/  VIADD R29, R65.reuse, 0x30 ;  /* 0x00000030411d7836 */ /* 0x040fe20000000000 */
[----:B------:R-:W-:Y:S01]  /*0eb0*/  PRMT R27, RZ, 0x7610, R27 ;  /* 0x00007610ff1b7816 */ /* 0x000fe2000000001b */
[----:B------:R0:W5:Y:S01]  /*0ec0*/  @!P4 LDG.E.U16 R28, desc[UR8][R2.64+0x52] ;  /* 0x00005208021cc981 */ /* 0x000162000c1e1500 */
[----:B------:R-:W-:Y:S01]  /*0ed0*/  VIADD R31, R65, 0x2f ;  /* 0x0000002f411f7836 */ /* 0x000fe20000000000 */
[----:B------:R-:W-:Y:S02]  /*0ee0*/  PRMT R30, RZ, 0x7610, R30 ;  /* 0x00007610ff1e7816 */ /* 0x000fe4000000001e */
[-C--:B------:R-:W-:Y:S01]  /*0ef0*/  ISETP.GE.AND P4, PT, R29, R0.reuse, PT ;  /* 0x000000001d00720c */ /* 0x080fe20003f86270 */
[C---:B------:R-:W-:Y:S01]  /*0f00*/  VIADD R33, R65.reuse, 0x31 ;  /* 0x0000003141217836 */ /* 0x040fe20000000000 */
[----:B------:R-:W-:Y:S01]  /*0f10*/  PRMT R29, RZ, 0x7610, R29 ;  /* 0x00007610ff1d7816 */ /* 0x000fe2000000001d */
[----:B------:R-:W-:Y:S01]  /*0f20*/  VIADD R35, R65, 0x32 ;  /* 0x0000003241237836 */ /* 0x000fe20000000000 */
[----:B------:R0:W5:Y:S01]  /*0f30*/  @!P3 LDG.E.U16 R27, desc[UR8][R2.64+0x50] ;  /* 0x00005008021bb981 */ /* 0x000162000c1e1500 */
[----:B------:R-:W-:-:S02]  /*0f40*/  ISETP.GE.AND P3, PT, R31, R0, PT ;  /* 0x000000001f00720c */ /* 0x000fc40003f66270 */
[----:B------:R-:W-:Y:S01]  /*0f50*/  PRMT R31, RZ, 0x7610, R31 ;  /* 0x00007610ff1f7816 */ /* 0x000fe2000000001f */
[----:B------:R0:W5:Y:S01]  /*0f60*/  @!P5 LDG.E.U16 R29, desc[UR8][R2.64+0x54] ;  /* 0x00005408021dd981 */ /* 0x000162000c1e1500 */
[-C--:B------:R-:W-:Y:S01]  /*0f70*/  ISETP.GE.AND P5, PT, R33, R0.reuse, PT ;  /* 0x000000002100720c */ /* 0x080fe20003fa6270 */
[----:B------:R-:W-:Y:S02]  /*0f80*/  VIADD R33, R65, 0x33 ;  /* 0x0000003341217836 */ /* 0x000fe40000000000 */
[----:B------:R0:W5:Y:S01]  /*0f90*/  @!P2 LDG.E.U16 R30, desc[UR8][R2.64+0x56] ;  /* 0x00005608021ea981 */ /* 0x000162000c1e1500 */
[----:B------:R-:W-:-:S03]  /*0fa0*/  ISETP.GE.AND P2, PT, R35, R0, PT ;  /* 0x000000002300720c */ /* 0x000fc60003f46270 */
[----:B------:R0:W5:Y:S01]  /*0fb0*/  @!P1 LDG.E.U16 R31, desc[UR8][R2.64+0x58] ;  /* 0x00005808021f9981 */ /* 0x000162000c1e1500 */
[----:B------:R-:W-:Y:S02]  /*0fc0*/  ISETP.GE.AND P1, PT, R33, R0, PT ;  /* 0x000000002100720c */ /* 0x000fe40003f26270 */
        /* <DEDUP_REMOVED lines=58> */
[----:B------:R-:W-:Y:S01]  /*1370*/  VIADD R179, R65, 0x47 ;  /* 0x0000004741b37836 */ /* 0x000fe20000000000 */
[-C--:B------:R-:W-:Y:S02]  /*1380*/  ISETP.GE.AND P1, PT, R167, R0.reuse, PT ;  /* 0x00000000a700720c */ /* 0x080fe40003f26270 */
        /* <DEDUP_REMOVED lines=22> */
[----:B------:R-:W-:Y:S01]  /*14f0*/  VIADD R193, R65, 0x4e ;  /* 0x0000004e41c17836 */ /* 0x000fe20000000000 */
[-C--:B------:R-:W-:Y:S02]  /*1500*/  ISETP.GE.AND P1, PT, R181, R0.reuse, PT ;  /* 0x00000000b500720c */ /* 0x080fe40003f26270 */
        /* <DEDUP_REMOVED lines=20> */
[----:B------:R-:W-:Y:S01]  /*1650*/  PRMT R32, RZ, 0x7610, R32 ;  /* 0x00007610ff207816 */ /* 0x000fe20000000020 */
[----:B------:R-:W-:-:S05]  /*1660*/  VIADD R141, R65, 0x34 ;  /* 0x00000034418d7836 */ /* 0x000fca0000000000 */
[----:B------:R0:W5:Y:S01]  /*1670*/  @!P0 LDG.E.U16 R32, desc[UR8][R2.64+0x5a] ;  /* 0x00005a0802208981 */ /* 0x000162000c1e1500 */
[----:B------:R-:W-:Y:S02]  /*1680*/  ISETP.GE.AND P0, PT, R141, R0, PT ;  /* 0x000000008d00720c */ /* 0x000fe40003f06270 */
[----:B------:R-:W-:Y:S01]  /*1690*/  PRMT R39, RZ, 0x7610, R39 ;  /* 0x00007610ff277816 */ /* 0x000fe20000000027 */
[----:B------:R-:W-:Y:S01]  /*16a0*/  VIADD R155, R65, 0x3b ;  /* 0x0000003b419b7836 */ /* 0x000fe20000000000 */
[----:B------:R-:W-:-:S09]  /*16b0*/  PRMT R46, RZ, 0x7610, R46 ;  /* 0x00007610ff2e7816 */ /* 0x000fd2000000002e */
[----:B------:R0:W5:Y:S01]  /*16c0*/  @!P0 LDG.E.U16 R39, desc[UR8][R2.64+0x68] ;  /* 0x0000680802278981 */ /* 0x000162000c1e1500 */
[----:B------:R-:W-:Y:S01]  /*16d0*/  ISETP.GE.AND P0, PT, R155, R0, PT ;  /* 0x000000009b00720c */ /* 0x000fe20003f06270 */
[C---:B------:R-:W-:Y:S01]  /*16e0*/  VIADD R169, R65.reuse, 0x42 ;  /* 0x0000004241a97836 */ /* 0x040fe20000000000 */
[----:B------:R-:W-:Y:S01]  /*16f0*/  PRMT R53, RZ, 0x7610, R53 ;  /* 0x00007610ff357816 */ /* 0x000fe20000000035 */
[----:B------:R-:W-:-:S10]  /*1700*/  VIADD R183, R65, 0x49 ;  /* 0x0000004941b77836 */ /* 0x000fd40000000000 */
[----:B------:R0:W5:Y:S01]  /*1710*/  @!P0 LDG.E.U16 R46, desc[UR8][R2.64+0x76] ;  /* 0x00007608022e8981 */ /* 0x000162000c1e1500 */
[----:B------:R-:W-:Y:S02]  /*1720*/  ISETP.GE.AND P0, PT, R169, R0, PT ;  /* 0x00000000a900720c */ /* 0x000fe40003f06270 */
[----:B------:R-:W-:Y:S02]  /*1730*/  SHF.R.U32.HI R64, RZ, 0x8, R217 ;  /* 0x00000008ff407819 */ /* 0x000fe400000116d9 */
[----:B------:R-:W-:-:S09]  /*1740*/  PRMT R60, RZ, 0x7610, R60 ;  /* 0x00007610ff3c7816 */ /* 0x000fd2000000003c */
[----:B------:R0:W5:Y:S01]  /*1750*/  @!P0 LDG.E.U16 R53, desc[UR8][R2.64+0x84] ;  /* 0x0000840802358981 */ /* 0x000162000c1e1500 */
[----:B------:R-:W-:Y:S01]  /*1760*/  ISETP.GE.AND P0, PT, R183, R0, PT ;  /* 0x00000000b700720c */ /* 0x000fe20003f06270 */
[----:B------:R-:W-:Y:S02]  /*1770*/  IMAD.MOV R66, RZ, RZ, -R64 ;  /* 0x000000ffff427224 */ /* 0x000fe400078e0a40 */
[----:B------:R-:W-:-:S10]  /*1780*/  IMAD.SHL.U32 R64, R217, 0x4, RZ ;  /* 0x00000004d9407824 */ /* 0x000fd400078e00ff */
[----:B------:R0:W5:Y:S01]  /*1790*/  @!P0 LDG.E.U16 R60, desc[UR8][R2.64+0x92] ;  /* 0x00009208023c8981 */ /* 0x000162000c1e1500 */
[----:B------:R-:W-:Y:S02]  /*17a0*/  LOP3.LUT P0, R223, R66, 0x3, RZ, 0xc0, !PT ;  /* 0x0000000342df7812 */ /* 0x000fe4000780c0ff */
[----:B------:R-:W-:Y:S01]  /*17b0*/  LOP3.LUT R71, R64, 0x7c, RZ, 0xc0, !PT ;  /* 0x0000007c40477812 */ /* 0x000fe200078ec0ff */
[----:B------:R-:W-:Y:S01]  /*17c0*/  BSSY.RECONVERGENT B0, `(.L_x_440) ;  /* 0x0000021000007945 */ /* 0x000fe20003800200 */
[----:B------:R-:W-:-:S03]  /*17d0*/  SHF.R.U32.HI R64, RZ, 0x5, R217 ;  /* 0x00000005ff407819 */ /* 0x000fc600000116d9 */
[----:B------:R-:W-:-:S06]  /*17e0*/  VIADD R221, R71, 0x50 ;  /* 0x0000005047dd7836 */ /* 0x000fcc0000000000 */
[----:B0-----:R-:W-:Y:S05]  /*17f0*/  @!P0 BRA `(.L_x_441) ;  /* 0x0000000000748947 */ /* 0x001fea0003800000 */
[----:B------:R-:W-:Y:S01]  /*1800*/  ISETP.GT.U32.AND P1, PT, R71, 0x4f, PT ;  /* 0x0000004f4700780c */ /* 0x000fe20003f24070 */
[----:B------:R-:W-:-:S12]  /*1810*/  IMAD.MOV.U32 R66, RZ, RZ, RZ ;  /* 0x000000ffff427224 */ /* 0x000fd800078e00ff */
.L_x_444:
        /* <DEDUP_REMOVED lines=24> */
.L_x_443:
[----:B------:R-:W-:Y:S05]  /*19a0*/  BSYNC.RECONVERGENT B1 ;  /* 0x0000000000017941 */ /* 0x000fea0003800200 */
.L_x_442:
[----:B------:R-:W-:Y:S01]  /*19b0*/  VIADD R64, R64, 0x8 ;  /* 0x0000000840407836 */ /* 0x000fe20000000000 */
[----:B------:R-:W-:Y:S06]  /*19c0*/  @P2 BRA `(.L_x_444) ;  /* 0xfffffffc00942947 */ /* 0x000fec000383ffff */
.L_x_441:
[----:B------:R-:W-:Y:S05]  /*19d0*/  BSYNC.RECONVERGENT B0 ;  /* 0x0000000000007941 */ /* 0x000fea0003800200 */
.L_x_440:
[----:B------:R-:W1:Y:S01]  /*19e0*/  S2UR UR5, SR_CgaCtaId ;  /* 0x00000000000579c3 */ /* 0x000e620000008800 */
[----:B------:R-:W-:Y:S01]  /*19f0*/  UMOV UR4, 0x400 ;  /* 0x0000040000047882 */ /* 0x000fe20000000000 */
[----:B------:R-:W-:Y:S01]  /*1a00*/  BSSY.RECONVERGENT B0, `(.L_x_445) ;  /* 0x000005c000007945 */ /* 0x000fe20003800200 */
[----:B------:R-:W-:Y:S01]  /*1a10*/  UIADD3 UR4, UPT, UPT, UR4, 0x4b0, URZ ;  /* 0x000004b004047890 */ /* 0x000fe2000fffe0ff */
[----:B------:R-:W-:-:S03]  /*1a20*/  ISETP.GT.U32.AND P0, PT, R71, 0x4f, PT ;  /* 0x0000004f4700780c */ /* 0x000fc60003f04070 */
[----:B-1----:R-:W-:-:S12]  /*1a30*/  ULEA UR4, UR5, UR4, 0x18 ;  /* 0x0000000405047291 */ /* 0x002fd8000f8ec0ff */
.L_x_460:
[----:B012---:R-:W-:Y:S01]  /*1a40*/  IMAD R2, R71, 0x100, R64 ;  /* 0x0000010047027824 */ /* 0x007fe200078e0240 */
        /* <DEDUP_REMOVED lines=11> */
.L_x_449:
[----:B------:R-:W-:Y:S05]  /*1b00*/  BSYNC.RECONVERGENT B2 ;  /* 0x0000000000027941 */ /* 0x000fea0003800200 */
.L_x_448:
[----:B-----5:R-:W-:Y:S01]  /*1b10*/  PRMT R66, R2, 0x7632, R66 ;  /* 0x0000763202427816 */ /* 0x020fe20000000042 */
[----:B------:R0:W-:Y:S01]  /*1b20*/  STS.U16 [R223+0x6000], R2 ;  /* 0x00600002df007388 */ /* 0x0001e20000000400 */
[----:B------:R-:W-:-:S03]  /*1b30*/  PRMT R68, R3, 0x7632, R68 ;  /* 0x0000763203447816 */ /* 0x000fc60000000044 */
[----:B------:R0:W-:Y:S04]  /*1b40*/  STS.U16 [R223+0x6400], R3 ;  /* 0x00640003df007388 */ /* 0x0001e80000000400 */
[----:B------:R0:W-:Y:S04]  /*1b50*/  STS.U16 [R223+0x6200], R66 ;  /* 0x00620042df007388 */ /* 0x0001e80000000400 */
[----:B------:R0:W-:Y:S02]  /*1b60*/  STS.U16 [R223+0x6600], R68 ;  /* 0x00660044df007388 */ /* 0x0001e40000000400 */
.L_x_447:
[----:B------:R-:W-:Y:S05]  /*1b70*/  BSYNC.RECONVERGENT B1 ;  /* 0x0000000000017941 */ /* 0x000fea0003800200 */
.L_x_446:
        /* <DEDUP_REMOVED lines=14> */
.L_x_453:
[----:B------:R-:W-:Y:S05]  /*1c60*/  BSYNC.RECONVERGENT B2 ;  /* 0x0000000000027941 */ /* 0x000fea0003800200 */
.L_x_452:
[----:B------:R-:W-:Y:S01]  /*1c70*/  IMAD R70, R64, R69, 0xa00 ;  /* 0x00000a0040467424 */ /* 0x000fe200078e0245 */
[----:B-----5:R0:W-:Y:S01]  /*1c80*/  STS.U16 [R223+0x6010], R2 ;  /* 0x00601002df007388 */ /* 0x0201e20000000400 */
[----:B------:R-:W-:Y:S01]  /*1c90*/  BSSY.RECONVERGENT B2, `(.L_x_454) ;  /* 0x0000010000027945 */ /* 0x000fe20003800200 */
[----:B------:R-:W-:Y:S01]  /*1ca0*/  PRMT R72, R3, 0x7632, R72 ;  /* 0x0000763203487816 */ /* 0x000fe20000000048 */
[----:B------:R-:W-:Y:S01]  /*1cb0*/  IMAD.IADD R69, R221, 0x1, R70 ;  /* 0x00000001dd457824 */ /* 0x000fe200078e0246 */
[----:B------:R0:W-:Y:S01]  /*1cc0*/  STS.U16 [R223+0x6410], R3 ;  /* 0x00641003df007388 */ /* 0x0001e20000000400 */
[----:B------:R-:W-:Y:S02]  /*1cd0*/  IMAD.MOV.U32 R66, RZ, RZ, RZ ;  /* 0x000000ffff427224 */ /* 0x000fe400078e00ff */
[----:B------:R-:W-:Y:S01]  /*1ce0*/  IMAD.MOV.U32 R68, RZ, RZ, RZ ;  /* 0x000000ffff447224 */ /* 0x000fe200078e00ff */
[----:B------:R-:W-:Y:S02]  /*1cf0*/  ISETP.GE.AND P1, PT, R69, R0, PT ;  /* 0x000000004500720c */ /* 0x000fe40003f26270 */
[----:B------:R-:W-:-:S11]  /*1d00*/  PRMT R69, R2, 0x7632, R69 ;  /* 0x0000763202457816 */ /* 0x000fd60000000045 */
        /* <DEDUP_REMOVED lines=8> */
.L_x_455:
[----:B------:R-:W-:Y:S05]  /*1d90*/  BSYNC.RECONVERGENT B2 ;  /* 0x0000000000027941 */ /* 0x000fea0003800200 */
.L_x_454:
        /* <DEDUP_REMOVED lines=8> */
.L_x_451:
[----:B------:R-:W-:Y:S05]  /*1e20*/  BSYNC.RECONVERGENT B1 ;  /* 0x0000000000017941 */ /* 0x000fea0003800200 */
.L_x_450:
        /* <DEDUP_REMOVED lines=14> */
.L_x_459:
[----:B------:R-:W-:Y:S05]  /*1f10*/  BSYNC.RECONVERGENT B2 ;  /* 0x0000000000027941 */ /* 0x000fea0003800200 */
.L_x_458:
[----:B-----5:R-:W-:Y:S01]  /*1f20*/  PRMT R66, R2, 0x7632, R66 ;  /* 0x0000763202427816 */ /* 0x020fe20000000042 */
[----:B------:R2:W-:Y:S01]  /*1f30*/  STS.U16 [R223+0x6030], R2 ;  /* 0x00603002df007388 */ /* 0x0005e20000000400 */
[----:B------:R-:W-:-:S03]  /*1f40*/  PRMT R68, R3, 0x7632, R68 ;  /* 0x0000763203447816 */ /* 0x000fc60000000044 */
[----:B------:R2:W-:Y:S04]  /*1f50*/  STS.U16 [R223+0x6430], R3 ;  /* 0x00643003df007388 */ /* 0x0005e80000000400 */
[----:B------:R2:W-:Y:S04]  /*1f60*/  STS.U16 [R223+0x6230], R66 ;  /* 0x00623042df007388 */ /* 0x0005e80000000400 */
[----:B------:R2:W-:Y:S02]  /*1f70*/  STS.U16 [R223+0x6630], R68 ;  /* 0x00663044df007388 */ /* 0x0005e40000000400 */
.L_x_457:
[----:B------:R-:W-:Y:S05]  /*1f80*/  BSYNC.RECONVERGENT B1 ;  /* 0x0000000000017941 */ /* 0x000fea0003800200 */
.L_x_456:
[C---:B------:R-:W-:Y:S01]  /*1f90*/  ISETP.GE.U32.AND P1, PT, R64.reuse, 0xe0, PT ;  /* 0x000000e04000780c */ /* 0x040fe20003f26070 */
[----:B------:R-:W-:-:S12]  /*1fa0*/  VIADD R64, R64, 0x20 ;  /* 0x0000002040407836 */ /* 0x000fd80000000000 */
[----:B------:R-:W-:Y:S05]  /*1fb0*/  @!P1 BRA `(.L_x_460) ;  /* 0xfffffff800a09947 */ /* 0x000fea000383ffff */
[----:B------:R-:W-:Y:S05]  /*1fc0*/  BSYNC.RECONVERGENT B0 ;  /* 0x0000000000007941 */ /* 0x000fea0003800200 */
.L_x_445:
[----:B------:R-:W3:Y:S01]  /*1fd0*/  S2R R4, SR_CgaCtaId ;  /* 0x0000000000047919 */ /* 0x000ee20000008800 */
[----:B------:R-:W-:Y:S01]  /*1fe0*/  ISETP.NE.AND P0, PT, R217, RZ, PT ;  /* 0x000000ffd900720c */ /* 0x000fe20003f05270 */
[----:B------:R-:W-:Y:S01]  /*1ff0*/  VIADD R228, R65, 0x50 ;  /* 0x0000005041e47836 */ /* 0x000fe20000000000 */
[----:B012---:R-:W-:Y:S01]  /*2000*/  MOV R3, 0x400 ;  /* 0x0000040000037802 */ /* 0x007fe20000000f00 */
[----:B------:R-:W-:Y:S01]  /*2010*/  IMAD.MOV.U32 R226, RZ, RZ, RZ ;  /* 0x000000ffffe27224 */ /* 0x000fe200078e00ff */
[----:B------:R-:W-:Y:S01]  /*2020*/  LEA.HI R221, R217, R217, RZ, 0x1d ;  /* 0x000000d9d9dd7211 */ /* 0x000fe200078fe8ff */
[----:B------:R-:W-:Y:S01]  /*2030*/  IMAD.MOV.U32 R225, RZ, RZ, RZ ;  /* 0x000000ffffe17224 */ /* 0x000fe200078e00ff */
[----:B------:R-:W-:Y:S02]  /*2040*/  PRMT R227, RZ, 0x7610, R227 ;  /* 0x00007610ffe37816 */ /* 0x000fe400000000e3 */
[----:B------:R-:W-:Y:S02]  /*2050*/  CS2R R222, SRZ ;  /* 0x0000000000de7805 */ /* 0x000fe4000001ff00 */
[----:B------:R-:W-:Y:S01]  /*2060*/  PRMT R224, RZ, 0x7610, R224 ;  /* 0x00007610ffe07816 */ /* 0x000fe200000000e0 */
[----:B------:R-:W-:-:S02]  /*2070*/  UMOV UR6, 0xd ;  /* 0x0000000d00067882 */ /* 0x000fc40000000000 */
[----:B---3--:R-:W-:Y:S01]  /*2080*/  @!P0 LEA R2, R4, R3, 0x18 ;  /* 0x0000000304028211 */ /* 0x008fe200078ec0ff */
[----:B------:R-:W-:-:S04]  /*2090*/  VIADD R3, R3, 0x10 ;  /* 0x0000001003037836 */ /* 0x000fc80000000000 */
[----:B------:R0:W-:Y:S01]  /*20a0*/  @!P0 STS [R2], RZ ;  /* 0x000000ff02008388 */ /* 0x0001e20000000800 */
[----:B------:R-:W-:-:S05]  /*20b0*/  LEA R4, R4, R3, 0x18 ;  /* 0x0000000304047211 */ /* 0x000fca00078ec0ff */
[----:B------:R-:W-:-:S07]  /*20c0*/  IMAD R221, R221, 0x4, R4 ;  /* 0x00000004dddd7824 */ /* 0x000fce00078e0204 */
.L_x_472:
[----:B------:R-:W-:Y:S01]  /*20d0*/  UMOV UR4, 0x1 ;  /* 0x0000000100047882 */ /* 0x000fe20000000000 */
[----:B-----5:R-:W-:Y:S01]  /*20e0*/  HADD2.F32 R168, -RZ, R62.H0_H0 ;  /* 0x2000003effa87230 */ /* 0x020fe20000004100 */
[----:B------:R-:W-:Y:S01]  /*20f0*/  USHF.L.U32 UR4, UR4, UR6, URZ ;  /* 0x0000000604047299 */ /* 0x000fe200080006ff */
[----:B------:R-:W-:Y:S01]  /*2100*/  BAR.SYNC.DEFER_BLOCKING 0x0 ;  /* 0x0000000000007b1d */ /* 0x000fe20000010000 */
[----:B------:R-:W-:Y:S01]  /*2110*/  MOV R248, 0x400 ;  /* 0x0000040000f87802 */ /* 0x000fe20000000f00 */
[----:B------:R-:W-:Y:S02]  /*2120*/  HADD2.F32 R172, -RZ, R194.H0_H0 ;  /* 0x200000c2ffac7230 */ /* 0x000fe40000004100 */
[----:B------:R-:W-:Y:S01]  /*2130*/  HADD2.F32 R188, -RZ, R195.H0_H0 ;  /* 0x200000c3ffbc7230 */ /* 0x000fe20000004100 */
[----:B------:R-:W-:Y:S01]  /*2140*/  LOP3.LUT R220, R227, UR4, RZ, 0xfc, !PT ;  /* 0x00000004e3dc7c12 */ /* 0x000fe2000f8efcff */
[----:B------:R-:W-:Y:S01]  /*2150*/  VIADD R218, R248, 0x4b0 ;  /* 0x000004b0f8da7836 */ /* 0x000fe20000000000 */
[----:B------:R-:W-:Y:S02]  /*2160*/  BSSY.RECONVERGENT B0, `(.L_x_461) ;  /* 0x0000559000007945 */ /* 0x000fe40003800200 */
[----:B0-----:R-:W-:-:S02]  /*2170*/  LOP3.LUT R2, R220, R211, RZ, 0x30, !PT ;  /* 0x000000d3dc027212 */ /* 0x001fc400078e30ff */
[----:B--2---:R-:W-:Y:S02]  /*2180*/  LOP3.LUT R4, R220, R209, RZ, 0x30, !PT ;  /* 0x000000d1dc047212 */ /* 0x004fe400078e30ff */
[----:B------:R-:W-:Y:S02]  /*2190*/  PRMT R2, R2, 0x9910, RZ ;  /* 0x0000991002027816 */ /* 0x000fe400000000ff */
[----:B------:R-:W-:Y:S02]  /*21a0*/  LOP3.LUT R5, R220, R216, RZ, 0x30, !PT ;  /* 0x000000d8dc057212 */ /* 0x000fe400078e30ff */
[----:B------:R-:W-:Y:S02]  /*21b0*/  ISETP.NE.AND P6, PT, R2, RZ, PT ;  /* 0x000000ff0200720c */ /* 0x000fe40003fc5270 */
[----:B------:R-:W-:Y:S02]  /*21c0*/  PRMT R4, R4, 0x9910, RZ ;  /* 0x0000991004047816 */ /* 0x000fe400000000ff */
[----:B------:R-:W-:-:S02]  /*21d0*/  LOP3.LUT R2, R220, R208, RZ, 0x30, !PT ;  /* 0x000000d0dc027212 */ /* 0x000fc400078e30ff */
[----:B------:R-:W-:Y:S02]  /*21e0*/  LOP3.LUT R3, R220, R210, RZ, 0x30, !PT ;  /* 0x000000d2dc037212 */ /* 0x000fe400078e30ff */
[----:B------:R-:W-:Y:S02]  /*21f0*/  PRMT R243, R5, 0x9910, RZ ;  /* 0x0000991005f37816 */ /* 0x000fe400000000ff */
[----:B------:R-:W-:Y:S02]  /*2200*/  ISETP.NE.AND P3, PT, R4, RZ, PT ;  /* 0x000000ff0400720c */ /* 0x000fe40003f65270 */
[----:B------:R-:W-:Y:S02]  /*2210*/  PRMT R5, R2, 0x9910, RZ ;  /* 0x0000991002057816 */ /* 0x000fe400000000ff */
[----:B------:R-:W-:Y:S02]  /*2220*/  PRMT R3, R3, 0x9910, RZ ;  /* 0x0000991003037816 */ /* 0x000fe400000000ff */
[----:B------:R-:W-:-:S02]  /*2230*/  LOP3.LUT R4, R220, R207, RZ, 0x30, !PT ;  /* 0x000000cfdc047212 */ /* 0x000fc400078e30ff */
[----:B------:R-:W-:Y:S02]  /*2240*/  LOP3.LUT R2, R220, R215, RZ, 0x30, !PT ;  /* 0x000000d7dc027212 */ /* 0x000fe400078e30ff */
[----:B------:R-:W-:Y:S02]  /*2250*/  ISETP.NE.AND P4, PT, R243, RZ, PT ;  /* 0x000000fff300720c */ /* 0x000fe40003f85270 */
[----:B------:R-:W-:Y:S01]  /*2260*/  ISETP.NE.AND P2, PT, R3, RZ, PT ;  /* 0x000000ff0300720c */ /* 0x000fe20003f45270 */
[----:B------:R-:W-:Y:S01]  /*2270*/  HADD2.F32 R3, -RZ, R216.H0_H0 ;  /* 0x200000d8ff037230 */ /* 0x000fe20000004100 */
[----:B------:R-:W-:Y:S01]  /*2280*/  PRMT R64, R4, 0x9910, RZ ;  /* 0x0000991004407816 */ /* 0x000fe200000000ff */
[----:B------:R-:W-:Y:S01]  /*2290*/  IMAD.MOV.U32 R4, RZ, RZ, R5 ;  /* 0x000000ffff047224 */ /* 0x000fe200078e0005 */
[----:B------:R-:W-:Y:S02]  /*22a0*/  PRMT R242, R2, 0x9910, RZ ;  /* 0x0000991002f27816 */ /* 0x000fe400000000ff */
[----:B------:R-:W-:Y:S01]  /*22b0*/  FSEL R2, RZ, 1, P4 ;  /* 0x3f800000ff027808 */ /* 0x000fe20002000000 */
[----:B------:R-:W-:Y:S01]  /*22c0*/  IMAD.MOV.U32 R5, RZ, RZ, R64 ;  /* 0x000000ffff057224 */ /* 0x000fe200078e0040 */
[----:B------:R-:W-:-:S02]  /*22d0*/  ISETP.NE.AND P1, PT, R4, RZ, PT ;  /* 0x000000ff0400720c */ /* 0x000fc40003f25270 */
[----:B------:R-:W-:Y:S01]  /*22e0*/  LOP3.LUT R4, R220, R206, RZ, 0x30, !PT ;  /* 0x000000cedc047212 */ /* 0x000fe200078e30ff */
[----:B------:R-:W-:Y:S01]  /*22f0*/  FFMA.FTZ R2, R2, R3, RZ ;  /* 0x0000000302027223 */ /* 0x000fe200000100ff */
[----:B------:R-:W-:Y:S02]  /*2300*/  LOP3.LUT R3, R220, R214, RZ, 0x30, !PT ;  /* 0x000000d6dc037212 */ /* 0x000fe400078e30ff */
[----:B------:R-:W-:Y:S02]  /*2310*/  ISETP.NE.AND P5, PT, R242, RZ, PT ;  /* 0x000000fff200720c */ /* 0x000fe40003fa5270 */
[----:B------:R-:W-:Y:S02]  /*2320*/  ISETP.NE.AND P0, PT, R5, RZ, PT ;  /* 0x000000ff0500720c */ /* 0x000fe40003f05270 */
[----:B------:R-:W-:Y:S01]  /*2330*/  PRMT R5, R4, 0x9910, RZ ;  /* 0x0000991004057816 */ /* 0x000fe200000000ff */
[----:B------:R-:W-:Y:S01]  /*2340*/  HADD2.F32 R4, -RZ, R215.H0_H0 ;  /* 0x200000d7ff047230 */ /* 0x000fe20000004100 */
[----:B------:R-:W-:-:S02]  /*2350*/  PRMT R241, R3, 0x9910, RZ ;  /* 0x0000991003f17816 */ /* 0x000fc400000000ff */
[----:B------:R-:W-:Y:S02]  /*2360*/  FSEL R3, RZ, 1, P5 ;  /* 0x3f800000ff037808 */ /* 0x000fe40002800000 */
[C---:B------:R-:W-:Y:S02]  /*2370*/  LOP3.LUT R64, R220.reuse, R213, RZ, 0x30, !PT ;  /* 0x000000d5dc407212 */ /* 0x040fe400078e30ff */
[----:B------:R-:W-:Y:S01]  /*2380*/  SEL R69, RZ, 0x2, P5 ;  /* 0x00000002ff457807 */ /* 0x000fe20002800000 */
[----:B------:R-:W-:Y:S01]  /*2390*/  FFMA.FTZ R3, R3, R4, R2 ;  /* 0x0000000403037223 */ /* 0x000fe20000010002 */
[----:B------:R-:W-:Y:S02]  /*23a0*/  ISETP.NE.AND P5, PT, R241, RZ, PT ;  /* 0x000000fff100720c */ /* 0x000fe40003fa5270 */
[----:B------:R-:W-:Y:S02]  /*23b0*/  LOP3.LUT R2, R220, R212, RZ, 0x30, !PT ;  /* 0x000000d4dc027212 */ /* 0x000fe400078e30ff */
[----:B------:R-:W-:-:S02]  /*23c0*/  SEL R146, RZ, 0x1, P4 ;  /* 0x00000001ff927807 */ /* 0x000fc40002000000 */
[----:B------:R-:W-:Y:S02]  /*23d0*/  PRMT R240, R64, 0x9910, RZ ;  /* 0x0000991040f07816 */ /* 0x000fe400000000ff */
[----:B------:R-:W-:Y:S01]  /*23e0*/  ISETP.NE.AND P4, PT, R5, RZ, PT ;  /* 0x000000ff0500720c */ /* 0x000fe20003f85270 */
[----:B------:R-:W-:Y:S01]  /*23f0*/  HADD2.F32 R5, -RZ, R214.H0_H0 ;  /* 0x200000d6ff057230 */ /* 0x000fe20000004100 */
[----:B------:R-:W-:Y:S02]  /*2400*/  FSEL R4, RZ, 1, P5 ;  /* 0x3f800000ff047808 */ /* 0x000fe40002800000 */
[----:B------:R-:W-:Y:S02]  /*2410*/  PRMT R239, R2, 0x9910, RZ ;  /* 0x0000991002ef7816 */ /* 0x000fe400000000ff */
[----:B------:R-:W-:Y:S01]  /*2420*/  SEL R2, RZ, 0x4, P5 ;  /* 0x00000004ff027807 */ /* 0x000fe20002800000 */
[----:B------:R-:W-:Y:S01]  /*2430*/  FFMA.FTZ R3, R4, R5, R3 ;  /* 0x0000000504037223 */ /* 0x000fe20000010003 */
[----:B------:R-:W-:-:S02]  /*2440*/  LOP3.LUT R64, R220, R205, RZ, 0x30, !PT ;  /* 0x000000cddc407212 */ /* 0x000fc400078e30ff */
[----:B------:R-:W-:Y:S02]  /*2450*/  ISETP.NE.AND P5, PT, R240, RZ, PT ;  /* 0x000000fff000720c */ /* 0x000fe40003fa5270 */
[----:B------:R-:W-:Y:S01]  /*2460*/  PRMT R71, R64, 0x9910, RZ ;  /* 0x0000991040477816 */ /* 0x000fe200000000ff */
[----:B------:R-:W-:Y:S01]  /*2470*/  HADD2.F32 R64, -RZ, R213.H0_H0 ;  /* 0x200000d5ff407230 */ /* 0x000fe20000004100 */
[----:B------:R-:W-:Y:S02]  /*2480*/  FSEL R4, RZ, 1, P5 ;  /* 0x3f800000ff047808 */ /* 0x000fe40002800000 */
[----:B------:R-:W-:Y:S02]  /*2490*/  SEL R5, RZ, 0x8, P5 ;  /* 0x00000008ff057807 */ /* 0x000fe40002800000 */
[----:B------:R-:W-:Y:S01]  /*24a0*/  ISETP.NE.AND P5, PT, R239, RZ, PT ;  /* 0x000000ffef00720c */ /* 0x000fe20003fa5270 */
[----:B------:R-:W-:Y:S01]  /*24b0*/  FFMA.FTZ R3, R4, R64, R3 ;  /* 0x0000004004037223 */ /* 0x000fe20000010003 */
        /* <DEDUP_REMOVED lines=9> */
[----:B------:R-:W-:Y:S01]  /*2550*/  SEL R238, RZ, 0x20, P6 ;  /* 0x00000020ffee7807 */ /* 0x000fe20003000000 */
[----:B------:R-:W-:Y:S01]  /*2560*/  IMAD.MOV.U32 R64, RZ, RZ, R71 ;  /* 0x000000ffff407224 */ /* 0x000fe200078e0047 */
[----:B------:R-:W-:-:S02]  /*2570*/  PRMT R72, R70, 0x9910, RZ ;  /* 0x0000991046487816 */ /* 0x000fc400000000ff */
[----:B------:R-:W-:Y:S02]  /*2580*/  FSEL R70, RZ, 1, P6 ;  /* 0x3f800000ff467808 */ /* 0x000fe40003000000 */
[----:B------:R-:W-:Y:S02]  /*2590*/  LOP3.LUT R71, R220, R202, RZ, 0x30, !PT ;  /* 0x000000cadc477212 */ /* 0x000fe400078e30ff */
[----:B------:R-:W-:Y:S01]  /*25a0*/  FSEL R68, RZ, 1, P2 ;  /* 0x3f800000ff447808 */ /* 0x000fe20001000000 */
[----:B------:R-:W-:Y:S01]  /*25b0*/  FFMA.FTZ R3, R70, R4, R3 ;  /* 0x0000000446037223 */ /* 0x000fe20000010003 */
[----:B------:R-:W-:Y:S01]  /*25c0*/  HADD2.F32 R4, -RZ, R210.H0_H0 ;  /* 0x200000d2ff047230 */ /* 0x000fe20000004100 */
[----:B------:R-:W-:Y:S02]  /*25d0*/  ISETP.NE.AND P6, PT, R64, RZ, PT ;  /* 0x000000ff4000720c */ /* 0x000fe40003fc5270 */
        /* <DEDUP_REMOVED lines=10> */
[----:B------:R-:W-:Y:S01]  /*2680*/  FSEL R68, RZ, 1, P1 ;  /* 0x3f800000ff447808 */ /* 0x000fe20000800000 */
[----:B------:R-:W-:Y:S01]  /*2690*/  HADD2.F32 R4, -RZ, R208.H0_H0 ;  /* 0x200000d0ff047230 */ /* 0x000fe20000004100 */
[----:B------:R-:W-:Y:S01]  /*26a0*/  ISETP.NE.AND P3, PT, R72, RZ, PT ;  /* 0x000000ff4800720c */ /* 0x000fe20003f65270 */
[----:B------:R-:W-:Y:S01]  /*26b0*/  IMAD.MOV.U32 R72, RZ, RZ, R71 ;  /* 0x000000ffff487224 */ /* 0x000fe200078e0047 */
[----:B------:R-:W-:-:S02]  /*26c0*/  LOP3.LUT R71, R220, R200, RZ, 0x30, !PT ;  /* 0x000000c8dc477212 */ /* 0x000fc400078e30ff */
[----:B------:R-:W-:Y:S01]  /*26d0*/  FFMA.FTZ R3, R68, R4, R3 ;  /* 0x0000000444037223 */ /* 0x000fe20000010003 */
[----:B------:R-:W-:Y:S01]  /*26e0*/  SEL R236, RZ, 0x100, P1 ;  /* 0x00000100ffec7807 */ /* 0x000fe20000800000 */
[----:B------:R-:W-:Y:S01]  /*26f0*/  HADD2.F32 R4, -RZ, R207.H0_H0 ;  /* 0x200000cfff047230 */ /* 0x000fe20000004100 */
[----:B------:R-:W-:Y:S02]  /*2700*/  FSEL R70, RZ, 1, P0 ;  /* 0x3f800000ff467808 */ /* 0x000fe40000000000 */
[----:B------:R-:W-:Y:S02]  /*2710*/  ISETP.NE.AND P1, PT, R72, RZ, PT ;  /* 0x000000ff4800720c */ /* 0x000fe40003f25270 */
[----:B------:R-:W-:Y:S01]  /*2720*/  PRMT R72, R71, 0x9910, RZ ;  /* 0x0000991047487816 */ /* 0x000fe200000000ff */
[----:B------:R-:W-:Y:S01]  /*2730*/  FFMA.FTZ R3, R70, R4, R3 ;  /* 0x0000000446037223 */ /* 0x000fe20000010003 */
[----:B------:R-:W-:Y:S01]  /*2740*/  LOP3.LUT R71, R220, R199, RZ, 0x30, !PT ;  /* 0x000000c7dc477212 */ /* 0x000fe200078e30ff */
[----:B------:R-:W-:Y:S01]  /*2750*/  HADD2.F32 R4, -RZ, R206.H0_H0 ;  /* 0x200000ceff047230 */ /* 0x000fe20000004100 */
[----:B------:R-:W-:-:S02]  /*2760*/  FSEL R68, RZ, 1, P4 ;  /* 0x3f800000ff447808 */ /* 0x000fc40002000000 */
[----:B------:R-:W-:Y:S02]  /*2770*/  PRMT R74, R71, 0x9910, RZ ;  /* 0x00009910474a7816 */ /* 0x000fe400000000ff */
[----:B------:R-:W-:Y:S01]  /*2780*/  LOP3.LUT R71, R220, R198, RZ, 0x30, !PT ;  /* 0x000000c6dc477212 */ /* 0x000fe200078e30ff */
[----:B------:R-:W-:Y:S01]  /*2790*/  FFMA.FTZ R3, R68, R4, R3 ;  /* 0x0000000444037223 */ /* 0x000fe20000010003 */
[----:B------:R-:W-:Y:S01]  /*27a0*/  FSEL R70, RZ, 1, P5 ;  /* 0x3f800000ff467808 */ /* 0x000fe20002800000 */
[----:B------:R-:W-:Y:S01]  /*27b0*/  HADD2.F32 R4, -RZ, R205.H0_H0 ;  /* 0x200000cdff047230 */ /* 0x000fe20000004100 */
[----:B------:R-:W-:Y:S02]  /*27c0*/  PRMT R76, R71, 0x9910, RZ ;  /* 0x00009910474c7816 */ /* 0x000fe400000000ff */
[----:B------:R-:W-:Y:S02]  /*27d0*/  LOP3.LUT R71, R220, R197, RZ, 0x30, !PT ;  /* 0x000000c5dc477212 */ /* 0x000fe400078e30ff */
[----:B------:R-:W-:Y:S01]  /*27e0*/  FFMA.FTZ R3, R70, R4, R3 ;  /* 0x0000000446037223 */ /* 0x000fe20000010003 */
[----:B------:R-:W-:Y:S01]  /*27f0*/  FSEL R68, RZ, 1, P6 ;  /* 0x3f800000ff447808 */ /* 0x000fe20003000000 */
[----:B------:R-:W-:Y:S01]  /*2800*/  HADD2.F32 R4, -RZ, R204.H0_H0 ;  /* 0x200000ccff047230 */ /* 0x000fe20000004100 */
[----:B------:R-:W-:-:S02]  /*2810*/  PRMT R78, R71, 0x9910, RZ ;  /* 0x00009910474e7816 */ /* 0x000fc400000000ff */
[----:B------:R-:W-:Y:S02]  /*2820*/  LOP3.LUT R71, R220, R196, RZ, 0x30, !PT ;  /* 0x000000c4dc477212 */ /* 0x000fe400078e30ff */
        /* <DEDUP_REMOVED lines=15> */
[----:B------:R-:W-:Y:S01]  /*2920*/  SEL R235, RZ, 0x200, P0 ;  /* 0x00000200ffeb7807 */ /* 0x000fe20000000000 */
[----:B------:R-:W-:Y:S01]  /*2930*/  FFMA.FTZ R3, R70, R4, R3 ;  /* 0x0000000446037223 */ /* 0x000fe20000010003 */
[----:B------:R-:W-:Y:S01]  /*2940*/  PRMT R86, R71, 0x9910, RZ ;  /* 0x0000991047567816 */ /* 0x000fe200000000ff */
[----:B------:R-:W-:Y:S01]  /*2950*/  HADD2.F32 R4, -RZ, R200.H0_H0 ;  /* 0x200000c8ff047230 */ /* 0x000fe20000004100 */
[----:B------:R-:W-:-:S02]  /*2960*/  ISETP.NE.AND P0, PT, R72, RZ, PT ;  /* 0x000000ff4800720c */ /* 0x000fc40003f05270 */
[----:B------:R-:W-:Y:S02]  /*2970*/  LOP3.LUT R71, R220, R11, RZ, 0x30, !PT ;  /* 0x0000000bdc477212 */ /* 0x000fe400078e30ff */
[----:B------:R-:W-:Y:S02]  /*2980*/  SEL R72, RZ, 0x400, P4 ;  /* 0x00000400ff487807 */ /* 0x000fe40002000000 */
[----:B------:R-:W-:Y:S02]  /*2990*/  ISETP.NE.AND P4, PT, R74, RZ, PT ;  /* 0x000000ff4a00720c */ /* 0x000fe40003f85270 */
[----:B------:R-:W-:Y:S02]  /*29a0*/  SEL R74, RZ, 0x800, P5 ;  /* 0x00000800ff4a7807 */ /* 0x000fe40002800000 */
[----:B------:R-:W-:Y:S02]  /*29b0*/  FSEL R68, RZ, 1, P0 ;  /* 0x3f800000ff447808 */ /* 0x000fe40000000000 */
[----:B------:R-:W-:-:S02]  /*29c0*/  PRMT R88, R71, 0x9910, RZ ;  /* 0x0000991047587816 */ /* 0x000fc400000000ff */
[----:B------:R-:W-:Y:S01]  /*29d0*/  ISETP.NE.AND P5, PT, R76, RZ, PT ;  /* 0x000000ff4c00720c */ /* 0x000fe20003fa5270 */
[----:B------:R-:W-:Y:S01]  /*29e0*/  FFMA.FTZ R3, R68, R4, R3 ;  /* 0x0000000444037223 */ /* 0x000fe20000010003 */
[----:B------:R-:W-:Y:S01]  /*29f0*/  LOP3.LUT R71, R220, R12, RZ, 0x30, !PT ;  /* 0x0000000cdc477212 */ /* 0x000fe200078e30ff */
[----:B------:R-:W-:Y:S01]  /*2a00*/  HADD2.F32 R4, -RZ, R199.H0_H0 ;  /* 0x200000c7ff047230 */ /* 0x000fe20000004100 */
[----:B------:R-:W-:Y:S02]  /*2a10*/  SEL R76, RZ, 0x1000, P6 ;  /* 0x00001000ff4c7807 */ /* 0x000fe40003000000 */
[----:B------:R-:W-:Y:S02]  /*2a20*/  ISETP.NE.AND P6, PT, R78, RZ, PT ;  /* 0x000000ff4e00720c */ /* 0x000fe40003fc5270 */
[----:B------:R-:W-:Y:S02]  /*2a30*/  SEL R78, RZ, 0x2000, P2 ;  /* 0x00002000ff4e7807 */ /* 0x000fe40001000000 */
[----:B------:R-:W-:-:S02]  /*2a40*/  ISETP.NE.AND P2, PT, R80, RZ, PT ;  /* 0x000000ff5000720c */ /* 0x000fc40003f45270 */
[----:B------:R-:W-:Y:S02]  /*2a50*/  PRMT R90, R71, 0x9910, RZ ;  /* 0x00009910475a7816 */ /* 0x000fe400000000ff */
[----:B------:R-:W-:Y:S02]  /*2a60*/  SEL R80, RZ, 0x4000, P3 ;  /* 0x00004000ff507807 */ /* 0x000fe40001800000 */
[----:B------:R-:W-:Y:S02]  /*2a70*/  FSEL R70, RZ, 1, P4 ;  /* 0x3f800000ff467808 */ /* 0x000fe40002000000 */
[----:B------:R-:W-:Y:S02]  /*2a80*/  LOP3.LUT R71, R220, R13, RZ, 0x30, !PT ;  /* 0x0000000ddc477212 */ /* 0x000fe400078e30ff */
[----:B------:R-:W-:Y:S01]  /*2a90*/  ISETP.NE.AND P3, PT, R82, RZ, PT ;  /* 0x000000ff5200720c */ /* 0x000fe20003f65270 */
[----:B------:R-:W-:Y:S01]  /*2aa0*/  FFMA.FTZ R3, R70, R4, R3 ;  /* 0x0000000446037223 */ /* 0x000fe20000010003 */
[----:B------:R-:W-:Y:S01]  /*2ab0*/  SEL R82, RZ, 0x8000, P1 ;  /* 0x00008000ff527807 */ /* 0x000fe20000800000 */
[----:B------:R-:W-:Y:S01]  /*2ac0*/  HADD2.F32 R4, -RZ, R198.H0_H0 ;  /* 0x200000c6ff047230 */ /* 0x000fe20000004100 */
[----:B------:R-:W-:-:S02]  /*2ad0*/  ISETP.NE.AND P1, PT, R84, RZ, PT ;  /* 0x000000ff5400720c */ /* 0x000fc40003f25270 */
[----:B------:R-:W-:Y:S02]  /*2ae0*/  SEL R84, RZ, 0x10000, P0 ;  /* 0x00010000ff547807 */ /* 0x000fe40000000000 */
[----:B------:R-:W-:Y:S02]  /*2af0*/  PRMT R92, R71, 0x9910, RZ ;  /* 0x00009910475c7816 */ /* 0x000fe400000000ff */
[----:B------:R-:W-:Y:S02]  /*2b00*/  ISETP.NE.AND P0, PT, R86, RZ, PT ;  /* 0x000000ff5600720c */ /* 0x000fe40003f05270 */
[----:B------:R-:W-:Y:S02]  /*2b10*/  LOP3.LUT R71, R220, R14, RZ, 0x30, !PT ;  /* 0x0000000edc477212 */ /* 0x000fe400078e30ff */
[----:B------:R-:W-:Y:S02]  /*2b20*/  SEL R86, RZ, 0x20000, P4 ;  /* 0x00020000ff567807 */ /* 0x000fe40002000000 */
[----:B------:R-:W-:-:S02]  /*2b30*/  FSEL R68, RZ, 1, P5 ;  /* 0x3f800000ff447808 */ /* 0x000fc40002800000 */
[----:B------:R-:W-:Y:S02]  /*2b40*/  ISETP.NE.AND P4, PT, R88, RZ, PT ;  /* 0x000000ff5800720c */ /* 0x000fe40003f85270 */
[----:B------:R-:W-:Y:S01]  /*2b50*/  SEL R88, RZ, 0x40000, P5 ;  /* 0x00040000ff587807 */ /* 0x000fe20002800000 */
[----:B------:R-:W-:Y:S01]  /*2b60*/  FFMA.FTZ R3, R68, R4, R3 ;  /* 0x0000000444037223 */ /* 0x000fe20000010003 */
[----:B------:R-:W-:Y:S01]  /*2b70*/  ISETP.NE.AND P5, PT, R90, RZ, PT ;  /* 0x000000ff5a00720c */ /* 0x000fe20003fa5270 */
[----:B------:R-:W-:Y:S01]  /*2b80*/  HADD2.F32 R4, -RZ, R197.H0_H0 ;  /* 0x200000c5ff047230 */ /* 0x000fe20000004100 */
[----:B------:R-:W-:Y:S02]  /*2b90*/  PRMT R94, R71, 0x9910, RZ ;  /* 0x00009910475e7816 */ /* 0x000fe400000000ff */
[----:B------:R-:W-:Y:S02]  /*2ba0*/  FSEL R70, RZ, 1, P6 ;  /* 0x3f800000ff467808 */ /* 0x000fe40003000000 */
[----:B------:R-:W-:-:S02]  /*2bb0*/  SEL R90, RZ, 0x80000, P6 ;  /* 0x00080000ff5a7807 */ /* 0x000fc40003000000 */
[----:B------:R-:W-:Y:S01]  /*2bc0*/  LOP3.LUT R71, R220, R15, RZ, 0x30, !PT ;  /* 0x0000000fdc477212 */ /* 0x000fe200078e30ff */
[----:B------:R-:W-:Y:S01]  /*2bd0*/  FFMA.FTZ R3, R70, R4, R3 ;  /* 0x0000000446037223 */ /* 0x000fe20000010003 */
[----:B------:R-:W-:Y:S01]  /*2be0*/  ISETP.NE.AND P6, PT, R92, RZ, PT ;  /* 0x000000ff5c00720c */ /* 0x000fe20003fc5270 */
        /* <DEDUP_REMOVED lines=25> */
[----:B------:R-:W-:Y:S01]  /*2d80*/  FSEL R68, RZ, 1, P4 ;  /* 0x3f800000ff447808 */ /* 0x000fe20002000000 */
[----:B------:R-:W-:Y:S01]  /*2d90*/  FFMA.FTZ R3, R70, R4, R3 ;  /* 0x0000000446037223 */ /* 0x000fe20000010003 */
[----:B------:R-:W-:Y:S01]  /*2da0*/  SEL R231, RZ, 0x1000000, P4 ;  /* 0x01000000ffe77807 */ /* 0x000fe20002000000 */
[----:B------:R-:W-:Y:S01]  /*2db0*/  HADD2.F32 R70, -RZ, R12.H0_H0 ;  /* 0x2000000cff467230 */ /* 0x000fe20000004100 */
[----:B------:R-:W-:Y:S01]  /*2dc0*/  ISETP.NE.AND P4, PT, R71, RZ, PT ;  /* 0x000000ff4700720c */ /* 0x000fe20003f85270 */
[----:B------:R-:W-:Y:S01]  /*2dd0*/  HADD2.F32 R71, -RZ, R11.H0_H0 ;  /* 0x2000000bff477230 */ /* 0x000fe20000004100 */
[----:B------:R-:W-:Y:S02]  /*2de0*/  FSEL R4, RZ, 1, P5 ;  /* 0x3f800000ff047808 */ /* 0x000fe40002800000 */
[----:B------:R-:W-:Y:S02]  /*2df0*/  SEL R232, RZ, 0x800000, P0 ;  /* 0x00800000ffe87807 */ /* 0x000fe40000000000 */
[----:B------:R-:W-:Y:S01]  /*2e00*/  FFMA.FTZ R3, R68, R71, R3 ;  /* 0x0000004744037223 */ /* 0x000fe20000010003 */
[----:B------:R-:W-:Y:S01]  /*2e10*/  HADD2.F32 R71, -RZ, R13.H0_H0 ;  /* 0x2000000dff477230 */ /* 0x000fe20000004100 */
[----:B------:R-:W-:-:S02]  /*2e20*/  FSEL R68, RZ, 1, P6 ;  /* 0x3f800000ff447808 */ /* 0x000fc40003000000 */
[----:B------:R-:W-:Y:S01]  /*2e30*/  FFMA.FTZ R3, R4, R70, R3 ;  /* 0x0000004604037223 */ /* 0x000fe20000010003 */
[----:B------:R-:W-:Y:S01]  /*2e40*/  ISETP.NE.AND P0, PT, R94, RZ, PT ;  /* 0x000000ff5e00720c */ /* 0x000fe20003f05270 */
[----:B------:R-:W-:Y:S01]  /*2e50*/  HADD2.F32 R70, -RZ, R14.H0_H0 ;  /* 0x2000000eff467230 */ /* 0x000fe20000004100 */
[----:B------:R-:W-:Y:S01]  /*2e60*/  LOP3.LUT R94, R220, R24, RZ, 0x30, !PT ;  /* 0x00000018dc5e7212 */ /* 0x000fe200078e30ff */
[----:B------:R-:W-:Y:S01]  /*2e70*/  FFMA.FTZ R3, R68, R71, R3 ;  /* 0x0000004744037223 */ /* 0x000fe20000010003 */
[----:B------:R-:W-:Y:S01]  /*2e80*/  FSEL R4, RZ, 1, P2 ;  /* 0x3f800000ff047808 */ /* 0x000fe20001000000 */
[----:B------:R-:W-:Y:S01]  /*2e90*/  HADD2.F32 R68, -RZ, R15.H0_H0 ;  /* 0x2000000fff447230 */ /* 0x000fe20000004100 */
[----:B------:R-:W-:Y:S02]  /*2ea0*/  PRMT R94, R94, 0x9910, RZ ;  /* 0x000099105e5e7816 */ /* 0x000fe400000000ff */
[----:B------:R-:W-:Y:S01]  /*2eb0*/  LOP3.LUT R71, R220, R25, RZ, 0x30, !PT ;  /* 0x00000019dc477212 */ /* 0x000fe200078e30ff */
[----:B------:R-:W-:Y:S01]  /*2ec0*/  FFMA.FTZ R3, R4, R70, R3 ;  /* 0x0000004604037223 */ /* 0x000fe20000010003 */
[----:B------:R-:W-:-:S02]  /*2ed0*/  SEL R104, RZ, 0x2000000, P5 ;  /* 0x02000000ff687807 */ /* 0x000fc40002800000 */
        /* <DEDUP_REMOVED lines=11> */
[----:B------:R-:W-:Y:S01]  /*2f90*/  LOP3.LUT R70, R220, R27, RZ, 0x30, !PT ;  /* 0x0000001bdc467212 */ /* 0x000fe200078e30ff */
[----:B------:R-:W-:Y:S01]  /*2fa0*/  IMAD.MOV.U32 R71, RZ, RZ, R4 ;  /* 0x000000ffff477224 */ /* 0x000fe200078e0004 */
[----:B------:R-:W-:Y:S02]  /*2fb0*/  ISETP.NE.AND P6, PT, R96, RZ, PT ;  /* 0x000000ff6000720c */ /* 0x000fe40003fc5270 */
[----:B------:R-:W-:Y:S02]  /*2fc0*/  SEL R96, RZ, 0x8000000, P2 ;  /* 0x08000000ff607807 */ /* 0x000fe40001000000 */
[----:B------:R-:W-:Y:S02]  /*2fd0*/  ISETP.NE.AND P2, PT, R71, RZ, PT ;  /* 0x000000ff4700720c */ /* 0x000fe40003f45270 */
[----:B------:R-:W-:-:S02]  /*2fe0*/  FSEL R4, RZ, 1, P0 ;  /* 0x3f800000ff047808 */ /* 0x000fc40000000000 */
[----:B------:R-:W-:Y:S02]  /*2ff0*/  LOP3.LUT R71, R220, R19, RZ, 0x30, !PT ;  /* 0x00000013dc477212 */ /* 0x000fe400078e30ff */
[----:B------:R-:W-:Y:S01]  /*3000*/  PRMT R70, R70, 0x9910, RZ ;  /* 0x0000991046467816 */ /* 0x000fe200000000ff */
[----:B------:R-:W-:Y:S01]  /*3010*/  FFMA.FTZ R3, R4, R68, R3 ;  /* 0x0000004404037223 */ /* 0x000fe20000010003 */
[----:B------:R-:W-:Y:S01]  /*3020*/  PRMT R106, R71, 0x9910, RZ ;  /* 0x00009910476a7816 */ /* 0x000fe200000000ff */
[----:B------:R-:W-:Y:S01]  /*3030*/  HADD2.F32 R68, -RZ, R18.H0_H0 ;  /* 0x20000012ff447230 */ /* 0x000fe20000004100 */
[----:B------:R-:W-:Y:S01]  /*3040*/  FSEL R4, RZ, 1, P4 ;  /* 0x3f800000ff047808 */ /* 0x000fe20002000000 */
[----:B------:R-:W-:Y:S01]  /*3050*/  IMAD.MOV.U32 R71, RZ, RZ, R70 ;  /* 0x000000ffff477224 */ /* 0x000fe200078e0046 */
[----:B------:R-:W-:Y:S02]  /*3060*/  SEL R100, RZ, 0x20000000, P1 ;  /* 0x20000000ff647807 */ /* 0x000fe40000800000 */
[----:B------:R-:W-:Y:S01]  /*3070*/  ISETP.NE.AND P1, PT, R106, RZ, PT ;  /* 0x000000ff6a00720c */ /* 0x000fe20003f25270 */
[----:B------:R-:W-:Y:S01]  /*3080*/  FFMA.FTZ R3, R4, R68, R3 ;  /* 0x0000004404037223 */ /* 0x000fe20000010003 */
[----:B------:R-:W-:Y:S01]  /*3090*/  SEL R98, RZ, 0x10000000, P3 ;  /* 0x10000000ff627807 */ /* 0x000fe20001800000 */
[----:B------:R-:W-:Y:S01]  /*30a0*/  HADD2.F32 R68, -RZ, R19.H0_H0 ;  /* 0x20000013ff447230 */ /* 0x000fe20000004100 */
[----:B------:R-:W-:-:S02]  /*30b0*/  ISETP.NE.AND P3, PT, R71, RZ, PT ;  /* 0x000000ff4700720c */ /* 0x000fc40003f65270 */
[C---:B------:R-:W-:Y:S02]  /*30c0*/  LOP3.LUT R71, R220.reuse, R20, RZ, 0x30, !PT ;  /* 0x00000014dc477212 */ /* 0x040fe400078e30ff */
[----:B------:R-:W-:Y:S02]  /*30d0*/  FSEL R4, RZ, 1, P1 ;  /* 0x3f800000ff047808 */ /* 0x000fe40000800000 */
[----:B------:R-:W-:Y:S02]  /*30e0*/  PRMT R108, R71, 0x9910, RZ ;  /* 0x00009910476c7816 */ /* 0x000fe400000000ff */
[----:B------:R-:W-:Y:S01]  /*30f0*/  LOP3.LUT R70, R220, R28, RZ, 0x30, !PT ;  /* 0x0000001cdc467212 */ /* 0x000fe200078e30ff */
[----:B------:R-:W-:Y:S01]  /*3100*/  FFMA.FTZ R4, R4, R68, R3 ;  /* 0x0000004404047223 */ /* 0x000fe20000010003 */
[----:B------:R-:W-:Y:S01]  /*3110*/  LOP3.LUT R71, R220, R21, RZ, 0x30, !PT ;  /* 0x00000015dc477212 */ /* 0x000fe200078e30ff */
[----:B------:R-:W-:Y:S01]  /*3120*/  HADD2.F32 R68, -RZ, R20.H0_H0 ;  /* 0x20000014ff447230 */ /* 0x000fe20000004100 */
[----:B------:R-:W-:-:S02]  /*3130*/  SEL R3, RZ, 0x80000000, P4 ;  /* 0x80000000ff037807 */ /* 0x000fc40002000000 */
[----:B------:R-:W-:Y:S02]  /*3140*/  ISETP.NE.AND P4, PT, R108, RZ, PT ;  /* 0x000000ff6c00720c */ /* 0x000fe40003f85270 */
[----:B------:R-:W-:Y:S02]  /*3150*/  PRMT R70, R70, 0x9910, RZ ;  /* 0x0000991046467816 */ /* 0x000fe400000000ff */
[----:B------:R-:W-:Y:S02]  /*3160*/  PRMT R110, R71, 0x9910, RZ ;  /* 0x00009910476e7816 */ /* 0x000fe400000000ff */
[----:B------:R-:W-:Y:S02]  /*3170*/  SEL R247, RZ, 0x40000000, P0 ;  /* 0x40000000fff77807 */ /* 0x000fe40000000000 */
[----:B------:R-:W-:Y:S02]  /*3180*/  FSEL R71, RZ, 1, P4 ;  /* 0x3f800000ff477808 */ /* 0x000fe40002000000 */
[----:B------:R-:W-:-:S02]  /*3190*/  ISETP.NE.AND P0, PT, R70, RZ, PT ;  /* 0x000000ff4600720c */ /* 0x000fc40003f05270 */
[C---:B------:R-:W-:Y:S01]  /*31a0*/  LOP3.LUT R70, R220.reuse, R29, RZ, 0x30, !PT ;  /* 0x0000001ddc467212 */ /* 0x040fe200078e30ff */
[----:B------:R-:W-:Y:S01]  /*31b0*/  FFMA.FTZ R68, R71, R68, R4 ;  /* 0x0000004447447223 */ /* 0x000fe20000010004 */
[----:B------:R-:W-:Y:S02]  /*31c0*/  LOP3.LUT R112, R220, R22, RZ, 0x30, !PT ;  /* 0x00000016dc707212 */ /* 0x000fe400078e30ff */
[----:B------:R-:W-:Y:S02]  /*31d0*/  PRMT R70, R70, 0x9910, RZ ;  /* 0x0000991046467816 */ /* 0x000fe400000000ff */
[----:B------:R-:W-:Y:S02]  /*31e0*/  SEL R4, RZ, 0x2, P4 ;  /* 0x00000002ff047807 */ /* 0x000fe40002000000 */
[----:B------:R-:W-:Y:S02]  /*31f0*/  ISETP.NE.AND P4, PT, R110, RZ, PT ;  /* 0x000000ff6e00720c */ /* 0x000fe40003f85270 */
[----:B------:R-:W-:-:S02]  /*3200*/  SEL R102, RZ, 0x1, P1 ;  /* 0x00000001ff667807 */ /* 0x000fc40000800000 */
[----:B------:R-:W-:Y:S02]  /*3210*/  PRMT R112, R112, 0x9910, RZ ;  /* 0x0000991070707816 */ /* 0x000fe400000000ff */
[----:B------:R-:W-:Y:S01]  /*3220*/  ISETP.NE.AND P1, PT, R70, RZ, PT ;  /* 0x000000ff4600720c */ /* 0x000fe20003f25270 */
[----:B------:R-:W-:Y:S01]  /*3230*/  HADD2.F32 R70, -RZ, R21.H0_H0 ;  /* 0x20000015ff467230 */ /* 0x000fe20000004100 */
[C---:B------:R-:W-:Y:S02]  /*3240*/  LOP3.LUT R114, R220.reuse, R23, RZ, 0x30, !PT ;  /* 0x00000017dc727212 */ /* 0x040fe400078e30ff */
[----:B------:R-:W-:Y:S02]  /*3250*/  FSEL R71, RZ, 1, P4 ;  /* 0x3f800000ff477808 */ /* 0x000fe40002000000 */
[----:B------:R-:W-:Y:S02]  /*3260*/  LOP3.LUT R116, R220, R30, RZ, 0x30, !PT ;  /* 0x0000001edc747212 */ /* 0x000fe400078e30ff */
[----:B------:R-:W-:Y:S01]  /*3270*/  SEL R245, RZ, 0x4, P4 ;  /* 0x00000004fff57807 */ /* 0x000fe20002000000 */
[----:B------:R-:W-:Y:S01]  /*3280*/  FFMA.FTZ R68, R71, R70, R68 ;  /* 0x0000004647447223 */ /* 0x000fe20000010044 */
[----:B------:R-:W-:-:S02]  /*3290*/  ISETP.NE.AND P4, PT, R112, RZ, PT ;  /* 0x000000ff7000720c */ /* 0x000fc40003f85270 */
[----:B------:R-:W-:Y:S02]  /*32a0*/  PRMT R114, R114, 0x9910, RZ ;  /* 0x0000991072727816 */ /* 0x000fe400000000ff */
[----:B------:R-:W-:Y:S01]  /*32b0*/  PRMT R120, R116, 0x9910, RZ ;  /* 0x0000991074787816 */ /* 0x000fe200000000ff */
[----:B------:R-:W-:Y:S01]  /*32c0*/  HADD2.F32 R116, -RZ, R22.H0_H0 ;  /* 0x20000016ff747230 */ /* 0x000fe20000004100 */
[----:B------:R-:W-:Y:S02]  /*32d0*/  FSEL R71, RZ, 1, P4 ;  /* 0x3f800000ff477808 */ /* 0x000fe40002000000 */
[----:B------:R-:W-:Y:S02]  /*32e0*/  SEL R70, RZ, 0x8, P4 ;  /* 0x00000008ff467807 */ /* 0x000fe40002000000 */
[----:B------:R-:W-:Y:S01]  /*32f0*/  ISETP.NE.AND P4, PT, R114, RZ, PT ;  /* 0x000000ff7200720c */ /* 0x000fe20003f85270 */
[----:B------:R-:W-:Y:S01]  /*3300*/  FFMA.FTZ R68, R71, R116, R68 ;  /* 0x0000007447447223 */ /* 0x000fe20000010044 */
[----:B------:R-:W-:Y:S01]  /*3310*/  HADD2.F32 R71, -RZ, R23.H0_H0 ;  /* 0x20000017ff477230 */ /* 0x000fe20000004100 */
[----:B------:R-:W-:-:S02]  /*3320*/  FSEL R249, RZ, 1, P5 ;  /* 0x3f800000fff97808 */ /* 0x000fc40002800000 */
[----:B------:R-:W-:Y:S02]  /*3330*/  FSEL R229, RZ, 1, P4 ;  /* 0x3f800000ffe57808 */ /* 0x000fe40002000000 */
[----:B------:R-:W-:Y:S02]  /*3340*/  LOP3.LUT R118, R220, R31, RZ, 0x30, !PT ;  /* 0x0000001fdc767212 */ /* 0x000fe400078e30ff */
[----:B------:R-:W-:Y:S01]  /*3350*/  SEL R251, RZ, 0x10, P4 ;  /* 0x00000010fffb7807 */ /* 0x000fe20002000000 */
[----:B------:R-:W-:Y:S01]  /*3360*/  FFMA.FTZ R68, R229, R71, R68 ;  /* 0x00000047e5447223 */ /* 0x000fe20000010044 */
[----:B------:R-:W-:Y:S01]  /*3370*/  HADD2.F32 R71, -RZ, R24.H0_H0 ;  /* 0x20000018ff477230 */ /* 0x000fe20000004100 */
[----:B------:R-:W-:Y:S02]  /*3380*/  ISETP.NE.AND P4, PT, R120, RZ, PT ;  /* 0x000000ff7800720c */ /* 0x000fe40003f85270 */
[----:B------:R-:W-:Y:S02]  /*3390*/  PRMT R120, R118, 0x9910, RZ ;  /* 0x0000991076787816 */ /* 0x000fe400000000ff */
[----:B------:R-:W-:Y:S01]  /*33a0*/  FFMA.FTZ R68, R249, R71, R68 ;  /* 0x00000047f9447223 */ /* 0x000fe20000010044 */
[----:B------:R-:W-:Y:S01]  /*33b0*/  FSEL R229, RZ, 1, P6 ;  /* 0x3f800000ffe57808 */ /* 0x000fe20003000000 */
[----:B------:R-:W-:Y:S01]  /*33c0*/  HADD2.F32 R71, -RZ, R25.H0_H0 ;  /* 0x20000019ff477230 */ /* 0x000fe20000004100 */
[----:B------:R-:W-:-:S02]  /*33d0*/  LOP3.LUT R118, R220, R32, RZ, 0x30, !PT ;  /* 0x00000020dc767212 */ /* 0x000fc400078e30ff */
        /* <DEDUP_REMOVED lines=8> */
[----:B------:R-:W-:Y:S01]  /*3460*/  ISETP.NE.AND P6, PT, R122, RZ, PT ;  /* 0x000000ff7a00720c */ /* 0x000fe20003fc5270 */
[----:B------:R-:W-:Y:S01]  /*3470*/  FFMA.FTZ R68, R249, R71, R68 ;  /* 0x00000047f9447223 */ /* 0x000fe20000010044 */
[----:B------:R-:W-:Y:S01]  /*3480*/  PRMT R122, R120, 0x9910, RZ ;  /* 0x00009910787a7816 */ /* 0x000fe200000000ff */
[----:B------:R-:W-:Y:S01]  /*3490*/  HADD2.F32 R71, -RZ, R27.H0_H0 ;  /* 0x2000001bff477230 */ /* 0x000fe20000004100 */
[----:B------:R-:W-:Y:S02]  /*34a0*/  LOP3.LUT R120, R220, R34, RZ, 0x30, !PT ;  /* 0x00000022dc787212 */ /* 0x000fe400078e30ff */
[----:B------:R-:W-:Y:S02]  /*34b0*/  FSEL R229, RZ, 1, P3 ;  /* 0x3f800000ffe57808 */ /* 0x000fe40001800000 */
[----:B------:R-:W-:Y:S02]  /*34c0*/  PRMT R126, R120, 0x9910, RZ ;  /* 0x00009910787e7816 */ /* 0x000fe400000000ff */
[----:B------:R-:W-:Y:S01]  /*34d0*/  SEL R120, RZ, 0x80, P2 ;  /* 0x00000080ff787807 */ /* 0x000fe20001000000 */
[----:B------:R-:W-:Y:S01]  /*34e0*/  FFMA.FTZ R68, R229, R71, R68 ;  /* 0x00000047e5447223 */ /* 0x000fe20000010044 */
[----:B------:R-:W-:Y:S01]  /*34f0*/  LOP3.LUT R124, R220, R35, RZ, 0x30, !PT ;  /* 0x00000023dc7c7212 */ /* 0x000fe200078e30ff */
[----:B------:R-:W-:Y:S01]  /*3500*/  HADD2.F32 R71, -RZ, R28.H0_H0 ;  /* 0x2000001cff477230 */ /* 0x000fe20000004100 */
[----:B------:R-:W-:-:S02]  /*3510*/  ISETP.NE.AND P2, PT, R122, RZ, PT ;  /* 0x000000ff7a00720c */ /* 0x000fc40003f45270 */
[----:B------:R-:W-:Y:S02]  /*3520*/  SEL R122, RZ, 0x100, P3 ;  /* 0x00000100ff7a7807 */ /* 0x000fe40001800000 */
        /* <DEDUP_REMOVED lines=8> */
[----:B------:R-:W-:Y:S01]  /*35b0*/  SEL R124, RZ, 0x200, P0 ;  /* 0x00000200ff7c7807 */ /* 0x000fe20000000000 */
[----:B------:R-:W-:Y:S01]  /*35c0*/  FFMA.FTZ R68, R229, R71, R68 ;  /* 0x00000047e5447223 */ /* 0x000fe20000010044 */
[----:B------:R-:W-:Y:S01]  /*35d0*/  LOP3.LUT R128, R220, R37, RZ, 0x30, !PT ;  /* 0x00000025dc807212 */ /* 0x000fe200078e30ff */
[----:B------:R-:W-:Y:S01]  /*35e0*/  HADD2.F32 R71, -RZ, R30.H0_H0 ;  /* 0x2000001eff477230 */ /* 0x000fe20000004100 */
[----:B------:R-:W-:Y:S02]  /*35f0*/  ISETP.NE.AND P0, PT, R126, RZ, PT ;  /* 0x000000ff7e00720c */ /* 0x000fe40003f05270 */
[----:B------:R-:W-:Y:S02]  /*3600*/  SEL R126, RZ, 0x400, P1 ;  /* 0x00000400ff7e7807 */ /* 0x000fe40000800000 */
[----:B------:R-:W-:-:S02]  /*3610*/  ISETP.NE.AND P1, PT, R130, RZ, PT ;  /* 0x000000ff8200720c */ /* 0x000fc40003f25270 */
[----:B------:R-:W-:Y:S02]  /*3620*/  PRMT R130, R128, 0x9910, RZ ;  /* 0x0000991080827816 */ /* 0x000fe400000000ff */
[----:B------:R-:W-:Y:S02]  /*3630*/  FSEL R249, RZ, 1, P4 ;  /* 0x3f800000fff97808 */ /* 0x000fe40002000000 */
[C---:B------:R-:W-:Y:S02]  /*3640*/  LOP3.LUT R128, R220.reuse, R38, RZ, 0x30, !PT ;  /* 0x00000026dc807212 */ /* 0x040fe400078e30ff */
[----:B------:R-:W-:Y:S01]  /*3650*/  LOP3.LUT R132, R220, R39, RZ, 0x30, !PT ;  /* 0x00000027dc847212 */ /* 0x000fe200078e30ff */
[----:B------:R-:W-:Y:S01]  /*3660*/  FFMA.FTZ R68, R249, R71, R68 ;  /* 0x00000047f9447223 */ /* 0x000fe20000010044 */
[----:B------:R-:W-:Y:S01]  /*3670*/  PRMT R134, R128, 0x9910, RZ ;  /* 0x0000991080867816 */ /* 0x000fe200000000ff */
[----:B------:R-:W-:Y:S01]  /*3680*/  HADD2.F32 R71, -RZ, R31.H0_H0 ;  /* 0x2000001fff477230 */ /* 0x000fe20000004100 */
[----:B------:R-:W-:-:S02]  /*3690*/  SEL R128, RZ, 0x800, P4 ;  /* 0x00000800ff807807 */ /* 0x000fc40002000000 */
[----:B------:R-:W-:Y:S02]  /*36a0*/  FSEL R229, RZ, 1, P5 ;  /* 0x3f800000ffe57808 */ /* 0x000fe40002800000 */
[----:B------:R-:W-:Y:S02]  /*36b0*/  ISETP.NE.AND P4, PT, R130, RZ, PT ;  /* 0x000000ff8200720c */ /* 0x000fe40003f85270 */
[----:B------:R-:W-:Y:S01]  /*36c0*/  SEL R130, RZ, 0x1000, P5 ;  /* 0x00001000ff827807 */ /* 0x000fe20002800000 */
[----:B------:R-:W-:Y:S01]  /*36d0*/  FFMA.FTZ R68, R229, R71, R68 ;  /* 0x00000047e5447223 */ /* 0x000fe20000010044 */
[----:B------:R-:W-:Y:S01]  /*36e0*/  ISETP.NE.AND P5, PT, R134, RZ, PT ;  /* 0x000000ff8600720c */ /* 0x000fe20003fa5270 */
[----:B------:R-:W-:Y:S01]  /*36f0*/  HADD2.F32 R71, -RZ, R32.H0_H0 ;  /* 0x20000020ff477230 */ /* 0x000fe20000004100 */
[----:B------:R-:W-:Y:S02]  /*3700*/  PRMT R134, R132, 0x9910, RZ ;  /* 0x0000991084867816 */ /* 0x000fe400000000ff */
        /* <DEDUP_REMOVED lines=32> */
[C---:B------:R-:W-:Y:S02]  /*3910*/  LOP3.LUT R140, R220.reuse, R44, RZ, 0x30, !PT ;  /* 0x0000002cdc8c7212 */ /* 0x040fe400078e30ff */
[----:B------:R-:W-:Y:S02]  /*3920*/  LOP3.LUT R142, R220, R45, RZ, 0x30, !PT ;  /* 0x0000002ddc8e7212 */ /* 0x000fe400078e30ff */
[----:B------:R-:W-:Y:S02]  /*3930*/  PRMT R144, R140, 0x9910, RZ ;  /* 0x000099108c907816 */ /* 0x000fe400000000ff */
[----:B------:R-:W-:Y:S01]  /*3940*/  PRMT R148, R142, 0x9910, RZ ;  /* 0x000099108e947816 */ /* 0x000fe200000000ff */
[----:B------:R-:W-:Y:S01]  /*3950*/  HADD2.F32 R142, -RZ, R37.H0_H0 ;  /* 0x20000025ff8e7230 */ /* 0x000fe20000004100 */
[----:B------:R-:W-:-:S02]  /*3960*/  FSEL R140, RZ, 1, P4 ;  /* 0x3f800000ff8c7808 */ /* 0x000fc40002000000 */
[----:B------:R-:W-:Y:S02]  /*3970*/  SEL R229, RZ, 0x40000, P4 ;  /* 0x00040000ffe57807 */ /* 0x000fe40002000000 */
[----:B------:R-:W-:Y:S01]  /*3980*/  ISETP.NE.AND P4, PT, R144, RZ, PT ;  /* 0x000000ff9000720c */ /* 0x000fe20003f85270 */
[----:B------:R-:W-:Y:S01]  /*3990*/  HADD2.F32 R144, -RZ, R38.H0_H0 ;  /* 0x20000026ff907230 */ /* 0x000fe20000004100 */
[----:B------:R-:W-:Y:S01]  /*39a0*/  FSEL R71, RZ, 1, P5 ;  /* 0x3f800000ff477808 */ /* 0x000fe20002800000 */
[----:B------:R-:W-:Y:S01]  /*39b0*/  FFMA.FTZ R68, R140, R142, R68 ;  /* 0x0000008e8c447223 */ /* 0x000fe20000010044 */
[----:B------:R-:W-:Y:S01]  /*39c0*/  LOP3.LUT R142, R220, R46, RZ, 0x30, !PT ;  /* 0x0000002edc8e7212 */ /* 0x000fe200078e30ff */
[----:B------:R-:W-:Y:S01]  /*39d0*/  HADD2.F32 R140, -RZ, R39.H0_H0 ;  /* 0x20000027ff8c7230 */ /* 0x000fe20000004100 */
[----:B------:R-:W-:Y:S01]  /*39e0*/  SEL R192, RZ, 0x80000, P5 ;  /* 0x00080000ffc07807 */ /* 0x000fe20002800000 */
[----:B------:R-:W-:Y:S01]  /*39f0*/  FFMA.FTZ R68, R71, R144, R68 ;  /* 0x0000009047447223 */ /* 0x000fe20000010044 */
[----:B------:R-:W-:-:S02]  /*3a00*/  FSEL R71, RZ, 1, P6 ;  /* 0x3f800000ff477808 */ /* 0x000fc40003000000 */
[----:B------:R-:W-:Y:S02]  /*3a10*/  LOP3.LUT R144, R220, R47, RZ, 0x30, !PT ;  /* 0x0000002fdc907212 */ /* 0x000fe400078e30ff */
[----:B------:R-:W-:Y:S01]  /*3a20*/  ISETP.NE.AND P5, PT, R148, RZ, PT ;  /* 0x000000ff9400720c */ /* 0x000fe20003fa5270 */
[----:B------:R-:W-:Y:S01]  /*3a30*/  FFMA.FTZ R68, R71, R140, R68 ;  /* 0x0000008c47447223 */ /* 0x000fe20000010044 */
[----:B------:R-:W-:Y:S01]  /*3a40*/  PRMT R148, R142, 0x9910, RZ ;  /* 0x000099108e947816 */ /* 0x000fe200000000ff */
[----:B------:R-:W-:Y:S01]  /*3a50*/  HADD2.F32 R142, -RZ, R40.H0_H0 ;  /* 0x20000028ff8e7230 */ /* 0x000fe20000004100 */
[----:B------:R-:W-:Y:S01]  /*3a60*/  FSEL R249, RZ, 1, P2 ;  /* 0x3f800000fff97808 */ /* 0x000fe20001000000 */
[----:B------:R-:W-:Y:S01]  /*3a70*/  HADD2.F32 R140, -RZ, R41.H0_H0 ;  /* 0x20000029ff8c7230 */ /* 0x000fe20000004100 */
[----:B------:R-:W-:Y:S02]  /*3a80*/  PRMT R144, R144, 0x9910, RZ ;  /* 0x0000991090907816 */ /* 0x000fe400000000ff */
[----:B------:R-:W-:Y:S01]  /*3a90*/  SEL R71, RZ, 0x200000, P2 ;  /* 0x00200000ff477807 */ /* 0x000fe20001000000 */
[----:B------:R-:W-:Y:S01]  /*3aa0*/  FFMA.FTZ R68, R249, R142, R68 ;  /* 0x0000008ef9447223 */ /* 0x000fe20000010044 */
[----:B------:R-:W-:Y:S01]  /*3ab0*/  FSEL R249, RZ, 1, P3 ;  /* 0x3f800000fff97808 */ /* 0x000fe20001800000 */
[----:B------:R-:W-:Y:S01]  /*3ac0*/  IMAD.MOV.U32 R142, RZ, RZ, R144 ;  /* 0x000000ffff8e7224 */ /* 0x000fe200078e0090 */
[----:B------:R-:W-:Y:S01]  /*3ad0*/  SEL R190, RZ, 0x100000, P6 ;  /* 0x00100000ffbe7807 */ /* 0x000fe20003000000 */
[----:B------:R-:W-:Y:S01]  /*3ae0*/  HADD2.F32 R144, -RZ, R42.H0_H0 ;  /* 0x2000002aff907230 */ /* 0x000fe20000004100 */
[----:B------:R-:W-:Y:S01]  /*3af0*/  ISETP.NE.AND P6, PT, R148, RZ, PT ;  /* 0x000000ff9400720c */ /* 0x000fe20003fc5270 */
[----:B------:R-:W-:Y:S01]  /*3b00*/  FFMA.FTZ R68, R249, R140, R68 ;  /* 0x0000008cf9447223 */ /* 0x000fe20000010044 */
[----:B------:R-:W-:Y:S01]  /*3b10*/  ISETP.NE.AND P2, PT, R142, RZ, PT ;  /* 0x000000ff8e00720c */ /* 0x000fe20003f45270 */
[----:B------:R-:W-:Y:S01]  /*3b20*/  HADD2.F32 R140, -RZ, R43.H0_H0 ;  /* 0x2000002bff8c7230 */ /* 0x000fe20000004100 */
[----:B------:R-:W-:-:S02]  /*3b30*/  FSEL R142, RZ, 1, P0 ;  /* 0x3f800000ff8e7808 */ /* 0x000fc40000000000 */
[----:B------:R-:W-:Y:S02]  /*3b40*/  FSEL R249, RZ, 1, P1 ;  /* 0x3f800000fff97808 */ /* 0x000fe40000800000 */
[----:B------:R-:W-:Y:S01]  /*3b50*/  LOP3.LUT R148, R220, R48, RZ, 0x30, !PT ;  /* 0x00000030dc947212 */ /* 0x000fe200078e30ff */
[----:B------:R-:W-:Y:S01]  /*3b60*/  FFMA.FTZ R68, R142, R144, R68 ;  /* 0x000000908e447223 */ /* 0x000fe20000010044 */
[----:B------:R-:W-:Y:S01]  /*3b70*/  HADD2.F32 R144, -RZ, R44.H0_H0 ;  /* 0x2000002cff907230 */ /* 0x000fe20000004100 */
[----:B------:R-:W-:Y:S02]  /*3b80*/  FSEL R142, RZ, 1, P4 ;  /* 0x3f800000ff8e7808 */ /* 0x000fe40002000000 */
[----:B------:R-:W-:Y:S01]  /*3b90*/  FFMA.FTZ R68, R249, R140, R68 ;  /* 0x0000008cf9447223 */ /* 0x000fe20000010044 */
[----:B------:R-:W-:Y:S01]  /*3ba0*/  HADD2.F32 R140, -RZ, R45.H0_H0 ;  /* 0x2000002dff8c7230 */ /* 0x000fe20000004100 */
[----:B------:R-:W-:Y:S02]  /*3bb0*/  FSEL R249, RZ, 1, P5 ;  /* 0x3f800000fff97808 */ /* 0x000fe40002800000 */
[----:B------:R-:W-:Y:S01]  /*3bc0*/  FFMA.FTZ R68, R142, R144, R68 ;  /* 0x000000908e447223 */ /* 0x000fe20000010044 */
[----:B------:R-:W-:Y:S01]  /*3bd0*/  PRMT R148, R148, 0x9910, RZ ;  /* 0x0000991094947816 */ /* 0x000fe200000000ff */
[----:B------:R-:W-:Y:S01]  /*3be0*/  HADD2.F32 R144, -RZ, R47.H0_H0 ;  /* 0x2000002fff907230 */ /* 0x000fe20000004100 */
[----:B------:R-:W-:Y:S01]  /*3bf0*/  LOP3.LUT R142, R220, R49, RZ, 0x30, !PT ;  /* 0x00000031dc8e7212 */ /* 0x000fe200078e30ff */
[----:B------:R-:W-:Y:S01]  /*3c00*/  FFMA.FTZ R68, R249, R140, R68 ;  /* 0x0000008cf9447223 */ /* 0x000fe20000010044 */
[----:B------:R-:W-:Y:S01]  /*3c10*/  SEL R186, RZ, 0x400000, P3 ;  /* 0x00400000ffba7807 */ /* 0x000fe20001800000 */
[----:B------:R-:W-:Y:S01]  /*3c20*/  HADD2.F32 R140, -RZ, R46.H0_H0 ;  /* 0x2000002eff8c7230 */ /* 0x000fe20000004100 */
[----:B------:R-:W-:-:S02]  /*3c30*/  ISETP.NE.AND P3, PT, R148, RZ, PT ;  /* 0x000000ff9400720c */ /* 0x000fc40003f65270 */
[----:B------:R-:W-:Y:S02]  /*3c40*/  FSEL R249, RZ, 1, P6 ;  /* 0x3f800000fff97808 */ /* 0x000fe40003000000 */
[----:B------:R-:W-:Y:S02]  /*3c50*/  LOP3.LUT R148, R220, R50, RZ, 0x30, !PT ;  /* 0x00000032dc947212 */ /* 0x000fe400078e30ff */
[----:B------:R-:W-:Y:S01]  /*3c60*/  PRMT R150, R142, 0x9910, RZ ;  /* 0x000099108e967816 */ /* 0x000fe200000000ff */
[----:B------:R-:W-:Y:S01]  /*3c70*/  FFMA.FTZ R68, R249, R140, R68 ;  /* 0x0000008cf9447223 */ /* 0x000fe20000010044 */
[----:B------:R-:W-:Y:S01]  /*3c80*/  FSEL R142, RZ, 1, P2 ;  /* 0x3f800000ff8e7808 */ /* 0x000fe20001000000 */
[----:B------:R-:W-:Y:S01]  /*3c90*/  HADD2.F32 R140, -RZ, R48.H0_H0 ;  /* 0x20000030ff8c7230 */ /* 0x000fe20000004100 */
        /* <DEDUP_REMOVED lines=8> */
[----:B------:R-:W-:Y:S01]  /*3d20*/  ISETP.NE.AND P1, PT, R142, RZ, PT ;  /* 0x000000ff8e00720c */ /* 0x000fe20003f25270 */
[----:B------:R-:W-:Y:S01]  /*3d30*/  FFMA.FTZ R68, R249, R140, R68 ;  /* 0x0000008cf9447223 */ /* 0x000fe20000010044 */
[----:B------:R-:W-:Y:S01]  /*3d40*/  FSEL R142, RZ, 1, P0 ;  /* 0x3f800000ff8e7808 */ /* 0x000fe20000000000 */
[----:B------:R-:W-:Y:S01]  /*3d50*/  HADD2.F32 R140, -RZ, R50.H0_H0 ;  /* 0x20000032ff8c7230 */ /* 0x000fe20000004100 */
[----:B------:R-:W-:Y:S02]  /*3d60*/  FSEL R249, RZ, 1, P1 ;  /* 0x3f800000fff97808 */ /* 0x000fe40000800000 */
[----:B------:R-:W-:Y:S01]  /*3d70*/  IADD3 R146, PT, PT, R2, R69, R146 ;  /* 0x0000004502927210 */ /* 0x000fe20007ffe092 */
[----:B------:R-:W-:Y:S01]  /*3d80*/  FFMA.FTZ R68, R142, R144, R68 ;  /* 0x000000908e447223 */ /* 0x000fe20000010044 */
[C---:B------:R-:W-:Y:S01]  /*3d90*/  LOP3.LUT R69, R220.reuse, R51, RZ, 0x30, !PT ;  /* 0x00000033dc457212 */ /* 0x040fe200078e30ff */
[----:B------:R-:W-:Y:S01]  /*3da0*/  HADD2.F32 R2, -RZ, R51.H0_H0 ;  /* 0x20000033ff027230 */ /* 0x000fe20000004100 */
[----:B------:R-:W-:Y:S01]  /*3db0*/  SEL R150, RZ, 0x2000000, P4 ;  /* 0x02000000ff967807 */ /* 0x000fe20002000000 */
[----:B------:R-:W-:Y:S01]  /*3dc0*/  FFMA.FTZ R68, R249, R140, R68 ;  /* 0x0000008cf9447223 */ /* 0x000fe20000010044 */
[----:B------:R-:W-:Y:S01]  /*3dd0*/  LOP3.LUT R140, R220, R52, RZ, 0x30, !PT ;  /* 0x00000034dc8c7212 */ /* 0x000fe200078e30ff */
[----:B------:R-:W-:Y:S01]  /*3de0*/  HADD2.F32 R144, -RZ, R52.H0_H0 ;  /* 0x20000034ff907230 */ /* 0x000fe20000004100 */
[----:B------:R-:W-:-:S02]  /*3df0*/  PRMT R152, R69, 0x9910, RZ ;  /* 0x0000991045987816 */ /* 0x000fc400000000ff */
[----:B------:R-:W-:Y:S02]  /*3e00*/  LOP3.LUT R69, R220, R53, RZ, 0x30, !PT ;  /* 0x00000035dc457212 */ /* 0x000fe400078e30ff */
[----:B------:R-:W-:Y:S02]  /*3e10*/  PRMT R154, R140, 0x9910, RZ ;  /* 0x000099108c9a7816 */ /* 0x000fe400000000ff */
[----:B------:R-:W-:Y:S02]  /*3e20*/  ISETP.NE.AND P4, PT, R152, RZ, PT ;  /* 0x000000ff9800720c */ /* 0x000fe40003f85270 */
[----:B------:R-:W-:Y:S02]  /*3e30*/  LOP3.LUT R142, R220, R54, RZ, 0x30, !PT ;  /* 0x00000036dc8e7212 */ /* 0x000fe400078e30ff */
[----:B------:R-:W-:Y:S02]  /*3e40*/  PRMT R156, R69, 0x9910, RZ ;  /* 0x00009910459c7816 */ /* 0x000fe400000000ff */
[----:B------:R-:W-:-:S02]  /*3e50*/  SEL R140, RZ, 0x4000000, P5 ;  /* 0x04000000ff8c7807 */ /* 0x000fc40002800000 */
[----:B------:R-:W-:Y:S02]  /*3e60*/  ISETP.NE.AND P5, PT, R154, RZ, PT ;  /* 0x000000ff9a00720c */ /* 0x000fe40003fa5270 */
[----:B------:R-:W-:Y:S02]  /*3e70*/  FSEL R69, RZ, 1, P4 ;  /* 0x3f800000ff457808 */ /* 0x000fe40002000000 */
[----:B------:R-:W-:Y:S02]  /*3e80*/  PRMT R158, R142, 0x9910, RZ ;  /* 0x000099108e9e7816 */ /* 0x000fe400000000ff */
[----:B------:R-:W-:Y:S01]  /*3e90*/  SEL R142, RZ, 0x8000000, P6 ;  /* 0x08000000ff8e7807 */ /* 0x000fe20003000000 */
[----:B------:R-:W-:Y:S01]  /*3ea0*/  FFMA.FTZ R2, R69, R2, R68 ;  /* 0x0000000245027223 */ /* 0x000fe20000010044 */
[----:B------:R-:W-:Y:S01]  /*3eb0*/  FSEL R249, RZ, 1, P5 ;  /* 0x3f800000fff97808 */ /* 0x000fe20002800000 */
[----:B------:R-:W-:Y:S01]  /*3ec0*/  HADD2.F32 R68, -RZ, R53.H0_H0 ;  /* 0x20000035ff447230 */ /* 0x000fe20000004100 */
[----:B------:R-:W-:-:S02]  /*3ed0*/  ISETP.NE.AND P6, PT, R156, RZ, PT ;  /* 0x000000ff9c00720c */ /* 0x000fc40003fc5270 */
[----:B------:R-:W-:Y:S01]  /*3ee0*/  LOP3.LUT R148, R220, R55, RZ, 0x30, !PT ;  /* 0x00000037dc947212 */ /* 0x000fe200078e30ff */
[----:B------:R-:W-:Y:S01]  /*3ef0*/  FFMA.FTZ R2, R249, R144, R2 ;  /* 0x00000090f9027223 */ /* 0x000fe20000010002 */
[----:B------:R-:W-:Y:S02]  /*3f00*/  FSEL R69, RZ, 1, P6 ;  /* 0x3f800000ff457808 */ /* 0x000fe40003000000 */
[----:B------:R-:W-:Y:S02]  /*3f10*/  SEL R144, RZ, 0x10000000, P2 ;  /* 0x10000000ff907807 */ /* 0x000fe40001000000 */
[----:B------:R-:W-:Y:S01]  /*3f20*/  ISETP.NE.AND P2, PT, R158, RZ, PT ;  /* 0x000000ff9e00720c */ /* 0x000fe20003f45270 */
[----:B------:R-:W-:Y:S01]  /*3f30*/  FFMA.FTZ R2, R69, R68, R2 ;  /* 0x0000004445027223 */ /* 0x000fe20000010002 */
[----:B------:R-:W-:Y:S01]  /*3f40*/  PRMT R160, R148, 0x9910, RZ ;  /* 0x0000991094a07816 */ /* 0x000fe200000000ff */
[----:B------:R-:W-:Y:S01]  /*3f50*/  HADD2.F32 R68, -RZ, R54.H0_H0 ;  /* 0x20000036ff447230 */ /* 0x000fe20000004100 */
[----:B------:R-:W-:Y:S01]  /*3f60*/  FSEL R69, RZ, 1, P2 ;  /* 0x3f800000ff457808 */ /* 0x000fe20001000000 */
[----:B------:R-:W-:Y:S01]  /*3f70*/  HADD2.F32 R148, -RZ, R58.H0_H0 ;  /* 0x2000003aff947230 */ /* 0x000fe20000004100 */
[----:B------:R-:W-:-:S02]  /*3f80*/  SEL R249, RZ, 0x20000000, P3 ;  /* 0x20000000fff97807 */ /* 0x000fc40001800000 */
[----:B------:R-:W-:Y:S01]  /*3f90*/  ISETP.NE.AND P3, PT, R160, RZ, PT ;  /* 0x000000ffa000720c */ /* 0x000fe20003f65270 */
[----:B------:R-:W-:Y:S01]  /*3fa0*/  FFMA.FTZ R2, R69, R68, R2 ;  /* 0x0000004445027223 */ /* 0x000fe20000010002 */
[----:B------:R-:W-:Y:S01]  /*3fb0*/  HADD2.F32 R68, -RZ, R55.H0_H0 ;  /* 0x20000037ff447230 */ /* 0x000fe20000004100 */
[----:B------:R-:W-:Y:S02]  /*3fc0*/  IADD3 R102, PT, PT, R245, R4, R102 ;  /* 0x00000004f5667210 */ /* 0x000fe40007ffe066 */
[----:B------:R-:W-:Y:S02]  /*3fd0*/  FSEL R69, RZ, 1, P3 ;  /* 0x3f800000ff457808 */ /* 0x000fe40001800000 */
[C---:B------:R-:W-:Y:S02]  /*3fe0*/  LOP3.LUT R4, R220.reuse, R56, RZ, 0x30, !PT ;  /* 0x00000038dc047212 */ /* 0x040fe400078e30ff */
[----:B------:R-:W-:Y:S01]  /*3ff0*/  SEL R176, RZ, 0x2, P5 ;  /* 0x00000002ffb07807 */ /* 0x000fe20002800000 */
[----:B------:R-:W-:Y:S01]  /*4000*/  FFMA.FTZ R2, R69, R68, R2 ;  /* 0x0000004445027223 */ /* 0x000fe20000010002 */
[----:B------:R-:W-:-:S02]  /*4010*/  LOP3.LUT R68, R220, R57, RZ, 0x30, !PT ;  /* 0x00000039dc447212 */ /* 0x000fc400078e30ff */
[----:B------:R-:W-:Y:S02]  /*4020*/  PRMT R4, R4, 0x9910, RZ ;  /* 0x0000991004047816 */ /* 0x000fe400000000ff */
[----:B------:R-:W-:Y:S02]  /*4030*/  PRMT R69, R68, 0x9910, RZ ;  /* 0x0000991044457816 */ /* 0x000fe400000000ff */
[----:B------:R-:W-:Y:S01]  /*4040*/  SEL R178, RZ, 0x4, P6 ;  /* 0x00000004ffb27807 */ /* 0x000fe20003000000 */
[----:B------:R-:W-:Y:S01]  /*4050*/  IMAD.MOV.U32 R68, RZ, RZ, R4 ;  /* 0x000000ffff447224 */ /* 0x000fe200078e0004 */
[----:B------:R-:W-:Y:S02]  /*4060*/  SEL R4, RZ, 0x1, P4 ;  /* 0x00000001ff047807 */ /* 0x000fe40002000000 */
[----:B------:R-:W-:Y:S02]  /*4070*/  ISETP.NE.AND P5, PT, R69, RZ, PT ;  /* 0x000000ff4500720c */ /* 0x000fe40003fa5270 */
[----:B------:R-:W-:Y:S01]  /*4080*/  ISETP.NE.AND P4, PT, R68, RZ, PT ;  /* 0x000000ff4400720c */ /* 0x000fe20003f85270 */
[----:B------:R-:W-:Y:S01]  /*4090*/  HADD2.F32 R68, -RZ, R56.H0_H0 ;  /* 0x20000038ff447230 */ /* 0x000fe20000004100 */
[----:B------:R-:W-:-:S02]  /*40a0*/  SEL R164, RZ, 0x40, P5 ;  /* 0x00000040ffa47807 */ /* 0x000fc40002800000 */
[----:B------:R-:W-:Y:S02]  /*40b0*/  FSEL R69, RZ, 1, P4 ;  /* 0x3f800000ff457808 */ /* 0x000fe40002000000 */
[----:B------:R-:W-:Y:S02]  /*40c0*/  IADD3 R4, PT, PT, R178, R176, R4 ;  /* 0x000000b0b2047210 */ /* 0x000fe40007ffe004 */
[----:B------:R-:W-:Y:S01]  /*40d0*/  IADD3 R5, PT, PT, R66, R5, R146 ;  /* 0x0000000542057210 */ /* 0x000fe20007ffe092 */
[----:B------:R-:W-:Y:S01]  /*40e0*/  FFMA.FTZ R2, R69, R68, R2 ;  /* 0x0000004445027223 */ /* 0x000fe20000010002 */
[----:B------:R-:W-:Y:S01]  /*40f0*/  HADD2.F32 R68, -RZ, R57.H0_H0 ;  /* 0x20000039ff447230 */ /* 0x000fe20000004100 */
[----:B------:R-:W-:Y:S02]  /*4100*/  FSEL R69, RZ, 1, P5 ;  /* 0x3f800000ff457808 */ /* 0x000fe40002800000 */
[----:B------:R-:W-:Y:S01]  /*4110*/  IADD3 R70, PT, PT, R251, R70, R102 ;  /* 0x00000046fb467210 */ /* 0x000fe20007ffe066 */
[----:B------:R-:W-:-:S02]  /*4120*/  IMAD.IADD R238, R5, 0x1, R238 ;  /* 0x0000000105ee7824 */ /* 0x000fc400078e02ee */
[----:B------:R-:W-:Y:S01]  /*4130*/  FFMA.FTZ R68, R69, R68, R2 ;  /* 0x0000004445447223 */ /* 0x000fe20000010002 */
[----:B------:R-:W-:Y:S01]  /*4140*/  LOP3.LUT R2, R220, R58, RZ, 0x30, !PT ;  /* 0x0000003adc027212 */ /* 0x000fe200078e30ff */
[----:B------:R-:W-:Y:S02]  /*4150*/  IMAD.IADD R64, R238, 0x1, R64 ;  /* 0x00000001ee407824 */ /* 0x000fe400078e0240 */
[----:B------:R-:W-:Y:S01]  /*4160*/  IMAD.IADD R116, R70, 0x1, R116 ;  /* 0x0000000146747824 */ /* 0x000fe200078e0274 */
[----:B------:R-:W-:Y:S01]  /*4170*/  PRMT R69, R2, 0x9910, RZ ;  /* 0x0000991002457816 */ /* 0x000fe200000000ff */
[----:B------:R-:W-:Y:S01]  /*4180*/  IMAD.IADD R237, R64, 0x1, R237 ;  /* 0x0000000140ed7824 */ /* 0x000fe200078e02ed */
[----:B------:R-:W-:Y:S01]  /*4190*/  LOP3.LUT R2, R220, R59, RZ, 0x30, !PT ;  /* 0x0000003bdc027212 */ /* 0x000fe200078e30ff */
[----:B------:R-:W-:Y:S01]  /*41a0*/  IMAD.IADD R118, R116, 0x1, R118 ;  /* 0x0000000174767824 */ /* 0x000fe200078e0276 */
[----:B------:R-:W-:Y:S01]  /*41b0*/  ISETP.NE.AND P6, PT, R69, RZ, PT ;  /* 0x000000ff4500720c */ /* 0x000fe20003fc5270 */
[----:B------:R-:W-:Y:S01]  /*41c0*/  IMAD.IADD R236, R237, 0x1, R236 ;  /* 0x00000001edec7824 */ /* 0x000fe200078e02ec */
[----:B------:R-:W-:Y:S01]  /*41d0*/  PRMT R2, R2, 0x9910, RZ ;  /* 0x0000991002027816 */ /* 0x000fe200000000ff */
[----:B------:R-:W-:Y:S01]  /*41e0*/  IMAD.IADD R120, R118, 0x1, R120 ;  /* 0x0000000176787824 */ /* 0x000fe200078e0278 */
[----:B------:R-:W-:Y:S01]  /*41f0*/  SEL R166, RZ, 0x80, P6 ;  /* 0x00000080ffa67807 */ /* 0x000fe20003000000 */
[----:B------:R-:W-:-:S02]  /*4200*/  IMAD.IADD R235, R236, 0x1, R235 ;  /* 0x00000001eceb7824 */ /* 0x000fc400078e02eb */
[----:B------:R-:W-:Y:S01]  /*4210*/  IMAD.MOV.U32 R69, RZ, RZ, R2 ;  /* 0x000000ffff457224 */ /* 0x000fe200078e0002 */
[----:B------:R-:W-:Y:S01]  /*4220*/  SEL R2, RZ, 0x8, P2 ;  /* 0x00000008ff027807 */ /* 0x000fe20001000000 */
[----:B------:R-:W-:Y:S02]  /*4230*/  IMAD.IADD R122, R120, 0x1, R122 ;  /* 0x00000001787a7824 */ /* 0x000fe400078e027a */
[----:B------:R-:W-:Y:S01]  /*4240*/  IMAD.IADD R72, R235, 0x1, R72 ;  /* 0x00000001eb487824 */ /* 0x000fe200078e0248 */
[----:B------:R-:W-:Y:S01]  /*4250*/  ISETP.NE.AND P2, PT, R69, RZ, PT ;  /* 0x000000ff4500720c */ /* 0x000fe20003f45270 */
[----:B------:R-:W-:Y:S01]  /*4260*/  IMAD.IADD R124, R122, 0x1, R124 ;  /* 0x000000017a7c7824 */ /* 0x000fe200078e027c */
[----:B------:R-:W-:Y:S01]  /*4270*/  FSEL R69, RZ, 1, P6 ;  /* 0x3f800000ff457808 */ /* 0x000fe20003000000 */
[----:B------:R-:W-:Y:S02]  /*4280*/  IMAD.IADD R74, R72, 0x1, R74 ;  /* 0x00000001484a7824 */ /* 0x000fe400078e024a */
[----:B------:R-:W-:-:S02]  /*4290*/  IMAD.IADD R126, R124, 0x1, R126 ;  /* 0x000000017c7e7824 */ /* 0x000fc400078e027e */
[----:B------:R-:W-:Y:S01]  /*42a0*/  FFMA.FTZ R68, R69, R148, R68 ;  /* 0x0000009445447223 */ /* 0x000fe20000010044 */
[----:B------:R-:W-:Y:S01]  /*42b0*/  HADD2.F32 R148, -RZ, R59.H0_H0 ;  /* 0x2000003bff947230 */ /* 0x000fe20000004100 */
[----:B------:R-:W-:Y:S01]  /*42c0*/  FSEL R69, RZ, 1, P2 ;  /* 0x3f800000ff457808 */ /* 0x000fe20001000000 */
[----:B------:R-:W-:Y:S02]  /*42d0*/  IMAD.IADD R76, R74, 0x1, R76 ;  /* 0x000000014a4c7824 */ /* 0x000fe400078e024c */
[----:B------:R-:W-:Y:S02]  /*42e0*/  IMAD.IADD R128, R126, 0x1, R128 ;  /* 0x000000017e807824 */ /* 0x000fe400078e0280 */
[----:B------:R-:W-:Y:S01]  /*42f0*/  FFMA.FTZ R68, R69, R148, R68 ;  /* 0x0000009445447223 */ /* 0x000fe20000010044 */
[----:B------:R-:W-:Y:S01]  /*4300*/  LOP3.LUT R69, R220, R60, RZ, 0x30, !PT ;  /* 0x0000003cdc457212 */ /* 0x000fe200078e30ff */
[----:B------:R-:W-:Y:S02]  /*4310*/  IMAD.IADD R78, R76, 0x1, R78 ;  /* 0x000000014c4e7824 */ /* 0x000fe400078e024e */
[----:B------:R-:W-:Y:S01]  /*4320*/  IMAD.IADD R130, R128, 0x1, R130 ;  /* 0x0000000180827824 */ /* 0x000fe200078e0282 */
[----:B------:R-:W-:Y:S01]  /*4330*/  PRMT R148, R69, 0x9910, RZ ;  /* 0x0000991045947816 */ /* 0x000fe200000000ff */
[----:B------:R-:W-:Y:S01]  /*4340*/  IMAD.IADD R80, R78, 0x1, R80 ;  /* 0x000000014e507824 */ /* 0x000fe200078e0250 */
[----:B------:R-:W-:Y:S01]  /*4350*/  LOP3.LUT R69, R220, R61, RZ, 0x30, !PT ;  /* 0x0000003ddc457212 */ /* 0x000fe200078e30ff */
[----:B------:R-:W-:-:S02]  /*4360*/  IMAD.IADD R132, R130, 0x1, R132 ;  /* 0x0000000182847824 */ /* 0x000fc400078e0284 */
[----:B------:R-:W-:Y:S01]  /*4370*/  IMAD.IADD R82, R80, 0x1, R82 ;  /* 0x0000000150527824 */ /* 0x000fe200078e0252 */
[----:B------:R-:W-:Y:S01]  /*4380*/  PRMT R162, R69, 0x9910, RZ ;  /* 0x0000991045a27816 */ /* 0x000fe200000000ff */
[----:B------:R-:W-:Y:S01]  /*4390*/  IMAD.IADD R134, R132, 0x1, R134 ;  /* 0x0000000184867824 */ /* 0x000fe200078e0286 */
[----:B------:R-:W-:Y:S01]  /*43a0*/  SEL R69, RZ, 0x10, P3 ;  /* 0x00000010ff457807 */ /* 0x000fe20001800000 */
[----:B------:R-:W-:Y:S01]  /*43b0*/  IMAD.IADD R84, R82, 0x1, R84 ;  /* 0x0000000152547824 */ /* 0x000fe200078e0254 */
[----:B------:R-:W-:Y:S01]  /*43c0*/  ISETP.NE.AND P3, PT, R148, RZ, PT ;  /* 0x000000ff9400720c */ /* 0x000fe20003f65270 */
[----:B------:R-:W-:Y:S01]  /*43d0*/  IMAD.MOV.U32 R148, RZ, RZ, R162 ;  /* 0x000000ffff947224 */ /* 0x000fe200078e00a2 */
[----:B------:R-:W-:Y:S01]  /*43e0*/  SEL R162, RZ, 0x20, P4 ;  /* 0x00000020ffa27807 */ /* 0x000fe20002000000 */
[----:B------:R-:W-:Y:S01]  /*43f0*/  IMAD.IADD R136, R134, 0x1, R136 ;  /* 0x0000000186887824 */ /* 0x000fe200078e0288 */
[----:B------:R-:W-:Y:S01]  /*4400*/  FSEL R245, RZ, 1, P3 ;  /* 0x3f800000fff57808 */ /* 0x000fe20001800000 */
[----:B------:R-:W-:Y:S01]  /*4410*/  IMAD.IADD R86, R84, 0x1, R86 ;  /* 0x0000000154567824 */ /* 0x000fe200078e0256 */
[----:B------:R-:W-:Y:S01]  /*4420*/  ISETP.NE.AND P4, PT, R148, RZ, PT ;  /* 0x000000ff9400720c */ /* 0x000fe20003f85270 */
[----:B------:R-:W-:Y:S01]  /*4430*/  HADD2.F32 R148, -RZ, R60.H0_H0 ;  /* 0x2000003cff947230 */ /* 0x000fe20000004100 */
[----:B------:R-:W-:Y:S01]  /*4440*/  IADD3 R2, PT, PT, R69, R2, R4 ;  /* 0x0000000245027210 */ /* 0x000fe20007ffe004 */
[----:B------:R-:W-:-:S02]  /*4450*/  IMAD.IADD R138, R136, 0x1, R138 ;  /* 0x00000001888a7824 */ /* 0x000fc400078e028a */
[----:B------:R-:W-:Y:S02]  /*4460*/  IMAD.IADD R88, R86, 0x1, R88 ;  /* 0x0000000156587824 */ /* 0x000fe400078e0258 */
[----:B------:R-:W-:Y:S01]  /*4470*/  FFMA.FTZ R68, R245, R148, R68 ;  /* 0x00000094f5447223 */ /* 0x000fe20000010044 */
[----:B------:R-:W-:Y:S01]  /*4480*/  HADD2.F32 R148, -RZ, R61.H0_H0 ;  /* 0x2000003dff947230 */ /* 0x000fe20000004100 */
[----:B------:R-:W-:Y:S01]  /*4490*/  FSEL R245, RZ, 1, P4 ;  /* 0x3f800000fff57808 */ /* 0x000fe20002000000 */
[----:B------:R-:W-:Y:S02]  /*44a0*/  IMAD.IADD R230, R138, 0x1, R230 ;  /* 0x000000018ae67824 */ /* 0x000fe400078e02e6 */
[----:B------:R-:W-:Y:S02]  /*44b0*/  IMAD.IADD R90, R88, 0x1, R90 ;  /* 0x00000001585a7824 */ /* 0x000fe400078e025a */
[----:B------:R-:W-:Y:S01]  /*44c0*/  FFMA.FTZ R68, R245, R148, R68 ;  /* 0x00000094f5447223 */ /* 0x000fe20000010044 */
[----:B------:R-:W-:Y:S01]  /*44d0*/  LOP3.LUT R148, R220, R62, RZ, 0x30, !PT ;  /* 0x0000003edc947212 */ /* 0x000fe200078e30ff */
[----:B------:R-:W0:Y:S01]  /*44e0*/  S2R R245, SR_CgaCtaId ;  /* 0x0000000000f57919 */ /* 0x000e220000008800 */
[----:B------:R-:W-:-:S02]  /*44f0*/  IMAD.IADD R229, R230, 0x1, R229 ;  /* 0x00000001e6e57824 */ /* 0x000fc400078e02e5 */
[----:B------:R-:W-:Y:S01]  /*4500*/  PRMT R148, R148, 0x9910, RZ ;  /* 0x0000991094947816 */ /* 0x000fe200000000ff */
[----:B------:R-:W-:Y:S02]  /*4510*/  IMAD.IADD R92, R90, 0x1, R92 ;  /* 0x000000015a5c7824 */ /* 0x000fe400078e025c */
[----:B------:R-:W-:Y:S01]  /*4520*/  IMAD.IADD R192, R229, 0x1, R192 ;  /* 0x00000001e5c07824 */ /* 0x000fe200078e02c0 */
[----:B------:R-:W-:Y:S01]  /*4530*/  ISETP.NE.AND P5, PT, R148, RZ, PT ;  /* 0x000000ff9400720c */ /* 0x000fe20003fa5270 */
[----:B------:R-:W-:Y:S01]  /*4540*/  IMAD.IADD R234, R92, 0x1, R234 ;  /* 0x000000015cea7824 */ /* 0x000fe200078e02ea */
[----:B------:R-:W-:Y:S01]  /*4550*/  LOP3.LUT R148, R220, R63, RZ, 0x30, !PT ;  /* 0x0000003fdc947212 */ /* 0x000fe200078e30ff */
[----:B------:R-:W-:Y:S02]  /*4560*/  IMAD.IADD R162, R2, 0x1, R162 ;  /* 0x0000000102a27824 */ /* 0x000fe400078e02a2 */
[----:B------:R-:W-:Y:S01]  /*4570*/  IMAD.IADD R190, R192, 0x1, R190 ;  /* 0x00000001c0be7824 */ /* 0x000fe200078e02be */
[----:B------:R-:W-:Y:S01]  /*4580*/  PRMT R148, R148, 0x9910, RZ ;  /* 0x0000991094947816 */ /* 0x000fe200000000ff */
[----:B------:R-:W-:-:S02]  /*4590*/  IMAD.IADD R233, R234, 0x1, R233 ;  /* 0x00000001eae97824 */ /* 0x000fc400078e02e9 */
[----:B------:R-:W-:Y:S01]  /*45a0*/  IMAD.IADD R164, R162, 0x1, R164 ;  /* 0x00000001a2a47824 */ /* 0x000fe200078e02a4 */
[----:B------:R-:W-:Y:S01]  /*45b0*/  ISETP.NE.AND P6, PT, R148, RZ, PT ;  /* 0x000000ff9400720c */ /* 0x000fe20003fc5270 */
[----:B------:R-:W-:Y:S01]  /*45c0*/  IMAD.IADD R232, R233, 0x1, R232 ;  /* 0x00000001e9e87824 */ /* 0x000fe200078e02e8 */
[----:B------:R-:W-:Y:S01]  /*45d0*/  FSEL R148, RZ, 1, P5 ;  /* 0x3f800000ff947808 */ /* 0x000fe20002800000 */
[----:B------:R-:W-:Y:S02]  /*45e0*/  IMAD.IADD R166, R164, 0x1, R166 ;  /* 0x00000001a4a67824 */ /* 0x000fe400078e02a6 */
[----:B------:R-:W-:Y:S02]  /*45f0*/  IMAD.IADD R231, R232, 0x1, R231 ;  /* 0x00000001e8e77824 */ /* 0x000fe400078e02e7 */
[----:B------:R-:W-:Y:S01]  /*4600*/  FFMA.FTZ R68, R148, R168, R68 ;  /* 0x000000a894447223 */ /* 0x000fe20000010044 */
[----:B------:R-:W-:Y:S01]  /*4610*/  HADD2.F32 R168, -RZ, R63.H0_H0 ;  /* 0x2000003fffa87230 */ /* 0x000fe20000004100 */
[----:B------:R-:W-:Y:S01]  /*4620*/  FSEL R148, RZ, 1, P6 ;  /* 0x3f800000ff947808 */ /* 0x000fe20003000000 */
[----:B------:R-:W-:-:S04]  /*4630*/  IMAD.IADD R104, R231, 0x1, R104 ;  /* 0x00000001e7687824 */ /* 0x000fc800078e0268 */
[----:B------:R-:W-:Y:S01]  /*4640*/  FFMA.FTZ R174, R148, R168, R68 ;  /* 0x000000a894ae7223 */ /* 0x000fe20000010044 */
[----:B------:R-:W-:Y:S01]  /*4650*/  LOP3.LUT R68, R220, R194, RZ, 0x30, !PT ;  /* 0x000000c2dc447212 */ /* 0x000fe200078e30ff */
[----:B------:R-:W-:Y:S01]  /*4660*/  IMAD.IADD R94, R104, 0x1, R94 ;  /* 0x00000001685e7824 */ /* 0x000fe200078e025e */
[----:B0-----:R-:W-:Y:S02]  /*4670*/  LEA R218, R245, R218, 0x18 ;  /* 0x000000daf5da7211 */ /* 0x001fe400078ec0ff */
[----:B------:R-:W-:Y:S01]  /*4680*/  PRMT R68, R68, 0x9910, RZ ;  /* 0x0000991044447816 */ /* 0x000fe200000000ff */
[----:B------:R-:W-:Y:S01]  /*4690*/  IMAD.IADD R96, R94, 0x1, R96 ;  /* 0x000000015e607824 */ /* 0x000fe200078e0260 */
[----:B------:R-:W-:Y:S02]  /*46a0*/  SEL R168, RZ, 0x100, P2 ;  /* 0x00000100ffa87807 */ /* 0x000fe40001000000 */
[----:B------:R-:W-:Y:S01]  /*46b0*/  ISETP.NE.AND P2, PT, R68, RZ, PT ;  /* 0x000000ff4400720c */ /* 0x000fe20003f45270 */
[----:B------:R-:W-:-:S02]  /*46c0*/  IMAD R68, R217, 0x2, R218 ;  /* 0x00000002d9447824 */ /* 0x000fc400078e02da */
[----:B------:R-:W-:Y:S01]  /*46d0*/  IMAD.IADD R168, R166, 0x1, R168 ;  /* 0x00000001a6a87824 */ /* 0x000fe200078e02a8 */
[----:B------:R-:W-:Y:S01]  /*46e0*/  FSEL R170, RZ, 1, P2 ;  /* 0x3f800000ffaa7808 */ /* 0x000fe20001000000 */
[----:B------:R-:W-:Y:S01]  /*46f0*/  IMAD.IADD R98, R96, 0x1, R98 ;  /* 0x0000000160627824 */ /* 0x000fe200078e0262 */
[----:B------:R-:W0:Y:S03]  /*4700*/  LDS.U16 R148, [R68+0x6000] ;  /* 0x0060000044947984 */ /* 0x000e260000000400 */
[----:B------:R-:W-:Y:S01]  /*4710*/  FFMA.FTZ R174, R170, R172, R174 ;  /* 0x000000acaaae7223 */ /* 0x000fe200000100ae */
[----:B------:R-:W-:Y:S01]  /*4720*/  LOP3.LUT R170, R220, R195, RZ, 0x30, !PT ;  /* 0x000000c3dcaa7212 */ /* 0x000fe200078e30ff */
[----:B-1----:R-:W1:Y:S01]  /*4730*/  LDS.U16 R244, [R68+0x6600] ;  /* 0x0066000044f47984 */ /* 0x002e620000000400 */
[----:B------:R-:W-:Y:S02]  /*4740*/  IMAD.IADD R100, R98, 0x1, R100 ;  /* 0x0000000162647824 */ /* 0x000fe400078e0264 */
[----:B------:R-:W-:-:S02]  /*4750*/  PRMT R172, R170, 0x9910, RZ ;  /* 0x00009910aaac7816 */ /* 0x000fc400000000ff */
[----:B------:R-:W-:-:S04]  /*4760*/  LOP3.LUT R170, R220, R7, RZ, 0x30, !PT ;  /* 0x00000007dcaa7212 */ /* 0x000fc800078e30ff */
[----:B------:R-:W-:Y:S02]  /*4770*/  PRMT R180, R170, 0x9910, RZ ;  /* 0x00009910aab47816 */ /* 0x000fe400000000ff */
[----:B------:R-:W-:Y:S02]  /*4780*/  SEL R170, RZ, 0x200, P3 ;  /* 0x00000200ffaa7807 */ /* 0x000fe40001800000 */
[----:B------:R-:W-:Y:S02]  /*4790*/  ISETP.NE.AND P3, PT, R172, RZ, PT ;  /* 0x000000ffac00720c */ /* 0x000fe40003f65270 */
[----:B------:R-:W-:Y:S01]  /*47a0*/  SEL R172, RZ, 0x400, P4 ;  /* 0x00000400ffac7807 */ /* 0x000fe20002000000 */
[----:B------:R-:W-:Y:S01]  /*47b0*/  IMAD.IADD R170, R168, 0x1, R170 ;  /* 0x00000001a8aa7824 */ /* 0x000fe200078e02aa */
[----:B------:R-:W-:Y:S02]  /*47c0*/  ISETP.NE.AND P4, PT, R180, RZ, PT ;  /* 0x000000ffb400720c */ /* 0x000fe40003f85270 */
[----:B------:R-:W-:Y:S01]  /*47d0*/  FSEL R180, RZ, 1, P3 ;  /* 0x3f800000ffb47808 */ /* 0x000fe20001800000 */
[----:B------:R-:W-:-:S04]  /*47e0*/  IMAD.IADD R172, R170, 0x1, R172 ;  /* 0x00000001aaac7824 */ /* 0x000fc800078e02ac */
[----:B------:R-:W-:Y:S01]  /*47f0*/  FFMA.FTZ R180, R180, R188, R174 ;  /* 0x000000bcb4b47223 */ /* 0x000fe200000100ae */
[----:B------:R-:W-:Y:S01]  /*4800*/  HADD2.F32 R188, -RZ, R7.H0_H0 ;  /* 0x20000007ffbc7230 */ /* 0x000fe20000004100 */
[----:B------:R-:W-:-:S05]  /*4810*/  FSEL R174, RZ, 1, P4 ;  /* 0x3f800000ffae7808 */ /* 0x000fca0002000000 */
[----:B------:R-:W-:Y:S01]  /*4820*/  FFMA.FTZ R180, R174, R188, R180 ;  /* 0x000000bcaeb47223 */ /* 0x000fe200000100b4 */
[----:B0-----:R-:W-:-:S04]  /*4830*/  LOP3.LUT R174, R220, R148, RZ, 0x30, !PT ;  /* 0x00000094dcae7212 */ /* 0x001fc800078e30ff */
[----:B------:R-:W-:Y:S02]  /*4840*/  PRMT R188, R174, 0x9910, RZ ;  /* 0x00009910aebc7816 */ /* 0x000fe400000000ff */
[----:B------:R-:W-:Y:S02]  /*4850*/  SEL R174, RZ, 0x800, P5 ;  /* 0x00000800ffae7807 */ /* 0x000fe40002800000 */
[----:B------:R-:W-:Y:S01]  /*4860*/  ISETP.NE.AND P5, PT, R188, RZ, PT ;  /* 0x000000ffbc00720c */ /* 0x000fe20003fa5270 */
[----:B------:R-:W-:Y:S01]  /*4870*/  HADD2.F32 R188, -RZ, R148.H0_H0 ;  /* 0x20000094ffbc7230 */ /* 0x000fe20000004100 */
[----:B-1----:R-:W-:Y:S01]  /*4880*/  LOP3.LUT R66, R220, R244, RZ, 0x30, !PT ;  /* 0x000000f4dc427212 */ /* 0x002fe200078e30ff */
[----:B------:R-:W-:Y:S01]  /*4890*/  HADD2.F32 R244, -RZ, R244.H0_H0 ;  /* 0x200000f4fff47230 */ /* 0x000fe20000004100 */
[----:B------:R-:W-:Y:S01]  /*48a0*/  FSEL R148, RZ, 1, P5 ;  /* 0x3f800000ff947808 */ /* 0x000fe20002800000 */
[----:B------:R-:W-:Y:S01]  /*48b0*/  IMAD.IADD R174, R172, 0x1, R174 ;  /* 0x00000001acae7824 */ /* 0x000fe200078e02ae */
[----:B------:R-:W-:-:S03]  /*48c0*/  PRMT R66, R66, 0x9910, RZ ;  /* 0x0000991042427816 */ /* 0x000fc600000000ff */
[----:B------:R-:W-:Y:S02]  /*48d0*/  FFMA.FTZ R180, R148, R188, R180 ;  /* 0x000000bc94b47223 */ /* 0x000fe400000100b4 */
[----:B------:R-:W0:Y:S04]  /*48e0*/  LDS.U16 R188, [R68+0x6200] ;  /* 0x0062000044bc7984 */ /* 0x000e280000000400 */
[----:B------:R-:W1:Y:S01]  /*48f0*/  LDS.U16 R148, [R68+0x6400] ;  /* 0x0064000044947984 */ /* 0x000e620000000400 */
[----:B0-----:R-:W-:Y:S01]  /*4900*/  LOP3.LUT R176, R220, R188, RZ, 0x30, !PT ;  /* 0x000000bcdcb07212 */ /* 0x001fe200078e30ff */
[----:B------:R-:W-:-:S03]  /*4910*/  HADD2.F32 R188, -RZ, R188.H0_H0 ;  /* 0x200000bcffbc7230 */ /* 0x000fc60000004100 */
[----:B------:R-:W-:Y:S02]  /*4920*/  PRMT R178, R176, 0x9910, RZ ;  /* 0x00009910b0b27816 */ /* 0x000fe400000000ff */
[----:B------:R-:W-:Y:S02]  /*4930*/  SEL R176, RZ, 0x1000, P6 ;  /* 0x00001000ffb07807 */ /* 0x000fe40003000000 */
[----:B------:R-:W-:-:S03]  /*4940*/  ISETP.NE.AND P6, PT, R178, RZ, PT ;  /* 0x000000ffb200720c */ /* 0x000fc60003fc5270 */
[----:B------:R-:W-:Y:S01]  /*4950*/  IMAD.IADD R176, R174, 0x1, R176 ;  /* 0x00000001aeb07824 */ /* 0x000fe200078e02b0 */
[----:B------:R-:W-:-:S05]  /*4960*/  FSEL R178, RZ, 1, P6 ;  /* 0x3f800000ffb27808 */ /* 0x000fca0003000000 */
[----:B------:R-:W-:Y:S01]  /*4970*/  FFMA.FTZ R180, R178, R188, R180 ;  /* 0x000000bcb2b47223 */ /* 0x000fe200000100b4 */
[----:B-1----:R-:W-:Y:S01]  /*4980*/  LOP3.LUT R178, R220, R148, RZ, 0x30, !PT ;  /* 0x00000094dcb27212 */ /* 0x002fe200078e30ff */
[----:B------:R-:W-:-:S03]  /*4990*/  HADD2.F32 R148, -RZ, R148.H0_H0 ;  /* 0x20000094ff947230 */ /* 0x000fc60000004100 */
[----:B------:R-:W-:Y:S02]  /*49a0*/  PRMT R188, R178, 0x9910, RZ ;  /* 0x00009910b2bc7816 */ /* 0x000fe400000000ff */
[----:B------:R-:W-:Y:S02]  /*49b0*/  SEL R178, RZ, 0x2000, P2 ;  /* 0x00002000ffb27807 */ /* 0x000fe40001000000 */
[----:B------:R-:W-:-:S03]  /*49c0*/  ISETP.NE.AND P2, PT, R188, RZ, PT ;  /* 0x000000ffbc00720c */ /* 0x000fc60003f45270 */
[----:B------:R-:W-:Y:S01]  /*49d0*/  IMAD.IADD R178, R176, 0x1, R178 ;  /* 0x00000001b0b27824 */ /* 0x000fe200078e02b2 */
[----:B------:R-:W-:Y:S02]  /*49e0*/  FSEL R188, RZ, 1, P2 ;  /* 0x3f800000ffbc7808 */ /* 0x000fe40001000000 */
[----:B------:R-:W-:-:S03]  /*49f0*/  SEL R69, RZ, 0x40000, P2 ;  /* 0x00040000ff457807 */ /* 0x000fc60001000000 */
[----:B------:R-:W-:Y:S01]  /*4a00*/  FFMA.FTZ R188, R188, R148, R180 ;  /* 0x00000094bcbc7223 */ /* 0x000fe200000100b4 */
[----:B------:R-:W-:Y:S01]  /*4a10*/  SEL R180, RZ, 0x4000, P3 ;  /* 0x00004000ffb47807 */ /* 0x000fe20001800000 */
[----:B------:R-:W0:Y:S01]  /*4a20*/  LDS.U16 R148, [R68+0x6800] ;  /* 0x0068000044947984 */ /* 0x000e220000000400 */
[----:B------:R-:W-:-:S03]  /*4a30*/  ISETP.NE.AND P3, PT, R66, RZ, PT ;  /* 0x000000ff4200720c */ /* 0x000fc60003f65270 */
[----:B------:R-:W-:Y:S01]  /*4a40*/  IMAD.IADD R180, R178, 0x1, R180 ;  /* 0x00000001b2b47824 */ /* 0x000fe200078e02b4 */
[----:B------:R-:W-:-:S05]  /*4a50*/  FSEL R66, RZ, 1, P3 ;  /* 0x3f800000ff427808 */ /* 0x000fca0001800000 */
[----:B------:R-:W-:Y:S01]  /*4a60*/  FFMA.FTZ R188, R66, R244, R188 ;  /* 0x000000f442bc7223 */ /* 0x000fe200000100bc */
[----:B0-----:R-:W-:-:S04]  /*4a70*/  LOP3.LUT R66, R220, R148, RZ, 0x30, !PT ;  /* 0x00000094dc427212 */ /* 0x001fc800078e30ff */
[----:B------:R-:W-:Y:S02]  /*4a80*/  PRMT R146, R66, 0x9910, RZ ;  /* 0x0000991042927816 */ /* 0x000fe400000000ff */
[----:B------:R-:W-:Y:S02]  /*4a90*/  SEL R66, RZ, 0x8000, P4 ;  /* 0x00008000ff427807 */ /* 0x000fe40002000000 */
[----:B------:R-:W-:Y:S01]  /*4aa0*/  ISETP.NE.AND P4, PT, R146, RZ, PT ;  /* 0x000000ff9200720c */ /* 0x000fe20003f85270 */
[----:B------:R-:W-:Y:S02]  /*4ab0*/  HADD2.F32 R146, -RZ, R148.H0_H0 ;  /* 0x20000094ff927230 */ /* 0x000fe40000004100 */
[----:B------:R-:W-:Y:S01]  /*4ac0*/  IMAD.IADD R66, R180, 0x1, R66 ;  /* 0x00000001b4427824 */ /* 0x000fe200078e0242 */
        /* <DEDUP_REMOVED lines=11> */
[----:B-1----:R-:W-:Y:S02]  /*4b80*/  LOP3.LUT R188, R220, R146, RZ, 0x30, !PT ;  /* 0x00000092dcbc7212 */ /* 0x002fe400078e30ff */
[----:B------:R-:W-:Y:S02]  /*4b90*/  SEL R251, RZ, 0x20000, P6 ;  /* 0x00020000fffb7807 */ /* 0x000fe40003000000 */
[----:B------:R-:W-:Y:S02]  /*4ba0*/  PRMT R188, R188, 0x9910, RZ ;  /* 0x00009910bcbc7816 */ /* 0x000fe400000000ff */
[----:B------:R-:W-:Y:S02]  /*4bb0*/  IADD3 R251, PT, PT, R69, R102, R251 ;  /* 0x0000006645fb7210 */ /* 0x000fe40007ffe0fb */
[----:B------:R-:W-:Y:S01]  /*4bc0*/  ISETP.NE.AND P6, PT, R188, RZ, PT ;  /* 0x000000ffbc00720c */ /* 0x000fe20003fc5270 */
[----:B------:R-:W-:Y:S01]  /*4bd0*/  HADD2.F32 R188, -RZ, R146.H0_H0 ;  /* 0x20000092ffbc7230 */ /* 0x000fe20000004100 */
[----:B------:R-:W-:-:S02]  /*4be0*/  SEL R102, RZ, 0x100000, P4 ;  /* 0x00100000ff667807 */ /* 0x000fc40002000000 */
        /* <DEDUP_REMOVED lines=91> */
[----:B------:R-:W-:Y:S01]  /*51a0*/  IADD3 R69, PT, PT, R102, R69, R4 ;  /* 0x0000004566457210 */ /* 0x000fe20007ffe004 */
[----:B------:R-:W-:Y:S01]  /*51b0*/  LDS.U16 R244, [R68+0xbe00] ;  /* 0x00be000044f47984 */ /* 0x000fe20000000400 */
[----:B------:R-:W-:Y:S02]  /*51c0*/  FSEL R251, RZ, 1, P2 ;  /* 0x3f800000fffb7808 */ /* 0x000fe40001000000 */
[----:B------:R-:W-:-:S03]  /*51d0*/  SEL R102, RZ, 0x40000000, P4 ;  /* 0x40000000ff667807 */ /* 0x000fc60002000000 */
[----:B------:R-:W-:Y:S01]  /*51e0*/  FFMA.FTZ R148, R251, R188, R148 ;  /* 0x000000bcfb947223 */ /* 0x000fe20000010094 */
[----:B-1----:R-:W-:Y:S02]  /*51f0*/  LOP3.LUT R188, R220, R146, RZ, 0x30, !PT ;  /* 0x00000092dcbc7212 */ /* 0x002fe400078e30ff */
[----:B------:R-:W-:Y:S02]  /*5200*/  SEL R251, RZ, 0x20000000, P3 ;  /* 0x20000000fffb7807 */ /* 0x000fe40001800000 */
[----:B------:R-:W-:Y:S02]  /*5210*/  PRMT R188, R188, 0x9910, RZ ;  /* 0x00009910bcbc7816 */ /* 0x000fe400000000ff */
[----:B------:R-:W-:Y:S02]  /*5220*/  IADD3 R251, PT, PT, R102, R69, R251 ;  /* 0x0000004566fb7210 */ /* 0x000fe40007ffe0fb */
        /* <DEDUP_REMOVED lines=226> */
[----:B0-----:R-:W-:-:S04]  /*6050*/  LOP3.LUT R4, R220, R188, RZ, 0x30, !PT ;  /* 0x000000bcdc047212 */ /* 0x001fc800078e30ff */
[----:B------:R-:W-:Y:S02]  /*6060*/  PRMT R146, R4, 0x9910, RZ ;  /* 0x0000991004927816 */ /* 0x000fe400000000ff */
[----:B------:R-:W-:Y:S02]  /*6070*/  SEL R4, RZ, 0x2000000, P2 ;  /* 0x02000000ff047807 */ /* 0x000fe40001000000 */
[----:B------:R-:W-:Y:S01]  /*6080*/  ISETP.NE.AND P2, PT, R146, RZ, PT ;  /* 0x000000ff9200720c */ /* 0x000fe20003f45270 */
[----:B------:R-:W-:-:S03]  /*6090*/  HADD2.F32 R146, -RZ, R188.H0_H0 ;  /* 0x200000bcff927230 */ /* 0x000fc60000004100 */
[----:B------:R-:W-:-:S05]  /*60a0*/  FSEL R188, RZ, 1, P2 ;  /* 0x3f800000ffbc7808 */ /* 0x000fca0001000000 */
[----:B------:R-:W-:Y:S01]  /*60b0*/  FFMA.FTZ R188, R188, R146, R148 ;  /* 0x00000092bcbc7223 */ /* 0x000fe20000010094 */
[----:B-1----:R-:W-:Y:S02]  /*60c0*/  LOP3.LUT R146, R220, R102, RZ, 0x30, !PT ;  /* 0x00000066dc927212 */ /* 0x002fe400078e30ff */
[----:B------:R-:W-:Y:S02]  /*60d0*/  SEL R148, RZ, 0x4000000, P3 ;  /* 0x04000000ff947807 */ /* 0x000fe40001800000 */
[----:B------:R-:W-:-:S04]  /*60e0*/  PRMT R146, R146, 0x9910, RZ ;  /* 0x0000991092927816 */ /* 0x000fc800000000ff */
[----:B------:R-:W-:Y:S01]  /*60f0*/  ISETP.NE.AND P3, PT, R146, RZ, PT ;  /* 0x000000ff9200720c */ /* 0x000fe20003f65270 */
[----:B------:R-:W-:-:S03]  /*6100*/  HADD2.F32 R146, -RZ, R102.H0_H0 ;  /* 0x20000066ff927230 */ /* 0x000fc60000004100 */
[----:B------:R-:W-:-:S05]  /*6110*/  FSEL R102, RZ, 1, P3 ;  /* 0x3f800000ff667808 */ /* 0x000fca0001800000 */
[----:B------:R-:W-:Y:S01]  /*6120*/  FFMA.FTZ R188, R102, R146, R188 ;  /* 0x0000009266bc7223 */ /* 0x000fe200000100bc */
[----:B------:R-:W-:Y:S01]  /*6130*/  IADD3 R102, PT, PT, R148, R4, R69 ;  /* 0x0000000494667210 */ /* 0x000fe20007ffe045 */
[----:B------:R-:W0:Y:S01]  /*6140*/  LDS.U16 R146, [R68+0xc000] ;  /* 0x00c0000044927984 */ /* 0x000e220000000400 */
[----:B------:R-:W-:Y:S01]  /*6150*/  LOP3.LUT R4, R220, R244, RZ, 0x30, !PT ;  /* 0x000000f4dc047212 */ /* 0x000fe200078e30ff */
[----:B------:R-:W-:-:S03]  /*6160*/  HADD2.F32 R244, -RZ, R244.H0_H0 ;  /* 0x200000f4fff47230 */ /* 0x000fc60000004100 */
[----:B------:R-:W-:Y:S02]  /*6170*/  PRMT R69, R4, 0x9910, RZ ;  /* 0x0000991004457816 */ /* 0x000fe400000000ff */
[----:B------:R-:W-:Y:S02]  /*6180*/  SEL R4, RZ, 0x80000000, P5 ;  /* 0x80000000ff047807 */ /* 0x000fe40002800000 */
[----:B------:R-:W-:Y:S02]  /*6190*/  ISETP.NE.AND P5, PT, R69, RZ, PT ;  /* 0x000000ff4500720c */ /* 0x000fe40003fa5270 */
[----:B------:R-:W-:Y:S02]  /*61a0*/  IADD3 R4, PT, PT, R66, R251, R4 ;  /* 0x000000fb42047210 */ /* 0x000fe40007ffe004 */
[----:B------:R-:W-:Y:S01]  /*61b0*/  FSEL R69, RZ, 1, P5 ;  /* 0x3f800000ff457808 */ /* 0x000fe20002800000 */
[----:B------:R-:W1:Y:S01]  /*61c0*/  S2R R251, SR_LANEID ;  /* 0x0000000000fb7919 */ /* 0x000e620000000000 */
[----:B------:R-:W-:Y:S03]  /*61d0*/  POPC R246, R4 ;  /* 0x0000000400f67309 */ /* 0x000fe60000000000 */
[----:B------:R-:W-:Y:S01]  /*61e0*/  FFMA.FTZ R69, R69, R244, R188 ;  /* 0x000000f445457223 */ /* 0x000fe200000100bc */
[----:B0-----:R-:W-:-:S04]  /*61f0*/  LOP3.LUT R148, R220, R146, RZ, 0x30, !PT ;  /* 0x00000092dc947212 */ /* 0x001fc800078e30ff */
[----:B------:R-:W-:Y:S02]  /*6200*/  PRMT R188, R148, 0x9910, RZ ;  /* 0x0000991094bc7816 */ /* 0x000fe400000000ff */
[----:B------:R-:W-:Y:S02]  /*6210*/  SEL R148, RZ, 0x8000000, P4 ;  /* 0x08000000ff947807 */ /* 0x000fe40002000000 */
[----:B------:R-:W-:Y:S01]  /*6220*/  ISETP.NE.AND P4, PT, R188, RZ, PT ;  /* 0x000000ffbc00720c */ /* 0x000fe20003f85270 */
[----:B------:R-:W-:Y:S01]  /*6230*/  HADD2.F32 R188, -RZ, R146.H0_H0 ;  /* 0x20000092ffbc7230 */ /* 0x000fe20000004100 */
[----:B------:R-:W-:Y:S01]  /*6240*/  IADD3 R5, PT, PT, R5, R148, R102 ;  /* 0x0000009405057210 */ /* 0x000fe20007ffe066 */
[----:B------:R-:W-:Y:S01]  /*6250*/  IMAD.IADD R102, R100, 0x1, R247 ;  /* 0x0000000164667824 */ /* 0x000fe200078e02f7 */
[----:B------:R-:W-:Y:S02]  /*6260*/  FSEL R146, RZ, 1, P4 ;  /* 0x3f800000ff927808 */ /* 0x000fe40002000000 */
[----:B------:R-:W-:Y:S01]  /*6270*/  SEL R247, RZ, 0x40000000, P0 ;  /* 0x40000000fff77807 */ /* 0x000fe20000000000 */
[----:B------:R-:W-:Y:S01]  /*6280*/  IMAD.IADD R2, R102, 0x1, R3 ;  /* 0x0000000166027824 */ /* 0x000fe200078e0203 */
[----:B------:R-:W-:Y:S01]  /*6290*/  SEL R3, RZ, 0x80000000, P1 ;  /* 0x80000000ff037807 */ /* 0x000fe20000800000 */
[----:B------:R-:W-:-:S02]  /*62a0*/  FFMA.FTZ R69, R146, R188, R69 ;  /* 0x000000bc92457223 */ /* 0x000fc40000010045 */
[----:B------:R-:W0:Y:S02]  /*62b0*/  LDS.U16 R146, [R68+0xc200] ;  /* 0x00c2000044927984 */ /* 0x000e240000000400 */
[----:B0-----:R-:W-:-:S04]  /*62c0*/  LOP3.LUT R188, R220, R146, RZ, 0x30, !PT ;  /* 0x00000092dcbc7212 */ /* 0x001fc800078e30ff */
[----:B------:R-:W-:-:S04]  /*62d0*/  PRMT R188, R188, 0x9910, RZ ;  /* 0x00009910bcbc7816 */ /* 0x000fc800000000ff */
[----:B------:R-:W-:Y:S01]  /*62e0*/  ISETP.NE.AND P6, PT, R188, RZ, PT ;  /* 0x000000ffbc00720c */ /* 0x000fe20003fc5270 */
[----:B------:R-:W-:-:S03]  /*62f0*/  HADD2.F32 R188, -RZ, R146.H0_H0 ;  /* 0x20000092ffbc7230 */ /* 0x000fc60000004100 */
[----:B------:R-:W-:-:S05]  /*6300*/  FSEL R146, RZ, 1, P6 ;  /* 0x3f800000ff927808 */ /* 0x000fca0003000000 */
[----:B------:R-:W-:Y:S01]  /*6310*/  FFMA.FTZ R69, R146, R188, R69 ;  /* 0x000000bc92457223 */ /* 0x000fe20000010045 */
[----:B------:R-:W-:Y:S02]  /*6320*/  IMAD.IADD R188, R190, 0x1, R71 ;  /* 0x00000001bebc7824 */ /* 0x000fe400078e0247 */
[----:B------:R-:W0:Y:S02]  /*6330*/  LDS.U16 R71, [R68+0xc400] ;  /* 0x00c4000044477984 */ /* 0x000e240000000400 */
[----:B------:R-:W-:-:S04]  /*6340*/  IMAD.IADD R186, R188, 0x1, R186 ;  /* 0x00000001bcba7824 */ /* 0x000fc800078e02ba */
[----:B------:R-:W-:-:S04]  /*6350*/  IMAD.IADD R184, R186, 0x1, R184 ;  /* 0x00000001bab87824 */ /* 0x000fc800078e02b8 */
[----:B------:R-:W-:-:S04]  /*6360*/  IMAD.IADD R182, R184, 0x1, R182 ;  /* 0x00000001b8b67824 */ /* 0x000fc800078e02b6 */
[----:B------:R-:W-:-:S04]  /*6370*/  IMAD.IADD R150, R182, 0x1, R150 ;  /* 0x00000001b6967824 */ /* 0x000fc800078e0296 */
[----:B------:R-:W-:-:S04]  /*6380*/  IMAD.IADD R140, R150, 0x1, R140 ;  /* 0x00000001968c7824 */ /* 0x000fc800078e028c */
[----:B------:R-:W-:-:S04]  /*6390*/  IMAD.IADD R142, R140, 0x1, R142 ;  /* 0x000000018c8e7824 */ /* 0x000fc800078e028e */
[----:B------:R-:W-:-:S04]  /*63a0*/  IMAD.IADD R144, R142, 0x1, R144 ;  /* 0x000000018e907824 */ /* 0x000fc800078e0290 */
[----:B------:R-:W-:Y:S02]  /*63b0*/  IMAD.IADD R146, R144, 0x1, R249 ;  /* 0x0000000190927824 */ /* 0x000fe400078e02f9 */
[----:B------:R-:W-:Y:S02]  /*63c0*/  LDS.U16 R249, [R68+0xfe00] ;  /* 0x00fe000044f97984 */ /* 0x000fe40000000400 */
[----:B------:R-:W-:Y:S02]  /*63d0*/  IMAD.IADD R148, R146, 0x1, R247 ;  /* 0x0000000192947824 */ /* 0x000fe400078e02f7 */
[----:B------:R-:W-:Y:S02]  /*63e0*/  POPC R247, R2 ;  /* 0x0000000200f77309 */ /* 0x000fe40000000000 */
[----:B------:R-:W-:Y:S01]  /*63f0*/  IMAD.IADD R3, R148, 0x1, R3 ;  /* 0x0000000194037824 */ /* 0x000fe200078e0203 */
[----:B0-----:R-:W-:Y:S01]  /*6400*/  LOP3.LUT R70, R220, R71, RZ, 0x30, !PT ;  /* 0x00000047dc467212 */ /* 0x001fe200078e30ff */
[----:B------:R-:W-:-:S03]  /*6410*/  HADD2.F32 R71, -RZ, R71.H0_H0 ;  /* 0x20000047ff477230 */ /* 0x000fc60000004100 */
[----:B------:R-:W-:Y:S01]  /*6420*/  PRMT R70, R70, 0x9910, RZ ;  /* 0x0000991046467816 */ /* 0x000fe200000000ff */
[----:B------:R-:W0:Y:S03]  /*6430*/  POPC R244, R3 ;  /* 0x0000000300f47309 */ /* 0x000e260000000000 */
[----:B------:R-:W-:-:S04]  /*6440*/  ISETP.NE.AND P0, PT, R70, RZ, PT ;  /* 0x000000ff4600720c */ /* 0x000fc80003f05270 */
[----:B------:R-:W-:-:S05]  /*6450*/  FSEL R70, RZ, 1, P0 ;  /* 0x3f800000ff467808 */ /* 0x000fca0000000000 */
[----:B------:R-:W-:Y:S01]  /*6460*/  FFMA.FTZ R69, R70, R71, R69 ;  /* 0x0000004746457223 */ /* 0x000fe20000010045 */
[----:B------:R-:W-:Y:S01]  /*6470*/  SEL R70, RZ, 0x20000000, P2 ;  /* 0x20000000ff467807 */ /* 0x000fe20001000000 */
[----:B------:R-:W2:Y:S01]  /*6480*/  LDS.U16 R71, [R68+0xc600] ;  /* 0x00c6000044477984 */ /* 0x000ea20000000400 */
[----:B0-----:R-:W-:Y:S02]  /*6490*/  IADD3 R246, PT, PT, R246, R244, R247 ;  /* 0x000000f4f6f67210 */ /* 0x001fe40007ffe0f7 */
[----:B------:R-:W-:Y:S02]  /*64a0*/  SEL R244, RZ, 0x40000000, P3 ;  /* 0x40000000fff47807 */ /* 0x000fe40001800000 */
[----:B------:R-:W-:Y:S02]  /*64b0*/  SEL R247, RZ, 0x2, P6 ;  /* 0x00000002fff77807 */ /* 0x000fe40003000000 */
[----:B------:R-:W-:Y:S02]  /*64c0*/  IADD3 R5, PT, PT, R244, R70, R5 ;  /* 0x00000046f4057210 */ /* 0x000fe40007ffe005 */
[----:B------:R-:W-:-:S02]  /*64d0*/  SEL R70, RZ, 0x80000000, P5 ;  /* 0x80000000ff467807 */ /* 0x000fc40002800000 */
[----:B------:R-:W-:-:S03]  /*64e0*/  SEL R244, RZ, 0x4, P0 ;  /* 0x00000004fff47807 */ /* 0x000fc60000000000 */
[----:B------:R-:W-:Y:S01]  /*64f0*/  IMAD.IADD R5, R5, 0x1, R70 ;  /* 0x0000000105057824 */ /* 0x000fe200078e0246 */
[----:B------:R-:W-:-:S04]  /*6500*/  SEL R70, RZ, 0x1, P4 ;  /* 0x00000001ff467807 */ /* 0x000fc80002000000 */
[----:B------:R-:W-:Y:S01]  /*6510*/  IADD3 R70, PT, PT, R244, R247, R70 ;  /* 0x000000f7f4467210 */ /* 0x000fe20007ffe046 */
[----:B------:R-:W-:Y:S04]  /*6520*/  STL.64 [R1+0x8], R4 ;  /* 0x0000080401007387 */ /* 0x000fe80000100a00 */
[----:B------:R-:W0:Y:S01]  /*6530*/  LDS.U16 R247, [R68+0xc800] ;  /* 0x00c8000044f77984 */ /* 0x000e220000000400 */
[----:B--2---:R-:W-:Y:S01]  /*6540*/  LOP3.LUT R244, R220, R71, RZ, 0x30, !PT ;  /* 0x00000047dcf47212 */ /* 0x004fe200078e30ff */
[----:B------:R-:W-:-:S03]  /*6550*/  HADD2.F32 R71, -RZ, R71.H0_H0 ;  /* 0x20000047ff477230 */ /* 0x000fc60000004100 */
[----:B------:R-:W-:-:S04]  /*6560*/  PRMT R244, R244, 0x9910, RZ ;  /* 0x00009910f4f47816 */ /* 0x000fc800000000ff */
[----:B------:R-:W-:-:S04]  /*6570*/  ISETP.NE.AND P0, PT, R244, RZ, PT ;  /* 0x000000fff400720c */ /* 0x000fc80003f05270 */
[----:B------:R-:W-:-:S05]  /*6580*/  FSEL R244, RZ, 1, P0 ;  /* 0x3f800000fff47808 */ /* 0x000fca0000000000 */
[----:B------:R-:W-:Y:S01]  /*6590*/  FFMA.FTZ R71, R244, R71, R69 ;  /* 0x00000047f4477223 */ /* 0x000fe20000010045 */
[----:B0-----:R-:W-:Y:S01]  /*65a0*/  LOP3.LUT R69, R220, R247, RZ, 0x30, !PT ;  /* 0x000000f7dc457212 */ /* 0x001fe200078e30ff */
[----:B------:R-:W-:-:S03]  /*65b0*/  HADD2.F32 R247, -RZ, R247.H0_H0 ;  /* 0x200000f7fff77230 */ /* 0x000fc60000004100 */
[----:B------:R-:W-:Y:S02]  /*65c0*/  PRMT R244, R69, 0x9910, RZ ;  /* 0x0000991045f47816 */ /* 0x000fe400000000ff */
[----:B------:R-:W0:Y:S02]  /*65d0*/  LDS.U16 R69, [R68+0xca00] ;  /* 0x00ca000044457984 */ /* 0x000e240000000400 */
[----:B------:R-:W-:-:S04]  /*65e0*/  ISETP.NE.AND P1, PT, R244, RZ, PT ;  /* 0x000000fff400720c */ /* 0x000fc80003f25270 */
[----:B------:R-:W-:-:S05]  /*65f0*/  FSEL R244, RZ, 1, P1 ;  /* 0x3f800000fff47808 */ /* 0x000fca0000800000 */
[----:B------:R-:W-:Y:S01]  /*6600*/  FFMA.FTZ R71, R244, R247, R71 ;  /* 0x000000f7f4477223 */ /* 0x000fe20000010047 */
[----:B------:R-:W-:Y:S02]  /*6610*/  SEL R247, RZ, 0x8, P0 ;  /* 0x00000008fff77807 */ /* 0x000fe40000000000 */
[----:B------:R-:W-:-:S04]  /*6620*/  SEL R244, RZ, 0x10, P1 ;  /* 0x00000010fff47807 */ /* 0x000fc80000800000 */
[----:B------:R-:W-:Y:S02]  /*6630*/  IADD3 R70, PT, PT, R244, R247, R70 ;  /* 0x000000f7f4467210 */ /* 0x000fe40007ffe046 */
[----:B------:R-:W2:Y:S01]  /*6640*/  LDS.U16 R247, [R68+0xcc00] ;  /* 0x00cc000044f77984 */ /* 0x000ea20000000400 */
[----:B0-----:R-:W-:Y:S01]  /*6650*/  LOP3.LUT R244, R220, R69, RZ, 0x30, !PT ;  /* 0x00000045dcf47212 */ /* 0x001fe200078e30ff */
[----:B------:R-:W-:-:S03]  /*6660*/  HADD2.F32 R69, -RZ, R69.H0_H0 ;  /* 0x20000045ff457230 */ /* 0x000fc60000004100 */
[----:B------:R-:W-:-:S04]  /*6670*/  PRMT R244, R244, 0x9910, RZ ;  /* 0x00009910f4f47816 */ /* 0x000fc800000000ff */
[----:B------:R-:W-:-:S04]  /*6680*/  ISETP.NE.AND P0, PT, R244, RZ, PT ;  /* 0x000000fff400720c */ /* 0x000fc80003f05270 */
[----:B------:R-:W-:-:S05]  /*6690*/  FSEL R244, RZ, 1, P0 ;  /* 0x3f800000fff47808 */ /* 0x000fca0000000000 */
[----:B------:R-:W-:Y:S01]  /*66a0*/  FFMA.FTZ R71, R244, R69, R71 ;  /* 0x00000045f4477223 */ /* 0x000fe20000010047 */
[----:B--2---:R-:W-:Y:S01]  /*66b0*/  LOP3.LUT R69, R220, R247, RZ, 0x30, !PT ;  /* 0x000000f7dc457212 */ /* 0x004fe200078e30ff */
        /* <DEDUP_REMOVED lines=206> */
[----:B------:R-:W-:Y:S01]  /*73a0*/  LOP3.LUT R69, R220, R249, RZ, 0x30, !PT ;  /* 0x000000f9dc457212 */ /* 0x000fe200078e30ff */
[----:B------:R-:W-:Y:S02]  /*73b0*/  HADD2.F32 R249, -RZ, R249.H0_H0 ;  /* 0x200000f9fff97230 */ /* 0x000fe40000004100 */
[----:B------:R-:W-:Y:S01]  /*73c0*/  IMAD.MOV.U32 R68, RZ, RZ, R244 ;  /* 0x000000ffff447224 */ /* 0x000fe200078e00f4 */
[----:B------:R-:W-:-:S04]  /*73d0*/  PRMT R69, R69, 0x9910, RZ ;  /* 0x0000991045457816 */ /* 0x000fc800000000ff */
[----:B------:R-:W-:Y:S01]  /*73e0*/  ISETP.NE.AND P3, PT, R68, RZ, PT ;  /* 0x000000ff4400720c */ /* 0x000fe20003f65270 */
[----:B------:R-:W-:-:S05]  /*73f0*/  IMAD.MOV.U32 R68, RZ, RZ, R69 ;  /* 0x000000ffff447224 */ /* 0x000fca00078e0045 */
[----:B------:R-:W-:Y:S02]  /*7400*/  ISETP.NE.AND P0, PT, R68, RZ, PT ;  /* 0x000000ff4400720c */ /* 0x000fe40003f05270 */
[----:B------:R-:W-:Y:S02]  /*7410*/  FSEL R68, RZ, 1, P3 ;  /* 0x3f800000ff447808 */ /* 0x000fe40001800000 */
[----:B------:R-:W-:-:S03]  /*7420*/  FSEL R69, RZ, 1, P0 ;  /* 0x3f800000ff457808 */ /* 0x000fc60000000000 */
[----:B------:R-:W-:-:S04]  /*7430*/  FFMA.FTZ R68, R68, R247, R71 ;  /* 0x000000f744447223 */ /* 0x000fc80000010047 */
        /* <DEDUP_REMOVED lines=10> */
[----:B------:R-:W1:Y:S01]  /*74e0*/  POPC R69, R70 ;  /* 0x0000004600457309 */ /* 0x000e620000000000 */
[----:B------:R-:W-:Y:S01]  /*74f0*/  STL [R1+0x10], R70 ;  /* 0x0000104601007387 */ /* 0x000fe20000100800 */
[----:B0-----:R-:W-:-:S05]  /*7500*/  @P1 FADD R244, R249, R244 ;  /* 0x000000f4f9f41221 */ /* 0x001fca0000000000 */
[----:B------:R-:W0:Y:S01]  /*7510*/  SHFL.DOWN P1, R71, R244, 0x2, 0x1f ;  /* 0x08401f00f4477f89 */ /* 0x000e220000020000 */
[----:B-1----:R-:W-:Y:S01]  /*7520*/  IADD3 R246, PT, PT, R69, R68, R246 ;  /* 0x0000004445f67210 */ /* 0x002fe20007ffe0f6 */
[----:B0-----:R-:W-:-:S05]  /*7530*/  @P1 FADD R71, R244, R71 ;  /* 0x00000047f4471221 */ /* 0x001fca0000000000 */
[----:B------:R-:W0:Y:S02]  /*7540*/  SHFL.DOWN P1, R250, R71, 0x4, 0x1f ;  /* 0x08801f0047fa7f89 */ /* 0x000e240000020000 */
[----:B0-----:R-:W-:Y:S01]  /*7550*/  @P1 FADD R250, R71, R250 ;  /* 0x000000fa47fa1221 */ /* 0x001fe20000000000 */
[----:B------:R-:W-:-:S04]  /*7560*/  @!P3 SHF.R.U32.HI R71, RZ, 0x3, R217 ;  /* 0x00000003ff47b819 */ /* 0x000fc800000116d9 */
[----:B------:R-:W0:Y:S01]  /*7570*/  SHFL.DOWN P1, R247, R250, 0x8, 0x1f ;  /* 0x09001f00faf77f89 */ /* 0x000e220000020000 */
[----:B------:R-:W-:Y:S01]  /*7580*/  @!P3 LOP3.LUT R71, R71, 0x7c, RZ, 0xc0, !PT ;  /* 0x0000007c4747b812 */ /* 0x000fe200078ec0ff */
[----:B0-----:R-:W-:Y:S01]  /*7590*/  @P1 FADD R247, R250, R247 ;  /* 0x000000f7faf71221 */ /* 0x001fe20000000000 */
[----:B------:R-:W-:-:S04]  /*75a0*/  @!P3 VIADD R250, R248, 0x10 ;  /* 0x00000010f8fab836 */ /* 0x000fc80000000000 */
[----:B------:R-:W0:Y:S01]  /*75b0*/  SHFL.DOWN P1, R244, R247, 0x10, 0x1f ;  /* 0x0a001f00f7f47f89 */ /* 0x000e220000020000 */
[----:B------:R-:W-:-:S05]  /*75c0*/  @!P3 LEA R250, R245, R250, 0x18 ;  /* 0x000000faf5fab211 */ /* 0x000fca00078ec0ff */
[----:B------:R-:W-:Y:S02]  /*75d0*/  @!P3 IMAD.IADD R71, R250, 0x1, R71 ;  /* 0x00000001fa47b824 */ /* 0x000fe400078e0247 */
[----:B0-----:R-:W-:-:S05]  /*75e0*/  @P1 FADD R244, R247, R244 ;  /* 0x000000f4f7f41221 */ /* 0x001fca0000000000 */
[----:B------:R0:W-:Y:S01]  /*75f0*/  @!P3 STS [R71+0x8], R244 ;  /* 0x000008f44700b388 */ /* 0x0001e20000000800 */
[----:B------:R-:W-:Y:S06]  /*7600*/  BAR.SYNC.DEFER_BLOCKING 0x0 ;  /* 0x0000000000007b1d */ /* 0x000fec0000010000 */
[----:B------:R-:W-:Y:S05]  /*7610*/  @P2 BRA `(.L_x_462) ;  /* 0x0000000000342947 */ /* 0x000fea0003800000 */
[----:B------:R-:W-:-:S05]  /*7620*/  LEA R247, R245, R248, 0x18 ;  /* 0x000000f8f5f77211 */ /* 0x000fca00078ec0ff */
[----:B------:R-:W1:Y:S04]  /*7630*/  LDS R5, [R247+0x1c] ;  /* 0x00001c00f7057984 */ /* 0x000e680000000800 */
[----:B0-----:R-:W0:Y:S01]  /*7640*/  LDS.128 R68, [R247+0x20] ;  /* 0x00002000f7447984 */ /* 0x001e220000000c00 */
[----:B-1----:R-:W-:-:S03]  /*7650*/  FADD.FTZ R249, R244, R5 ;  /* 0x00000005f4f97221 */ /* 0x002fc60000010000 */
[----:B------:R-:W1:Y:S01]  /*7660*/  LDS.64 R4, [R247+0x30] ;  /* 0x00003000f7047984 */ /* 0x000e620000000a00 */
[----:B0-----:R-:W-:-:S04]  /*7670*/  FADD.FTZ R68, R249, R68 ;  /* 0x00000044f9447221 */ /* 0x001fc80000010000 */
[----:B------:R-:W-:-:S04]  /*7680*/  FADD.FTZ R69, R69, R68 ;  /* 0x0000004445457221 */ /* 0x000fc80000010000 */
[----:B------:R-:W-:-:S04]  /*7690*/  FADD.FTZ R70, R70, R69 ;  /* 0x0000004546467221 */ /* 0x000fc80000010000 */
[----:B------:R-:W-:-:S04]  /*76a0*/  FADD.FTZ R71, R71, R70 ;  /* 0x0000004647477221 */ /* 0x000fc80000010000 */
[----:B-1----:R-:W-:-:S04]  /*76b0*/  FADD.FTZ R4, R71, R4 ;  /* 0x0000000447047221 */ /* 0x002fc80000010000 */
[----:B------:R-:W-:-:S04]  /*76c0*/  FADD.FTZ R5, R5, R4 ;  /* 0x0000000405057221 */ /* 0x000fc80000010000 */
[----:B------:R-:W-:-:S05]  /*76d0*/  FADD.FTZ R4, R5, R226 ;  /* 0x000000e205047221 */ /* 0x000fca0000010000 */
[----:B------:R1:W-:Y:S02]  /*76e0*/  STS [R247+0x4], R4 ;  /* 0x00000404f7007388 */ /* 0x0003e40000000800 */
.L_x_462:
[----:B------:R-:W-:Y:S05]  /*76f0*/  BSYNC.RECONVERGENT B0 ;  /* 0x0000000000007941 */ /* 0x000fea0003800200 */
.L_x_461:
[----:B------:R-:W-:Y:S01]  /*7700*/  BAR.SYNC.DEFER_BLOCKING 0x0 ;  /* 0x0000000000007b1d */ /* 0x000fe20000010000 */
[----:B-1----:R-:W-:Y:S02]  /*7710*/  LEA R4, R245, R248, 0x18 ;  /* 0x000000f8f5047211 */ /* 0x002fe400078ec0ff */
[----:B------:R-:W-:-:S03]  /*7720*/  ISETP.GT.U32.AND P0, PT, R217, 0x1f, PT ;  /* 0x0000001fd900780c */ /* 0x000fc60003f04070 */
[----:B------:R1:W-:Y:S04]  /*7730*/  STL.64 [R1], R2 ;  /* 0x0000000201007387 */ /* 0x0003e80000100a00 */
[----:B------:R1:W2:Y:S01]  /*7740*/  LDS R226, [R4+0x4] ;  /* 0x0000040004e27984 */ /* 0x0002a20000000800 */
        /* <DEDUP_REMOVED lines=11> */
[----:B------:R-:W3:Y:S04]  /*7800*/  LDS R69, [R252+0x18] ;  /* 0x00001800fc457984 */ /* 0x000ee80000000800 */
[----:B------:R-:W-:Y:S04]  /*7810*/  LDS R70, [R252+0x1c] ;  /* 0x00001c00fc467984 */ /* 0x000fe80000000800 */
[----:B0-----:R-:W0:Y:S04]  /*7820*/  LDS R71, [R252+0x20] ;  /* 0x00002000fc477984 */ /* 0x001e280000000800 */
[----:B------:R-:W-:Y:S04]  /*7830*/  LDS R244, [R252+0x24] ;  /* 0x00002400fcf47984 */ /* 0x000fe80000000800 */
[----:B------:R-:W4:Y:S04]  /*7840*/  LDS R245, [R252+0x28] ;  /* 0x00002800fcf57984 */ /* 0x000f280000000800 */
[----:B-1----:R-:W1:Y:S01]  /*7850*/  LDS R246, [R252+0x2c] ;  /* 0x00002c00fcf67984 */ /* 0x002e620000000800 */
[----:B---3--:R-:W-:-:S04]  /*7860*/  IADD3 R247, PT, PT, R69, R68, R5 ;  /* 0x0000004445f77210 */ /* 0x008fc80007ffe005 */
[----:B0-----:R-:W-:-:S04]  /*7870*/  IADD3 R247, PT, PT, R71, R247, R70 ;  /* 0x000000f747f77210 */ /* 0x001fc80007ffe046 */
[----:B----4-:R-:W-:-:S05]  /*7880*/  IADD3 R247, PT, PT, R245, R247, R244 ;  /* 0x000000f7f5f77210 */ /* 0x010fca0007ffe0f4 */
[----:B-1----:R-:W-:Y:S01]  /*7890*/  IMAD.IADD R246, R246, 0x1, R247 ;  /* 0x00000001f6f67824 */ /* 0x002fe200078e02f7 */
        /* <DEDUP_REMOVED lines=15> */
.L_x_486:
        /* <DEDUP_REMOVED lines=18> */
.L_x_463:
[----:B------:R-:W-:Y:S05]  /*7ab0*/  WARPSYNC.ALL ;  /* 0x0000000000007948 */ /* 0x000fea0003800000 */
[----:B------:R-:W-:Y:S01]  /*7ac0*/  BAR.SYNC.DEFER_BLOCKING 0x0 ;  /* 0x0000000000007b1d */ /* 0x000fe20000010000 */
[----:B--2---:R-:W-:-:S07]  /*7ad0*/  FSETP.GT.FTZ.AND P1, PT, R226, RZ, PT ;  /* 0x000000ffe200720b */ /* 0x004fce0003f34000 */
[----:B---3--:R-:W2:Y:S01]  /*7ae0*/  LDC R69, c[0x0][0x3d4] ;  /* 0x0000f500ff457b82 */ /* 0x008ea20000000800 */
[----:B0-----:R0:W3:Y:S04]  /*7af0*/  LDS R71, [R221+0x10] ;  /* 0x00001000dd477984 */ /* 0x0010e80000000800 */
[----:B------:R0:W-:Y:S01]  /*7b00*/  @!P2 STS [R4], R225 ;  /* 0x000000e10400a388 */ /* 0x0001e20000000800 */
[----:B--2---:R-:W-:Y:S02]  /*7b10*/  FADD.FTZ R5, R69, 0.0099999997764825820923 ;  /* 0x3c23d70a45057421 */ /* 0x004fe40000010000 */
[----:B------:R-:W-:Y:S03]  /*7b20*/  BAR.SYNC.DEFER_BLOCKING 0x0 ;  /* 0x0000000000007b1d */ /* 0x000fe60000010000 */
[----:B------:R-:W-:-:S03]  /*7b30*/  FSETP.GTU.FTZ.AND P0, PT, R226, R5, PT ;  /* 0x00000005e200720b */ /* 0x000fc60003f1c000 */
[----:B------:R0:W2:Y:S02]  /*7b40*/  LDS R70, [R4] ;  /* 0x0000000004467984 */ /* 0x0000a40000000800 */
[----:B------:R-:W-:Y:S08]  /*7b50*/  BAR.SYNC.DEFER_BLOCKING 0x0 ;  /* 0x0000000000007b1d */ /* 0x000ff00000010000 */
[----:B0--3--:R-:W-:Y:S05]  /*7b60*/  @P1 BRA !P0, `(.L_x_465) ;  /* 0x0000000000141947 */ /* 0x009fea0004000000 */
[----:B------:R-:W-:Y:S02]  /*7b70*/  FSETP.GT.FTZ.AND P0, PT, R226, R69, PT ;  /* 0x00000045e200720b */ /* 0x000fe40003f14000 */
[----:B------:R-:W-:Y:S02]  /*7b80*/  ISETP.EQ.AND P1, PT, RZ, UR6, P1 ;  /* 0x00000006ff007c0c */ /* 0x000fe40008f22270 */
[----:B--2---:R-:W-:-:S04]  /*7b90*/  ISETP.LT.U32.AND P0, PT, R70, 0xc01, P0 ;  /* 0x00000c014600780c */ /* 0x004fc80000701070 */
[----:B------:R-:W-:-:S13]  /*7ba0*/  PLOP3.LUT P0, PT, P0, P1, PT, 0xf8, 0x8f ;  /* 0x00000000008f781c */ /* 0x000fda0000703f70 */
[----:B------:R-:W-:Y:S05]  /*7bb0*/  @!P0 BRA `(.L_x_466) ;  /* 0x0000002800c88947 */ /* 0x000fea0003800000 */
.L_x_465:
        /* <DEDUP_REMOVED lines=13> */
[----:B-1----:R-:W-:Y:S01]  /*7c90*/  @!P6 LOP3.LUT R4, R215, 0xffff, RZ, 0xc0, !PT ;  /* 0x0000ffffd704e812 */ /* 0x002fe200078ec0ff */
        /* <DEDUP_REMOVED lines=103> */
[----:B0-----:R-:W-:Y:S01]  /*8310*/  @!P6 LOP3.LUT R4, R201, 0xffff, RZ, 0xc0, !PT ;  /* 0x0000ffffc904e812 */ /* 0x001fe200078ec0ff */
[----:B------:R-:W-:Y:S01]  /*8320*/  @!P6 VIADD R71, R71, 0x1 ;  /* 0x000000014747e836 */ /* 0x000fe20000000000 */
[----:B------:R-:W-:Y:S01]  /*8330*/  @!P6 PRMT R201, RZ, 0x7610, R201 ;  /* 0x00007610ffc9e816 */ /* 0x000fe200000000c9 */
[----:B-1----:R-:W-:-:S03]  /*8340*/  @!P6 VIADD R5, R65, 0xf ;  /* 0x0000000f4105e836 */ /* 0x002fc60000000000 */
        /* <DEDUP_REMOVED lines=11> */
[----:B------:R-:W-:Y:S01]  /*8400*/  @!P4 IMAD R78, R71, 0x8, R218 ;  /* 0x00000008474ec824 */ /* 0x000fe200078e02da */
        /* <DEDUP_REMOVED lines=8> */
[----:B-1----:R-:W-:Y:S01]  /*8490*/  @!P3 LOP3.LUT R68, R198, 0xffff, RZ, 0xc0, !PT ;  /* 0x0000ffffc644b812 */ /* 0x002fe200078ec0ff */
        /* <DEDUP_REMOVED lines=49> */
[C---:B-1----:R-:W-:Y:S01]  /*87b0*/  @!P3 IMAD R68, R71.reuse, 0x8, R218 ;  /* 0x000000084744b824 */ /* 0x042fe200078e02da */
        /* <DEDUP_REMOVED lines=58> */
[C---:B-1----:R-:W-:Y:S02]  /*8b60*/  @!P6 IMAD R5, R71.reuse, 0x8, R218 ;  /* 0x000000084705e824 */ /* 0x042fe400078e02da */
        /* <DEDUP_REMOVED lines=12> */
[----:B0-----:R-:W-:Y:S01]  /*8c30*/  @!P5 IMAD R72, R71, 0x8, R218 ;  /* 0x000000084748d824 */ /* 0x001fe200078e02da */
        /* <DEDUP_REMOVED lines=23> */
[C---:B-1----:R-:W-:Y:S02]  /*8db0*/  @!P3 IMAD R64, R71.reuse, 0x8, R218 ;  /* 0x000000084740b824 */ /* 0x042fe400078e02da */
        /* <DEDUP_REMOVED lines=8> */
[----:B----4-:R-:W-:Y:S01]  /*8e40*/  @!P2 IMAD R74, R71, 0x8, R218 ;  /* 0x00000008474aa824 */ /* 0x010fe200078e02da */
[----:B------:R-:W-:Y:S01]  /*8e50*/  @!P2 LOP3.LUT R134, R27, 0xffff, RZ, 0xc0, !PT ;  /* 0x0000ffff1b86a812 */ /* 0x000fe200078ec0ff */
[----:B------:R-:W-:Y:S01]  /*8e60*/  @!P2 VIADD R71, R71, 0x1 ;  /* 0x000000014747a836 */ /* 0x000fe20000000000 */
[----:B------:R-:W-:-:S03]  /*8e70*/  @!P2 PRMT R27, RZ, 0x7610, R27 ;  /* 0x00007610ff1ba816 */ /* 0x000fc6000000001b */
[----:B------:R-:W-:Y:S01]  /*8e80*/  @!P2 STS.64 [R74], R134 ;  /* 0x000000864a00a388 */ /* 0x000fe20000000a00 */
[----:B------:R-:W-:Y:S02]  /*8e90*/  ISETP.GT.U32.OR P1, PT, R71, 0xbff, !P1 ;  /* 0x00000bff4700780c */ /* 0x000fe40004f24470 */
[----:B------:R-:W-:-:S11]  /*8ea0*/  LOP3.LUT P2, RZ, R136, 0x8000, RZ, 0xc0, !PT ;  /* 0x0000800088ff7812 */ /* 0x000fd6000784c0ff */
[C---:B-----5:R-:W-:Y:S01]  /*8eb0*/  @!P1 IMAD R68, R71.reuse, 0x8, R218 ;  /* 0x0000000847449824 */ /* 0x060fe200078e02da */
        /* <DEDUP_REMOVED lines=13> */
[C---:B------:R-:W-:Y:S01]  /*8f90*/  @!P6 IMAD R76, R71.reuse, 0x8, R218 ;  /* 0x00000008474ce824 */ /* 0x040fe200078e02da */
[----:B--2---:R-:W-:Y:S01]  /*8fa0*/  @!P6 LOP3.LUT R4, R30, 0xffff, RZ, 0xc0, !PT ;  /* 0x0000ffff1e04e812 */ /* 0x004fe200078ec0ff */
[----:B------:R-:W-:Y:S01]  /*8fb0*/  @!P6 VIADD R71, R71, 0x1 ;  /* 0x000000014747e836 */ /* 0x000fe20000000000 */
[----:B------:R-:W-:Y:S01]  /*8fc0*/  @!P6 PRMT R30, RZ, 0x7610, R30 ;  /* 0x00007610ff1ee816 */ /* 0x000fe2000000001e */
[----:B---3--:R-:W-:-:S03]  /*8fd0*/  @!P6 VIADD R5, R65, 0x2b ;  /* 0x0000002b4105e836 */ /* 0x008fc60000000000 */
[----:B------:R-:W-:Y:S02]  /*8fe0*/  ISETP.GT.U32.OR P5, PT, R71, 0xbff, !P5 ;  /* 0x00000bff4700780c */ /* 0x000fe40006fa4470 */
[----:B------:R2:W-:Y:S01]  /*8ff0*/  @!P6 STS.64 [R76], R4 ;  /* 0x000000044c00e388 */ /* 0x0005e20000000a00 */
[----:B------:R-:W-:-:S10]  /*9000*/  LOP3.LUT P6, RZ, R229, 0x40000, RZ, 0xc0, !PT ;  /* 0x00040000e5ff7812 */ /* 0x000fd400078cc0ff */
[----:B------:R-:W-:Y:S01]  /*9010*/  @!P5 IMAD R78, R71, 0x8, R218 ;  /* 0x00000008474ed824 */ /* 0x000fe200078e02da */
[----:B-1----:R-:W-:Y:S01]  /*9020*/  @!P5 LOP3.LUT R68, R31, 0xffff, RZ, 0xc0, !PT ;  /* 0x0000ffff1f44d812 */ /* 0x002fe200078ec0ff */
[----:B------:R-:W-:Y:S01]  /*9030*/  @!P5 VIADD R71, R71, 0x1 ;  /* 0x000000014747d836 */ /* 0x000fe20000000000 */
[----:B------:R-:W-:Y:S01]  /*9040*/  @!P5 PRMT R31, RZ, 0x7610, R31 ;  /* 0x00007610ff1fd816 */ /* 0x000fe2000000001f */
[----:B0-----:R-:W-:-:S03]  /*9050*/  @!P5 VIADD R69, R65, 0x2c ;  /* 0x0000002c4145d836 */ /* 0x001fc60000000000 */
        /* <DEDUP_REMOVED lines=166> */
[----:B-1----:R-:W-:Y:S01]  /*9ac0*/  @!P1 IMAD R2, R71, 0x8, R218 ;  /* 0x0000000847029824 */ /* 0x002fe200078e02da */
        /* <DEDUP_REMOVED lines=32> */
[----:B---3--:R-:W-:Y:S01]  /*9cd0*/  @!P5 IMAD R72, R71, 0x8, R218 ;  /* 0x000000084748d824 */ /* 0x008fe200078e02da */
[----:B------:R-:W-:Y:S01]  /*9ce0*/  @!P5 LOP3.LUT R180, R59, 0xffff, RZ, 0xc0, !PT ;  /* 0x0000ffff3bb4d812 */ /* 0x000fe200078ec0ff */
[----:B------:R-:W-:Y:S01]  /*9cf0*/  @!P5 VIADD R71, R71, 0x1 ;  /* 0x000000014747d836 */ /* 0x000fe20000000000 */
[----:B------:R-:W-:Y:S01]  /*9d00*/  @!P5 PRMT R59, RZ, 0x7610, R59 ;  /* 0x00007610ff3bd816 */ /* 0x000fe2000000003b */
[----:B0-----:R-:W-:Y:S02]  /*9d10*/  IMAD.MOV.U32 R64, RZ, RZ, RZ ;  /* 0x000000ffff407224 */ /* 0x001fe400078e00ff */
        /* <DEDUP_REMOVED lines=39> */
[----:B0-----:R-:W-:Y:S01]  /*9f90*/  @!P5 IMAD R72, R71, 0x8, R218 ;  /* 0x000000084748d824 */ /* 0x001fe200078e02da */
[----:B------:R-:W-:Y:S01]  /*9fa0*/  @!P5 LOP3.LUT R66, R7, 0xffff, RZ, 0xc0, !PT ;  /* 0x0000ffff0742d812 */ /* 0x000fe200078ec0ff */
[----:B------:R-:W-:Y:S01]  /*9fb0*/  @!P5 VIADD R71, R71, 0x1 ;  /* 0x000000014747d836 */ /* 0x000fe20000000000 */
[----:B------:R-:W-:-:S03]  /*9fc0*/  @!P5 PRMT R7, RZ, 0x7610, R7 ;  /* 0x00007610ff07d816 */ /* 0x000fc60000000007 */
[----:B------:R1:W-:Y:S04]  /*9fd0*/  @!P5 STS.64 [R72], R66 ;  /* 0x000000424800d388 */ /* 0x0003e80000000a00 */
.L_x_467:
        /* <DEDUP_REMOVED lines=112> */
.L_x_466:
[----:B------:R-:W0:Y:S02]  /*a6e0*/  LDCU UR4, c[0x0][0x3d4] ;  /* 0x00007a80ff0477ac */ /* 0x000e240008000800 */
[C---:B0-----:R-:W-:Y:S01]  /*a6f0*/  FSETP.GT.FTZ.AND P0, PT, R226.reuse, UR4, PT ;  /* 0x00000004e2007c0b */ /* 0x041fe2000bf14000 */
[----:B-1----:R-:W-:-:S03]  /*a700*/  FADD.FTZ R2, R226, -UR4 ;  /* 0x80000004e2027e21 */ /* 0x002fc60008010000 */
        /* <DEDUP_REMOVED lines=20> */
.L_x_470:
        /* <DEDUP_REMOVED lines=10> */
.L_x_471:
[----:B------:R-:W-:Y:S05]  /*a8f0*/  BSYNC.RECONVERGENT B0 ;  /* 0x0000000000007941 */ /* 0x000fea0003800200 */
.L_x_469:
[----:B------:R-:W-:Y:S01]  /*a900*/  UIADD3 UR6, UPT, UPT, UR6, -0x1, URZ ;  /* 0xffffffff06067890 */ /* 0x000fe2000fffe0ff */
[----:B------:R-:W-:Y:S11]  /*a910*/  BRA `(.L_x_472) ;  /* 0xffffff7400ec7947 */ /* 0x000ff6000383ffff */
.L_x_468:
        /* <DEDUP_REMOVED lines=23> */
.L_x_474:
[----:B------:R-:W-:Y:S05]  /*aa90*/  BSYNC.RECONVERGENT B0 ;  /* 0x0000000000007941 */ /* 0x000fea0003800200 */
.L_x_473:
        /* <DEDUP_REMOVED lines=47> */
.L_x_477:
        /* <DEDUP_REMOVED lines=13> */
.L_x_476:
[----:B------:R-:W-:Y:S05]  /*ae60*/  BSYNC.RECONVERGENT B0 ;  /* 0x0000000000007941 */ /* 0x000fea0003800200 */
.L_x_475:
[----:B------:R-:W-:Y:S05]  /*ae70*/  @!P1 EXIT ;  /* 0x000000000000994d */ /* 0x000fea0003800000 */
[----:B------:R-:W-:Y:S01]  /*ae80*/  UIADD3 UR5, UPT, UPT, UR5, 0x4b0, URZ ;  /* 0x000004b005057890 */ /* 0x000fe2000fffe0ff */
[----:B------:R-:W1:Y:S01]  /*ae90*/  LDCU.64 UR10, c[0x0][0x388] ;  /* 0x00007100ff0a77ac */ /* 0x000e620008000a00 */
[----:B------:R-:W2:Y:S02]  /*aea0*/  LDCU.64 UR12, c[0x0][0x390] ;  /* 0x00007200ff0c77ac */ /* 0x000ea40008000a00 */
[----:B------:R-:W-:-:S12]  /*aeb0*/  ULEA UR5, UR6, UR5, 0x18 ;  /* 0x0000000506057291 */ /* 0x000fd8000f8ec0ff */
.L_x_478:
        /* <DEDUP_REMOVED lines=47> */
.L_x_464:
[----:B------:R-:W-:Y:S02]  /*b1b0*/  IMAD.MOV.U32 R247, RZ, RZ, 0x1 ;  /* 0x00000001fff77424 */ /* 0x000fe400078e00ff */
[----:B------:R-:W-:Y:S02]  /*b1c0*/  IMAD.MOV.U32 R251, RZ, RZ, R246 ;  /* 0x000000fffffb7224 */ /* 0x000fe400078e00f6 */
[----:B------:R-:W-:Y:S02]  /*b1d0*/  IMAD.MOV.U32 R248, RZ, RZ, RZ ;  /* 0x000000fffff87224 */ /* 0x000fe400078e00ff */
[----:B------:R-:W-:-:S07]  /*b1e0*/  IMAD.MOV.U32 R249, RZ, RZ, -0x1 ;  /* 0xfffffffffff97424 */ /* 0x000fce00078e00ff */
[----:B--2---:R-:W-:Y:S05]  /*b1f0*/  WARPSYNC.COLLECTIVE R249, `(.L_x_479) ;  /* 0x00000000f9087348 */ /* 0x004fea0003c00000 */
[----:B------:R0:W1:Y:S02]  /*b200*/  SHFL.UP P0, R247, R251, R247, R248 ;  /* 0x040000f7fbf77389 */ /* 0x00006400000000f8 */
[----:B012---:R-:W-:Y:S05]  /*b210*/  ENDCOLLECTIVE ;  /* 0x000000000000791b */ /* 0x007fea0003800000 */
.L_x_479:
[----:B------:R-:W-:Y:S02]  /*b220*/  IMAD.MOV.U32 R250, RZ, RZ, R247 ;  /* 0x000000fffffa7224 */ /* 0x000fe400078e00f7 */
[----:B------:R-:W-:Y:S02]  /*b230*/  IMAD.MOV.U32 R247, RZ, RZ, 0x2 ;  /* 0x00000002fff77424 */ /* 0x000fe400078e00ff */
[----:B------:R-:W-:-:S04]  /*b240*/  @P0 IMAD.IADD R250, R246, 0x1, R250 ;  /* 0x00000001f6fa0824 */ /* 0x000fc800078e02fa */
[----:B------:R-:W-:-:S07]  /*b250*/  IMAD.MOV.U32 R251, RZ, RZ, R250 ;  /* 0x000000fffffb7224 */ /* 0x000fce00078e00fa */
[----:B------:R-:W-:Y:S05]  /*b260*/  WARPSYNC.COLLECTIVE R249, `(.L_x_480) ;  /* 0x00000000f9087348 */ /* 0x000fea0003c00000 */
[----:B------:R0:W1:Y:S02]  /*b270*/  SHFL.UP P0, R247, R251, R247, R248 ;  /* 0x040000f7fbf77389 */ /* 0x00006400000000f8 */
[----:B01----:R-:W-:Y:S05]  /*b280*/  ENDCOLLECTIVE ;  /* 0x000000000000791b */ /* 0x003fea0003800000 */
.L_x_480:
[----:B------:R-:W-:Y:S02]  /*b290*/  IMAD.MOV.U32 R251, RZ, RZ, R247 ;  /* 0x000000fffffb7224 */ /* 0x000fe400078e00f7 */
[----:B------:R-:W-:Y:S02]  /*b2a0*/  IMAD.MOV.U32 R247, RZ, RZ, 0x4 ;  /* 0x00000004fff77424 */ /* 0x000fe400078e00ff */
[----:B------:R-:W-:-:S07]  /*b2b0*/  @P0 IMAD.IADD R251, R250, 0x1, R251 ;  /* 0x00000001fafb0824 */ /* 0x000fce00078e02fb */
[----:B------:R-:W-:Y:S05]  /*b2c0*/  WARPSYNC.COLLECTIVE R249, `(.L_x_481) ;  /* 0x00000000f9087348 */ /* 0x000fea0003c00000 */
[----:B------:R0:W1:Y:S02]  /*b2d0*/  SHFL.UP P0, R247, R251, R247, R248 ;  /* 0x040000f7fbf77389 */ /* 0x00006400000000f8 */
[----:B01----:R-:W-:Y:S05]  /*b2e0*/  ENDCOLLECTIVE ;  /* 0x000000000000791b */ /* 0x003fea0003800000 */
.L_x_481:
[----:B------:R-:W-:Y:S02]  /*b2f0*/  IMAD.MOV.U32 R250, RZ, RZ, R247 ;  /* 0x000000fffffa7224 */ /* 0x000fe400078e00f7 */
[----:B------:R-:W-:Y:S02]  /*b300*/  IMAD.MOV.U32 R247, RZ, RZ, 0x8 ;  /* 0x00000008fff77424 */ /* 0x000fe400078e00ff */
[----:B------:R-:W-:-:S04]  /*b310*/  @P0 IMAD.IADD R250, R251, 0x1, R250 ;  /* 0x00000001fbfa0824 */ /* 0x000fc800078e02fa */
[----:B------:R-:W-:-:S07]  /*b320*/  IMAD.MOV.U32 R251, RZ, RZ, R250 ;  /* 0x000000fffffb7224 */ /* 0x000fce00078e00fa */
[----:B------:R-:W-:Y:S05]  /*b330*/  WARPSYNC.COLLECTIVE R249, `(.L_x_482) ;  /* 0x00000000f9087348 */ /* 0x000fea0003c00000 */
[----:B------:R0:W1:Y:S02]  /*b340*/  SHFL.UP P0, R247, R251, R247, R248 ;  /* 0x040000f7fbf77389 */ /* 0x00006400000000f8 */
[----:B01----:R-:W-:Y:S05]  /*b350*/  ENDCOLLECTIVE ;  /* 0x000000000000791b */ /* 0x003fea0003800000 */
.L_x_482:
[----:B------:R-:W-:Y:S02]  /*b360*/  IMAD.MOV.U32 R251, RZ, RZ, R247 ;  /* 0x000000fffffb7224 */ /* 0x000fe400078e00f7 */
[----:B------:R-:W-:Y:S02]  /*b370*/  IMAD.MOV.U32 R247, RZ, RZ, 0x10 ;  /* 0x00000010fff77424 */ /* 0x000fe400078e00ff */
[----:B------:R-:W-:-:S07]  /*b380*/  @P0 IMAD.IADD R251, R250, 0x1, R251 ;  /* 0x00000001fafb0824 */ /* 0x000fce00078e02fb */
[----:B------:R-:W-:Y:S05]  /*b390*/  WARPSYNC.COLLECTIVE R249, `(.L_x_483) ;  /* 0x00000000f9087348 */ /* 0x000fea0003c00000 */
[----:B------:R0:W1:Y:S02]  /*b3a0*/  SHFL.UP P0, R247, R251, R247, R248 ;  /* 0x040000f7fbf77389 */ /* 0x00006400000000f8 */
[----:B01----:R-:W-:Y:S05]  /*b3b0*/  ENDCOLLECTIVE ;  /* 0x000000000000791b */ /* 0x003fea0003800000 */
.L_x_483:
[----:B------:R-:W-:Y:S02]  /*b3c0*/  IMAD.MOV.U32 R248, RZ, RZ, 0x1f ;  /* 0x0000001ffff87424 */ /* 0x000fe400078e00ff */
[----:B------:R-:W-:-:S04]  /*b3d0*/  IMAD.MOV.U32 R250, RZ, RZ, R247 ;  /* 0x000000fffffa7224 */ /* 0x000fc800078e00f7 */
[----:B------:R-:W-:Y:S02]  /*b3e0*/  @P0 IMAD.IADD R250, R251, 0x1, R250 ;  /* 0x00000001fbfa0824 */ /* 0x000fe400078e02fa */
[----:B------:R-:W-:Y:S02]  /*b3f0*/  IMAD.MOV.U32 R251, RZ, RZ, 0x1f ;  /* 0x0000001ffffb7424 */ /* 0x000fe400078e00ff */
[----:B------:R-:W-:-:S07]  /*b400*/  IMAD.IADD R247, R250, 0x1, -R246 ;  /* 0x00000001faf77824 */ /* 0x000fce00078e0af6 */
[----:B------:R-:W-:Y:S05]  /*b410*/  WARPSYNC.COLLECTIVE R249, `(.L_x_484) ;  /* 0x00000000f9087348 */ /* 0x000fea0003c00000 */
[----:B------:R0:W1:Y:S02]  /*b420*/  SHFL.IDX P0, R248, R250, R251, R248 ;  /* 0x000000fbfaf87389 */ /* 0x00006400000000f8 */
[----:B01----:R-:W-:Y:S05]  /*b430*/  ENDCOLLECTIVE ;  /* 0x000000000000791b */ /* 0x003fea0003800000 */
.L_x_484:
[----:B------:R-:W-:Y:S02]  /*b440*/  IMAD.MOV.U32 R250, RZ, RZ, R225 ;  /* 0x000000fffffa7224 */ /* 0x000fe400078e00e1 */
[----:B------:R-:W-:Y:S02]  /*b450*/  IMAD.MOV.U32 R251, RZ, RZ, RZ ;  /* 0x000000fffffb7224 */ /* 0x000fe400078e00ff */
[----:B------:R-:W-:Y:S02]  /*b460*/  IMAD.IADD R246, R225, 0x1, R248 ;  /* 0x00000001e1f67824 */ /* 0x000fe400078e02f8 */
[----:B------:R-:W-:-:S07]  /*b470*/  IMAD.MOV.U32 R248, RZ, RZ, 0x1f ;  /* 0x0000001ffff87424 */ /* 0x000fce00078e00ff */
[----:B------:R-:W-:Y:S05]  /*b480*/  WARPSYNC.COLLECTIVE R249, `(.L_x_485) ;  /* 0x00000000f9087348 */ /* 0x000fea0003c00000 */
[----:B------:R0:W1:Y:S02]  /*b490*/  SHFL.IDX P0, R248, R250, R251, R248 ;  /* 0x000000fbfaf87389 */ /* 0x00006400000000f8 */
[----:B01----:R-:W-:Y:S05]  /*b4a0*/  ENDCOLLECTIVE ;  /* 0x000000000000791b */ /* 0x003fea0003800000 */
.L_x_485:
[----:B------:R-:W-:Y:S01]  /*b4b0*/  IMAD.MOV.U32 R225, RZ, RZ, R248 ;  /* 0x000000ffffe17224 */ /* 0x000fe200078e00f8 */
[----:B------:R-:W-:Y:S06]  /*b4c0*/  BRA `(.L_x_486) ;  /* 0xffffffc400307947 */ /* 0x000fec000383ffff */
.L_x_487:
        /* <DEDUP_REMOVED lines=11> */
.L_x_2070:


//--------------------- .text._ZN17fastertransformer19segmented_topp_impl27segmented_top_p_single_passINS0_28Segmented_topk_kernel_paramsI6__halfiLi256ELi4EEELi128EEEvNS0_20TopKPerSegmentParamsE --------------------------
	.section	.text._ZN17fastertransformer19segmented_topp_impl27segmented_top_p_single_passINS0_28Segmented_topk_kernel_paramsI6__halfiLi256ELi4EEELi128EEEvNS0_20TopKPerSegmentParamsE,"ax",@progbits
	.align	128
        .global         _ZN17fastertransformer19segmented_topp_impl27segmented_top_p_single_passINS0_28Segmented_topk_kernel_paramsI6__halfiLi256ELi4EEELi128EEEvNS0_20TopKPerSegmentParamsE
        .type           _ZN17fastertransformer19segmented_topp_impl27segmented_top_p_single_passINS0_28Segmented_topk_kernel_paramsI6__halfiLi256ELi4EEELi128EEEvNS0_20TopKPerSegmentParamsE,@function
        .size           _ZN17fastertransformer19segmented_topp_impl27segmented_top_p_single_passINS0_28Segmented_topk_kernel_paramsI6__halfiLi256ELi4EEELi128EEEvNS0_20TopKPerSegmentParamsE,(.L_x_2071 - _ZN17fastertransformer19segmented_topp_impl27segmented_top_p_single_passINS0_28Segmented_topk_kernel_paramsI6__halfiLi256ELi4EEELi128EEEvNS0_20TopKPerSegmentParamsE)
        .other          _ZN17fastertransformer19segmented_topp_impl27segmented_top_p_single_passINS0_28Segmented_topk_kernel_paramsI6__halfiLi256ELi4EEELi128EEEvNS0_20TopKPerSegmentParamsE,@"STO_CUDA_ENTRY STV_DEFAULT"
_ZN17fastertransformer19segmented_topp_impl27segmented_top_p_single_passINS0_28Segmented_topk_kernel_paramsI6__halfiLi256ELi4EEELi128EEEvNS0_20TopKPerSegmentParamsE:
.text._ZN17fastertransformer19segmented_topp_impl27segmented_top_p_single_passINS0_28Segmented_topk_kernel_paramsI6__halfiLi256ELi4EEELi128EEEvNS0_20TopKPerSegmentParamsE:
[----:B------:R-:W0:Y:S08]  /*0000*/  LDC R1, c[0x0][0x37c] ;  /* 0x0000df00ff017b82 */ /* 0x000e300000000800 */
[----:B------:R-:W-:Y:S01]  /*0010*/  S2UR UR8, SR_CTAID.Y ;  /* 0x00000000000879c3 */ /* 0x000fe20000002600 */
[----:B------:R-:W1:Y:S01]  /*0020*/  LDCU UR9, c[0x0][0x370] ;  /* 0x00006e00ff0977ac */ /* 0x000e620008000800 */
[----:B0-----:R-:W-:Y:S01]  /*0030*/  VIADD R1, R1, 0xfffffff0 ;  /* 0xfffffff001017836 */ /* 0x001fe20000000000 */
[----:B------:R-:W0:Y:S05]  /*0040*/  LDCU.128 UR4, c[0x0][0x3b0] ;  /* 0x00007600ff0477ac */ /* 0x000e2a0008000c00 */
[----:B------:R-:W1:Y:S01]  /*0050*/  S2UR UR10, SR_CTAID.X ;  /* 0x00000000000a79c3 */ /* 0x000e620000002500 */
[----:B------:R-:W2:Y:S01]  /*0060*/  LDCU.64 UR12, c[0x0][0x358] ;  /* 0x00006b00ff0c77ac */ /* 0x000ea20008000a00 */
[----:B-1----:R-:W-:-:S04]  /*0070*/  UIMAD UR8, UR8, UR9, UR10 ;  /* 0x00000009080872a4 */ /* 0x002fc8000f8e020a */
[----:B0-----:R-:W-:Y:S02]  /*0080*/  UIMAD.WIDE.U32 UR4, UR8, 0x4, UR4 ;  /* 0x00000004080478a5 */ /* 0x001fe4000f8e0004 */
[----:B------:R-:W-:-:S04]  /*0090*/  UIMAD.WIDE.U32 UR6, UR8, 0x4, UR6 ;  /* 0x00000004080678a5 */ /* 0x000fc8000f8e0006 */
[----:B------:R-:W-:Y:S02]  /*00a0*/  IMAD.U32 R2, RZ, RZ, UR4 ;  /* 0x00000004ff027e24 */ /* 0x000fe4000f8e00ff */
[----:B------:R-:W-:Y:S02]  /*00b0*/  IMAD.U32 R5, RZ, RZ, UR7 ;  /* 0x00000007ff057e24 */ /* 0x000fe4000f8e00ff */
[----:B------:R-:W-:Y:S02]  /*00c0*/  IMAD.U32 R3, RZ, RZ, UR5 ;  /* 0x00000005ff037e24 */ /* 0x000fe4000f8e00ff */
[----:B------:R-:W-:-:S03]  /*00d0*/  IMAD.U32 R4, RZ, RZ, UR6 ;  /* 0x00000006ff047e24 */ /* 0x000fc6000f8e00ff */
[----:B--2---:R-:W2:Y:S04]  /*00e0*/  LDG.E R2, desc[UR12][R2.64] ;  /* 0x0000000c02027981 */ /* 0x004ea8000c1e1900 */
[----:B------:R-:W2:Y:S02]  /*00f0*/  LDG.E R5, desc[UR12][R4.64] ;  /* 0x0000000c04057981 */ /* 0x000ea4000c1e1900 */
[----:B--2---:R-:W-:-:S13]  /*0100*/  ISETP.NE.AND P0, PT, R2, R5, PT ;  /* 0x000000050200720c */ /* 0x004fda0003f05270 */
[----:B------:R-:W-:Y:S05]  /*0110*/  @P0 BRA `(.L_x_488) ;  /* 0x0000000000300947 */ /* 0x000fea0003800000 */
[----:B------:R-:W0:Y:S02]  /*0120*/  S2R R0, SR_TID.X ;  /* 0x0000000000007919 */ /* 0x000e240000002100 */
[----:B0-----:R-:W-:-:S13]  /*0130*/  ISETP.NE.AND P0, PT, R0, RZ, PT ;  /* 0x000000ff0000720c */ /* 0x001fda0003f05270 */
[----:B------:R-:W-:Y:S05]  /*0140*/  @P0 EXIT ;  /* 0x000000000000094d */ /* 0x000fea0003800000 */
[----:B------:R-:W0:Y:S01]  /*0150*/  LDCU.64 UR4, c[0x0][0x3a0] ;  /* 0x00007400ff0477ac */ /* 0x000e220008000a00 */
[----:B------:R-:W1:Y:S01]  /*0160*/  LDC.64 R2, c[0x0][0x3a8] ;  /* 0x0000ea00ff027b82 */ /* 0x000e620000000a00 */
[----:B------:R-:W-:Y:S01]  /*0170*/  IMAD.MOV.U32 R7, RZ, RZ, 0x1 ;  /* 0x00000001ff077424 */ /* 0x000fe200078e00ff */
[----:B0-----:R-:W-:-:S06]  /*0180*/  UIMAD.WIDE.U32 UR4, UR8, 0x4, UR4 ;  /* 0x00000004080478a5 */ /* 0x001fcc000f8e0004 */
[----:B------:R-:W-:Y:S02]  /*0190*/  IMAD.U32 R4, RZ, RZ, UR4 ;  /* 0x00000004ff047e24 */ /* 0x000fe4000f8e00ff */
[----:B------:R-:W-:-:S05]  /*01a0*/  IMAD.U32 R5, RZ, RZ, UR5 ;  /* 0x00000005ff057e24 */ /* 0x000fca000f8e00ff */
[----:B------:R-:W-:Y:S04]  /*01b0*/  STG.E desc[UR12][R4.64], R7 ;  /* 0x0000000704007986 */ /* 0x000fe8000c10190c */
[----:B-1----:R-:W-:Y:S01]  /*01c0*/  REDG.E.MAX.S32.STRONG.GPU desc[UR12][R2.64], R7 ;  /* 0x000000070200798e */ /* 0x002fe2000d12e30c */
[----:B------:R-:W-:Y:S05]  /*01d0*/  EXIT ;  /* 0x000000000000794d */ /* 0x000fea0003800000 */
.L_x_488:
[----:B------:R-:W0:Y:S01]  /*01e0*/  LDC.64 R8, c[0x0][0x3c8] ;  /* 0x0000f200ff087b82 */ /* 0x000e220000000a00 */
[----:B------:R-:W1:Y:S01]  /*01f0*/  LDCU.64 UR4, c[0x0][0x380] ;  /* 0x00007000ff0477ac */ /* 0x000e620008000a00 */
        /* <DEDUP_REMOVED lines=67> */
[----:B------:R-:W-:Y:S02]  /*0630*/  PRMT R21, RZ, 0x7610, R21 ;  /* 0x00007610ff157816 */ /* 0x000fe40000000015 */
[----:B------:R-:W-:Y:S01]  /*0640*/  PRMT R28, RZ, 0x7610, R28 ;  /* 0x00007610ff1c7816 */ /* 0x000fe2000000001c */
[----:B------:R-:W-:Y:S01]  /*0650*/  @!P1 IMAD.IADD R0, R0, 0x1, -R5 ;  /* 0x0000000100009824 */ /* 0x000fe200078e0a05 */
[----:B------:R-:W-:Y:S01]  /*0660*/  PRMT R35, RZ, 0x7610, R35 ;  /* 0x00007610ff237816 */ /* 0x000fe20000000023 */
[----:B------:R-:W-:Y:S01]  /*0670*/  @!P1 VIADD R3, R3, 0x1 ;  /* 0x0000000103039836 */ /* 0x000fe20000000000 */
[----:B------:R-:W-:Y:S02]  /*0680*/  ISETP.NE.AND P1, PT, R9, RZ, PT ;  /* 0x000000ff0900720c */ /* 0x000fe40003f25270 */
[----:B------:R-:W-:Y:S02]  /*0690*/  ISETP.GE.U32.AND P0, PT, R0, R5, PT ;  /* 0x000000050000720c */ /* 0x000fe40003f06070 */
[----:B------:R-:W-:-:S02]  /*06a0*/  LOP3.LUT R0, R8, R9, RZ, 0x3c, !PT ;  /* 0x0000000908007212 */ /* 0x000fc400078e3cff */
[----:B------:R-:W-:Y:S02]  /*06b0*/  PRMT R5, RZ, 0x7610, R5 ;  /* 0x00007610ff057816 */ /* 0x000fe40000000005 */
[----:B------:R-:W-:Y:S02]  /*06c0*/  ISETP.GE.AND P2, PT, R0, RZ, PT ;  /* 0x000000ff0000720c */ /* 0x000fe40003f46270 */
[----:B------:R-:W0:Y:S01]  /*06d0*/  S2R R0, SR_TID.X ;  /* 0x0000000000007919 */ /* 0x000e220000002100 */
[----:B------:R-:W-:Y:S02]  /*06e0*/  PRMT R8, RZ, 0x7610, R8 ;  /* 0x00007610ff087816 */ /* 0x000fe40000000008 */
[----:B------:R-:W-:Y:S02]  /*06f0*/  @!P1 LOP3.LUT R9, RZ, R9, RZ, 0x33, !PT ;  /* 0x00000009ff099212 */ /* 0x000fe400078e33ff */
[----:B------:R-:W-:Y:S01]  /*0700*/  @P0 VIADD R3, R3, 0x1 ;  /* 0x0000000103030836 */ /* 0x000fe20000000000 */
[----:B------:R-:W-:-:S02]  /*0710*/  PRMT R42, RZ, 0x7610, R42 ;  /* 0x00007610ff2a7816 */ /* 0x000fc4000000002a */
[----:B------:R-:W-:Y:S02]  /*0720*/  PRMT R49, RZ, 0x7610, R49 ;  /* 0x00007610ff317816 */ /* 0x000fe40000000031 */
[----:B------:R-:W-:Y:S01]  /*0730*/  PRMT R56, RZ, 0x7610, R56 ;  /* 0x00007610ff387816 */ /* 0x000fe20000000038 */
        /* <DEDUP_REMOVED lines=21> */
[----:B------:R0:W5:Y:S01]  /*0890*/  @!P6 LDG.E.U16 R2, desc[UR12][R66.64] ;  /* 0x0000000c4202e981 */ /* 0x000162000c1e1500 */
[C---:B------:R-:W-:Y:S02]  /*08a0*/  VIADD R211, R85.reuse, 0x7 ;  /* 0x0000000755d37836 */ /* 0x040fe40000000000 */
[----:B------:R-:W-:Y:S01]  /*08b0*/  VIADD R209, R85, 0x8 ;  /* 0x0000000855d17836 */ /* 0x000fe20000000000 */
[----:B------:R-:W-:Y:S01]  /*08c0*/  ISETP.GE.AND P4, PT, R235, UR14, PT ;  /* 0x0000000eeb007c0c */ /* 0x000fe2000bf86270 */
[----:B------:R-:W-:Y:S01]  /*08d0*/  VIADD R205, R85, 0x9 ;  /* 0x0000000955cd7836 */ /* 0x000fe20000000000 */
[----:B------:R-:W-:Y:S01]  /*08e0*/  ISETP.GE.AND P6, PT, R211, UR14, PT ;  /* 0x0000000ed3007c0c */ /* 0x000fe2000bfc6270 */
[C---:B------:R-:W-:Y:S01]  /*08f0*/  VIADD R203, R85.reuse, 0xa ;  /* 0x0000000a55cb7836 */ /* 0x040fe20000000000 */
[----:B------:R0:W5:Y:S01]  /*0900*/  @!P5 LDG.E.U16 R3, desc[UR12][R66.64+0x2] ;  /* 0x0000020c4203d981 */ /* 0x000162000c1e1500 */
[----:B------:R-:W-:-:S02]  /*0910*/  VIADD R199, R85, 0xb ;  /* 0x0000000b55c77836 */ /* 0x000fc40000000000 */
[C---:B------:R-:W-:Y:S01]  /*0920*/  VIADD R193, R85.reuse, 0xd ;  /* 0x0000000d55c17836 */ /* 0x040fe20000000000 */
[----:B------:R0:W5:Y:S01]  /*0930*/  @!P3 LDG.E.U16 R4, desc[UR12][R66.64+0x4] ;  /* 0x0000040c4204b981 */ /* 0x000162000c1e1500 */
[----:B------:R-:W-:Y:S01]  /*0940*/  VIADD R191, R85, 0xe ;  /* 0x0000000e55bf7836 */ /* 0x000fe20000000000 */
[----:B------:R-:W-:Y:S01]  /*0950*/  ISETP.GE.AND P5, PT, R209, UR14, PT ;  /* 0x0000000ed1007c0c */ /* 0x000fe2000bfa6270 */
[----:B------:R-:W-:Y:S01]  /*0960*/  VIADD R189, R85, 0xf ;  /* 0x0000000f55bd7836 */ /* 0x000fe20000000000 */
[----:B------:R0:W5:Y:S01]  /*0970*/  @!P2 LDG.E.U16 R5, desc[UR12][R66.64+0x6] ;  /* 0x0000060c4205a981 */ /* 0x000162000c1e1500 */
[----:B------:R-:W-:Y:S01]  /*0980*/  ISETP.GE.AND P3, PT, R205, UR14, PT ;  /* 0x0000000ecd007c0c */ /* 0x000fe2000bf66270 */
[----:B------:R-:W-:Y:S01]  /*0990*/  VIADD R187, R85, 0x10 ;  /* 0x0000001055bb7836 */ /* 0x000fe20000000000 */
[----:B------:R-:W-:Y:S01]  /*09a0*/  ISETP.GE.AND P2, PT, R203, UR14, PT ;  /* 0x0000000ecb007c0c */ /* 0x000fe2000bf46270 */
[----:B------:R0:W5:Y:S01]  /*09b0*/  @!P1 LDG.E.U16 R6, desc[UR12][R66.64+0x8] ;  /* 0x0000080c42069981 */ /* 0x000162000c1e1500 */
[----:B------:R-:W-:Y:S01]  /*09c0*/  ISETP.GE.AND P1, PT, R199, UR14, PT ;  /* 0x0000000ec7007c0c */ /* 0x000fe2000bf26270 */
[----:B------:R-:W-:-:S02]  /*09d0*/  VIADD R185, R85, 0x11 ;  /* 0x0000001155b97836 */ /* 0x000fc40000000000 */
[----:B------:R0:W5:Y:S01]  /*09e0*/  @!P4 LDG.E.U16 R8, desc[UR12][R66.64+0xc] ;  /* 0x00000c0c4208c981 */ /* 0x000162000c1e1500 */
[----:B------:R-:W-:Y:S01]  /*09f0*/  ISETP.GE.AND P4, PT, R193, UR14, PT ;  /* 0x0000000ec1007c0c */ /* 0x000fe2000bf86270 */
[----:B------:R-:W-:Y:S02]  /*0a00*/  VIADD R183, R85, 0x12 ;  /* 0x0000001255b77836 */ /* 0x000fe40000000000 */
[----:B------:R0:W5:Y:S01]  /*0a10*/  @!P6 LDG.E.U16 R9, desc[UR12][R66.64+0xe] ;  /* 0x00000e0c4209e981 */ /* 0x000162000c1e1500 */
[----:B------:R-:W-:Y:S01]  /*0a20*/  ISETP.GE.AND P6, PT, R191, UR14, PT ;  /* 0x0000000ebf007c0c */ /* 0x000fe2000bfc6270 */
[C---:B------:R-:W-:Y:S02]  /*0a30*/  VIADD R179, R85.reuse, 0x14 ;  /* 0x0000001455b37836 */ /* 0x040fe40000000000 */
[----:B------:R-:W-:Y:S01]  /*0a40*/  VIADD R177, R85, 0x15 ;  /* 0x0000001555b17836 */ /* 0x000fe20000000000 */
        /* <DEDUP_REMOVED lines=8> */
[----:B------:R-:W-:Y:S02]  /*0ad0*/  VIADD R169, R85, 0x18 ;  /* 0x0000001855a97836 */ /* 0x000fe40000000000 */
        /* <DEDUP_REMOVED lines=104> */
[----:B------:R-:W-:Y:S01]  /*1160*/  VIADD R195, R85, 0xc ;  /* 0x0000000c55c37836 */ /* 0x000fe20000000000 */
[----:B------:R-:W-:Y:S01]  /*1170*/  ISETP.GE.AND P0, PT, R237, UR14, PT ;  /* 0x0000000eed007c0c */ /* 0x000fe2000bf06270 */
        /* <DEDUP_REMOVED lines=12> */
[----:B------:R0:W5:Y:S01]  /*1240*/  @!P5 LDG.E.U16 R59, desc[UR12][R66.64+0x72] ;  /* 0x0000720c423bd981 */ /* 0x000162000c1e1500 */
[C---:B------:R-:W-:Y:S02]  /*1250*/  VIADD R131, R85.reuse, 0x2f ;  /* 0x0000002f55837836 */ /* 0x040fe40000000000 */
[C---:B------:R-:W-:Y:S01]  /*1260*/  VIADD R145, R85.reuse, 0x36 ;  /* 0x0000003655917836 */ /* 0x040fe20000000000 */
[----:B------:R0:W5:Y:S01]  /*1270*/  @!P3 LDG.E.U16 R60, desc[UR12][R66.64+0x74] ;  /* 0x0000740c423cb981 */ /* 0x000162000c1e1500 */
[----:B------:R-:W-:-:S03]  /*1280*/  VIADD R159, R85, 0x3d ;  /* 0x0000003d559f7836 */ /* 0x000fc60000000000 */
[----:B------:R0:W5:Y:S04]  /*1290*/  @!P2 LDG.E.U16 R61, desc[UR12][R66.64+0x76] ;  /* 0x0000760c423da981 */ /* 0x000168000c1e1500 */
[----:B------:R0:W5:Y:S04]  /*12a0*/  @!P1 LDG.E.U16 R62, desc[UR12][R66.64+0x78] ;  /* 0x0000780c423e9981 */ /* 0x000168000c1e1500 */
[----:B------:R0:W5:Y:S04]  /*12b0*/  @!P4 LDG.E.U16 R68, desc[UR12][R66.64+0x7c] ;  /* 0x00007c0c4244c981 */ /* 0x000168000c1e1500 */
[----:B------:R0:W5:Y:S04]  /*12c0*/  @!P6 LDG.E.U16 R69, desc[UR12][R66.64+0x7e] ;  /* 0x00007e0c4245e981 */ /* 0x000168000c1e1500 */
[----:B------:R0:W5:Y:S01]  /*12d0*/  @!P0 LDG.E.U16 R7, desc[UR12][R66.64+0xa] ;  /* 0x00000a0c42078981 */ /* 0x000162000c1e1500 */
[----:B------:R-:W-:-:S13]  /*12e0*/  ISETP.GE.AND P0, PT, R195, UR14, PT ;  /* 0x0000000ec3007c0c */ /* 0x000fda000bf06270 */
        /* <DEDUP_REMOVED lines=11> */
[----:B------:R-:W-:Y:S02]  /*13a0*/  ISETP.GE.AND P0, PT, R145, UR14, PT ;  /* 0x0000000e91007c0c */ /* 0x000fe4000bf06270 */
[----:B------:R-:W-:Y:S02]  /*13b0*/  SHF.R.U32.HI R70, RZ, 0x8, R0 ;  /* 0x00000008ff467819 */ /* 0x000fe40000011600 */
[----:B------:R-:W-:-:S09]  /*13c0*/  PRMT R63, RZ, 0x7610, R63 ;  /* 0x00007610ff3f7816 */ /* 0x000fd2000000003f */
[----:B------:R0:W5:Y:S01]  /*13d0*/  @!P0 LDG.E.U16 R56, desc[UR12][R66.64+0x6c] ;  /* 0x00006c0c42388981 */ /* 0x000162000c1e1500 */
[----:B------:R-:W-:Y:S01]  /*13e0*/  ISETP.GE.AND P0, PT, R159, UR14, PT ;  /* 0x0000000e9f007c0c */ /* 0x000fe2000bf06270 */
[----:B------:R-:W-:Y:S02]  /*13f0*/  IMAD.MOV R71, RZ, RZ, -R70 ;  /* 0x000000ffff477224 */ /* 0x000fe400078e0a46 */
[----:B------:R-:W-:-:S10]  /*1400*/  IMAD.SHL.U32 R70, R0, 0x4, RZ ;  /* 0x0000000400467824 */ /* 0x000fd400078e00ff */
[----:B------:R0:W5:Y:S01]  /*1410*/  @!P0 LDG.E.U16 R63, desc[UR12][R66.64+0x7a] ;  /* 0x00007a0c423f8981 */ /* 0x000162000c1e1500 */
[----:B------:R-:W-:Y:S02]  /*1420*/  LOP3.LUT P0, R78, R71, 0x3, RZ, 0xc0, !PT ;  /* 0x00000003474e7812 */ /* 0x000fe4000780c0ff */
[----:B------:R-:W-:Y:S02]  /*1430*/  SHF.R.U32.HI R75, RZ, 0x5, R0 ;  /* 0x00000005ff4b7819 */ /* 0x000fe40000011600 */
[----:B------:R-:W-:Y:S01]  /*1440*/  LOP3.LUT R76, R70, 0x7c, RZ, 0xc0, !PT ;  /* 0x0000007c464c7812 */ /* 0x000fe200078ec0ff */
[----:B------:R-:W-:Y:S01]  /*1450*/  USHF.R.S32.HI UR16, URZ, 0x1f, UR15 ;  /* 0x0000001fff107899 */ /* 0x000fe2000801140f */
[----:B------:R-:W-:Y:S01]  /*1460*/  BSSY.RECONVERGENT B0, `(.L_x_489) ;  /* 0x0000035000007945 */ /* 0x000fe20003800200 */
[----:B------:R-:W-:Y:S02]  /*1470*/  IMAD.MOV.U32 R70, RZ, RZ, R75 ;  /* 0x000000ffff467224 */ /* 0x000fe400078e004b */
[----:B------:R-:W-:-:S04]  /*1480*/  VIADD R81, R76, 0x40 ;  /* 0x000000404c517836 */ /* 0x000fc80000000000 */
[----:B0-----:R-:W-:Y:S05]  /*1490*/  @!P0 BRA `(.L_x_490) ;  /* 0x0000000000c48947 */ /* 0x001fea0003800000 */
[----:B------:R-:W0:Y:S01]  /*14a0*/  S2R R77, SR_CgaCtaId ;  /* 0x00000000004d7919 */ /* 0x000e220000008800 */
[----:B------:R-:W1:Y:S01]  /*14b0*/  LDCU.64 UR10, c[0x0][0x380] ;  /* 0x00007000ff0a77ac */ /* 0x000e620008000a00 */
[C---:B------:R-:W-:Y:S01]  /*14c0*/  IMAD R73, R75.reuse, 0x80, R76 ;  /* 0x000000804b497824 */ /* 0x040fe200078e024c */
[----:B------:R-:W-:Y:S01]  /*14d0*/  MOV R72, 0x400 ;  /* 0x0000040000487802 */ /* 0x000fe20000000f00 */
[----:B------:R-:W-:Y:S01]  /*14e0*/  IMAD.SHL.U32 R70, R0, 0x800, RZ ;  /* 0x0000080000467824 */ /* 0x000fe200078e00ff */
[----:B------:R-:W-:Y:S01]  /*14f0*/  USHF.L.U32 UR6, UR15, 0x1, URZ ;  /* 0x000000010f067899 */ /* 0x000fe200080006ff */
[----:B------:R-:W-:Y:S01]  /*1500*/  IMAD.SHL.U32 R71, R75, 0x2, RZ ;  /* 0x000000024b477824 */ /* 0x000fe200078e00ff */
[----:B------:R-:W-:Y:S01]  /*1510*/  USHF.L.U64.HI UR7, UR15, 0x1, UR16 ;  /* 0x000000010f077899 */ /* 0x000fe20008010210 */
[----:B------:R-:W-:Y:S01]  /*1520*/  VIADD R72, R72, 0x4b0 ;  /* 0x000004b048487836 */ /* 0x000fe20000000000 */
[----:B------:R-:W-:Y:S02]  /*1530*/  LOP3.LUT R70, R70, 0xf800, RZ, 0xe2, !PT ;  /* 0x0000f80046467812 */ /* 0x000fe400078ee2ff */
[----:B------:R-:W-:-:S02]  /*1540*/  IMAD.U32 R66, RZ, RZ, UR6 ;  /* 0x00000006ff427e24 */ /* 0x000fc4000f8e00ff */
[----:B------:R-:W-:Y:S01]  /*1550*/  IMAD.U32 R67, RZ, RZ, UR7 ;  /* 0x00000007ff437e24 */ /* 0x000fe2000f8e00ff */
[----:B------:R-:W-:Y:S01]  /*1560*/  LOP3.LUT R71, R70, R71, RZ, 0xfc, !PT ;  /* 0x0000004746477212 */ /* 0x000fe200078efcff */
[----:B------:R-:W-:Y:S02]  /*1570*/  IMAD R70, R78, 0x8, R75 ;  /* 0x000000084e467824 */ /* 0x000fe400078e024b */
[----:B------:R-:W-:-:S03]  /*1580*/  IMAD.WIDE.U32 R66, R73, 0x2, R66 ;  /* 0x0000000249427825 */ /* 0x000fc600078e0042 */
[----:B-1----:R-:W-:-:S04]  /*1590*/  IADD3 R74, P0, PT, R66, UR10, RZ ;  /* 0x0000000a424a7c10 */ /* 0x002fc8000ff1e0ff */
[----:B------:R-:W-:-:S04]  /*15a0*/  IADD3 R74, P1, PT, R74, 0x80, RZ ;  /* 0x000000804a4a7810 */ /* 0x000fc80007f3e0ff */
[----:B------:R-:W-:Y:S02]  /*15b0*/  IADD3.X R79, PT, PT, RZ, UR11, R67, P1, P0 ;  /* 0x0000000bff4f7c10 */ /* 0x000fe40008fe0443 */
[----:B0-----:R-:W-:-:S04]  /*15c0*/  LEA R72, R77, R72, 0x18 ;  /* 0x000000484d487211 */ /* 0x001fc800078ec0ff */
[----:B------:R-:W-:Y:S01]  /*15d0*/  IADD3 R72, PT, PT, R71, 0x6600, R72 ;  /* 0x0000660047487810 */ /* 0x000fe20007ffe048 */
[----:B------:R-:W-:-:S07]  /*15e0*/  IMAD.MOV R71, RZ, RZ, -R78 ;  /* 0x000000ffff477224 */ /* 0x000fce00078e0a4e */
.L_x_495:
[----:B------:R-:W-:Y:S01]  /*15f0*/  ISETP.GT.U32.AND P0, PT, R76, 0x3f, PT ;  /* 0x0000003f4c00780c */ /* 0x000fe20003f04070 */
[----:B------:R-:W-:Y:S01]  /*1600*/  VIADD R71, R71, 0x1 ;  /* 0x0000000147477836 */ /* 0x000fe20000000000 */
[----:B------:R-:W-:Y:S04]  /*1610*/  BSSY.RECONVERGENT B1, `(.L_x_491) ;  /* 0x0000014000017945 */ /* 0x000fe80003800200 */
[----:B------:R-:W-:-:S07]  /*1620*/  ISETP.NE.AND P1, PT, R71, RZ, PT ;  /* 0x000000ff4700720c */ /* 0x000fce0003f25270 */
[----:B------:R-:W-:Y:S06]  /*1630*/  @P0 BRA `(.L_x_492) ;  /* 0x0000000000440947 */ /* 0x000fec0003800000 */
[----:B------:R-:W-:Y:S01]  /*1640*/  VIADD R66, R73, 0x40 ;  /* 0x0000004049427836 */ /* 0x000fe20000000000 */
[----:B------:R-:W-:Y:S01]  /*1650*/  BSSY.RECONVERGENT B2, `(.L_x_493) ;  /* 0x0000009000027945 */ /* 0x000fe20003800200 */
[----:B------:R-:W-:Y:S02]  /*1660*/  IMAD.MOV.U32 R67, RZ, RZ, RZ ;  /* 0x000000ffff437224 */ /* 0x000fe400078e00ff */
[----:B------:R-:W-:Y:S01]  /*1670*/  IMAD.MOV.U32 R77, RZ, RZ, RZ ;  /* 0x000000ffff4d7224 */ /* 0x000fe200078e00ff */
[----:B------:R-:W-:-:S13]  /*1680*/  ISETP.GE.AND P0, PT, R66, UR14, PT ;  /* 0x0000000e42007c0c */ /* 0x000fda000bf06270 */
[----:B------:R-:W-:Y:S05]  /*1690*/  @P0 BRA `(.L_x_494) ;  /* 0x0000000000100947 */ /* 0x000fea0003800000 */
[----:B------:R-:W-:Y:S02]  /*16a0*/  IMAD.MOV.U32 R66, RZ, RZ, R74 ;  /* 0x000000ffff427224 */ /* 0x000fe400078e004a */
[----:B------:R-:W-:-:S06]  /*16b0*/  IMAD.MOV.U32 R67, RZ, RZ, R79 ;  /* 0x000000ffff437224 */ /* 0x000fcc00078e004f */
[----:B------:R-:W2:Y:S02]  /*16c0*/  LDG.E.64 R66, desc[UR12][R66.64] ;  /* 0x0000000c42427981 */ /* 0x000ea4000c1e1b00 */
[----:B--2---:R-:W-:-:S07]  /*16d0*/  IMAD.MOV.U32 R77, RZ, RZ, R66 ;  /* 0x000000ffff4d7224 */ /* 0x004fce00078e0042 */
.L_x_494:
[----:B------:R-:W-:Y:S05]  /*16e0*/  BSYNC.RECONVERGENT B2 ;  /* 0x0000000000027941 */ /* 0x000fea0003800200 */
.L_x_493:
[----:B------:R-:W-:Y:S01]  /*16f0*/  PRMT R66, R77, 0x7632, R66 ;  /* 0x000076324d427816 */ /* 0x000fe20000000042 */
[----:B------:R0:W-:Y:S01]  /*1700*/  STS.U16 [R72+-0x600], R77 ;  /* 0xfffa004d48007388 */ /* 0x0001e20000000400 */
[----:B------:R-:W-:-:S03]  /*1710*/  PRMT R78, R67, 0x7632, R78 ;  /* 0x00007632434e7816 */ /* 0x000fc6000000004e */
[----:B------:R0:W-:Y:S04]  /*1720*/  STS.U16 [R72+-0x200], R67 ;  /* 0xfffe004348007388 */ /* 0x0001e80000000400 */
[----:B------:R0:W-:Y:S04]  /*1730*/  STS.U16 [R72+-0x400], R66 ;  /* 0xfffc004248007388 */ /* 0x0001e80000000400 */
[----:B------:R0:W-:Y:S02]  /*1740*/  STS.U16 [R72], R78 ;  /* 0x0000004e48007388 */ /* 0x0001e40000000400 */
.L_x_492:
[----:B------:R-:W-:Y:S05]  /*1750*/  BSYNC.RECONVERGENT B1 ;  /* 0x0000000000017941 */ /* 0x000fea0003800200 */
.L_x_491:
[----:B------:R-:W-:Y:S01]  /*1760*/  IADD3 R74, P0, PT, R74, 0x800, RZ ;  /* 0x000008004a4a7810 */ /* 0x000fe20007f1e0ff */
[----:B------:R-:W-:Y:S02]  /*1770*/  VIADD R73, R73, 0x400 ;  /* 0x0000040049497836 */ /* 0x000fe40000000000 */
[----:B0-----:R-:W-:Y:S02]  /*1780*/  VIADD R72, R72, 0x10 ;  /* 0x0000001048487836 */ /* 0x001fe40000000000 */
[----:B------:R-:W-:Y:S01]  /*1790*/  IMAD.X R79, RZ, RZ, R79, P0 ;  /* 0x000000ffff4f7224 */ /* 0x000fe200000e064f */
[----:B------:R-:W-:Y:S07]  /*17a0*/  @P1 BRA `(.L_x_495) ;  /* 0xfffffffc00901947 */ /* 0x000fee000383ffff */
.L_x_490:
[----:B------:R-:W-:Y:S05]  /*17b0*/  BSYNC.RECONVERGENT B0 ;  /* 0x0000000000007941 */ /* 0x000fea0003800200 */
.L_x_489:
[----:B------:R-:W0:Y:S01]  /*17c0*/  S2UR UR5, SR_CgaCtaId ;  /* 0x00000000000579c3 */ /* 0x000e220000008800 */
[----:B------:R-:W-:Y:S01]  /*17d0*/  UMOV UR4, 0x400 ;  /* 0x0000040000047882 */ /* 0x000fe20000000000 */
[----:B------:R-:W-:Y:S01]  /*17e0*/  BSSY.RECONVERGENT B0, `(.L_x_496) ;  /* 0x0000055000007945 */ /* 0x000fe20003800200 */
[----:B------:R-:W-:Y:S01]  /*17f0*/  UIADD3 UR4, UPT, UPT, UR4, 0x4b0, URZ ;  /* 0x000004b004047890 */ /* 0x000fe2000fffe0ff */
[----:B------:R-:W-:-:S03]  /*1800*/  ISETP.GT.U32.AND P1, PT, R76, 0x3f, PT ;  /* 0x0000003f4c00780c */ /* 0x000fc60003f24070 */
[----:B0-----:R-:W-:-:S12]  /*1810*/  ULEA UR7, UR5, UR4, 0x18 ;  /* 0x0000000405077291 */ /* 0x001fd8000f8ec0ff */
.L_x_511:
[----:B012---:R-:W-:Y:S01]  /*1820*/  IMAD R66, R76, 0x100, R70 ;  /* 0x000001004c427824 */ /* 0x007fe200078e0246 */
[----:B------:R-:W-:Y:S04]  /*1830*/  BSSY.RECONVERGENT B1, `(.L_x_497) ;  /* 0x0000012000017945 */ /* 0x000fe80003800200 */
[----:B------:R-:W-:Y:S01]  /*1840*/  LEA R73, R66, UR7, 0x1 ;  /* 0x0000000742497c11 */ /* 0x000fe2000f8e08ff */
[----:B------:R-:W-:Y:S06]  /*1850*/  @P1 BRA `(.L_x_498) ;  /* 0x00000000003c1947 */ /* 0x000fec0003800000 */
[----:B------:R-:W-:Y:S01]  /*1860*/  IMAD R71, R70, 0x80, R81 ;  /* 0x0000008046477824 */ /* 0x000fe200078e0251 */
[----:B------:R-:W-:Y:S01]  /*1870*/  BSSY.RECONVERGENT B2, `(.L_x_499) ;  /* 0x0000007000027945 */ /* 0x000fe20003800200 */
[----:B------:R-:W-:-:S03]  /*1880*/  CS2R R66, SRZ ;  /* 0x0000000000427805 */ /* 0x000fc6000001ff00 */
[----:B------:R-:W-:-:S13]  /*1890*/  ISETP.GE.AND P0, PT, R71, UR14, PT ;  /* 0x0000000e47007c0c */ /* 0x000fda000bf06270 */
[----:B------:R-:W-:Y:S05]  /*18a0*/  @P0 BRA `(.L_x_500) ;  /* 0x00000000000c0947 */ /* 0x000fea0003800000 */
[----:B------:R-:W-:-:S04]  /*18b0*/  VIADD R67, R71, 0xffffffc0 ;  /* 0xffffffc047437836 */ /* 0x000fc80000000000 */
[----:B------:R-:W-:-:S06]  /*18c0*/  IMAD.WIDE.U32 R66, R67, 0x2, R64 ;  /* 0x0000000243427825 */ /* 0x000fcc00078e0040 */
[----:B------:R-:W5:Y:S02]  /*18d0*/  LDG.E.64 R66, desc[UR12][R66.64+0x80] ;  /* 0x0000800c42427981 */ /* 0x000f64000c1e1b00 */
.L_x_500:
[----:B------:R-:W-:Y:S05]  /*18e0*/  BSYNC.RECONVERGENT B2 ;  /* 0x0000000000027941 */ /* 0x000fea0003800200 */
.L_x_499:
[----:B-----5:R-:W-:Y:S01]  /*18f0*/  PRMT R71, R66, 0x7632, R71 ;  /* 0x0000763242477816 */ /* 0x020fe20000000047 */
[----:B------:R0:W-:Y:S01]  /*1900*/  STS.U16 [R73+0x6000], R66 ;  /* 0x0060004249007388 */ /* 0x0001e20000000400 */
[----:B------:R-:W-:-:S03]  /*1910*/  PRMT R72, R67, 0x7632, R72 ;  /* 0x0000763243487816 */ /* 0x000fc60000000048 */
[----:B------:R0:W-:Y:S04]  /*1920*/  STS.U16 [R73+0x6400], R67 ;  /* 0x0064004349007388 */ /* 0x0001e80000000400 */
[----:B------:R0:W-:Y:S04]  /*1930*/  STS.U16 [R73+0x6200], R71 ;  /* 0x0062004749007388 */ /* 0x0001e80000000400 */
[----:B------:R0:W-:Y:S02]  /*1940*/  STS.U16 [R73+0x6600], R72 ;  /* 0x0066004849007388 */ /* 0x0001e40000000400 */
.L_x_498:
[----:B------:R-:W-:Y:S05]  /*1950*/  BSYNC.RECONVERGENT B1 ;  /* 0x0000000000017941 */ /* 0x000fea0003800200 */
.L_x_497:
[----:B------:R-:W-:Y:S01]  /*1960*/  ISETP.GT.U32.AND P2, PT, R76, 0x3f, PT ;  /* 0x0000003f4c00780c */ /* 0x000fe20003f44070 */
[----:B------:R-:W-:-:S12]  /*1970*/  BSSY.RECONVERGENT B1, `(.L_x_501) ;  /* 0x0000025000017945 */ /* 0x000fd80003800200 */
[----:B------:R-:W-:Y:S05]  /*1980*/  @P2 BRA `(.L_x_502) ;  /* 0x00000000008c2947 */ /* 0x000fea0003800000 */
[----:B0-----:R-:W-:Y:S01]  /*1990*/  LEA R71, R70, 0x400, 0x7 ;  /* 0x0000040046477811 */ /* 0x001fe200078e38ff */
[----:B------:R-:W-:Y:S04]  /*19a0*/  BSSY.RECONVERGENT B2, `(.L_x_503) ;  /* 0x0000008000027945 */ /* 0x000fe80003800200 */
[----:B------:R-:W-:-:S05]  /*19b0*/  IMAD.IADD R66, R81, 0x1, R71 ;  /* 0x0000000151427824 */ /* 0x000fca00078e0247 */
[----:B------:R-:W-:Y:S02]  /*19c0*/  ISETP.GE.AND P0, PT, R66, UR14, PT ;  /* 0x0000000e42007c0c */ /* 0x000fe4000bf06270 */
[----:B------:R-:W-:-:S11]  /*19d0*/  CS2R R66, SRZ ;  /* 0x0000000000427805 */ /* 0x000fd6000001ff00 */
[----:B------:R-:W-:Y:S05]  /*19e0*/  @P0 BRA `(.L_x_504) ;  /* 0x00000000000c0947 */ /* 0x000fea0003800000 */
[----:B------:R-:W-:-:S04]  /*19f0*/  IMAD.IADD R67, R76, 0x1, R71 ;  /* 0x000000014c437824 */ /* 0x000fc800078e0247 */
[----:B------:R-:W-:-:S06]  /*1a00*/  IMAD.WIDE.U32 R66, R67, 0x2, R64 ;  /* 0x0000000243427825 */ /* 0x000fcc00078e0040 */
[----:B------:R-:W5:Y:S02]  /*1a10*/  LDG.E.64 R66, desc[UR12][R66.64+0x80] ;  /* 0x0000800c42427981 */ /* 0x000f64000c1e1b00 */
.L_x_504:
[----:B------:R-:W-:Y:S05]  /*1a20*/  BSYNC.RECONVERGENT B2 ;  /* 0x0000000000027941 */ /* 0x000fea0003800200 */
.L_x_503:
[----:B------:R-:W-:Y:S01]  /*1a30*/  LEA R74, R70, 0x800, 0x7 ;  /* 0x00000800464a7811 */ /* 0x000fe200078e38ff */
[----:B-----5:R0:W-:Y:S01]  /*1a40*/  STS.U16 [R73+0x6010], R66 ;  /* 0x0060104249007388 */ /* 0x0201e20000000400 */
[----:B------:R-:W-:Y:S01]  /*1a50*/  BSSY.RECONVERGENT B2, `(.L_x_505) ;  /* 0x000000e000027945 */ /* 0x000fe20003800200 */
[----:B------:R-:W-:Y:S01]  /*1a60*/  PRMT R77, R66, 0x7632, R77 ;  /* 0x00007632424d7816 */ /* 0x000fe2000000004d */
[----:B------:R-:W-:Y:S01]  /*1a70*/  IMAD.MOV.U32 R72, RZ, RZ, RZ ;  /* 0x000000ffff487224 */ /* 0x000fe200078e00ff */
[----:B------:R0:W-:Y:S01]  /*1a80*/  STS.U16 [R73+0x6410], R67 ;  /* 0x0064104349007388 */ /* 0x0001e20000000400 */
[----:B------:R-:W-:Y:S01]  /*1a90*/  IMAD.IADD R71, R81, 0x1, R74 ;  /* 0x0000000151477824 */ /* 0x000fe200078e024a */
[----:B------:R-:W-:-:S04]  /*1aa0*/  PRMT R78, R67, 0x7632, R78 ;  /* 0x00007632434e7816 */ /* 0x000fc8000000004e */
[----:B------:R-:W-:Y:S01]  /*1ab0*/  ISETP.GE.AND P0, PT, R71, UR14, PT ;  /* 0x0000000e47007c0c */ /* 0x000fe2000bf06270 */
[----:B------:R-:W-:-:S12]  /*1ac0*/  IMAD.MOV.U32 R71, RZ, RZ, RZ ;  /* 0x000000ffff477224 */ /* 0x000fd800078e00ff */
[----:B0-----:R-:W-:Y:S05]  /*1ad0*/  @P0 BRA `(.L_x_506) ;  /* 0x0000000000140947 */ /* 0x001fea0003800000 */
[----:B------:R-:W-:-:S04]  /*1ae0*/  IMAD.IADD R67, R76, 0x1, R74 ;  /* 0x000000014c437824 */ /* 0x000fc800078e024a */
[----:B------:R-:W-:-:S06]  /*1af0*/  IMAD.WIDE.U32 R66, R67, 0x2, R64 ;  /* 0x0000000243427825 */ /* 0x000fcc00078e0040 */
[----:B------:R-:W2:Y:S02]  /*1b00*/  LDG.E.64 R66, desc[UR12][R66.64+0x80] ;  /* 0x0000800c42427981 */ /* 0x000ea4000c1e1b00 */
[----:B--2---:R-:W-:Y:S02]  /*1b10*/  IMAD.MOV.U32 R72, RZ, RZ, R66 ;  /* 0x000000ffff487224 */ /* 0x004fe400078e0042 */
[----:B------:R-:W-:-:S07]  /*1b20*/  IMAD.MOV.U32 R71, RZ, RZ, R67 ;  /* 0x000000ffff477224 */ /* 0x000fce00078e0043 */
.L_x_506:
[----:B------:R-:W-:Y:S05]  /*1b30*/  BSYNC.RECONVERGENT B2 ;  /* 0x0000000000027941 */ /* 0x000fea0003800200 */
.L_x_505:
        /* <DEDUP_REMOVED lines=8> */
.L_x_502:
[----:B------:R-:W-:Y:S05]  /*1bc0*/  BSYNC.RECONVERGENT B1 ;  /* 0x0000000000017941 */ /* 0x000fea0003800200 */
.L_x_501:
[----:B------:R-:W-:Y:S04]  /*1bd0*/  BSSY.RECONVERGENT B1, `(.L_x_507) ;  /* 0x0000012000017945 */ /* 0x000fe80003800200 */
[----:B------:R-:W-:Y:S05]  /*1be0*/  @P2 BRA `(.L_x_508) ;  /* 0x0000000000402947 */ /* 0x000fea0003800000 */
[----:B01----:R-:W-:Y:S01]  /*1bf0*/  LEA R71, R70, 0xc00, 0x7 ;  /* 0x00000c0046477811 */ /* 0x003fe200078e38ff */
        /* <DEDUP_REMOVED lines=8> */
.L_x_510:
[----:B------:R-:W-:Y:S05]  /*1c80*/  BSYNC.RECONVERGENT B2 ;  /* 0x0000000000027941 */ /* 0x000fea0003800200 */
.L_x_509:
[----:B-----5:R-:W-:Y:S01]  /*1c90*/  PRMT R71, R66, 0x7632, R71 ;  /* 0x0000763242477816 */ /* 0x020fe20000000047 */
[----:B------:R2:W-:Y:S01]  /*1ca0*/  STS.U16 [R73+0x6030], R66 ;  /* 0x0060304249007388 */ /* 0x0005e20000000400 */
[----:B------:R-:W-:-:S03]  /*1cb0*/  PRMT R72, R67, 0x7632, R72 ;  /* 0x0000763243487816 */ /* 0x000fc60000000048 */
[----:B------:R2:W-:Y:S04]  /*1cc0*/  STS.U16 [R73+0x6430], R67 ;  /* 0x0064304349007388 */ /* 0x0005e80000000400 */
[----:B------:R2:W-:Y:S04]  /*1cd0*/  STS.U16 [R73+0x6230], R71 ;  /* 0x0062304749007388 */ /* 0x0005e80000000400 */
[----:B------:R2:W-:Y:S02]  /*1ce0*/  STS.U16 [R73+0x6630], R72 ;  /* 0x0066304849007388 */ /* 0x0005e40000000400 */
.L_x_508:
[----:B------:R-:W-:Y:S05]  /*1cf0*/  BSYNC.RECONVERGENT B1 ;  /* 0x0000000000017941 */ /* 0x000fea0003800200 */
.L_x_507:
[C---:B------:R-:W-:Y:S01]  /*1d00*/  ISETP.GE.U32.AND P0, PT, R70.reuse, 0xe0, PT ;  /* 0x000000e04600780c */ /* 0x040fe20003f06070 */
[----:B------:R-:W-:-:S12]  /*1d10*/  VIADD R70, R70, 0x20 ;  /* 0x0000002046467836 */ /* 0x000fd80000000000 */
[----:B------:R-:W-:Y:S05]  /*1d20*/  @!P0 BRA `(.L_x_511) ;  /* 0xfffffff800bc8947 */ /* 0x000fea000383ffff */
[----:B------:R-:W-:Y:S05]  /*1d30*/  BSYNC.RECONVERGENT B0 ;  /* 0x0000000000007941 */ /* 0x000fea0003800200 */
.L_x_496:
[----:B012---:R-:W0:Y:S01]  /*1d40*/  S2R R66, SR_CgaCtaId ;  /* 0x0000000000427919 */ /* 0x007e220000008800 */
        /* <DEDUP_REMOVED lines=32> */
.L_x_522:
[----:B------:R-:W-:Y:S01]  /*1f50*/  UMOV UR4, 0x1 ;  /* 0x0000000100047882 */ /* 0x000fe20000000000 */
[----:B------:R-:W-:Y:S01]  /*1f60*/  BAR.SYNC.DEFER_BLOCKING 0x0 ;  /* 0x0000000000007b1d */ /* 0x000fe20000010000 */
[----:B------:R-:W-:-:S06]  /*1f70*/  USHF.L.U32 UR4, UR4, UR6, URZ ;  /* 0x0000000604047299 */ /* 0x000fcc00080006ff */
[----:B0-----:R-:W-:Y:S01]  /*1f80*/  LOP3.LUT R64, R72, UR4, RZ, 0xfc, !PT ;  /* 0x0000000448407c12 */ /* 0x001fe2000f8efcff */
[----:B--2---:R-:W2:Y:S01]  /*1f90*/  LDL R248, [R1+0x8] ;  /* 0x0000080001f87983 */ /* 0x004ea20000100800 */
[----:B------:R-:W-:Y:S02]  /*1fa0*/  BSSY.RECONVERGENT B0, `(.L_x_512) ;  /* 0x0000425000007945 */ /* 0x000fe40003800200 */
[----:B------:R-:W-:Y:S01]  /*1fb0*/  R2UR UR10, R64 ;  /* 0x00000000400a72ca */ /* 0x000fe200000e0000 */
[----:B------:R-:W0:-:S12]  /*1fc0*/  S2R R250, SR_LANEID ;  /* 0x0000000000fa7919 */ /* 0x000e180000000000 */
[----:B-----5:R-:W-:Y:S01]  /*1fd0*/  LOP3.LUT R64, R8, UR10, RZ, 0xc, !PT ;  /* 0x0000000a08407c12 */ /* 0x020fe2000f8e0cff */
[----:B------:R-:W-:Y:S01]  /*1fe0*/  LDS.U16 R218, [R70+0x7c00] ;  /* 0x007c000046da7984 */ /* 0x000fe20000000400 */
[----:B------:R-:W-:Y:S02]  /*1ff0*/  LOP3.LUT R65, R10, UR10, RZ, 0xc, !PT ;  /* 0x0000000a0a417c12 */ /* 0x000fe4000f8e0cff */
[----:B------:R-:W-:Y:S01]  /*2000*/  PRMT R66, R64, 0x9910, RZ ;  /* 0x0000991040427816 */ /* 0x000fe200000000ff */
[----:B-1----:R-:W1:Y:S01]  /*2010*/  LDS.U16 R226, [R70+0x8200] ;  /* 0x0082000046e27984 */ /* 0x002e620000000400 */
[----:B------:R-:W-:Y:S02]  /*2020*/  LOP3.LUT R64, R9, UR10, RZ, 0xc, !PT ;  /* 0x0000000a09407c12 */ /* 0x000fe4000f8e0cff */
[----:B------:R-:W-:Y:S01]  /*2030*/  ISETP.NE.AND P2, PT, R66, RZ, PT ;  /* 0x000000ff4200720c */ /* 0x000fe20003f45270 */
[----:B------:R-:W-:Y:S01]  /*2040*/  LDS.U16 R230, [R70+0x8600] ;  /* 0x0086000046e67984 */ /* 0x000fe20000000400 */
[----:B------:R-:W-:-:S02]  /*2050*/  LOP3.LUT R66, R2, UR10, RZ, 0xc, !PT ;  /* 0x0000000a02427c12 */ /* 0x000fc4000f8e0cff */
[----:B------:R-:W-:Y:S01]  /*2060*/  PRMT R64, R64, 0x9910, RZ ;  /* 0x0000991040407816 */ /* 0x000fe200000000ff */
[----:B------:R-:W-:Y:S01]  /*2070*/  LDS.U16 R236, [R70+0x9000] ;  /* 0x0090000046ec7984 */ /* 0x000fe20000000400 */
        /* <DEDUP_REMOVED lines=22> */
[----:B------:R-:W-:Y:S01]  /*21e0*/  ISETP.NE.AND P1, PT, R76, RZ, PT ;  /* 0x000000ff4c00720c */ /* 0x000fe20003f25270 */
[----:B-1----:R-:W-:Y:S01]  /*21f0*/  HADD2.F32 R234, -RZ, R226.H0_H0 ;  /* 0x200000e2ffea7230 */ /* 0x002fe20000004100 */
[----:B------:R-:W-:-:S02]  /*2200*/  PRMT R156, R67, 0x9910, RZ ;  /* 0x00009910439c7816 */ /* 0x000fc400000000ff */
        /* <DEDUP_REMOVED lines=388> */
[----:B------:R-:W-:Y:S01]  /*3a50*/  ISETP.NE.AND P5, PT, R65, RZ, PT ;  /* 0x000000ff4100720c */ /* 0x000fe20003fa5270 */
[----:B------:R-:W-:Y:S01]  /*3a60*/  FFMA.FTZ R64, R239, R136, R64 ;  /* 0x00000088ef407223 */ /* 0x000fe20000010040 */
[----:B------:R-:W-:Y:S01]  /*3a70*/  LOP3.LUT R148, R63, UR10, RZ, 0xc, !PT ;  /* 0x0000000a3f947c12 */ /* 0x000fe2000f8e0cff */
[----:B------:R-:W1:Y:S01]  /*3a80*/  LDS.U16 R65, [R70+0x6200] ;  /* 0x0062000046417984 */ /* 0x000e620000000400 */
[----:B------:R-:W-:Y:S01]  /*3a90*/  LOP3.LUT R132, R61, UR10, RZ, 0xc, !PT ;  /* 0x0000000a3d847c12 */ /* 0x000fe2000f8e0cff */
[----:B------:R-:W-:Y:S01]  /*3aa0*/  HADD2.F32 R136, -RZ, R59.H0_H0 ;  /* 0x2000003bff887230 */ /* 0x000fe20000004100 */
[----:B------:R-:W-:Y:S02]  /*3ab0*/  FSEL R239, RZ, 1, P0 ;  /* 0x3f800000ffef7808 */ /* 0x000fe40000000000 */
[----:B------:R-:W-:Y:S02]  /*3ac0*/  PRMT R154, R148, 0x9910, RZ ;  /* 0x00009910949a7816 */ /* 0x000fe400000000ff */
[----:B------:R-:W3:Y:S01]  /*3ad0*/  LDS.U16 R148, [R70+0x6400] ;  /* 0x0064000046947984 */ /* 0x000ee20000000400 */
[----:B------:R-:W-:Y:S01]  /*3ae0*/  PRMT R144, R132, 0x9910, RZ ;  /* 0x0000991084907816 */ /* 0x000fe200000000ff */
[----:B------:R-:W-:Y:S01]  /*3af0*/  FFMA.FTZ R64, R239, R136, R64 ;  /* 0x00000088ef407223 */ /* 0x000fe20000010040 */
[----:B------:R-:W-:Y:S01]  /*3b00*/  SEL R132, RZ, 0x100000, P4 ;  /* 0x00100000ff847807 */ /* 0x000fe20002000000 */
[----:B------:R-:W-:Y:S01]  /*3b10*/  HADD2.F32 R136, -RZ, R60.H0_H0 ;  /* 0x2000003cff887230 */ /* 0x000fe20000004100 */
[----:B------:R-:W-:Y:S01]  /*3b20*/  ISETP.NE.AND P4, PT, R144, RZ, PT ;  /* 0x000000ff9000720c */ /* 0x000fe20003f85270 */
[----:B------:R-:W-:Y:S01]  /*3b30*/  HADD2.F32 R144, -RZ, R61.H0_H0 ;  /* 0x2000003dff907230 */ /* 0x000fe20000004100 */
[----:B------:R-:W-:-:S02]  /*3b40*/  FSEL R239, RZ, 1, P6 ;  /* 0x3f800000ffef7808 */ /* 0x000fc40003000000 */
[----:B------:R-:W-:Y:S02]  /*3b50*/  FSEL R243, RZ, 1, P4 ;  /* 0x3f800000fff37808 */ /* 0x000fe40002000000 */
[----:B------:R-:W-:Y:S01]  /*3b60*/  LOP3.LUT R152, R68, UR10, RZ, 0xc, !PT ;  /* 0x0000000a44987c12 */ /* 0x000fe2000f8e0cff */
[----:B------:R-:W-:Y:S01]  /*3b70*/  FFMA.FTZ R64, R239, R136, R64 ;  /* 0x00000088ef407223 */ /* 0x000fe20000010040 */
[----:B------:R-:W-:Y:S02]  /*3b80*/  SEL R136, RZ, 0x400000, P3 ;  /* 0x00400000ff887807 */ /* 0x000fe40001800000 */
[----:B------:R-:W-:Y:S01]  /*3b90*/  PRMT R168, R152, 0x9910, RZ ;  /* 0x0000991098a87816 */ /* 0x000fe200000000ff */
[----:B------:R-:W-:Y:S01]  /*3ba0*/  FFMA.FTZ R144, R243, R144, R64 ;  /* 0x00000090f3907223 */ /* 0x000fe20000010040 */
[----:B------:R-:W-:Y:S01]  /*3bb0*/  LOP3.LUT R64, R69, UR10, RZ, 0xc, !PT ;  /* 0x0000000a45407c12 */ /* 0x000fe2000f8e0cff */
[----:B------:R-:W4:Y:S01]  /*3bc0*/  LDS.U16 R152, [R70+0x6600] ;  /* 0x0066000046987984 */ /* 0x000f220000000400 */
[----:B------:R-:W-:Y:S01]  /*3bd0*/  ISETP.NE.AND P3, PT, R154, RZ, PT ;  /* 0x000000ff9a00720c */ /* 0x000fe20003f65270 */
[----:B------:R-:W-:Y:S01]  /*3be0*/  HADD2.F32 R154, -RZ, R62.H0_H0 ;  /* 0x2000003eff9a7230 */ /* 0x000fe20000004100 */
[----:B------:R-:W-:-:S02]  /*3bf0*/  FSEL R239, RZ, 1, P5 ;  /* 0x3f800000ffef7808 */ /* 0x000fc40002800000 */
[----:B------:R-:W-:Y:S02]  /*3c00*/  PRMT R172, R64, 0x9910, RZ ;  /* 0x0000991040ac7816 */ /* 0x000fe400000000ff */
[----:B------:R-:W-:Y:S01]  /*3c10*/  SEL R64, RZ, 0x800000, P1 ;  /* 0x00800000ff407807 */ /* 0x000fe20000800000 */
[----:B------:R-:W-:Y:S01]  /*3c20*/  FFMA.FTZ R144, R239, R154, R144 ;  /* 0x0000009aef907223 */ /* 0x000fe20000010090 */
[----:B------:R-:W-:Y:S01]  /*3c30*/  ISETP.NE.AND P1, PT, R168, RZ, PT ;  /* 0x000000ffa800720c */ /* 0x000fe20003f25270 */
[----:B------:R-:W-:Y:S01]  /*3c40*/  HADD2.F32 R154, -RZ, R63.H0_H0 ;  /* 0x2000003fff9a7230 */ /* 0x000fe20000004100 */
[----:B------:R-:W0:Y:S01]  /*3c50*/  LDS.U16 R168, [R70+0x6800] ;  /* 0x0068000046a87984 */ /* 0x000e220000000400 */
[----:B------:R-:W-:Y:S02]  /*3c60*/  FSEL R239, RZ, 1, P3 ;  /* 0x3f800000ffef7808 */ /* 0x000fe40001800000 */
[----:B------:R-:W-:Y:S01]  /*3c70*/  SEL R198, RZ, 0x1000000, P2 ;  /* 0x01000000ffc67807 */ /* 0x000fe20001000000 */
[----:B-1----:R-:W-:Y:S01]  /*3c80*/  HADD2.F32 R180, -RZ, R65.H0_H0 ;  /* 0x20000041ffb47230 */ /* 0x002fe20000004100 */
[----:B------:R-:W-:Y:S01]  /*3c90*/  ISETP.NE.AND P2, PT, R172, RZ, PT ;  /* 0x000000ffac00720c */ /* 0x000fe20003f45270 */
[----:B------:R-:W-:Y:S01]  /*3ca0*/  HADD2.F32 R172, -RZ, R68.H0_H0 ;  /* 0x20000044ffac7230 */ /* 0x000fe20000004100 */
[----:B------:R-:W-:Y:S01]  /*3cb0*/  FSEL R243, RZ, 1, P1 ;  /* 0x3f800000fff37808 */ /* 0x000fe20000800000 */
[----:B------:R-:W-:Y:S01]  /*3cc0*/  FFMA.FTZ R144, R239, R154, R144 ;  /* 0x0000009aef907223 */ /* 0x000fe20000010090 */
[----:B------:R-:W-:Y:S01]  /*3cd0*/  HADD2.F32 R154, -RZ, R69.H0_H0 ;  /* 0x20000045ff9a7230 */ /* 0x000fe20000004100 */
[----:B------:R-:W-:-:S02]  /*3ce0*/  FSEL R239, RZ, 1, P2 ;  /* 0x3f800000ffef7808 */ /* 0x000fc40001000000 */
[----:B------:R-:W-:Y:S01]  /*3cf0*/  FFMA.FTZ R144, R243, R172, R144 ;  /* 0x000000acf3907223 */ /* 0x000fe20000010090 */
[----:B------:R-:W-:Y:S02]  /*3d00*/  LOP3.LUT R172, R140, UR10, RZ, 0xc, !PT ;  /* 0x0000000a8cac7c12 */ /* 0x000fe4000f8e0cff */
[----:B------:R-:W-:Y:S01]  /*3d10*/  LOP3.LUT R174, R65, UR10, RZ, 0xc, !PT ;  /* 0x0000000a41ae7c12 */ /* 0x000fe2000f8e0cff */
[----:B------:R-:W-:Y:S01]  /*3d20*/  FFMA.FTZ R144, R239, R154, R144 ;  /* 0x0000009aef907223 */ /* 0x000fe20000010090 */
[----:B------:R-:W-:Y:S02]  /*3d30*/  PRMT R154, R172, 0x9910, RZ ;  /* 0x00009910ac9a7816 */ /* 0x000fe400000000ff */
[----:B------:R-:W-:Y:S01]  /*3d40*/  PRMT R246, R174, 0x9910, RZ ;  /* 0x00009910aef67816 */ /* 0x000fe200000000ff */
[----:B------:R-:W-:Y:S01]  /*3d50*/  HADD2.F32 R174, -RZ, R140.H0_H0 ;  /* 0x2000008cffae7230 */ /* 0x000fe20000004100 */
[----:B---3--:R-:W-:Y:S01]  /*3d60*/  LOP3.LUT R178, R148, UR10, RZ, 0xc, !PT ;  /* 0x0000000a94b27c12 */ /* 0x008fe2000f8e0cff */
[----:B------:R-:W-:Y:S01]  /*3d70*/  LDS.U16 R172, [R70+0x6c00] ;  /* 0x006c000046ac7984 */ /* 0x000fe20000000400 */
[----:B------:R-:W-:-:S02]  /*3d80*/  SEL R140, RZ, 0x2000000, P0 ;  /* 0x02000000ff8c7807 */ /* 0x000fc40000000000 */
[----:B------:R-:W-:Y:S02]  /*3d90*/  ISETP.NE.AND P0, PT, R154, RZ, PT ;  /* 0x000000ff9a00720c */ /* 0x000fe40003f05270 */
[----:B------:R-:W-:Y:S02]  /*3da0*/  PRMT R243, R178, 0x9910, RZ ;  /* 0x00009910b2f37816 */ /* 0x000fe400000000ff */
[----:B------:R-:W-:Y:S01]  /*3db0*/  SEL R188, RZ, 0x4000000, P6 ;  /* 0x04000000ffbc7807 */ /* 0x000fe20003000000 */
[----:B------:R-:W1:Y:S01]  /*3dc0*/  LDS.U16 R178, [R70+0x6a00] ;  /* 0x006a000046b27984 */ /* 0x000e620000000400 */
[----:B------:R-:W-:Y:S02]  /*3dd0*/  ISETP.NE.AND P6, PT, R246, RZ, PT ;  /* 0x000000fff600720c */ /* 0x000fe40003fc5270 */
[----:B------:R-:W-:Y:S02]  /*3de0*/  FSEL R239, RZ, 1, P0 ;  /* 0x3f800000ffef7808 */ /* 0x000fe40000000000 */
[----:B------:R-:W-:-:S02]  /*3df0*/  FSEL R65, RZ, 1, P6 ;  /* 0x3f800000ff417808 */ /* 0x000fc40003000000 */
[----:B----4-:R-:W-:Y:S01]  /*3e00*/  LOP3.LUT R196, R152, UR10, RZ, 0xc, !PT ;  /* 0x0000000a98c47c12 */ /* 0x010fe2000f8e0cff */
[----:B------:R-:W-:Y:S01]  /*3e10*/  FFMA.FTZ R174, R239, R174, R144 ;  /* 0x000000aeefae7223 */ /* 0x000fe20000010090 */
[----:B------:R-:W-:Y:S02]  /*3e20*/  SEL R144, RZ, 0x8000000, P4 ;  /* 0x08000000ff907807 */ /* 0x000fe40002000000 */
[----:B------:R-:W-:Y:S01]  /*3e30*/  ISETP.NE.AND P4, PT, R243, RZ, PT ;  /* 0x000000fff300720c */ /* 0x000fe20003f85270 */
[----:B------:R-:W-:Y:S01]  /*3e40*/  FFMA.FTZ R65, R65, R180, R174 ;  /* 0x000000b441417223 */ /* 0x000fe200000100ae */
[----:B------:R-:W-:Y:S01]  /*3e50*/  HADD2.F32 R174, -RZ, R148.H0_H0 ;  /* 0x20000094ffae7230 */ /* 0x000fe20000004100 */
[----:B------:R-:W-:Y:S02]  /*3e60*/  PRMT R242, R196, 0x9910, RZ ;  /* 0x00009910c4f27816 */ /* 0x000fe400000000ff */
[----:B------:R-:W-:Y:S01]  /*3e70*/  FSEL R148, RZ, 1, P4 ;  /* 0x3f800000ff947808 */ /* 0x000fe20002000000 */
[----:B------:R-:W-:Y:S01]  /*3e80*/  LDS.U16 R196, [R70+0x7000] ;  /* 0x0070000046c47984 */ /* 0x000fe20000000400 */
[----:B0-----:R-:W-:-:S02]  /*3e90*/  LOP3.LUT R180, R168, UR10, RZ, 0xc, !PT ;  /* 0x0000000aa8b47c12 */ /* 0x001fc4000f8e0cff */
[----:B------:R-:W-:Y:S01]  /*3ea0*/  SEL R210, RZ, 0x1, P0 ;  /* 0x00000001ffd27807 */ /* 0x000fe20000000000 */
[----:B------:R-:W-:Y:S01]  /*3eb0*/  FFMA.FTZ R174, R148, R174, R65 ;  /* 0x000000ae94ae7223 */ /* 0x000fe20000010041 */
[----:B------:R-:W-:Y:S02]  /*3ec0*/  SEL R148, RZ, 0x10000000, P5 ;  /* 0x10000000ff947807 */ /* 0x000fe40002800000 */
[----:B------:R-:W-:Y:S02]  /*3ed0*/  ISETP.NE.AND P5, PT, R242, RZ, PT ;  /* 0x000000fff200720c */ /* 0x000fe40003fa5270 */
[----:B------:R-:W-:Y:S01]  /*3ee0*/  PRMT R239, R180, 0x9910, RZ ;  /* 0x00009910b4ef7816 */ /* 0x000fe200000000ff */
[----:B------:R-:W-:Y:S01]  /*3ef0*/  HADD2.F32 R180, -RZ, R152.H0_H0 ;  /* 0x20000098ffb47230 */ /* 0x000fe20000004100 */
[----:B------:R-:W-:Y:S02]  /*3f00*/  FSEL R152, RZ, 1, P5 ;  /* 0x3f800000ff987808 */ /* 0x000fe40002800000 */
[----:B------:R-:W-:-:S02]  /*3f10*/  SEL R65, RZ, 0x20000000, P3 ;  /* 0x20000000ff417807 */ /* 0x000fc40001800000 */
[----:B------:R-:W-:Y:S01]  /*3f20*/  ISETP.NE.AND P3, PT, R239, RZ, PT ;  /* 0x000000ffef00720c */ /* 0x000fe20003f65270 */
[----:B------:R-:W-:Y:S01]  /*3f30*/  FFMA.FTZ R152, R152, R180, R174 ;  /* 0x000000b498987223 */ /* 0x000fe200000100ae */
[----:B------:R-:W-:Y:S01]  /*3f40*/  HADD2.F32 R174, -RZ, R168.H0_H0 ;  /* 0x200000a8ffae7230 */ /* 0x000fe20000004100 */
[----:B------:R-:W0:Y:S01]  /*3f50*/  LDS.U16 R180, [R70+0x6e00] ;  /* 0x006e000046b47984 */ /* 0x000e220000000400 */
[----:B------:R-:W-:Y:S02]  /*3f60*/  FSEL R168, RZ, 1, P3 ;  /* 0x3f800000ffa87808 */ /* 0x000fe40001800000 */
[----:B------:R-:W-:Y:S01]  /*3f70*/  SEL R216, RZ, 0x2, P6 ;  /* 0x00000002ffd87807 */ /* 0x000fe20003000000 */
[----:B-1----:R-:W-:Y:S02]  /*3f80*/  HADD2.F32 R200, -RZ, R178.H0_H0 ;  /* 0x200000b2ffc87230 */ /* 0x002fe40000004100 */
[----:B------:R-:W-:Y:S01]  /*3f90*/  FFMA.FTZ R168, R168, R174, R152 ;  /* 0x000000aea8a87223 */ /* 0x000fe20000010098 */
[----:B------:R-:W-:-:S02]  /*3fa0*/  LOP3.LUT R152, R172, UR10, RZ, 0xc, !PT ;  /* 0x0000000aac987c12 */ /* 0x000fc4000f8e0cff */
[----:B------:R-:W-:Y:S02]  /*3fb0*/  SEL R222, RZ, 0x4, P4 ;  /* 0x00000004ffde7807 */ /* 0x000fe40002000000 */
[----:B------:R-:W-:Y:S02]  /*3fc0*/  PRMT R174, R152, 0x9910, RZ ;  /* 0x0000991098ae7816 */ /* 0x000fe400000000ff */
[----:B------:R-:W-:Y:S02]  /*3fd0*/  LOP3.LUT R152, R178, UR10, RZ, 0xc, !PT ;  /* 0x0000000ab2987c12 */ /* 0x000fe4000f8e0cff */
[----:B------:R-:W-:Y:S02]  /*3fe0*/  IADD3 R212, PT, PT, R214, R166, R212 ;  /* 0x000000a6d6d47210 */ /* 0x000fe40007ffe0d4 */
[----:B------:R-:W-:Y:S02]  /*3ff0*/  PRMT R238, R152, 0x9910, RZ ;  /* 0x0000991098ee7816 */ /* 0x000fe400000000ff */
[----:B------:R-:W-:-:S02]  /*4000*/  SEL R152, RZ, 0x40000000, P1 ;  /* 0x40000000ff987807 */ /* 0x000fc40000800000 */
[----:B------:R-:W-:Y:S02]  /*4010*/  ISETP.NE.AND P1, PT, R174, RZ, PT ;  /* 0x000000ffae00720c */ /* 0x000fe40003f25270 */
[----:B------:R-:W-:Y:S02]  /*4020*/  SEL R174, RZ, 0x80000000, P2 ;  /* 0x80000000ffae7807 */ /* 0x000fe40001000000 */
[----:B------:R-:W-:Y:S02]  /*4030*/  ISETP.NE.AND P2, PT, R238, RZ, PT ;  /* 0x000000ffee00720c */ /* 0x000fe40003f45270 */
[----:B------:R-:W-:Y:S02]  /*4040*/  SEL R232, RZ, 0x40, P1 ;  /* 0x00000040ffe87807 */ /* 0x000fe40000800000 */
[----:B------:R-:W-:Y:S02]  /*4050*/  FSEL R178, RZ, 1, P2 ;  /* 0x3f800000ffb27808 */ /* 0x000fe40001000000 */
[----:B------:R-:W-:-:S02]  /*4060*/  IADD3 R212, PT, PT, R186, R212, R201 ;  /* 0x000000d4bad47210 */ /* 0x000fc40007ffe0c9 */
[----:B------:R-:W-:Y:S01]  /*4070*/  IADD3 R222, PT, PT, R222, R216, R210 ;  /* 0x000000d8dede7210 */ /* 0x000fe20007ffe0d2 */
[----:B------:R-:W-:Y:S01]  /*4080*/  FFMA.FTZ R168, R178, R200, R168 ;  /* 0x000000c8b2a87223 */ /* 0x000fe200000100a8 */
[----:B------:R-:W-:Y:S01]  /*4090*/  HADD2.F32 R178, -RZ, R172.H0_H0 ;  /* 0x200000acffb27230 */ /* 0x000fe20000004100 */
[----:B------:R-:W-:Y:S01]  /*40a0*/  FSEL R172, RZ, 1, P1 ;  /* 0x3f800000ffac7808 */ /* 0x000fe20000800000 */
[----:B------:R-:W-:Y:S01]  /*40b0*/  IMAD.IADD R66, R66, 0x1, R212 ;  /* 0x0000000142427824 */ /* 0x000fe200078e02d4 */
[----:B0-----:R-:W-:-:S03]  /*40c0*/  LOP3.LUT R200, R180, UR10, RZ, 0xc, !PT ;  /* 0x0000000ab4c87c12 */ /* 0x001fc6000f8e0cff */
[----:B------:R-:W-:Y:S01]  /*40d0*/  FFMA.FTZ R178, R172, R178, R168 ;  /* 0x000000b2acb27223 */ /* 0x000fe200000100a8 */
[----:B------:R-:W-:Y:S01]  /*40e0*/  IADD3 R142, PT, PT, R66, R197, R142 ;  /* 0x000000c5428e7210 */ /* 0x000fe20007ffe08e */
[----:B------:R-:W0:Y:S01]  /*40f0*/  LDS.U16 R172, [R70+0x7200] ;  /* 0x0072000046ac7984 */ /* 0x000e220000000400 */
[----:B------:R-:W-:Y:S02]  /*4100*/  PRMT R204, R200, 0x9910, RZ ;  /* 0x00009910c8cc7816 */ /* 0x000fe400000000ff */
[----:B------:R-:W-:Y:S01]  /*4110*/  LOP3.LUT R200, R196, UR10, RZ, 0xc, !PT ;  /* 0x0000000ac4c87c12 */ /* 0x000fe2000f8e0cff */
[----:B------:R-:W1:Y:S01]  /*4120*/  LDS.U16 R168, [R70+0x7400] ;  /* 0x0074000046a87984 */ /* 0x000e620000000400 */
[----:B------:R-:W-:Y:S01]  /*4130*/  ISETP.NE.AND P0, PT, R204, RZ, PT ;  /* 0x000000ffcc00720c */ /* 0x000fe20003f05270 */
[----:B------:R-:W-:Y:S01]  /*4140*/  HADD2.F32 R196, -RZ, R196.H0_H0 ;  /* 0x200000c4ffc47230 */ /* 0x000fe20000004100 */
[----:B------:R-:W-:Y:S02]  /*4150*/  PRMT R200, R200, 0x9910, RZ ;  /* 0x00009910c8c87816 */ /* 0x000fe400000000ff */
[----:B------:R-:W-:-:S02]  /*4160*/  IADD3 R138, PT, PT, R142, R138, R167 ;  /* 0x0000008a8e8a7210 */ /* 0x000fc40007ffe0a7 */
[----:B------:R-:W-:Y:S01]  /*4170*/  ISETP.NE.AND P6, PT, R200, RZ, PT ;  /* 0x000000ffc800720c */ /* 0x000fe20003fc5270 */
[----:B------:R-:W-:Y:S01]  /*4180*/  HADD2.F32 R200, -RZ, R180.H0_H0 ;  /* 0x200000b4ffc87230 */ /* 0x000fe20000004100 */
[----:B------:R-:W-:Y:S02]  /*4190*/  FSEL R180, RZ, 1, P0 ;  /* 0x3f800000ffb47808 */ /* 0x000fe40000000000 */
[----:B------:R-:W-:Y:S02]  /*41a0*/  SEL R228, RZ, 0x100, P6 ;  /* 0x00000100ffe47807 */ /* 0x000fe40003000000 */
[----:B------:R-:W-:Y:S01]  /*41b0*/  IADD3 R134, PT, PT, R138, R134, R162 ;  /* 0x000000868a867210 */ /* 0x000fe20007ffe0a2 */
[----:B------:R-:W-:Y:S01]  /*41c0*/  FFMA.FTZ R178, R180, R200, R178 ;  /* 0x000000c8b4b27223 */ /* 0x000fe200000100b2 */
[----:B------:R-:W-:Y:S02]  /*41d0*/  FSEL R180, RZ, 1, P6 ;  /* 0x3f800000ffb47808 */ /* 0x000fe40003000000 */
[----:B------:R-:W-:-:S03]  /*41e0*/  IADD3 R130, PT, PT, R134, R83, R130 ;  /* 0x0000005386827210 */ /* 0x000fc60007ffe082 */
[----:B------:R-:W-:Y:S01]  /*41f0*/  FFMA.FTZ R196, R180, R196, R178 ;  /* 0x000000c4b4c47223 */ /* 0x000fe200000100b2 */
[----:B------:R-:W-:Y:S01]  /*4200*/  IADD3 R126, PT, PT, R130, R126, R192 ;  /* 0x0000007e827e7210 */ /* 0x000fe20007ffe0c0 */
[----:B------:R-:W3:Y:S03]  /*4210*/  LDS.U16 R178, [R70+0x7600] ;  /* 0x0076000046b27984 */ /* 0x000ee60000000400 */
[----:B------:R-:W-:Y:S01]  /*4220*/  IADD3 R122, PT, PT, R126, R122, R184 ;  /* 0x0000007a7e7a7210 */ /* 0x000fe20007ffe0b8 */
[----:B------:R-:W4:Y:S03]  /*4230*/  LDS.U16 R180, [R70+0x7800] ;  /* 0x0078000046b47984 */ /* 0x000f260000000400 */
[----:B------:R-:W-:-:S04]  /*4240*/  IADD3 R118, PT, PT, R122, R118, R182 ;  /* 0x000000767a767210 */ /* 0x000fc80007ffe0b6 */
[----:B------:R-:W-:Y:S02]  /*4250*/  IADD3 R114, PT, PT, R118, R114, R164 ;  /* 0x0000007276727210 */ /* 0x000fe40007ffe0a4 */
[----:B0-----:R-:W-:Y:S02]  /*4260*/  LOP3.LUT R200, R172, UR10, RZ, 0xc, !PT ;  /* 0x0000000aacc87c12 */ /* 0x001fe4000f8e0cff */
[----:B------:R-:W-:Y:S02]  /*4270*/  IADD3 R106, PT, PT, R114, R202, R106 ;  /* 0x000000ca726a7210 */ /* 0x000fe40007ffe06a */
[----:B------:R-:W-:Y:S02]  /*4280*/  PRMT R204, R200, 0x9910, RZ ;  /* 0x00009910c8cc7816 */ /* 0x000fe400000000ff */
[----:B-1----:R-:W-:Y:S02]  /*4290*/  LOP3.LUT R200, R168, UR10, RZ, 0xc, !PT ;  /* 0x0000000aa8c87c12 */ /* 0x002fe4000f8e0cff */
[----:B------:R-:W-:-:S02]  /*42a0*/  ISETP.NE.AND P4, PT, R204, RZ, PT ;  /* 0x000000ffcc00720c */ /* 0x000fc40003f85270 */
[----:B------:R-:W-:Y:S02]  /*42b0*/  PRMT R200, R200, 0x9910, RZ ;  /* 0x00009910c8c87816 */ /* 0x000fe400000000ff */
[----:B------:R-:W-:-:S03]  /*42c0*/  IADD3 R88, PT, PT, R106, R190, R88 ;  /* 0x000000be6a587210 */ /* 0x000fc60007ffe058 */
[----:B------:R-:W-:Y:S01]  /*42d0*/  IMAD.MOV.U32 R204, RZ, RZ, R200 ;  /* 0x000000ffffcc7224 */ /* 0x000fe200078e00c8 */
[----:B------:R-:W-:Y:S02]  /*42e0*/  SEL R200, RZ, 0x8, P5 ;  /* 0x00000008ffc87807 */ /* 0x000fe40002800000 */
[----:B------:R-:W-:Y:S02]  /*42f0*/  IADD3 R86, PT, PT, R88, R67, R86 ;  /* 0x0000004358567210 */ /* 0x000fe40007ffe056 */
[----:B------:R-:W-:Y:S01]  /*4300*/  ISETP.NE.AND P5, PT, R204, RZ, PT ;  /* 0x000000ffcc00720c */ /* 0x000fe20003fa5270 */
[----:B------:R-:W-:Y:S01]  /*4310*/  HADD2.F32 R204, -RZ, R172.H0_H0 ;  /* 0x200000acffcc7230 */ /* 0x000fe20000004100 */
[----:B------:R-:W-:-:S05]  /*4320*/  FSEL R172, RZ, 1, P4 ;  /* 0x3f800000ffac7808 */ /* 0x000fca0002000000 */
[----:B------:R-:W-:Y:S01]  /*4330*/  FFMA.FTZ R172, R172, R204, R196 ;  /* 0x000000ccacac7223 */ /* 0x000fe200000100c4 */
[----:B------:R-:W-:Y:S01]  /*4340*/  HADD2.F32 R196, -RZ, R168.H0_H0 ;  /* 0x200000a8ffc47230 */ /* 0x000fe20000004100 */
[----:B------:R-:W-:Y:S02]  /*4350*/  FSEL R168, RZ, 1, P5 ;  /* 0x3f800000ffa87808 */ /* 0x000fe40002800000 */
[----:B------:R-:W-:-:S03]  /*4360*/  SEL R204, RZ, 0x10, P3 ;  /* 0x00000010ffcc7807 */ /* 0x000fc60001800000 */
[----:B------:R-:W-:Y:S01]  /*4370*/  FFMA.FTZ R196, R168, R196, R172 ;  /* 0x000000c4a8c47223 */ /* 0x000fe200000100ac */
[----:B---3--:R-:W-:Y:S01]  /*4380*/  LOP3.LUT R172, R178, UR10, RZ, 0xc, !PT ;  /* 0x0000000ab2ac7c12 */ /* 0x008fe2000f8e0cff */
[----:B------:R-:W0:Y:S01]  /*4390*/  LDS.U16 R168, [R70+0x7a00] ;  /* 0x007a000046a87984 */ /* 0x000e220000000400 */
[----:B------:R-:W-:Y:S02]  /*43a0*/  IADD3 R204, PT, PT, R204, R222, R200 ;  /* 0x000000decccc7210 */ /* 0x000fe40007ffe0c8 */
[----:B------:R-:W-:Y:S02]  /*43b0*/  PRMT R220, R172, 0x9910, RZ ;  /* 0x00009910acdc7816 */ /* 0x000fe400000000ff */
[----:B----4-:R-:W-:Y:S02]  /*43c0*/  LOP3.LUT R172, R180, UR10, RZ, 0xc, !PT ;  /* 0x0000000ab4ac7c12 */ /* 0x010fe4000f8e0cff */
[----:B------:R-:W-:Y:S02]  /*43d0*/  ISETP.NE.AND P3, PT, R220, RZ, PT ;  /* 0x000000ffdc00720c */ /* 0x000fe40003f65270 */
[----:B------:R-:W-:-:S05]  /*43e0*/  PRMT R172, R172, 0x9910, RZ ;  /* 0x00009910acac7816 */ /* 0x000fca00000000ff */
[----:B------:R-:W-:Y:S01]  /*43f0*/  IMAD.MOV.U32 R220, RZ, RZ, R172 ;  /* 0x000000ffffdc7224 */ /* 0x000fe200078e00ac */
[----:B------:R-:W-:-:S04]  /*4400*/  SEL R172, RZ, 0x20, P2 ;  /* 0x00000020ffac7807 */ /* 0x000fc80001000000 */
[----:B------:R-:W-:Y:S01]  /*4410*/  ISETP.NE.AND P2, PT, R220, RZ, PT ;  /* 0x000000ffdc00720c */ /* 0x000fe20003f45270 */
[----:B------:R-:W-:Y:S01]  /*4420*/  HADD2.F32 R220, -RZ, R178.H0_H0 ;  /* 0x200000b2ffdc7230 */ /* 0x000fe20000004100 */
[----:B------:R-:W-:Y:S01]  /*4430*/  FSEL R178, RZ, 1, P3 ;  /* 0x3f800000ffb27808 */ /* 0x000fe20001800000 */
[----:B------:R-:W-:-:S04]  /*4440*/  IMAD.IADD R204, R172, 0x1, R204 ;  /* 0x00000001accc7824 */ /* 0x000fc800078e02cc */
[----:B------:R-:W-:Y:S01]  /*4450*/  FFMA.FTZ R178, R178, R220, R196 ;  /* 0x000000dcb2b27223 */ /* 0x000fe200000100c4 */
[----:B------:R-:W-:Y:S01]  /*4460*/  HADD2.F32 R196, -RZ, R180.H0_H0 ;  /* 0x200000b4ffc47230 */ /* 0x000fe20000004100 */
[----:B------:R-:W-:Y:S01]  /*4470*/  FSEL R180, RZ, 1, P2 ;  /* 0x3f800000ffb47808 */ /* 0x000fe20001000000 */
[----:B------:R-:W-:Y:S04]  /*4480*/  LDS.U16 R220, [R70+0x8000] ;  /* 0x0080000046dc7984 */ /* 0x000fe80000000400 */
[----:B------:R-:W-:Y:S02]  /*4490*/  FFMA.FTZ R180, R180, R196, R178 ;  /* 0x000000c4b4b47223 */ /* 0x000fe400000100b2 */
[----:B------:R-:W1:Y:S01]  /*44a0*/  LDS.U16 R178, [R70+0x7e00] ;  /* 0x007e000046b27984 */ /* 0x000e620000000400 */
[----:B0-----:R-:W-:-:S04]  /*44b0*/  LOP3.LUT R196, R168, UR10, RZ, 0xc, !PT ;  /* 0x0000000aa8c47c12 */ /* 0x001fc8000f8e0cff */
[----:B------:R-:W-:Y:S02]  /*44c0*/  PRMT R224, R196, 0x9910, RZ ;  /* 0x00009910c4e07816 */ /* 0x000fe400000000ff */
[----:B------:R-:W-:Y:S02]  /*44d0*/  LOP3.LUT R196, R218, UR10, RZ, 0xc, !PT ;  /* 0x0000000adac47c12 */ /* 0x000fe4000f8e0cff */
[----:B------:R-:W-:Y:S02]  /*44e0*/  ISETP.NE.AND P1, PT, R224, RZ, PT ;  /* 0x000000ffe000720c */ /* 0x000fe40003f25270 */
[----:B------:R-:W-:-:S05]  /*44f0*/  PRMT R196, R196, 0x9910, RZ ;  /* 0x00009910c4c47816 */ /* 0x000fca00000000ff */
[----:B------:R-:W-:Y:S01]  /*4500*/  IMAD.MOV.U32 R224, RZ, RZ, R196 ;  /* 0x000000ffffe07224 */ /* 0x000fe200078e00c4 */
[----:B------:R-:W-:-:S04]  /*4510*/  SEL R196, RZ, 0x80, P0 ;  /* 0x00000080ffc47807 */ /* 0x000fc80000000000 */
[----:B------:R-:W-:Y:S01]  /*4520*/  ISETP.NE.AND P0, PT, R224, RZ, PT ;  /* 0x000000ffe000720c */ /* 0x000fe20003f05270 */
[----:B------:R-:W-:Y:S01]  /*4530*/  HADD2.F32 R224, -RZ, R168.H0_H0 ;  /* 0x200000a8ffe07230 */ /* 0x000fe20000004100 */
[----:B------:R-:W-:Y:S02]  /*4540*/  FSEL R168, RZ, 1, P1 ;  /* 0x3f800000ffa87808 */ /* 0x000fe40000800000 */
[----:B------:R-:W-:Y:S02]  /*4550*/  IADD3 R232, PT, PT, R204, R232, R196 ;  /* 0x000000e8cce87210 */ /* 0x000fe40007ffe0c4 */
[----:B------:R-:W-:Y:S01]  /*4560*/  LDS.U16 R196, [R70+0xaa00] ;  /* 0x00aa000046c47984 */ /* 0x000fe20000000400 */
[----:B------:R-:W-:Y:S01]  /*4570*/  FFMA.FTZ R168, R168, R224, R180 ;  /* 0x000000e0a8a87223 */ /* 0x000fe200000100b4 */
[----:B------:R-:W-:Y:S01]  /*4580*/  HADD2.F32 R180, -RZ, R218.H0_H0 ;  /* 0x200000daffb47230 */ /* 0x000fe20000004100 */
[----:B------:R-:W-:-:S05]  /*4590*/  FSEL R218, RZ, 1, P0 ;  /* 0x3f800000ffda7808 */ /* 0x000fca0000000000 */
[----:B------:R-:W-:Y:S01]  /*45a0*/  FFMA.FTZ R218, R218, R180, R168 ;  /* 0x000000b4dada7223 */ /* 0x000fe200000100a8 */
[----:B-1----:R-:W-:Y:S01]  /*45b0*/  LOP3.LUT R180, R178, UR10, RZ, 0xc, !PT ;  /* 0x0000000ab2b47c12 */ /* 0x002fe2000f8e0cff */
[----:B------:R-:W0:Y:S03]  /*45c0*/  LDS.U16 R168, [R70+0x8400] ;  /* 0x0084000046a87984 */ /* 0x000e260000000400 */
        /* <DEDUP_REMOVED lines=9> */
[----:B------:R-:W-:-:S03]  /*4660*/  IADD3 R228, PT, PT, R232, R228, R180 ;  /* 0x000000e4e8e47210 */ /* 0x000fc60007ffe0b4 */
[----:B------:R-:W-:Y:S01]  /*4670*/  FFMA.FTZ R178, R178, R224, R218 ;  /* 0x000000e0b2b27223 */ /* 0x000fe200000100da */
[----:B------:R-:W-:Y:S01]  /*4680*/  HADD2.F32 R218, -RZ, R220.H0_H0 ;  /* 0x200000dcffda7230 */ /* 0x000fe20000004100 */
[----:B------:R-:W-:Y:S02]  /*4690*/  FSEL R220, RZ, 1, P4 ;  /* 0x3f800000ffdc7808 */ /* 0x000fe40002000000 */
[----:B------:R-:W-:-:S03]  /*46a0*/  SEL R224, RZ, 0x400, P5 ;  /* 0x00000400ffe07807 */ /* 0x000fc60002800000 */
[----:B------:R-:W-:Y:S01]  /*46b0*/  FFMA.FTZ R220, R220, R218, R178 ;  /* 0x000000dadcdc7223 */ /* 0x000fe200000100b2 */
[----:B------:R-:W-:-:S04]  /*46c0*/  LOP3.LUT R178, R226, UR10, RZ, 0xc, !PT ;  /* 0x0000000ae2b27c12 */ /* 0x000fc8000f8e0cff */
[----:B------:R-:W-:Y:S02]  /*46d0*/  PRMT R218, R178, 0x9910, RZ ;  /* 0x00009910b2da7816 */ /* 0x000fe400000000ff */
[----:B0-----:R-:W-:Y:S02]  /*46e0*/  LOP3.LUT R178, R168, UR10, RZ, 0xc, !PT ;  /* 0x0000000aa8b27c12 */ /* 0x001fe4000f8e0cff */
        /* <DEDUP_REMOVED lines=8> */
[----:B------:R-:W0:Y:S01]  /*4770*/  LDS.U16 R218, [R70+0x8800] ;  /* 0x0088000046da7984 */ /* 0x000e220000000400 */
[----:B------:R-:W-:Y:S02]  /*4780*/  IADD3 R224, PT, PT, R228, R224, R178 ;  /* 0x000000e0e4e07210 */ /* 0x000fe40007ffe0b2 */
[----:B------:R-:W-:-:S05]  /*4790*/  FSEL R168, RZ, 1, P3 ;  /* 0x3f800000ffa87808 */ /* 0x000fca0001800000 */
[----:B------:R-:W-:Y:S01]  /*47a0*/  FFMA.FTZ R168, R168, R226, R220 ;  /* 0x000000e2a8a87223 */ /* 0x000fe200000100dc */
[----:B------:R-:W-:Y:S01]  /*47b0*/  LOP3.LUT R220, R230, UR10, RZ, 0xc, !PT ;  /* 0x0000000ae6dc7c12 */ /* 0x000fe2000f8e0cff */
        /* <DEDUP_REMOVED lines=11> */
[----:B------:R-:W-:Y:S01]  /*4870*/  HADD2.F32 R234, -RZ, R218.H0_H0 ;  /* 0x200000daffea7230 */ /* 0x000fe20000004100 */
[----:B------:R-:W-:Y:S02]  /*4880*/  IADD3 R220, PT, PT, R224, R220, R168 ;  /* 0x000000dce0dc7210 */ /* 0x000fe40007ffe0a8 */
        /* <DEDUP_REMOVED lines=31> */
[----:B------:R-:W-:Y:S02]  /*4a80*/  PRMT R194, R194, 0x9910, RZ ;  /* 0x00009910c2c27816 */ /* 0x000fe400000000ff */
[----:B------:R-:W-:Y:S02]  /*4a90*/  IADD3 R226, PT, PT, R165, R226, R206 ;  /* 0x000000e2a5e27210 */ /* 0x000fe40007ffe0ce */
[----:B------:R-:W-:-:S02]  /*4aa0*/  ISETP.NE.AND P5, PT, R194, RZ, PT ;  /* 0x000000ffc200720c */ /* 0x000fc40003fa5270 */
[----:B------:R-:W-:Y:S01]  /*4ab0*/  SEL R206, RZ, 0x200000, P0 ;  /* 0x00200000ffce7807 */ /* 0x000fe20000000000 */
[----:B------:R-:W-:Y:S01]  /*4ac0*/  IMAD.IADD R104, R104, 0x1, R226 ;  /* 0x0000000168687824 */ /* 0x000fe200078e02e2 */
[----:B------:R-:W-:Y:S02]  /*4ad0*/  FSEL R207, RZ, 1, P5 ;  /* 0x3f800000ffcf7808 */ /* 0x000fe40002800000 */
[----:B------:R-:W-:Y:S02]  /*4ae0*/  IADD3 R214, PT, PT, R218, R214, R208 ;  /* 0x000000d6dad67210 */ /* 0x000fe40007ffe0d0 */
[----:B------:R-:W-:Y:S01]  /*4af0*/  IADD3 R104, PT, PT, R104, R170, R213 ;  /* 0x000000aa68687210 */ /* 0x000fe20007ffe0d5 */
[----:B------:R-:W-:Y:S02]  /*4b00*/  FFMA.FTZ R234, R207, R236, R234 ;  /* 0x000000eccfea7223 */ /* 0x000fe400000100ea */
[----:B------:R-:W1:Y:S01]  /*4b10*/  LDS.U16 R236, [R70+0x9400] ;  /* 0x0094000046ec7984 */ /* 0x000e620000000400 */
        /* <DEDUP_REMOVED lines=11> */
[----:B------:R-:W-:Y:S02]  /*4bd0*/  IADD3 R132, PT, PT, R128, R132, R76 ;  /* 0x0000008480847210 */ /* 0x000fe40007ffe04c */
[----:B------:R-:W-:Y:S02]  /*4be0*/  FSEL R207, RZ, 1, P3 ;  /* 0x3f800000ffcf7808 */ /* 0x000fe40001800000 */
[----:B------:R-:W-:-:S03]  /*4bf0*/  IADD3 R136, PT, PT, R132, R136, R64 ;  /* 0x0000008884887210 */ /* 0x000fc60007ffe040 */
[----:B------:R-:W-:Y:S01]  /*4c00*/  FFMA.FTZ R234, R207, R230, R234 ;  /* 0x000000e6cfea7223 */ /* 0x000fe200000100ea */
[----:B------:R-:W-:Y:S01]  /*4c10*/  SEL R207, RZ, 0x80000, P2 ;  /* 0x00080000ffcf7807 */ /* 0x000fe20001000000 */
[----:B------:R-:W0:Y:S01]  /*4c20*/  LDS.U16 R230, [R70+0x9600] ;  /* 0x0096000046e67984 */ /* 0x000e220000000400 */
[----:B-1----:R-:W-:Y:S01]  /*4c30*/  LOP3.LUT R186, R236, UR10, RZ, 0xc, !PT ;  /* 0x0000000aecba7c12 */ /* 0x002fe2000f8e0cff */
[----:B------:R-:W-:Y:S01]  /*4c40*/  HADD2.F32 R236, -RZ, R236.H0_H0 ;  /* 0x200000ecffec7230 */ /* 0x000fe20000004100 */
[----:B------:R-:W-:Y:S02]  /*4c50*/  IADD3 R207, PT, PT, R214, R194, R207 ;  /* 0x000000c2d6cf7210 */ /* 0x000fe40007ffe0cf */
[----:B------:R-:W-:Y:S02]  /*4c60*/  PRMT R186, R186, 0x9910, RZ ;  /* 0x00009910baba7816 */ /* 0x000fe400000000ff */
[----:B------:R-:W-:Y:S02]  /*4c70*/  IADD3 R140, PT, PT, R136, R198, R140 ;  /* 0x000000c6888c7210 */ /* 0x000fe40007ffe08c */
[----:B------:R-:W-:-:S02]  /*4c80*/  ISETP.NE.AND P2, PT, R186, RZ, PT ;  /* 0x000000ffba00720c */ /* 0x000fc40003f45270 */
[----:B------:R-:W-:Y:S02]  /*4c90*/  IADD3 R144, PT, PT, R140, R188, R144 ;  /* 0x000000bc8c907210 */ /* 0x000fe40007ffe090 */
[----:B------:R-:W-:Y:S02]  /*4ca0*/  FSEL R201, RZ, 1, P2 ;  /* 0x3f800000ffc97808 */ /* 0x000fe40001000000 */
[----:B------:R-:W-:-:S03]  /*4cb0*/  IADD3 R148, PT, PT, R144, R148, R65 ;  /* 0x0000009490947210 */ /* 0x000fc60007ffe041 */
        /* <DEDUP_REMOVED lines=11> */
[----:B0-----:R-:W-:-:S04]  /*4d70*/  LOP3.LUT R165, R234, UR10, RZ, 0xc, !PT ;  /* 0x0000000aeaa57c12 */ /* 0x001fc8000f8e0cff */
[----:B------:R-:W-:-:S04]  /*4d80*/  PRMT R165, R165, 0x9910, RZ ;  /* 0x00009910a5a57816 */ /* 0x000fc800000000ff */
[----:B------:R-:W-:Y:S01]  /*4d90*/  ISETP.NE.AND P0, PT, R165, RZ, PT ;  /* 0x000000ffa500720c */ /* 0x000fe20003f05270 */
[----:B------:R-:W-:-:S03]  /*4da0*/  HADD2.F32 R165, -RZ, R234.H0_H0 ;  /* 0x200000eaffa57230 */ /* 0x000fc60000004100 */
[----:B------:R-:W-:Y:S02]  /*4db0*/  FSEL R234, RZ, 1, P0 ;  /* 0x3f800000ffea7808 */ /* 0x000fe40000000000 */
[----:B------:R-:W-:-:S03]  /*4dc0*/  SEL R167, RZ, 0x10000000, P0 ;  /* 0x10000000ffa77807 */ /* 0x000fc60000000000 */
        /* <DEDUP_REMOVED lines=30> */
[----:B------:R-:W-:Y:S02]  /*4fb0*/  ISETP.NE.AND P3, PT, R212, RZ, PT ;  /* 0x000000ffd400720c */ /* 0x000fe40003f65270 */
[----:B------:R-:W-:Y:S02]  /*4fc0*/  IADD3 R197, PT, PT, R201, R66, R197 ;  /* 0x00000042c9c57210 */ /* 0x000fe40007ffe0c5 */
        /* <DEDUP_REMOVED lines=26> */
[----:B-1----:R-:W-:Y:S01]  /*5170*/  LOP3.LUT R204, R230, UR10, RZ, 0xc, !PT ;  /* 0x0000000ae6cc7c12 */ /* 0x002fe2000f8e0cff */
[----:B------:R-:W-:Y:S01]  /*5180*/  HADD2.F32 R230, -RZ, R230.H0_H0 ;  /* 0x200000e6ffe67230 */ /* 0x000fe20000004100 */
[----:B------:R-:W-:Y:S02]  /*5190*/  FSEL R172, RZ, 1, P2 ;  /* 0x3f800000ffac7808 */ /* 0x000fe40001000000 */
[----:B------:R-:W-:Y:S01]  /*51a0*/  IADD3 R200, PT, PT, R236, R200, R210 ;  /* 0x000000c8ecc87210 */ /* 0x000fe20007ffe0d2 */
[----:B------:R-:W-:Y:S01]  /*51b0*/  HADD2.F32 R210, -RZ, R196.H0_H0 ;  /* 0x200000c4ffd27230 */ /* 0x000fe20000004100 */
[----:B------:R-:W0:Y:S01]  /*51c0*/  LDS.U16 R236, [R70+0xae00] ;  /* 0x00ae000046ec7984 */ /* 0x000e220000000400 */
[----:B------:R-:W-:Y:S01]  /*51d0*/  FFMA.FTZ R172, R172, R234, R226 ;  /* 0x000000eaacac7223 */ /* 0x000fe200000100e2 */
[----:B------:R-:W-:-:S02]  /*51e0*/  PRMT R226, R204, 0x9910, RZ ;  /* 0x00009910cce27816 */ /* 0x000fc400000000ff */
[----:B------:R-:W1:Y:S02]  /*51f0*/  LDS.U16 R204, [R70+0xac00] ;  /* 0x00ac000046cc7984 */ /* 0x000e640000000400 */
[----:B------:R-:W-:-:S04]  /*5200*/  ISETP.NE.AND P3, PT, R226, RZ, PT ;  /* 0x000000ffe200720c */ /* 0x000fc80003f65270 */
[----:B------:R-:W-:-:S05]  /*5210*/  FSEL R234, RZ, 1, P3 ;  /* 0x3f800000ffea7808 */ /* 0x000fca0001800000 */
[----:B------:R-:W-:Y:S01]  /*5220*/  FFMA.FTZ R234, R234, R230, R172 ;  /* 0x000000e6eaea7223 */ /* 0x000fe200000100ac */
[----:B------:R-:W-:-:S04]  /*5230*/  LOP3.LUT R172, R196, UR10, RZ, 0xc, !PT ;  /* 0x0000000ac4ac7c12 */ /* 0x000fc8000f8e0cff */
[----:B------:R-:W-:Y:S02]  /*5240*/  PRMT R230, R172, 0x9910, RZ ;  /* 0x00009910ace67816 */ /* 0x000fe400000000ff */
[----:B------:R-:W-:Y:S02]  /*5250*/  SEL R172, RZ, 0x8, P2 ;  /* 0x00000008ffac7807 */ /* 0x000fe40001000000 */
[----:B------:R-:W-:-:S04]  /*5260*/  ISETP.NE.AND P2, PT, R230, RZ, PT ;  /* 0x000000ffe600720c */ /* 0x000fc80003f45270 */
[----:B------:R-:W-:-:S05]  /*5270*/  FSEL R196, RZ, 1, P2 ;  /* 0x3f800000ffc47808 */ /* 0x000fca0001000000 */
[----:B------:R-:W-:Y:S01]  /*5280*/  FFMA.FTZ R234, R196, R210, R234 ;  /* 0x000000d2c4ea7223 */ /* 0x000fe200000100ea */
[----:B------:R-:W-:-:S04]  /*5290*/  SEL R210, RZ, 0x10, P3 ;  /* 0x00000010ffd27807 */ /* 0x000fc80001800000 */
[----:B------:R-:W-:Y:S02]  /*52a0*/  IADD3 R200, PT, PT, R210, R200, R172 ;  /* 0x000000c8d2c87210 */ /* 0x000fe40007ffe0ac */
[----:B0-----:R-:W-:Y:S01]  /*52b0*/  LOP3.LUT R172, R236, UR10, RZ, 0xc, !PT ;  /* 0x0000000aecac7c12 */ /* 0x001fe2000f8e0cff */
[----:B------:R-:W-:Y:S01]  /*52c0*/  HADD2.F32 R236, -RZ, R236.H0_H0 ;  /* 0x200000ecffec7230 */ /* 0x000fe20000004100 */
[----:B-1----:R-:W-:Y:S01]  /*52d0*/  LOP3.LUT R196, R204, UR10, RZ, 0xc, !PT ;  /* 0x0000000accc47c12 */ /* 0x002fe2000f8e0cff */
[----:B------:R-:W-:Y:S01]  /*52e0*/  HADD2.F32 R204, -RZ, R204.H0_H0 ;  /* 0x200000ccffcc7230 */ /* 0x000fe20000004100 */
[----:B------:R-:W-:Y:S02]  /*52f0*/  PRMT R172, R172, 0x9910, RZ ;  /* 0x00009910acac7816 */ /* 0x000fe400000000ff */
[----:B------:R-:W-:-:S04]  /*5300*/  PRMT R196, R196, 0x9910, RZ ;  /* 0x00009910c4c47816 */ /* 0x000fc800000000ff */
[----:B------:R-:W-:-:S04]  /*5310*/  ISETP.NE.AND P3, PT, R196, RZ, PT ;  /* 0x000000ffc400720c */ /* 0x000fc80003f65270 */
[----:B------:R-:W-:-:S05]  /*5320*/  FSEL R196, RZ, 1, P3 ;  /* 0x3f800000ffc47808 */ /* 0x000fca0001800000 */
[----:B------:R-:W-:Y:S01]  /*5330*/  FFMA.FTZ R234, R196, R204, R234 ;  /* 0x000000ccc4ea7223 */ /* 0x000fe200000100ea */
[----:B------:R-:W-:Y:S01]  /*5340*/  SEL R204, RZ, 0x20, P2 ;  /* 0x00000020ffcc7807 */ /* 0x000fe20001000000 */
[----:B------:R-:W0:Y:S01]  /*5350*/  LDS.U16 R196, [R70+0xb000] ;  /* 0x00b0000046c47984 */ /* 0x000e220000000400 */
[----:B------:R-:W-:-:S03]  /*5360*/  ISETP.NE.AND P2, PT, R172, RZ, PT ;  /* 0x000000ffac00720c */ /* 0x000fc60003f45270 */
[----:B------:R-:W-:Y:S01]  /*5370*/  IMAD.IADD R200, R204, 0x1, R200 ;  /* 0x00000001ccc87824 */ /* 0x000fe200078e02c8 */
[----:B------:R-:W-:Y:S02]  /*5380*/  FSEL R172, RZ, 1, P2 ;  /* 0x3f800000ffac7808 */ /* 0x000fe40001000000 */
[----:B------:R-:W-:-:S03]  /*5390*/  SEL R204, RZ, 0x80, P2 ;  /* 0x00000080ffcc7807 */ /* 0x000fc60001000000 */
        /* <DEDUP_REMOVED lines=27> */
[----:B-1----:R-:W-:Y:S01]  /*5550*/  LOP3.LUT R234, R196, UR10, RZ, 0xc, !PT ;  /* 0x0000000ac4ea7c12 */ /* 0x002fe2000f8e0cff */
[----:B------:R-:W0:Y:S01]  /*5560*/  LDS.U16 R204, [R70+0xb800] ;  /* 0x00b8000046cc7984 */ /* 0x000e220000000400 */
[----:B------:R-:W-:Y:S02]  /*5570*/  HADD2.F32 R196, -RZ, R196.H0_H0 ;  /* 0x200000c4ffc47230 */ /* 0x000fe40000004100 */
[----:B------:R-:W-:-:S04]  /*5580*/  PRMT R234, R234, 0x9910, RZ ;  /* 0x00009910eaea7816 */ /* 0x000fc800000000ff */
[----:B------:R-:W-:-:S04]  /*5590*/  ISETP.NE.AND P0, PT, R234, RZ, PT ;  /* 0x000000ffea00720c */ /* 0x000fc80003f05270 */
[----:B------:R-:W-:Y:S02]  /*55a0*/  FSEL R234, RZ, 1, P0 ;  /* 0x3f800000ffea7808 */ /* 0x000fe40000000000 */
[----:B------:R-:W-:-:S03]  /*55b0*/  SEL R83, RZ, 0x800, P0 ;  /* 0x00000800ff537807 */ /* 0x000fc60000000000 */
[----:B------:R-:W-:Y:S02]  /*55c0*/  FFMA.FTZ R234, R234, R196, R210 ;  /* 0x000000c4eaea7223 */ /* 0x000fe400000100d2 */
        /* <DEDUP_REMOVED lines=9> */
[----:B-1----:R-:W-:-:S04]  /*5660*/  LOP3.LUT R82, R210, UR10, RZ, 0xc, !PT ;  /* 0x0000000ad2527c12 */ /* 0x002fc8000f8e0cff */
        /* <DEDUP_REMOVED lines=184> */
.L_x_513:
[----:B------:R-:W-:Y:S05]  /*61f0*/  BSYNC.RECONVERGENT B0 ;  /* 0x0000000000007941 */ /* 0x000fea0003800200 */
.L_x_512:
        /* <DEDUP_REMOVED lines=63> */
.L_x_536:
        /* <DEDUP_REMOVED lines=18> */
.L_x_514:
        /* <DEDUP_REMOVED lines=19> */
.L_x_516:
        /* <DEDUP_REMOVED lines=949> */
.L_x_517:
        /* <DEDUP_REMOVED lines=18> */
.L_x_520:
[----:B------:R-:W-:Y:S02]  /*a4b0*/  ISETP.NE.AND P1, PT, R0, RZ, PT ;  /* 0x000000ff0000720c */ /* 0x000fe40003f25270 */
[----:B------:R-:W-:Y:S02]  /*a4c0*/  PRMT R64, R74, 0x9910, RZ ;  /* 0x000099104a407816 */ /* 0x000fe400000000ff */
[----:B------:R-:W-:Y:S02]  /*a4d0*/  FSEL R252, R71, R252, !P1 ;  /* 0x000000fc47fc7208 */ /* 0x000fe40004800000 */
[----:B------:R-:W-:-:S04]  /*a4e0*/  ISETP.NE.AND P0, PT, R64, RZ, PT ;  /* 0x000000ff4000720c */ /* 0x000fc80003f05270 */
[----:B------:R-:W-:Y:S02]  /*a4f0*/  SEL R72, R72, R74, !P0 ;  /* 0x0000004a48487207 */ /* 0x000fe40004000000 */
[----:B------:R-:W-:Y:S01]  /*a500*/  PRMT R74, RZ, 0x7610, R74 ;  /* 0x00007610ff4a7816 */ /* 0x000fe2000000004a */
[----:B------:R-:W2:Y:S06]  /*a510*/  @!P1 LDS R247, [UR4] ;  /* 0x00000004fff79984 */ /* 0x000eac0008000800 */
.L_x_521:
[----:B------:R-:W-:Y:S05]  /*a520*/  BSYNC.RECONVERGENT B0 ;  /* 0x0000000000007941 */ /* 0x000fea0003800200 */
.L_x_519:
[----:B------:R-:W-:Y:S01]  /*a530*/  UIADD3 UR6, UPT, UPT, UR6, -0x1, URZ ;  /* 0xffffffff06067890 */ /* 0x000fe2000fffe0ff */
[----:B------:R-:W-:Y:S11]  /*a540*/  BRA `(.L_x_522) ;  /* 0xffffff7800807947 */ /* 0x000ff6000383ffff */
.L_x_518:
        /* <DEDUP_REMOVED lines=9> */
[----:B------:R-:W2:Y:S01]  /*a5e0*/  LDCU.64 UR4, c[0x0][0x3a0] ;  /* 0x00007400ff0477ac */ /* 0x000ea20008000a00 */
[----:B------:R-:W3:Y:S01]  /*a5f0*/  LDC.64 R2, c[0x0][0x3a8] ;  /* 0x0000ea00ff027b82 */ /* 0x000ee20000000a00 */
[----:B------:R-:W-:Y:S01]  /*a600*/  CREDUX.MAX.S32 UR9, R29 ;  /* 0x000000001d0972cc */ /* 0x000fe20000000200 */
[----:B------:R-:W-:Y:S02]  /*a610*/  VOTEU.ANY UR6, UPT, PT ;  /* 0x0000000000067886 */ /* 0x000fe400038e0100 */
[----:B------:R-:W-:-:S10]  /*a620*/  UFLO.U32 UR6, UR6 ;  /* 0x00000006000672bd */ /* 0x000fd400080e0000 */
[----:B------:R-:W-:Y:S01]  /*a630*/  IMAD.U32 R7, RZ, RZ, UR9 ;  /* 0x00000009ff077e24 */ /* 0x000fe2000f8e00ff */
[----:B--2---:R-:W-:-:S06]  /*a640*/  UIMAD.WIDE.U32 UR4, UR8, 0x4, UR4 ;  /* 0x00000004080478a5 */ /* 0x004fcc000f8e0004 */
[----:B------:R-:W-:Y:S02]  /*a650*/  IMAD.U32 R4, RZ, RZ, UR4 ;  /* 0x00000004ff047e24 */ /* 0x000fe4000f8e00ff */
[----:B------:R-:W-:Y:S01]  /*a660*/  IMAD.U32 R5, RZ, RZ, UR5 ;  /* 0x00000005ff057e24 */ /* 0x000fe2000f8e00ff */
[----:B-1----:R-:W-:-:S04]  /*a670*/  ISETP.EQ.U32.AND P1, PT, R64, UR6, PT ;  /* 0x0000000640007c0c */ /* 0x002fc8000bf22070 */
[----:B------:R1:W-:Y:S09]  /*a680*/  STG.E desc[UR12][R4.64], R29 ;  /* 0x0000001d04007986 */ /* 0x0003f2000c10190c */
[----:B---3--:R1:W-:Y:S02]  /*a690*/  @P1 REDG.E.MAX.S32.STRONG.GPU desc[UR12][R2.64], R7 ;  /* 0x000000070200198e */ /* 0x0083e4000d12e30c */
.L_x_524:
[----:B------:R-:W-:Y:S05]  /*a6a0*/  BSYNC.RECONVERGENT B0 ;  /* 0x0000000000007941 */ /* 0x000fea0003800200 */
.L_x_523:
[----:B------:R-:W-:Y:S05]  /*a6b0*/  @P0 EXIT ;  /* 0x000000000000094d */ /* 0x000fea0003800000 */
[----:B------:R-:W1:Y:S01]  /*a6c0*/  LDC R25, c[0x0][0x360] ;  /* 0x0000d800ff197b82 */ /* 0x000e620000000800 */
[----:B------:R-:W2:Y:S01]  /*a6d0*/  LDCU.64 UR10, c[0x0][0x388] ;  /* 0x00007100ff0a77ac */ /* 0x000ea20008000a00 */
[----:B------:R-:W-:Y:S01]  /*a6e0*/  BSSY.RECONVERGENT B0, `(.L_x_525) ;  /* 0x000003a000007945 */ /* 0x000fe20003800200 */
[----:B------:R-:W3:Y:S01]  /*a6f0*/  LDCU.64 UR18, c[0x0][0x390] ;  /* 0x00007200ff1277ac */ /* 0x000ee20008000a00 */
[----:B-1----:R-:W1:Y:S01]  /*a700*/  I2F.U32.RP R7, R25 ;  /* 0x0000001900077306 */ /* 0x002e620000209000 */
[----:B------:R-:W-:Y:S01]  /*a710*/  IMAD.IADD R4, R0, 0x1, R25 ;  /* 0x0000000100047824 */ /* 0x000fe200078e0219 */
[----:B------:R-:W-:-:S04]  /*a720*/  ISETP.NE.U32.AND P2, PT, R25, RZ, PT ;  /* 0x000000ff1900720c */ /* 0x000fc80003f45070 */
[----:B------:R-:W-:Y:S02]  /*a730*/  ISETP.GE.U32.AND P0, PT, R4, R29, PT ;  /* 0x0000001d0400720c */ /* 0x000fe40003f06070 */
[----:B------:R-:W-:Y:S01]  /*a740*/  VIMNMX.U32 R5, PT, PT, R29, R4, !PT ;  /* 0x000000041d057248 */ /* 0x000fe20007fe0000 */
[----:B-1----:R-:W1:Y:S02]  /*a750*/  MUFU.RCP R7, R7 ;  /* 0x0000000700077308 */ /* 0x002e640000001000 */
[----:B-1----:R-:W-:-:S06]  /*a760*/  VIADD R2, R7, 0xffffffe ;  /* 0x0ffffffe07027836 */ /* 0x002fcc0000000000 */
[----:B------:R1:W4:Y:S02]  /*a770*/  F2I.FTZ.U32.TRUNC.NTZ R3, R2 ;  /* 0x0000000200037305 */ /* 0x000324000021f000 */
[----:B-1----:R-:W-:Y:S02]  /*a780*/  IMAD.MOV.U32 R2, RZ, RZ, RZ ;  /* 0x000000ffff027224 */ /* 0x002fe400078e00ff */
        /* <DEDUP_REMOVED lines=18> */
[----:B--23--:R-:W-:Y:S05]  /*a8b0*/  @!P0 BRA `(.L_x_526) ;  /* 0x0000000000708947 */ /* 0x00cfea0003800000 */
        /* <DEDUP_REMOVED lines=13> */
.L_x_527:
        /* <DEDUP_REMOVED lines=15> */
.L_x_526:
[----:B------:R-:W-:Y:S05]  /*aa80*/  BSYNC.RECONVERGENT B0 ;  /* 0x0000000000007941 */ /* 0x000fea0003800200 */
.L_x_525:
[----:B------:R-:W-:Y:S05]  /*aa90*/  @!P1 EXIT ;  /* 0x000000000000994d */ /* 0x000fea0003800000 */
.L_x_528:
        /* <DEDUP_REMOVED lines=47> */
.L_x_515:
[----:B------:R-:W-:Y:S02]  /*ad90*/  IMAD.MOV.U32 R188, RZ, RZ, R174 ;  /* 0x000000ffffbc7224 */ /* 0x000fe400078e00ae */
[----:B------:R-:W-:Y:S02]  /*ada0*/  IMAD.MOV.U32 R192, RZ, RZ, 0x1 ;  /* 0x00000001ffc07424 */ /* 0x000fe400078e00ff */
[----:B------:R-:W-:Y:S02]  /*adb0*/  IMAD.MOV.U32 R194, RZ, RZ, RZ ;  /* 0x000000ffffc27224 */ /* 0x000fe400078e00ff */
[----:B------:R-:W-:-:S07]  /*adc0*/  IMAD.MOV.U32 R190, RZ, RZ, -0x1 ;  /* 0xffffffffffbe7424 */ /* 0x000fce00078e00ff */
[----:B------:R-:W-:Y:S05]  /*add0*/  WARPSYNC.COLLECTIVE R190, `(.L_x_529) ;  /* 0x00000000be087348 */ /* 0x000fea0003c00000 */
[----:B------:R0:W1:Y:S02]  /*ade0*/  SHFL.UP P0, R184, R188, R192, R194 ;  /* 0x040000c0bcb87389 */ /* 0x00006400000000c2 */
[----:B01----:R-:W-:Y:S05]  /*adf0*/  ENDCOLLECTIVE ;  /* 0x000000000000791b */ /* 0x003fea0003800000 */
.L_x_529:
[----:B------:R-:W-:Y:S02]  /*ae00*/  IMAD.MOV.U32 R192, RZ, RZ, 0x2 ;  /* 0x00000002ffc07424 */ /* 0x000fe400078e00ff */
[----:B------:R-:W-:-:S04]  /*ae10*/  IMAD.MOV.U32 R176, RZ, RZ, R184 ;  /* 0x000000ffffb07224 */ /* 0x000fc800078e00b8 */
[----:B------:R-:W-:-:S04]  /*ae20*/  @P0 IMAD.IADD R176, R174, 0x1, R176 ;  /* 0x00000001aeb00824 */ /* 0x000fc800078e02b0 */
[----:B------:R-:W-:-:S07]  /*ae30*/  IMAD.MOV.U32 R188, RZ, RZ, R176 ;  /* 0x000000ffffbc7224 */ /* 0x000fce00078e00b0 */
[----:B------:R-:W-:Y:S05]  /*ae40*/  WARPSYNC.COLLECTIVE R190, `(.L_x_530) ;  /* 0x00000000be087348 */ /* 0x000fea0003c00000 */
[----:B------:R0:W1:Y:S02]  /*ae50*/  SHFL.UP P0, R184, R188, R192, R194 ;  /* 0x040000c0bcb87389 */ /* 0x00006400000000c2 */
[----:B01----:R-:W-:Y:S05]  /*ae60*/  ENDCOLLECTIVE ;  /* 0x000000000000791b */ /* 0x003fea0003800000 */
.L_x_530:
[----:B------:R-:W-:Y:S02]  /*ae70*/  IMAD.MOV.U32 R192, RZ, RZ, 0x4 ;  /* 0x00000004ffc07424 */ /* 0x000fe400078e00ff */
[----:B------:R-:W-:-:S04]  /*ae80*/  IMAD.MOV.U32 R178, RZ, RZ, R184 ;  /* 0x000000ffffb27224 */ /* 0x000fc800078e00b8 */
[----:B------:R-:W-:-:S04]  /*ae90*/  @P0 IMAD.IADD R178, R176, 0x1, R178 ;  /* 0x00000001b0b20824 */ /* 0x000fc800078e02b2 */
[----:B------:R-:W-:-:S07]  /*aea0*/  IMAD.MOV.U32 R188, RZ, RZ, R178 ;  /* 0x000000ffffbc7224 */ /* 0x000fce00078e00b2 */
[----:B------:R-:W-:Y:S05]  /*aeb0*/  WARPSYNC.COLLECTIVE R190, `(.L_x_531) ;  /* 0x00000000be087348 */ /* 0x000fea0003c00000 */
[----:B------:R0:W1:Y:S02]  /*aec0*/  SHFL.UP P0, R184, R188, R192, R194 ;  /* 0x040000c0bcb87389 */ /* 0x00006400000000c2 */
[----:B01----:R-:W-:Y:S05]  /*aed0*/  ENDCOLLECTIVE ;  /* 0x000000000000791b */ /* 0x003fea0003800000 */
.L_x_531:
        /* <DEDUP_REMOVED lines=8> */
.L_x_532:
        /* <DEDUP_REMOVED lines=8> */
.L_x_533:
[----:B------:R-:W-:-:S04]  /*afe0*/  @P0 IMAD.IADD R184, R182, 0x1, R184 ;  /* 0x00000001b6b80824 */ /* 0x000fc800078e02b8 */
[----:B------:R-:W-:-:S07]  /*aff0*/  IMAD.IADD R174, R184, 0x1, -R174 ;  /* 0x00000001b8ae7824 */ /* 0x000fce00078e0aae */
[----:B------:R-:W-:Y:S05]  /*b000*/  WARPSYNC.COLLECTIVE R190, `(.L_x_534) ;  /* 0x00000000be087348 */ /* 0x000fea0003c00000 */
[----:B------:R0:W1:Y:S02]  /*b010*/  SHFL.IDX P0, R176, R184, R178, R180 ;  /* 0x000000b2b8b07389 */ /* 0x00006400000000b4 */
[----:B01----:R-:W-:Y:S05]  /*b020*/  ENDCOLLECTIVE ;  /* 0x000000000000791b */ /* 0x003fea0003800000 */
.L_x_534:
[----:B------:R-:W-:Y:S02]  /*b030*/  IMAD.MOV.U32 R184, RZ, RZ, R73 ;  /* 0x000000ffffb87224 */ /* 0x000fe400078e0049 */
[----:B------:R-:W-:Y:S02]  /*b040*/  IMAD.MOV.U32 R178, RZ, RZ, RZ ;  /* 0x000000ffffb27224 */ /* 0x000fe400078e00ff */
[----:B------:R-:W-:-:S07]  /*b050*/  IMAD.MOV.U32 R186, RZ, RZ, R176 ;  /* 0x000000ffffba7224 */ /* 0x000fce00078e00b0 */
[----:B------:R-:W-:Y:S05]  /*b060*/  WARPSYNC.COLLECTIVE R190, `(.L_x_535) ;  /* 0x00000000be087348 */ /* 0x000fea0003c00000 */
[----:B------:R0:W1:Y:S02]  /*b070*/  SHFL.IDX P0, R176, R184, R178, R180 ;  /* 0x000000b2b8b07389 */ /* 0x00006400000000b4 */
[----:B01----:R-:W-:Y:S05]  /*b080*/  ENDCOLLECTIVE ;  /* 0x000000000000791b */ /* 0x003fea0003800000 */
.L_x_535:
[----:B------:R-:W-:Y:S02]  /*b090*/  IMAD.IADD R186, R73, 0x1, R186 ;  /* 0x0000000149ba7824 */ /* 0x000fe400078e02ba */
[----:B------:R-:W-:Y:S01]  /*b0a0*/  IMAD.MOV.U32 R188, RZ, RZ, R176 ;  /* 0x000000ffffbc7224 */ /* 0x000fe200078e00b0 */
[----:B------:R-:W-:Y:S06]  /*b0b0*/  BRA `(.L_x_536) ;  /* 0xffffffb4004c7947 */ /* 0x000fec000383ffff */
.L_x_537:
        /* <DEDUP_REMOVED lines=12> */
.L_x_2071:


//--------------------- .text._ZN17fastertransformer19segmented_topp_impl27segmented_top_p_single_passINS0_28Segmented_topk_kernel_paramsI6__halfiLi256ELi4EEELi96EEEvNS0_20TopKPerSegmentParamsE --------------------------
	.section	.text._ZN17fastertransformer19segmented_topp_impl27segmented_top_p_single_passINS0_28Segmented_topk_kernel_paramsI6__halfiLi256ELi4EEELi96EEEvNS0_20TopKPerSegmentParamsE,"ax",@progbits
	.align	128
        .global         _ZN17fastertransformer19segmented_topp_impl27segmented_top_p_single_passINS0_28Segmented_topk_kernel_paramsI6__halfiLi256ELi4EEELi96EEEvNS0_20TopKPerSegmentParamsE
        .type           _ZN17fastertransformer19segmented_topp_impl27segmented_top_p_single_passINS0_28Segmented_topk_kernel_paramsI6__halfiLi256ELi4EEELi96EEEvNS0_20TopKPerSegmentParamsE,@function
        .size           _ZN17fastertransformer19segmented_topp_impl27segmented_top_p_single_passINS0_28Segmented_topk_kernel_paramsI6__halfiLi256ELi4EEELi96EEEvNS0_20TopKPerSegmentParamsE,(.L_x_2072 - _ZN17fastertransformer19segmented_topp_impl27segmented_top_p_single_passINS0_28Segmented_topk_kernel_paramsI6__halfiLi256ELi4EEELi96EEEvNS0_20TopKPerSegmentParamsE)
        .other          _ZN17fastertransformer19segmented_topp_impl27segmented_top_p_single_passINS0_28Segmented_topk_kernel_paramsI6__halfiLi256ELi4EEELi96EEEvNS0_20TopKPerSegmentParamsE,@"STO_CUDA_ENTRY STV_DEFAULT"
_ZN17fastertransformer19segmented_topp_impl27segmented_top_p_single_passINS0_28Segmented_topk_kernel_paramsI6__halfiLi256ELi4EEELi96EEEvNS0_20TopKPerSegmentParamsE:
.text._ZN17fastertransformer19segmented_topp_impl27segmented_top_p_single_passINS0_28Segmented_topk_kernel_paramsI6__halfiLi256ELi4EEELi96EEEvNS0_20TopKPerSegmentParamsE:
        /* <DEDUP_REMOVED lines=30> */
.L_x_538:
[----:B------:R-:W0:Y:S01]  /*01e0*/  LDC.64 R8, c[0x0][0x3c8] ;  /* 0x0000f200ff087b82 */ /* 0x000e220000000a00 */
[----:B------:R-:W1:Y:S01]  /*01f0*/  S2R R250, SR_TID.X ;  /* 0x0000000000fa7919 */ /* 0x000e620000002100 */
[----:B------:R-:W2:Y:S01]  /*0200*/  LDCU.64 UR4, c[0x0][0x380] ;  /* 0x00007000ff0477ac */ /* 0x000ea20008000a00 */
        /* <DEDUP_REMOVED lines=104> */
[C---:B------:R-:W-:Y:S01]  /*0890*/  VIADD R129, R31.reuse, 0x2f ;  /* 0x0000002f1f817836 */ /* 0x040fe20000000000 */
[----:B------:R-:W-:Y:S01]  /*08a0*/  PRMT R11, RZ, 0x7610, R11 ;  /* 0x00007610ff0b7816 */ /* 0x000fe2000000000b */
[C---:B------:R-:W-:Y:S02]  /*08b0*/  VIADD R35, R31.reuse, 0x2 ;  /* 0x000000021f237836 */ /* 0x040fe40000000000 */
[----:B------:R-:W-:Y:S01]  /*08c0*/  @!P2 IMAD.MOV R3, RZ, RZ, -R3 ;  /* 0x000000ffff03a224 */ /* 0x000fe200078e0a03 */
[----:B------:R-:W-:Y:S01]  /*08d0*/  PRMT R10, RZ, 0x7610, R10 ;  /* 0x00007610ff0a7816 */ /* 0x000fe2000000000a */
[C---:B------:R-:W-:Y:S01]  /*08e0*/  VIADD R49, R31.reuse, 0x9 ;  /* 0x000000091f317836 */ /* 0x040fe20000000000 */
[----:B------:R-:W-:Y:S01]  /*08f0*/  PRMT R6, RZ, 0x7610, R6 ;  /* 0x00007610ff067816 */ /* 0x000fe20000000006 */
[----:B------:R-:W-:Y:S01]  /*0900*/  VIADD R63, R31, 0x10 ;  /* 0x000000101f3f7836 */ /* 0x000fe20000000000 */
[----:B------:R-:W-:Y:S01]  /*0910*/  R2UR UR9, R3 ;  /* 0x00000000030972ca */ /* 0x000fe200000e0000 */
[----:B------:R-:W-:Y:S01]  /*0920*/  VIADD R77, R31, 0x17 ;  /* 0x000000171f4d7836 */ /* 0x000fe20000000000 */
[----:B------:R-:W-:Y:S01]  /*0930*/  @!P1 R2UR UR9, R9 ;  /* 0x00000000090992ca */ /* 0x000fe200000e0000 */
[----:B------:R-:W-:-:S02]  /*0940*/  VIADD R91, R31, 0x1e ;  /* 0x0000001e1f5b7836 */ /* 0x000fc40000000000 */
        /* <DEDUP_REMOVED lines=12> */
[----:B------:R-:W-:-:S02]  /*0a10*/  PRMT R8, RZ, 0x7610, R8 ;  /* 0x00007610ff087816 */ /* 0x000fc40000000008 */
[----:B------:R-:W-:Y:S01]  /*0a20*/  PRMT R7, RZ, 0x7610, R7 ;  /* 0x00007610ff077816 */ /* 0x000fe20000000007 */
[----:B------:R-:W-:Y:S01]  /*0a30*/  IMAD.WIDE.U32 R4, R31, 0x2, R2 ;  /* 0x000000021f047825 */ /* 0x000fe200078e0002 */
[----:B------:R-:W-:-:S04]  /*0a40*/  ISETP.GE.AND P0, PT, R35, UR9, PT ;  /* 0x0000000923007c0c */ /* 0x000fc8000bf06270 */
[----:B------:R0:W5:Y:S01]  /*0a50*/  @!P5 LDG.E.U16 R249, desc[UR12][R4.64] ;  /* 0x0000000c04f9d981 */ /* 0x000162000c1e1500 */
[----:B------:R-:W-:-:S03]  /*0a60*/  ISETP.GE.AND P5, PT, R45, UR9, PT ;  /* 0x000000092d007c0c */ /* 0x000fc6000bfa6270 */
        /* <DEDUP_REMOVED lines=68> */
[----:B------:R0:W5:Y:S04]  /*0eb0*/  @!P6 LDG.E.U16 R12, desc[UR12][R4.64+0x52] ;  /* 0x0000520c040ce981 */ /* 0x000168000c1e1500 */
[----:B------:R0:W5:Y:S04]  /*0ec0*/  @!P5 LDG.E.U16 R11, desc[UR12][R4.64+0x54] ;  /* 0x0000540c040bd981 */ /* 0x000168000c1e1500 */
        /* <DEDUP_REMOVED lines=31> */
[----:B------:R-:W-:Y:S01]  /*10c0*/  IMAD R97, R28, 0x60, R133 ;  /* 0x000000601c617824 */ /* 0x000fe200078e0285 */
        /* <DEDUP_REMOVED lines=18> */
.L_x_545:
        /* <DEDUP_REMOVED lines=15> */
.L_x_544:
[----:B------:R-:W-:Y:S05]  /*12e0*/  BSYNC.RECONVERGENT B2 ;  /* 0x0000000000027941 */ /* 0x000fea0003800200 */
.L_x_543:
[----:B------:R-:W-:Y:S01]  /*12f0*/  PRMT R4, R99, 0x7632, R4 ;  /* 0x0000763263047816 */ /* 0x000fe20000000004 */
[----:B------:R0:W-:Y:S01]  /*1300*/  STS.U16 [R30+-0x600], R99 ;  /* 0xfffa00631e007388 */ /* 0x0001e20000000400 */
[----:B------:R-:W-:-:S03]  /*1310*/  PRMT R34, R5, 0x7632, R34 ;  /* 0x0000763205227816 */ /* 0x000fc60000000022 */
[----:B------:R0:W-:Y:S04]  /*1320*/  STS.U16 [R30+-0x200], R5 ;  /* 0xfffe00051e007388 */ /* 0x0001e80000000400 */
[----:B------:R0:W-:Y:S04]  /*1330*/  STS.U16 [R30+-0x400], R4 ;  /* 0xfffc00041e007388 */ /* 0x0001e80000000400 */
[----:B------:R0:W-:Y:S02]  /*1340*/  STS.U16 [R30], R34 ;  /* 0x000000221e007388 */ /* 0x0001e40000000400 */
.L_x_542:
[----:B------:R-:W-:Y:S05]  /*1350*/  BSYNC.RECONVERGENT B1 ;  /* 0x0000000000017941 */ /* 0x000fea0003800200 */
.L_x_541:
[----:B------:R-:W-:Y:S01]  /*1360*/  IADD3 R32, P0, PT, R32, 0x600, RZ ;  /* 0x0000060020207810 */ /* 0x000fe20007f1e0ff */
[----:B------:R-:W-:Y:S02]  /*1370*/  VIADD R97, R97, 0x300 ;  /* 0x0000030061617836 */ /* 0x000fe40000000000 */
[----:B0-----:R-:W-:Y:S02]  /*1380*/  VIADD R30, R30, 0x10 ;  /* 0x000000101e1e7836 */ /* 0x001fe40000000000 */
[----:B------:R-:W-:Y:S01]  /*1390*/  IMAD.X R131, RZ, RZ, R131, P0 ;  /* 0x000000ffff837224 */ /* 0x000fe200000e0683 */
[----:B------:R-:W-:Y:S07]  /*13a0*/  @P1 BRA `(.L_x_545) ;  /* 0xfffffffc00901947 */ /* 0x000fee000383ffff */
.L_x_540:
[----:B------:R-:W-:Y:S05]  /*13b0*/  BSYNC.RECONVERGENT B0 ;  /* 0x0000000000007941 */ /* 0x000fea0003800200 */
.L_x_539:
[----:B------:R-:W0:Y:S01]  /*13c0*/  S2UR UR7, SR_CgaCtaId ;  /* 0x00000000000779c3 */ /* 0x000e220000008800 */
[----:B------:R-:W-:Y:S01]  /*13d0*/  UMOV UR6, 0x400 ;  /* 0x0000040000067882 */ /* 0x000fe20000000000 */
[----:B------:R-:W-:Y:S01]  /*13e0*/  BSSY.RECONVERGENT B0, `(.L_x_546) ;  /* 0x0000062000007945 */ /* 0x000fe20003800200 */
[----:B------:R-:W-:Y:S01]  /*13f0*/  UIADD3 UR6, UPT, UPT, UR6, 0x4b0, URZ ;  /* 0x000004b006067890 */ /* 0x000fe2000fffe0ff */
[----:B------:R-:W-:-:S03]  /*1400*/  ISETP.GT.U32.AND P0, PT, R133, 0x2f, PT ;  /* 0x0000002f8500780c */ /* 0x000fc60003f04070 */
[----:B0-----:R-:W-:-:S12]  /*1410*/  ULEA UR7, UR7, UR6, 0x18 ;  /* 0x0000000607077291 */ /* 0x001fd8000f8ec0ff */
.L_x_561:
        /* <DEDUP_REMOVED lines=10> */
[----:B------:R-:W-:-:S05]  /*14c0*/  IMAD.WIDE.U32 R4, R5, 0x2, R2 ;  /* 0x0000000205047825 */ /* 0x000fca00078e0002 */
[----:B------:R-:W2:Y:S02]  /*14d0*/  LDG.E.64 R96, desc[UR12][R4.64+0x60] ;  /* 0x0000600c04607981 */ /* 0x000ea4000c1e1b00 */
[----:B--2---:R-:W-:Y:S02]  /*14e0*/  IMAD.MOV.U32 R5, RZ, RZ, R96 ;  /* 0x000000ffff057224 */ /* 0x004fe400078e0060 */
[----:B------:R-:W-:-:S07]  /*14f0*/  IMAD.MOV.U32 R4, RZ, RZ, R97 ;  /* 0x000000ffff047224 */ /* 0x000fce00078e0061 */
.L_x_550:
[----:B------:R-:W-:Y:S05]  /*1500*/  BSYNC.RECONVERGENT B2 ;  /* 0x0000000000027941 */ /* 0x000fea0003800200 */
.L_x_549:
[----:B------:R-:W-:Y:S01]  /*1510*/  PRMT R29, R5, 0x7632, R29 ;  /* 0x00007632051d7816 */ /* 0x000fe2000000001d */
[----:B------:R0:W-:Y:S01]  /*1520*/  STS.U16 [R32+0x6000], R5 ;  /* 0x0060000520007388 */ /* 0x0001e20000000400 */
[----:B------:R-:W-:-:S03]  /*1530*/  PRMT R30, R4, 0x7632, R30 ;  /* 0x00007632041e7816 */ /* 0x000fc6000000001e */
[----:B------:R0:W-:Y:S04]  /*1540*/  STS.U16 [R32+0x6400], R4 ;  /* 0x0064000420007388 */ /* 0x0001e80000000400 */
[----:B------:R0:W-:Y:S04]  /*1550*/  STS.U16 [R32+0x6200], R29 ;  /* 0x0062001d20007388 */ /* 0x0001e80000000400 */
[----:B------:R0:W-:Y:S02]  /*1560*/  STS.U16 [R32+0x6600], R30 ;  /* 0x0066001e20007388 */ /* 0x0001e40000000400 */
.L_x_548:
[----:B------:R-:W-:Y:S05]  /*1570*/  BSYNC.RECONVERGENT B1 ;  /* 0x0000000000017941 */ /* 0x000fea0003800200 */
.L_x_547:
        /* <DEDUP_REMOVED lines=8> */
[----:B------:R-:W-:Y:S02]  /*1600*/  ISETP.GE.AND P1, PT, R4, UR9, PT ;  /* 0x0000000904007c0c */ /* 0x000fe4000bf26270 */
[----:B------:R-:W-:-:S11]  /*1610*/  CS2R R4, SRZ ;  /* 0x0000000000047805 */ /* 0x000fd6000001ff00 */
[----:B------:R-:W-:Y:S05]  /*1620*/  @P1 BRA `(.L_x_554) ;  /* 0x0000000000141947 */ /* 0x000fea0003800000 */
[----:B------:R-:W-:-:S04]  /*1630*/  IMAD.IADD R5, R133, 0x1, R30 ;  /* 0x0000000185057824 */ /* 0x000fc800078e021e */
[----:B------:R-:W-:-:S05]  /*1640*/  IMAD.WIDE.U32 R4, R5, 0x2, R2 ;  /* 0x0000000205047825 */ /* 0x000fca00078e0002 */
[----:B------:R-:W2:Y:S02]  /*1650*/  LDG.E.64 R96, desc[UR12][R4.64+0x60] ;  /* 0x0000600c04607981 */ /* 0x000ea4000c1e1b00 */
[----:B--2---:R-:W-:Y:S02]  /*1660*/  IMAD.MOV.U32 R5, RZ, RZ, R96 ;  /* 0x000000ffff057224 */ /* 0x004fe400078e0060 */
[----:B------:R-:W-:-:S07]  /*1670*/  IMAD.MOV.U32 R4, RZ, RZ, R97 ;  /* 0x000000ffff047224 */ /* 0x000fce00078e0061 */
.L_x_554:
[----:B------:R-:W-:Y:S05]  /*1680*/  BSYNC.RECONVERGENT B2 ;  /* 0x0000000000027941 */ /* 0x000fea0003800200 */
.L_x_553:
[----:B------:R-:W-:Y:S01]  /*1690*/  IMAD R34, R0, R29, 0x600 ;  /* 0x0000060000227424 */ /* 0x000fe200078e021d */
[----:B------:R0:W-:Y:S01]  /*16a0*/  STS.U16 [R32+0x6010], R5 ;  /* 0x0060100520007388 */ /* 0x0001e20000000400 */
[----:B------:R-:W-:Y:S01]  /*16b0*/  BSSY.RECONVERGENT B2, `(.L_x_555) ;  /* 0x0000010000027945 */ /* 0x000fe20003800200 */
[----:B------:R-:W-:Y:S01]  /*16c0*/  PRMT R36, R5, 0x7632, R36 ;  /* 0x0000763205247816 */ /* 0x000fe20000000024 */
[----:B------:R-:W-:Y:S01]  /*16d0*/  IMAD.IADD R29, R135, 0x1, R34 ;  /* 0x00000001871d7824 */ /* 0x000fe200078e0222 */
[----:B------:R0:W-:Y:S01]  /*16e0*/  STS.U16 [R32+0x6410], R4 ;  /* 0x0064100420007388 */ /* 0x0001e20000000400 */
[----:B------:R-:W-:Y:S01]  /*16f0*/  PRMT R38, R4, 0x7632, R38 ;  /* 0x0000763204267816 */ /* 0x000fe20000000026 */
[----:B------:R-:W-:Y:S02]  /*1700*/  IMAD.MOV.U32 R30, RZ, RZ, RZ ;  /* 0x000000ffff1e7224 */ /* 0x000fe400078e00ff */
[----:B------:R-:W-:Y:S01]  /*1710*/  ISETP.GE.AND P1, PT, R29, UR9, PT ;  /* 0x000000091d007c0c */ /* 0x000fe2000bf26270 */
[----:B------:R-:W-:-:S12]  /*1720*/  IMAD.MOV.U32 R29, RZ, RZ, RZ ;  /* 0x000000ffff1d7224 */ /* 0x000fd800078e00ff */
[----:B0-----:R-:W-:Y:S05]  /*1730*/  @P1 BRA `(.L_x_556) ;  /* 0x00000000001c1947 */ /* 0x001fea0003800000 */
[----:B------:R-:W-:-:S05]  /*1740*/  IADD3 R5, P1, PT, R133, R34, RZ ;  /* 0x0000002285057210 */ /* 0x000fca0007f3e0ff */
[----:B------:R-:W-:Y:S01]  /*1750*/  IMAD.X R30, RZ, RZ, RZ, P1 ;  /* 0x000000ffff1e7224 */ /* 0x000fe200008e06ff */
[----:B------:R-:W-:-:S04]  /*1760*/  LEA R4, P1, R5, UR4, 0x1 ;  /* 0x0000000405047c11 */ /* 0x000fc8000f8208ff */
[----:B------:R-:W-:-:S06]  /*1770*/  LEA.HI.X R5, R5, UR5, R30, 0x1, P1 ;  /* 0x0000000505057c11 */ /* 0x000fcc00088f0c1e */
[----:B------:R-:W2:Y:S02]  /*1780*/  LDG.E.64 R4, desc[UR12][R4.64+0x60] ;  /* 0x0000600c04047981 */ /* 0x000ea4000c1e1b00 */
[----:B--2---:R-:W-:Y:S02]  /*1790*/  IMAD.MOV.U32 R30, RZ, RZ, R4 ;  /* 0x000000ffff1e7224 */ /* 0x004fe400078e0004 */
[----:B------:R-:W-:-:S07]  /*17a0*/  IMAD.MOV.U32 R29, RZ, RZ, R5 ;  /* 0x000000ffff1d7224 */ /* 0x000fce00078e0005 */
.L_x_556:
[----:B------:R-:W-:Y:S05]  /*17b0*/  BSYNC.RECONVERGENT B2 ;  /* 0x0000000000027941 */ /* 0x000fea0003800200 */
.L_x_555:
        /* <DEDUP_REMOVED lines=8> */
.L_x_552:
[----:B------:R-:W-:Y:S05]  /*1840*/  BSYNC.RECONVERGENT B1 ;  /* 0x0000000000017941 */ /* 0x000fea0003800200 */
.L_x_551:
[----:B------:R-:W-:Y:S04]  /*1850*/  BSSY.RECONVERGENT B1, `(.L_x_557) ;  /* 0x0000017000017945 */ /* 0x000fe80003800200 */
[----:B------:R-:W-:Y:S05]  /*1860*/  @P2 BRA `(.L_x_558) ;  /* 0x0000000000542947 */ /* 0x000fea0003800000 */
[----:B01----:R-:W-:Y:S01]  /*1870*/  IMAD.MOV.U32 R5, RZ, RZ, 0x60 ;  /* 0x00000060ff057424 */ /* 0x003fe200078e00ff */
[----:B------:R-:W-:Y:S03]  /*1880*/  BSSY.RECONVERGENT B2, `(.L_x_559) ;  /* 0x000000d000027945 */ /* 0x000fe60003800200 */
[----:B------:R-:W-:-:S04]  /*1890*/  IMAD R30, R0, R5, 0x900 ;  /* 0x00000900001e7424 */ /* 0x000fc800078e0205 */
[----:B------:R-:W-:-:S05]  /*18a0*/  IMAD.IADD R4, R135, 0x1, R30 ;  /* 0x0000000187047824 */ /* 0x000fca00078e021e */
[----:B------:R-:W-:Y:S02]  /*18b0*/  ISETP.GE.AND P1, PT, R4, UR9, PT ;  /* 0x0000000904007c0c */ /* 0x000fe4000bf26270 */
[----:B------:R-:W-:-:S11]  /*18c0*/  CS2R R4, SRZ ;  /* 0x0000000000047805 */ /* 0x000fd6000001ff00 */
[----:B------:R-:W-:Y:S05]  /*18d0*/  @P1 BRA `(.L_x_560) ;  /* 0x00000000001c1947 */ /* 0x000fea0003800000 */
[----:B------:R-:W-:-:S05]  /*18e0*/  IADD3 R5, P1, PT, R133, R30, RZ ;  /* 0x0000001e85057210 */ /* 0x000fca0007f3e0ff */
[----:B------:R-:W-:Y:S01]  /*18f0*/  IMAD.X R30, RZ, RZ, RZ, P1 ;  /* 0x000000ffff1e7224 */ /* 0x000fe200008e06ff */
[----:B------:R-:W-:-:S04]  /*1900*/  LEA R4, P1, R5, UR4, 0x1 ;  /* 0x0000000405047c11 */ /* 0x000fc8000f8208ff */
[----:B------:R-:W-:-:S05]  /*1910*/  LEA.HI.X R5, R5, UR5, R30, 0x1, P1 ;  /* 0x0000000505057c11 */ /* 0x000fca00088f0c1e */
[----:B------:R-:W2:Y:S02]  /*1920*/  LDG.E.64 R96, desc[UR12][R4.64+0x60] ;  /* 0x0000600c04607981 */ /* 0x000ea4000c1e1b00 */
[----:B--2---:R-:W-:Y:S02]  /*1930*/  IMAD.MOV.U32 R5, RZ, RZ, R96 ;  /* 0x000000ffff057224 */ /* 0x004fe400078e0060 */
[----:B------:R-:W-:-:S07]  /*1940*/  IMAD.MOV.U32 R4, RZ, RZ, R97 ;  /* 0x000000ffff047224 */ /* 0x000fce00078e0061 */
.L_x_560:
[----:B------:R-:W-:Y:S05]  /*1950*/  BSYNC.RECONVERGENT B2 ;  /* 0x0000000000027941 */ /* 0x000fea0003800200 */
.L_x_559:
[----:B------:R-:W-:Y:S01]  /*1960*/  PRMT R29, R5, 0x7632, R29 ;  /* 0x00007632051d7816 */ /* 0x000fe2000000001d */
[----:B------:R2:W-:Y:S01]  /*1970*/  STS.U16 [R32+0x6030], R5 ;  /* 0x0060300520007388 */ /* 0x0005e20000000400 */
[----:B------:R-:W-:-:S03]  /*1980*/  PRMT R30, R4, 0x7632, R30 ;  /* 0x00007632041e7816 */ /* 0x000fc6000000001e */
[----:B------:R2:W-:Y:S04]  /*1990*/  STS.U16 [R32+0x6430], R4 ;  /* 0x0064300420007388 */ /* 0x0005e80000000400 */
[----:B------:R2:W-:Y:S04]  /*19a0*/  STS.U16 [R32+0x6230], R29 ;  /* 0x0062301d20007388 */ /* 0x0005e80000000400 */
[----:B------:R2:W-:Y:S02]  /*19b0*/  STS.U16 [R32+0x6630], R30 ;  /* 0x0066301e20007388 */ /* 0x0005e40000000400 */
.L_x_558:
[----:B------:R-:W-:Y:S05]  /*19c0*/  BSYNC.RECONVERGENT B1 ;  /* 0x0000000000017941 */ /* 0x000fea0003800200 */
.L_x_557:
[C---:B------:R-:W-:Y:S01]  /*19d0*/  ISETP.GE.U32.AND P1, PT, R0.reuse, 0xe0, PT ;  /* 0x000000e00000780c */ /* 0x040fe20003f26070 */
[----:B------:R-:W-:-:S12]  /*19e0*/  VIADD R0, R0, 0x20 ;  /* 0x0000002000007836 */ /* 0x000fd80000000000 */
[----:B------:R-:W-:Y:S05]  /*19f0*/  @!P1 BRA `(.L_x_561) ;  /* 0xfffffff800889947 */ /* 0x000fea000383ffff */
[----:B------:R-:W-:Y:S05]  /*1a00*/  BSYNC.RECONVERGENT B0 ;  /* 0x0000000000007941 */ /* 0x000fea0003800200 */
.L_x_546:
[----:B------:R-:W3:Y:S01]  /*1a10*/  S2R R97, SR_CgaCtaId ;  /* 0x0000000000617919 */ /* 0x000ee20000008800 */
[C---:B------:R-:W-:Y:S01]  /*1a20*/  ISETP.NE.AND P0, PT, R250.reuse, RZ, PT ;  /* 0x000000fffa00720c */ /* 0x040fe20003f05270 */
[----:B012---:R-:W-:Y:S01]  /*1a30*/  IMAD.MOV.U32 R4, RZ, RZ, RZ ;  /* 0x000000ffff047224 */ /* 0x007fe200078e00ff */
        /* <DEDUP_REMOVED lines=8> */
[----:B------:R-:W0:Y:S01]  /*1ac0*/  LDCU UR10, c[0x0][0x3d4] ;  /* 0x00007a80ff0a77ac */ /* 0x000e220008000800 */
        /* <DEDUP_REMOVED lines=11> */
[----:B---3--:R-:W-:Y:S01]  /*1b80*/  @!P0 LEA R29, R97, R0, 0x18 ;  /* 0x00000000611d8211 */ /* 0x008fe200078ec0ff */
        /* <DEDUP_REMOVED lines=8> */
[----:B-1----:R-:W-:Y:S02]  /*1c10*/  VIADD R29, R31, 0x30 ;  /* 0x000000301f1d7836 */ /* 0x002fe40000000000 */
        /* <DEDUP_REMOVED lines=11> */
[----:B-1----:R-:W-:Y:S02]  /*1cd0*/  IMAD R28, R30, 0x4, R97 ;  /* 0x000000041e1c7824 */ /* 0x002fe400078e0261 */
        /* <DEDUP_REMOVED lines=27> */
.L_x_572:
        /* <DEDUP_REMOVED lines=807> */
.L_x_563:
[----:B------:R-:W-:Y:S05]  /*5100*/  BSYNC.RECONVERGENT B0 ;  /* 0x0000000000007941 */ /* 0x000fea0003800200 */
.L_x_562:
        /* <DEDUP_REMOVED lines=60> */
.L_x_586:
        /* <DEDUP_REMOVED lines=18> */
.L_x_564:
        /* <DEDUP_REMOVED lines=18> */
.L_x_566:
        /* <DEDUP_REMOVED lines=674> */
.L_x_567:
        /* <DEDUP_REMOVED lines=18> */
.L_x_570:
[----:B0-----:R2:W3:Y:S04]  /*8250*/  LDL R28, [R1+0x8] ;  /* 0x00000800011c7983 */ /* 0x0014e80000100800 */
[----:B------:R-:W4:Y:S01]  /*8260*/  LDL.LU R29, [R1+0xc] ;  /* 0x00000c00011d7983 */ /* 0x000f220000300800 */
[----:B------:R-:W-:-:S13]  /*8270*/  ISETP.NE.AND P1, PT, R250, RZ, PT ;  /* 0x000000fffa00720c */ /* 0x000fda0003f25270 */
[----:B---3--:R-:W0:Y:S01]  /*8280*/  @!P1 LDS R28, [UR4] ;  /* 0x00000004ff1c9984 */ /* 0x008e220008000800 */
[----:B----4-:R-:W-:-:S03]  /*8290*/  FSEL R29, R4, R29, !P1 ;  /* 0x0000001d041d7208 */ /* 0x010fc60004800000 */
[----:B0-----:R0:W-:Y:S04]  /*82a0*/  @!P1 STL [R1+0x8], R28 ;  /* 0x0000081c01009387 */ /* 0x0011e80000100800 */
[----:B------:R2:W-:Y:S01]  /*82b0*/  STL [R1+0xc], R29 ;  /* 0x00000c1d01007387 */ /* 0x0005e20000100800 */
[----:B0-----:R-:W-:-:S04]  /*82c0*/  PRMT R28, R0, 0x9910, RZ ;  /* 0x00009910001c7816 */ /* 0x001fc800000000ff */
[----:B------:R-:W-:-:S04]  /*82d0*/  ISETP.NE.AND P0, PT, R28, RZ, PT ;  /* 0x000000ff1c00720c */ /* 0x000fc80003f05270 */
[----:B-----5:R-:W-:Y:S02]  /*82e0*/  SEL R3, R3, R0, !P0 ;  /* 0x0000000003037207 */ /* 0x020fe40004000000 */
[----:B--2---:R-:W-:-:S07]  /*82f0*/  PRMT R0, RZ, 0x7610, R0 ;  /* 0x00007610ff007816 */ /* 0x004fce0000000000 */
.L_x_571:
[----:B------:R-:W-:Y:S05]  /*8300*/  BSYNC.RECONVERGENT B0 ;  /* 0x0000000000007941 */ /* 0x000fea0003800200 */
.L_x_569:
[----:B------:R-:W-:Y:S01]  /*8310*/  UIADD3 UR6, UPT, UPT, UR6, -0x1, URZ ;  /* 0xffffffff06067890 */ /* 0x000fe2000fffe0ff */
[----:B------:R-:W-:Y:S11]  /*8320*/  BRA `(.L_x_572) ;  /* 0xffffff9800d87947 */ /* 0x000ff6000383ffff */
.L_x_568:
        /* <DEDUP_REMOVED lines=9> */
[----:B------:R-:W1:Y:S01]  /*83c0*/  LDCU.64 UR4, c[0x0][0x3a0] ;  /* 0x00007400ff0477ac */ /* 0x000e620008000a00 */
[----:B-----5:R-:W2:Y:S01]  /*83d0*/  LDC.64 R2, c[0x0][0x3a8] ;  /* 0x0000ea00ff027b82 */ /* 0x020ea20000000a00 */
[----:B------:R-:W-:Y:S01]  /*83e0*/  CREDUX.MAX.S32 UR9, R29 ;  /* 0x000000001d0972cc */ /* 0x000fe20000000200 */
[----:B------:R-:W-:Y:S02]  /*83f0*/  VOTEU.ANY UR6, UPT, PT ;  /* 0x0000000000067886 */ /* 0x000fe400038e0100 */
[----:B------:R-:W-:-:S10]  /*8400*/  UFLO.U32 UR6, UR6 ;  /* 0x00000006000672bd */ /* 0x000fd400080e0000 */
[----:B------:R-:W-:Y:S01]  /*8410*/  IMAD.U32 R7, RZ, RZ, UR9 ;  /* 0x00000009ff077e24 */ /* 0x000fe2000f8e00ff */
[----:B-1----:R-:W-:-:S06]  /*8420*/  UIMAD.WIDE.U32 UR4, UR8, 0x4, UR4 ;  /* 0x00000004080478a5 */ /* 0x002fcc000f8e0004 */
[----:B------:R-:W-:Y:S02]  /*8430*/  IMAD.U32 R4, RZ, RZ, UR4 ;  /* 0x00000004ff047e24 */ /* 0x000fe4000f8e00ff */
[----:B------:R-:W-:Y:S01]  /*8440*/  IMAD.U32 R5, RZ, RZ, UR5 ;  /* 0x00000005ff057e24 */ /* 0x000fe2000f8e00ff */
[----:B0-----:R-:W-:-:S04]  /*8450*/  ISETP.EQ.U32.AND P1, PT, R28, UR6, PT ;  /* 0x000000061c007c0c */ /* 0x001fc8000bf22070 */
[----:B------:R1:W-:Y:S09]  /*8460*/  STG.E desc[UR12][R4.64], R29 ;  /* 0x0000001d04007986 */ /* 0x0003f2000c10190c */
[----:B--2---:R1:W-:Y:S02]  /*8470*/  @P1 REDG.E.MAX.S32.STRONG.GPU desc[UR12][R2.64], R7 ;  /* 0x000000070200198e */ /* 0x0043e4000d12e30c */
.L_x_574:
[----:B------:R-:W-:Y:S05]  /*8480*/  BSYNC.RECONVERGENT B0 ;  /* 0x0000000000007941 */ /* 0x000fea0003800200 */
.L_x_573:
        /* <DEDUP_REMOVED lines=46> */
.L_x_577:
        /* <DEDUP_REMOVED lines=14> */
.L_x_576:
[----:B------:R-:W-:Y:S05]  /*8850*/  BSYNC.RECONVERGENT B0 ;  /* 0x0000000000007941 */ /* 0x000fea0003800200 */
.L_x_575:
[----:B------:R-:W-:Y:S05]  /*8860*/  @!P1 EXIT ;  /* 0x000000000000994d */ /* 0x000fea0003800000 */
.L_x_578:
        /* <DEDUP_REMOVED lines=47> */
.L_x_565:
[----:B------:R-:W-:Y:S02]  /*8b60*/  IMAD.MOV.U32 R112, RZ, RZ, R72 ;  /* 0x000000ffff707224 */ /* 0x000fe400078e0048 */
[----:B------:R-:W-:Y:S02]  /*8b70*/  IMAD.MOV.U32 R120, RZ, RZ, 0x1 ;  /* 0x00000001ff787424 */ /* 0x000fe400078e00ff */
[----:B------:R-:W-:Y:S02]  /*8b80*/  IMAD.MOV.U32 R122, RZ, RZ, RZ ;  /* 0x000000ffff7a7224 */ /* 0x000fe400078e00ff */
[----:B------:R-:W-:-:S07]  /*8b90*/  IMAD.MOV.U32 R116, RZ, RZ, -0x1 ;  /* 0xffffffffff747424 */ /* 0x000fce00078e00ff */
[----:B------:R-:W-:Y:S05]  /*8ba0*/  WARPSYNC.COLLECTIVE R116, `(.L_x_579) ;  /* 0x0000000074087348 */ /* 0x000fea0003c00000 */
[----:B------:R0:W1:Y:S02]  /*8bb0*/  SHFL.UP P0, R104, R112, R120, R122 ;  /* 0x0400007870687389 */ /* 0x000064000000007a */
[----:B01----:R-:W-:Y:S05]  /*8bc0*/  ENDCOLLECTIVE ;  /* 0x000000000000791b */ /* 0x003fea0003800000 */
.L_x_579:
[----:B------:R-:W-:Y:S02]  /*8bd0*/  IMAD.MOV.U32 R120, RZ, RZ, 0x2 ;  /* 0x00000002ff787424 */ /* 0x000fe400078e00ff */
[----:B------:R-:W-:-:S04]  /*8be0*/  IMAD.MOV.U32 R76, RZ, RZ, R104 ;  /* 0x000000ffff4c7224 */ /* 0x000fc800078e0068 */
[----:B------:R-:W-:-:S04]  /*8bf0*/  @P0 IMAD.IADD R76, R72, 0x1, R76 ;  /* 0x00000001484c0824 */ /* 0x000fc800078e024c */
[----:B------:R-:W-:-:S07]  /*8c00*/  IMAD.MOV.U32 R112, RZ, RZ, R76 ;  /* 0x000000ffff707224 */ /* 0x000fce00078e004c */
[----:B------:R-:W-:Y:S05]  /*8c10*/  WARPSYNC.COLLECTIVE R116, `(.L_x_580) ;  /* 0x0000000074087348 */ /* 0x000fea0003c00000 */
[----:B------:R0:W1:Y:S02]  /*8c20*/  SHFL.UP P0, R104, R112, R120, R122 ;  /* 0x0400007870687389 */ /* 0x000064000000007a */
[----:B01----:R-:W-:Y:S05]  /*8c30*/  ENDCOLLECTIVE ;  /* 0x000000000000791b */ /* 0x003fea0003800000 */
.L_x_580:
[----:B------:R-:W-:Y:S02]  /*8c40*/  IMAD.MOV.U32 R120, RZ, RZ, 0x4 ;  /* 0x00000004ff787424 */ /* 0x000fe400078e00ff */
[----:B------:R-:W-:-:S04]  /*8c50*/  IMAD.MOV.U32 R80, RZ, RZ, R104 ;  /* 0x000000ffff507224 */ /* 0x000fc800078e0068 */
[----:B------:R-:W-:-:S04]  /*8c60*/  @P0 IMAD.IADD R80, R76, 0x1, R80 ;  /* 0x000000014c500824 */ /* 0x000fc800078e0250 */
[----:B------:R-:W-:-:S07]  /*8c70*/  IMAD.MOV.U32 R112, RZ, RZ, R80 ;  /* 0x000000ffff707224 */ /* 0x000fce00078e0050 */
[----:B------:R-:W-:Y:S05]  /*8c80*/  WARPSYNC.COLLECTIVE R116, `(.L_x_581) ;  /* 0x0000000074087348 */ /* 0x000fea0003c00000 */
[----:B------:R0:W1:Y:S02]  /*8c90*/  SHFL.UP P0, R104, R112, R120, R122 ;  /* 0x0400007870687389 */ /* 0x000064000000007a */
[----:B01----:R-:W-:Y:S05]  /*8ca0*/  ENDCOLLECTIVE ;  /* 0x000000000000791b */ /* 0x003fea0003800000 */
.L_x_581:
        /* <DEDUP_REMOVED lines=8> */
.L_x_582:
        /* <DEDUP_REMOVED lines=8> */
.L_x_583:
[----:B------:R-:W-:-:S04]  /*8db0*/  @P0 IMAD.IADD R104, R100, 0x1, R104 ;  /* 0x0000000164680824 */ /* 0x000fc800078e0268 */
[----:B------:R-:W-:-:S07]  /*8dc0*/  IMAD.IADD R72, R104, 0x1, -R72 ;  /* 0x0000000168487824 */ /* 0x000fce00078e0a48 */
[----:B------:R-:W-:Y:S05]  /*8dd0*/  WARPSYNC.COLLECTIVE R116, `(.L_x_584) ;  /* 0x0000000074087348 */ /* 0x000fea0003c00000 */
[----:B------:R0:W1:Y:S02]  /*8de0*/  SHFL.IDX P0, R76, R104, R80, R96 ;  /* 0x00000050684c7389 */ /* 0x0000640000000060 */
[----:B01----:R-:W-:Y:S05]  /*8df0*/  ENDCOLLECTIVE ;  /* 0x000000000000791b */ /* 0x003fea0003800000 */
.L_x_584:
[----:B------:R-:W-:Y:S02]  /*8e00*/  IMAD.MOV.U32 R104, RZ, RZ, R2 ;  /* 0x000000ffff687224 */ /* 0x000fe400078e0002 */
[----:B------:R-:W-:Y:S02]  /*8e10*/  IMAD.MOV.U32 R80, RZ, RZ, RZ ;  /* 0x000000ffff507224 */ /* 0x000fe400078e00ff */
[----:B------:R-:W-:-:S07]  /*8e20*/  IMAD.MOV.U32 R108, RZ, RZ, R76 ;  /* 0x000000ffff6c7224 */ /* 0x000fce00078e004c */
[----:B------:R-:W-:Y:S05]  /*8e30*/  WARPSYNC.COLLECTIVE R116, `(.L_x_585) ;  /* 0x0000000074087348 */ /* 0x000fea0003c00000 */
[----:B------:R0:W1:Y:S02]  /*8e40*/  SHFL.IDX P0, R76, R104, R80, R96 ;  /* 0x00000050684c7389 */ /* 0x0000640000000060 */
[----:B01----:R-:W-:Y:S05]  /*8e50*/  ENDCOLLECTIVE ;  /* 0x000000000000791b */ /* 0x003fea0003800000 */
.L_x_585:
[----:B------:R-:W-:Y:S02]  /*8e60*/  IMAD.IADD R108, R2, 0x1, R108 ;  /* 0x00000001026c7824 */ /* 0x000fe400078e026c */
[----:B------:R-:W-:Y:S01]  /*8e70*/  IMAD.MOV.U32 R112, RZ, RZ, R76 ;  /* 0x000000ffff707224 */ /* 0x000fe200078e004c */
[----:B------:R-:W-:Y:S06]  /*8e80*/  BRA `(.L_x_586) ;  /* 0xffffffc400907947 */ /* 0x000fec000383ffff */
.L_x_587:
        /* <DEDUP_REMOVED lines=15> */
.L_x_2072:


//--------------------- .text._ZN17fastertransformer19segmented_topp_impl27segmented_top_p_single_passINS0_28Segmented_topk_kernel_paramsI6__halfiLi256ELi4EEELi64EEEvNS0_20TopKPerSegmentParamsE --------------------------
	.section	.text._ZN17fastertransformer19segmented_topp_impl27segmented_top_p_single_passINS0_28Segmented_topk_kernel_paramsI6__halfiLi256ELi4EEELi64EEEvNS0_20TopKPerSegmentParamsE,"ax",@progbits
	.align	128
        .global         _ZN17fastertransformer19segmented_topp_impl27segmented_top_p_single_passINS0_28Segmented_topk_kernel_paramsI6__halfiLi256ELi4EEELi64EEEvNS0_20TopKPerSegmentParamsE
        .type           _ZN17fastertransformer19segmented_topp_impl27segmented_top_p_single_passINS0_28Segmented_topk_kernel_paramsI6__halfiLi256ELi4EEELi64EEEvNS0_20TopKPerSegmentParamsE,@function
        .size           _ZN17fastertransformer19segmented_topp_impl27segmented_top_p_single_passINS0_28Segmented_topk_kernel_paramsI6__halfiLi256ELi4EEELi64EEEvNS0_20TopKPerSegmentParamsE,(.L_x_2073 - _ZN17fastertransformer19segmented_topp_impl27segmented_top_p_single_passINS0_28Segmented_topk_kernel_paramsI6__halfiLi256ELi4EEELi64EEEvNS0_20TopKPerSegmentParamsE)
        .other          _ZN17fastertransformer19segmented_topp_impl27segmented_top_p_single_passINS0_28Segmented_topk_kernel_paramsI6__halfiLi256ELi4EEELi64EEEvNS0_20TopKPerSegmentParamsE,@"STO_CUDA_ENTRY STV_DEFAULT"
_ZN17fastertransformer19segmented_topp_impl27segmented_top_p_single_passINS0_28Segmented_topk_kernel_paramsI6__halfiLi256ELi4EEELi64EEEvNS0_20TopKPerSegmentParamsE:
.text._ZN17fastertransformer19segmented_topp_impl27segmented_top_p_single_passINS0_28Segmented_topk_kernel_paramsI6__halfiLi256ELi4EEELi64EEEvNS0_20TopKPerSegmentParamsE:
        /* <DEDUP_REMOVED lines=24> */
.L_x_588:
        /* <DEDUP_REMOVED lines=30> */
[----:B------:R-:W-:Y:S01]  /*0360*/  PRMT R163, RZ, 0x7610, R163 ;  /* 0x00007610ffa37816 */ /* 0x000fe200000000a3 */
[----:B0-----:R-:W-:-:S04]  /*0370*/  VIADD R2, R0, 0xffffffe ;  /* 0x0ffffffe00027836 */ /* 0x001fc80000000000 */
        /* <DEDUP_REMOVED lines=29> */
[----:B------:R-:W-:-:S02]  /*0550*/  VIADD R37, R3, 0xf ;  /* 0x0000000f03257836 */ /* 0x000fc40000000000 */
[C---:B------:R-:W-:Y:S02]  /*0560*/  VIADD R39, R3.reuse, 0x10 ;  /* 0x0000001003277836 */ /* 0x040fe40000000000 */
[C---:B------:R-:W-:Y:S02]  /*0570*/  VIADD R41, R3.reuse, 0x11 ;  /* 0x0000001103297836 */ /* 0x040fe40000000000 */
[----:B------:R-:W-:Y:S02]  /*0580*/  @P0 VIADD R150, R150, 0x1 ;  /* 0x0000000196960836 */ /* 0x000fe40000000000 */
[C---:B------:R-:W-:Y:S02]  /*0590*/  VIADD R45, R3.reuse, 0x13 ;  /* 0x00000013032d7836 */ /* 0x040fe40000000000 */
[C---:B------:R-:W-:Y:S02]  /*05a0*/  VIADD R47, R3.reuse, 0x14 ;  /* 0x00000014032f7836 */ /* 0x040fe40000000000 */
[----:B------:R-:W-:Y:S01]  /*05b0*/  @!P2 IMAD.MOV R150, RZ, RZ, -R150 ;  /* 0x000000ffff96a224 */ /* 0x000fe200078e0a96 */
[----:B------:R-:W-:Y:S01]  /*05c0*/  @!P1 LOP3.LUT R150, RZ, R9, RZ, 0x33, !PT ;  /* 0x00000009ff969212 */ /* 0x000fe200078e33ff */
[----:B------:R-:W-:-:S02]  /*05d0*/  VIADD R9, R3, 0x1 ;  /* 0x0000000103097836 */ /* 0x000fc40000000000 */
[C---:B------:R-:W-:Y:S01]  /*05e0*/  VIADD R49, R3.reuse, 0x15 ;  /* 0x0000001503317836 */ /* 0x040fe20000000000 */
[-C--:B------:R-:W-:Y:S01]  /*05f0*/  ISETP.GE.AND P4, PT, R3, R150.reuse, PT ;  /* 0x000000960300720c */ /* 0x080fe20003f86270 */
[-C--:B------:R-:W-:Y:S01]  /*0600*/  IMAD R161, R215, R150.reuse, RZ ;  /* 0x00000096d7a17224 */ /* 0x080fe200078e02ff */
[-C--:B------:R-:W-:Y:S01]  /*0610*/  ISETP.GE.AND P3, PT, R9, R150.reuse, PT ;  /* 0x000000960900720c */ /* 0x080fe20003f66270 */
[----:B------:R-:W-:Y:S01]  /*0620*/  VIADD R51, R3, 0x16 ;  /* 0x0000001603337836 */ /* 0x000fe20000000000 */
[-C--:B------:R-:W-:Y:S01]  /*0630*/  ISETP.GE.AND P2, PT, R11, R150.reuse, PT ;  /* 0x000000960b00720c */ /* 0x080fe20003f46270 */
[----:B0-----:R-:W-:Y:S01]  /*0640*/  IMAD.WIDE R4, R161, 0x2, R4 ;  /* 0x00000002a1047825 */ /* 0x001fe200078e0204 */
[-C--:B------:R-:W-:Y:S02]  /*0650*/  ISETP.GE.AND P1, PT, R13, R150.reuse, PT ;  /* 0x000000960d00720c */ /* 0x080fe40003f26270 */
[-C--:B------:R-:W-:Y:S01]  /*0660*/  ISETP.GE.AND P6, PT, R17, R150.reuse, PT ;  /* 0x000000961100720c */ /* 0x080fe20003fc6270 */
[----:B------:R-:W-:Y:S01]  /*0670*/  VIADD R53, R3, 0x17 ;  /* 0x0000001703357836 */ /* 0x000fe20000000000 */
[----:B------:R-:W-:Y:S01]  /*0680*/  ISETP.GE.AND P5, PT, R19, R150, PT ;  /* 0x000000961300720c */ /* 0x000fe20003fa6270 */
[----:B------:R-:W-:-:S04]  /*0690*/  IMAD.WIDE.U32 R6, R3, 0x2, R4 ;  /* 0x0000000203067825 */ /* 0x000fc800078e0004 */
[----:B------:R-:W-:Y:S01]  /*06a0*/  VIADD R55, R3, 0x18 ;  /* 0x0000001803377836 */ /* 0x000fe20000000000 */
        /* <DEDUP_REMOVED lines=34> */
[----:B------:R-:W-:-:S02]  /*08d0*/  ISETP.GE.AND P6, PT, R45, R150, PT ;  /* 0x000000962d00720c */ /* 0x000fc40003fc6270 */
[----:B------:R-:W-:Y:S01]  /*08e0*/  PRMT R153, RZ, 0x7610, R153 ;  /* 0x00007610ff997816 */ /* 0x000fe20000000099 */
        /* <DEDUP_REMOVED lines=38> */
[----:B------:R-:W-:Y:S02]  /*0b50*/  IMAD.MOV R2, RZ, RZ, -R0 ;  /* 0x000000ffff027224 */ /* 0x000fe400078e0a00 */
[----:B------:R-:W-:-:S10]  /*0b60*/  IMAD.SHL.U32 R0, R152, 0x4, RZ ;  /* 0x0000000498007824 */ /* 0x000fd400078e00ff */
[----:B------:R0:W5:Y:S01]  /*0b70*/  @!P0 LDG.E.U16 R163, desc[UR8][R6.64+0x32] ;  /* 0x0000320806a38981 */ /* 0x000162000c1e1500 */
[----:B------:R-:W-:Y:S02]  /*0b80*/  LOP3.LUT P0, R81, R2, 0x3, RZ, 0xc0, !PT ;  /* 0x0000000302517812 */ /* 0x000fe4000780c0ff */
[----:B------:R-:W-:Y:S02]  /*0b90*/  SHF.R.U32.HI R140, RZ, 0x5, R152 ;  /* 0x00000005ff8c7819 */ /* 0x000fe40000011698 */
[----:B------:R-:W-:Y:S01]  /*0ba0*/  LOP3.LUT R77, R0, 0x7c, RZ, 0xc0, !PT ;  /* 0x0000007c004d7812 */ /* 0x000fe200078ec0ff */
[----:B------:R-:W-:Y:S01]  /*0bb0*/  BSSY.RECONVERGENT B0, `(.L_x_589) ;  /* 0x0000035000007945 */ /* 0x000fe20003800200 */
[----:B------:R-:W-:Y:S01]  /*0bc0*/  SHF.R.S32.HI R148, RZ, 0x1f, R161 ;  /* 0x0000001fff947819 */ /* 0x000fe200000114a1 */
[----:B------:R-:W-:Y:S02]  /*0bd0*/  IMAD.MOV.U32 R0, RZ, RZ, R140 ;  /* 0x000000ffff007224 */ /* 0x000fe400078e008c */
[----:B------:R-:W-:-:S04]  /*0be0*/  VIADD R79, R77, 0x20 ;  /* 0x000000204d4f7836 */ /* 0x000fc80000000000 */
        /* <DEDUP_REMOVED lines=8> */
[----:B------:R-:W-:-:S03]  /*0c70*/  IMAD.WIDE.U32 R6, R73, 0x2, R6 ;  /* 0x0000000249067825 */ /* 0x000fc600078e0006 */
[----:B------:R-:W-:Y:S01]  /*0c80*/  LOP3.LUT R0, R0, 0xf800, RZ, 0xe2, !PT ;  /* 0x0000f80000007812 */ /* 0x000fe200078ee2ff */
[----:B------:R-:W-:Y:S02]  /*0c90*/  IMAD.SHL.U32 R71, R140, 0x2, RZ ;  /* 0x000000028c477824 */ /* 0x000fe400078e00ff */
[----:B------:R-:W-:-:S03]  /*0ca0*/  VIADD R2, R2, 0x4b0 ;  /* 0x000004b002027836 */ /* 0x000fc60000000000 */
[----:B------:R-:W-:Y:S01]  /*0cb0*/  LOP3.LUT R71, R0, R71, RZ, 0xfc, !PT ;  /* 0x0000004700477212 */ /* 0x000fe200078efcff */
[----:B------:R-:W-:Y:S01]  /*0cc0*/  IMAD R0, R81, 0x8, R140 ;  /* 0x0000000851007824 */ /* 0x000fe200078e028c */
[----:B-1----:R-:W-:-:S04]  /*0cd0*/  IADD3 R10, P0, PT, R6, UR4, RZ ;  /* 0x00000004060a7c10 */ /* 0x002fc8000ff1e0ff */
[----:B------:R-:W-:Y:S02]  /*0ce0*/  IADD3 R10, P1, PT, R10, 0x40, RZ ;  /* 0x000000400a0a7810 */ /* 0x000fe40007f3e0ff */
[----:B0-----:R-:W-:Y:S02]  /*0cf0*/  LEA R2, R75, R2, 0x18 ;  /* 0x000000024b027211 */ /* 0x001fe400078ec0ff */
[----:B------:R-:W-:Y:S02]  /*0d00*/  IADD3.X R75, PT, PT, RZ, UR5, R7, P1, P0 ;  /* 0x00000005ff4b7c10 */ /* 0x000fe40008fe0407 */
[----:B------:R-:W-:Y:S01]  /*0d10*/  IADD3 R71, PT, PT, R71, 0x6600, R2 ;  /* 0x0000660047477810 */ /* 0x000fe20007ffe002 */
[----:B------:R-:W-:-:S07]  /*0d20*/  IMAD.MOV R2, RZ, RZ, -R81 ;  /* 0x000000ffff027224 */ /* 0x000fce00078e0a51 */
.L_x_595:
        /* <DEDUP_REMOVED lines=9> */
[----:B------:R-:W-:-:S13]  /*0dc0*/  ISETP.GE.AND P0, PT, R7, R150, PT ;  /* 0x000000960700720c */ /* 0x000fda0003f06270 */
[----:B------:R-:W-:Y:S05]  /*0dd0*/  @P0 BRA `(.L_x_594) ;  /* 0x0000000000140947 */ /* 0x000fea0003800000 */
[----:B------:R-:W-:Y:S02]  /*0de0*/  IMAD.MOV.U32 R6, RZ, RZ, R10 ;  /* 0x000000ffff067224 */ /* 0x000fe400078e000a */
[----:B------:R-:W-:-:S06]  /*0df0*/  IMAD.MOV.U32 R7, RZ, RZ, R75 ;  /* 0x000000ffff077224 */ /* 0x000fcc00078e004b */
[----:B------:R-:W2:Y:S02]  /*0e00*/  LDG.E.64 R6, desc[UR8][R6.64] ;  /* 0x0000000806067981 */ /* 0x000ea4000c1e1b00 */
[----:B--2---:R-:W-:Y:S02]  /*0e10*/  IMAD.MOV.U32 R8, RZ, RZ, R6 ;  /* 0x000000ffff087224 */ /* 0x004fe400078e0006 */
[----:B------:R-:W-:-:S07]  /*0e20*/  IMAD.MOV.U32 R6, RZ, RZ, R7 ;  /* 0x000000ffff067224 */ /* 0x000fce00078e0007 */
.L_x_594:
[----:B------:R-:W-:Y:S05]  /*0e30*/  BSYNC.RECONVERGENT B2 ;  /* 0x0000000000027941 */ /* 0x000fea0003800200 */
.L_x_593:
[----:B------:R-:W-:Y:S01]  /*0e40*/  PRMT R7, R8, 0x7632, R7 ;  /* 0x0000763208077816 */ /* 0x000fe20000000007 */
[----:B------:R0:W-:Y:S01]  /*0e50*/  STS.U16 [R71+-0x600], R8 ;  /* 0xfffa000847007388 */ /* 0x0001e20000000400 */
[----:B------:R-:W-:-:S03]  /*0e60*/  PRMT R12, R6, 0x7632, R12 ;  /* 0x00007632060c7816 */ /* 0x000fc6000000000c */
[----:B------:R0:W-:Y:S04]  /*0e70*/  STS.U16 [R71+-0x200], R6 ;  /* 0xfffe000647007388 */ /* 0x0001e80000000400 */
[----:B------:R0:W-:Y:S04]  /*0e80*/  STS.U16 [R71+-0x400], R7 ;  /* 0xfffc000747007388 */ /* 0x0001e80000000400 */
[----:B------:R0:W-:Y:S02]  /*0e90*/  STS.U16 [R71], R12 ;  /* 0x0000000c47007388 */ /* 0x0001e40000000400 */
.L_x_592:
[----:B------:R-:W-:Y:S05]  /*0ea0*/  BSYNC.RECONVERGENT B1 ;  /* 0x0000000000017941 */ /* 0x000fea0003800200 */
.L_x_591:
[----:B------:R-:W-:Y:S01]  /*0eb0*/  IADD3 R10, P0, PT, R10, 0x400, RZ ;  /* 0x000004000a0a7810 */ /* 0x000fe20007f1e0ff */
[----:B------:R-:W-:Y:S02]  /*0ec0*/  VIADD R73, R73, 0x200 ;  /* 0x0000020049497836 */ /* 0x000fe40000000000 */
[----:B0-----:R-:W-:Y:S02]  /*0ed0*/  VIADD R71, R71, 0x10 ;  /* 0x0000001047477836 */ /* 0x001fe40000000000 */
[----:B------:R-:W-:Y:S01]  /*0ee0*/  IMAD.X R75, RZ, RZ, R75, P0 ;  /* 0x000000ffff4b7224 */ /* 0x000fe200000e064b */
[----:B------:R-:W-:Y:S07]  /*0ef0*/  @P1 BRA `(.L_x_595) ;  /* 0xfffffffc008c1947 */ /* 0x000fee000383ffff */
.L_x_590:
[----:B------:R-:W-:Y:S05]  /*0f00*/  BSYNC.RECONVERGENT B0 ;  /* 0x0000000000007941 */ /* 0x000fea0003800200 */
.L_x_589:
[----:B------:R-:W0:Y:S01]  /*0f10*/  S2UR UR5, SR_CgaCtaId ;  /* 0x00000000000579c3 */ /* 0x000e220000008800 */
[----:B------:R-:W-:Y:S01]  /*0f20*/  UMOV UR4, 0x400 ;  /* 0x0000040000047882 */ /* 0x000fe20000000000 */
[----:B------:R-:W-:Y:S01]  /*0f30*/  BSSY.RECONVERGENT B0, `(.L_x_596) ;  /* 0x000005a000007945 */ /* 0x000fe20003800200 */
[----:B------:R-:W-:Y:S01]  /*0f40*/  UIADD3 UR4, UPT, UPT, UR4, 0x4b0, URZ ;  /* 0x000004b004047890 */ /* 0x000fe2000fffe0ff */
[----:B------:R-:W-:-:S03]  /*0f50*/  ISETP.GT.U32.AND P1, PT, R77, 0x1f, PT ;  /* 0x0000001f4d00780c */ /* 0x000fc60003f24070 */
[----:B0-----:R-:W-:-:S12]  /*0f60*/  ULEA UR5, UR5, UR4, 0x18 ;  /* 0x0000000405057291 */ /* 0x001fd8000f8ec0ff */
.L_x_611:
[----:B012---:R-:W-:Y:S01]  /*0f70*/  IMAD R2, R77, 0x100, R0 ;  /* 0x000001004d027824 */ /* 0x007fe200078e0200 */
[----:B------:R-:W-:Y:S04]  /*0f80*/  BSSY.RECONVERGENT B1, `(.L_x_597) ;  /* 0x0000014000017945 */ /* 0x000fe80003800200 */
[----:B------:R-:W-:Y:S01]  /*0f90*/  LEA R71, R2, UR5, 0x1 ;  /* 0x0000000502477c11 */ /* 0x000fe2000f8e08ff */
[----:B------:R-:W-:Y:S06]  /*0fa0*/  @P1 BRA `(.L_x_598) ;  /* 0x0000000000441947 */ /* 0x000fec0003800000 */
[----:B------:R-:W-:Y:S01]  /*0fb0*/  IMAD R7, R0, 0x40, R79 ;  /* 0x0000004000077824 */ /* 0x000fe200078e024f */
[----:B------:R-:W-:Y:S01]  /*0fc0*/  BSSY.RECONVERGENT B2, `(.L_x_599) ;  /* 0x0000009000027945 */ /* 0x000fe20003800200 */
[----:B------:R-:W-:Y:S02]  /*0fd0*/  IMAD.MOV.U32 R2, RZ, RZ, RZ ;  /* 0x000000ffff027224 */ /* 0x000fe400078e00ff */
[----:B------:R-:W-:Y:S01]  /*0fe0*/  IMAD.MOV.U32 R6, RZ, RZ, RZ ;  /* 0x000000ffff067224 */ /* 0x000fe200078e00ff */
[----:B------:R-:W-:-:S13]  /*0ff0*/  ISETP.GE.AND P0, PT, R7, R150, PT ;  /* 0x000000960700720c */ /* 0x000fda0003f06270 */
[----:B------:R-:W-:Y:S05]  /*1000*/  @P0 BRA `(.L_x_600) ;  /* 0x0000000000100947 */ /* 0x000fea0003800000 */
[----:B------:R-:W-:-:S04]  /*1010*/  VIADD R7, R7, 0xffffffe0 ;  /* 0xffffffe007077836 */ /* 0x000fc80000000000 */
[----:B------:R-:W-:-:S06]  /*1020*/  IMAD.WIDE.U32 R6, R7, 0x2, R4 ;  /* 0x0000000207067825 */ /* 0x000fcc00078e0004 */
[----:B------:R-:W2:Y:S02]  /*1030*/  LDG.E.64 R6, desc[UR8][R6.64+0x40] ;  /* 0x0000400806067981 */ /* 0x000ea4000c1e1b00 */
[----:B--2---:R-:W-:-:S07]  /*1040*/  IMAD.MOV.U32 R2, RZ, RZ, R7 ;  /* 0x000000ffff027224 */ /* 0x004fce00078e0007 */
.L_x_600:
[----:B------:R-:W-:Y:S05]  /*1050*/  BSYNC.RECONVERGENT B2 ;  /* 0x0000000000027941 */ /* 0x000fea0003800200 */
.L_x_599:
[----:B------:R-:W-:Y:S01]  /*1060*/  PRMT R7, R6, 0x7632, R7 ;  /* 0x0000763206077816 */ /* 0x000fe20000000007 */
[----:B------:R0:W-:Y:S01]  /*1070*/  STS.U16 [R71+0x6000], R6 ;  /* 0x0060000647007388 */ /* 0x0001e20000000400 */
[----:B------:R-:W-:-:S03]  /*1080*/  PRMT R8, R2, 0x7632, R8 ;  /* 0x0000763202087816 */ /* 0x000fc60000000008 */
[----:B------:R0:W-:Y:S04]  /*1090*/  STS.U16 [R71+0x6400], R2 ;  /* 0x0064000247007388 */ /* 0x0001e80000000400 */
[----:B------:R0:W-:Y:S04]  /*10a0*/  STS.U16 [R71+0x6200], R7 ;  /* 0x0062000747007388 */ /* 0x0001e80000000400 */
[----:B------:R0:W-:Y:S02]  /*10b0*/  STS.U16 [R71+0x6600], R8 ;  /* 0x0066000847007388 */ /* 0x0001e40000000400 */
.L_x_598:
[----:B------:R-:W-:Y:S05]  /*10c0*/  BSYNC.RECONVERGENT B1 ;  /* 0x0000000000017941 */ /* 0x000fea0003800200 */
.L_x_597:
[----:B------:R-:W-:Y:S01]  /*10d0*/  ISETP.GT.U32.AND P2, PT, R77, 0x1f, PT ;  /* 0x0000001f4d00780c */ /* 0x000fe20003f44070 */
[----:B------:R-:W-:-:S12]  /*10e0*/  BSSY.RECONVERGENT B1, `(.L_x_601) ;  /* 0x0000026000017945 */ /* 0x000fd80003800200 */
[----:B------:R-:W-:Y:S05]  /*10f0*/  @P2 BRA `(.L_x_602) ;  /* 0x0000000000902947 */ /* 0x000fea0003800000 */
[----:B0-----:R-:W-:Y:S01]  /*1100*/  LEA R8, R0, 0x200, 0x6 ;  /* 0x0000020000087811 */ /* 0x001fe200078e30ff */
[----:B------:R-:W-:Y:S01]  /*1110*/  BSSY.RECONVERGENT B2, `(.L_x_603) ;  /* 0x000000a000027945 */ /* 0x000fe20003800200 */
[----:B------:R-:W-:Y:S02]  /*1120*/  IMAD.MOV.U32 R2, RZ, RZ, RZ ;  /* 0x000000ffff027224 */ /* 0x000fe400078e00ff */
[----:B------:R-:W-:Y:S02]  /*1130*/  IMAD.MOV.U32 R6, RZ, RZ, RZ ;  /* 0x000000ffff067224 */ /* 0x000fe400078e00ff */
[----:B------:R-:W-:-:S05]  /*1140*/  IMAD.IADD R7, R79, 0x1, R8 ;  /* 0x000000014f077824 */ /* 0x000fca00078e0208 */
[----:B------:R-:W-:-:S13]  /*1150*/  ISETP.GE.AND P0, PT, R7, R150, PT ;  /* 0x000000960700720c */ /* 0x000fda0003f06270 */
[----:B------:R-:W-:Y:S05]  /*1160*/  @P0 BRA `(.L_x_604) ;  /* 0x0000000000100947 */ /* 0x000fea0003800000 */
[----:B------:R-:W-:-:S04]  /*1170*/  IMAD.IADD R7, R77, 0x1, R8 ;  /* 0x000000014d077824 */ /* 0x000fc800078e0208 */
[----:B------:R-:W-:-:S06]  /*1180*/  IMAD.WIDE.U32 R6, R7, 0x2, R4 ;  /* 0x0000000207067825 */ /* 0x000fcc00078e0004 */
[----:B------:R-:W2:Y:S02]  /*1190*/  LDG.E.64 R6, desc[UR8][R6.64+0x40] ;  /* 0x0000400806067981 */ /* 0x000ea4000c1e1b00 */
[----:B--2---:R-:W-:-:S07]  /*11a0*/  IMAD.MOV.U32 R2, RZ, RZ, R7 ;  /* 0x000000ffff027224 */ /* 0x004fce00078e0007 */
.L_x_604:
[----:B------:R-:W-:Y:S05]  /*11b0*/  BSYNC.RECONVERGENT B2 ;  /* 0x0000000000027941 */ /* 0x000fea0003800200 */
.L_x_603:
[----:B------:R-:W-:Y:S01]  /*11c0*/  LEA R10, R0, 0x400, 0x6 ;  /* 0x00000400000a7811 */ /* 0x000fe200078e30ff */
[----:B------:R0:W-:Y:S01]  /*11d0*/  STS.U16 [R71+0x6010], R6 ;  /* 0x0060100647007388 */ /* 0x0001e20000000400 */
[----:B------:R-:W-:Y:S01]  /*11e0*/  BSSY.RECONVERGENT B2, `(.L_x_605) ;  /* 0x000000d000027945 */ /* 0x000fe20003800200 */
[----:B------:R-:W-:Y:S01]  /*11f0*/  PRMT R12, R6, 0x7632, R12 ;  /* 0x00007632060c7816 */ /* 0x000fe2000000000c */
[----:B------:R-:W-:Y:S01]  /*1200*/  IMAD.MOV.U32 R8, RZ, RZ, RZ ;  /* 0x000000ffff087224 */ /* 0x000fe200078e00ff */
[----:B------:R0:W-:Y:S01]  /*1210*/  STS.U16 [R71+0x6410], R2 ;  /* 0x0064100247007388 */ /* 0x0001e20000000400 */
[----:B------:R-:W-:Y:S01]  /*1220*/  IMAD.IADD R7, R79, 0x1, R10 ;  /* 0x000000014f077824 */ /* 0x000fe200078e020a */
[----:B------:R-:W-:-:S04]  /*1230*/  PRMT R14, R2, 0x7632, R14 ;  /* 0x00007632020e7816 */ /* 0x000fc8000000000e */
[----:B------:R-:W-:Y:S01]  /*1240*/  ISETP.GE.AND P0, PT, R7, R150, PT ;  /* 0x000000960700720c */ /* 0x000fe20003f06270 */
[----:B------:R-:W-:-:S12]  /*1250*/  IMAD.MOV.U32 R7, RZ, RZ, RZ ;  /* 0x000000ffff077224 */ /* 0x000fd800078e00ff */
[----:B0-----:R-:W-:Y:S05]  /*1260*/  @P0 BRA `(.L_x_606) ;  /* 0x0000000000100947 */ /* 0x001fea0003800000 */
[----:B------:R-:W-:-:S04]  /*1270*/  IMAD.IADD R7, R77, 0x1, R10 ;  /* 0x000000014d077824 */ /* 0x000fc800078e020a */
[----:B------:R-:W-:-:S06]  /*1280*/  IMAD.WIDE.U32 R6, R7, 0x2, R4 ;  /* 0x0000000207067825 */ /* 0x000fcc00078e0004 */
[----:B------:R-:W2:Y:S02]  /*1290*/  LDG.E.64 R6, desc[UR8][R6.64+0x40] ;  /* 0x0000400806067981 */ /* 0x000ea4000c1e1b00 */
[----:B--2---:R-:W-:-:S07]  /*12a0*/  IMAD.MOV.U32 R8, RZ, RZ, R6 ;  /* 0x000000ffff087224 */ /* 0x004fce00078e0006 */
.L_x_606:
[----:B------:R-:W-:Y:S05]  /*12b0*/  BSYNC.RECONVERGENT B2 ;  /* 0x0000000000027941 */ /* 0x000fea0003800200 */
.L_x_605:
        /* <DEDUP_REMOVED lines=8> */
.L_x_602:
[----:B------:R-:W-:Y:S05]  /*1340*/  BSYNC.RECONVERGENT B1 ;  /* 0x0000000000017941 */ /* 0x000fea0003800200 */
.L_x_601:
[----:B------:R-:W-:Y:S04]  /*1350*/  BSSY.RECONVERGENT B1, `(.L_x_607) ;  /* 0x0000014000017945 */ /* 0x000fe80003800200 */
[----:B------:R-:W-:Y:S05]  /*1360*/  @P2 BRA `(.L_x_608) ;  /* 0x0000000000482947 */ /* 0x000fea0003800000 */
[----:B01----:R-:W-:Y:S01]  /*1370*/  LEA R8, R0, 0x600, 0x6 ;  /* 0x0000060000087811 */ /* 0x003fe200078e30ff */
        /* <DEDUP_REMOVED lines=10> */
.L_x_610:
[----:B------:R-:W-:Y:S05]  /*1420*/  BSYNC.RECONVERGENT B2 ;  /* 0x0000000000027941 */ /* 0x000fea0003800200 */
.L_x_609:
[----:B------:R-:W-:Y:S01]  /*1430*/  PRMT R7, R6, 0x7632, R7 ;  /* 0x0000763206077816 */ /* 0x000fe20000000007 */
[----:B------:R2:W-:Y:S01]  /*1440*/  STS.U16 [R71+0x6030], R6 ;  /* 0x0060300647007388 */ /* 0x0005e20000000400 */
[----:B------:R-:W-:-:S03]  /*1450*/  PRMT R8, R2, 0x7632, R8 ;  /* 0x0000763202087816 */ /* 0x000fc60000000008 */
[----:B------:R2:W-:Y:S04]  /*1460*/  STS.U16 [R71+0x6430], R2 ;  /* 0x0064300247007388 */ /* 0x0005e80000000400 */
[----:B------:R2:W-:Y:S04]  /*1470*/  STS.U16 [R71+0x6230], R7 ;  /* 0x0062300747007388 */ /* 0x0005e80000000400 */
[----:B------:R2:W-:Y:S02]  /*1480*/  STS.U16 [R71+0x6630], R8 ;  /* 0x0066300847007388 */ /* 0x0005e40000000400 */
.L_x_608:
[----:B------:R-:W-:Y:S05]  /*1490*/  BSYNC.RECONVERGENT B1 ;  /* 0x0000000000017941 */ /* 0x000fea0003800200 */
.L_x_607:
[C---:B------:R-:W-:Y:S01]  /*14a0*/  ISETP.GE.U32.AND P0, PT, R0.reuse, 0xe0, PT ;  /* 0x000000e00000780c */ /* 0x040fe20003f06070 */
[----:B------:R-:W-:-:S12]  /*14b0*/  VIADD R0, R0, 0x20 ;  /* 0x0000002000007836 */ /* 0x000fd80000000000 */
[----:B------:R-:W-:Y:S05]  /*14c0*/  @!P0 BRA `(.L_x_611) ;  /* 0xfffffff800a88947 */ /* 0x000fea000383ffff */
[----:B------:R-:W-:Y:S05]  /*14d0*/  BSYNC.RECONVERGENT B0 ;  /* 0x0000000000007941 */ /* 0x000fea0003800200 */
.L_x_596:
[----:B------:R-:W3:Y:S01]  /*14e0*/  S2R R5, SR_CgaCtaId ;  /* 0x0000000000057919 */ /* 0x000ee20000008800 */
[C---:B------:R-:W-:Y:S01]  /*14f0*/  ISETP.NE.AND P0, PT, R152.reuse, RZ, PT ;  /* 0x000000ff9800720c */ /* 0x040fe20003f05270 */
[----:B------:R-:W4:Y:S01]  /*1500*/  LDC R139, c[0x0][0x3d4] ;  /* 0x0000f500ff8b7b82 */ /* 0x000f220000000800 */
[----:B012---:R-:W-:Y:S02]  /*1510*/  MOV R2, 0x400 ;  /* 0x0000040000027802 */ /* 0x007fe40000000f00 */
[----:B------:R-:W-:Y:S02]  /*1520*/  CS2R R144, SRZ ;  /* 0x0000000000907805 */ /* 0x000fe4000001ff00 */
[C---:B------:R-:W-:Y:S01]  /*1530*/  LEA.HI R138, R152.reuse, R152, RZ, 0x1d ;  /* 0x00000098988a7211 */ /* 0x040fe200078fe8ff */
[----:B------:R-:W-:Y:S01]  /*1540*/  IMAD.MOV.U32 R142, RZ, RZ, RZ ;  /* 0x000000ffff8e7224 */ /* 0x000fe200078e00ff */
[----:B------:R-:W-:Y:S01]  /*1550*/  LEA R147, R152, UR5, 0x1 ;  /* 0x0000000598937c11 */ /* 0x000fe2000f8e08ff */
[----:B------:R-:W-:Y:S01]  /*1560*/  IMAD.MOV.U32 R141, RZ, RZ, RZ ;  /* 0x000000ffff8d7224 */ /* 0x000fe200078e00ff */
[----:B------:R-:W-:Y:S01]  /*1570*/  PRMT R146, RZ, 0x7610, R146 ;  /* 0x00007610ff927816 */ /* 0x000fe20000000092 */
[C---:B------:R-:W-:Y:S01]  /*1580*/  VIADD R71, R3.reuse, 0x20 ;  /* 0x0000002003477836 */ /* 0x040fe20000000000 */
        /* <DEDUP_REMOVED lines=11> */
[----:B----4-:R-:W-:Y:S01]  /*1640*/  FADD.FTZ R139, R139, 0.0099999997764825820923 ;  /* 0x3c23d70a8b8b7421 */ /* 0x010fe20000010000 */
[C---:B------:R-:W-:Y:S02]  /*1650*/  VIADD R89, R3.reuse, 0x29 ;  /* 0x0000002903597836 */ /* 0x040fe40000000000 */
[----:B------:R-:W-:Y:S01]  /*1660*/  VIADD R91, R3, 0x2a ;  /* 0x0000002a035b7836 */ /* 0x000fe20000000000 */
[----:B---3--:R-:W-:Y:S01]  /*1670*/  @!P0 LEA R0, R5, R2, 0x18 ;  /* 0x0000000205008211 */ /* 0x008fe200078ec0ff */
[----:B------:R-:W-:Y:S02]  /*1680*/  VIADD R2, R2, 0x10 ;  /* 0x0000001002027836 */ /* 0x000fe40000000000 */
[----:B------:R-:W-:Y:S02]  /*1690*/  VIADD R93, R3, 0x2b ;  /* 0x0000002b035d7836 */ /* 0x000fe40000000000 */
        /* <DEDUP_REMOVED lines=23> */
[----:B------:R-:W-:Y:S02]  /*1810*/  VIADD R133, R3, 0x3f ;  /* 0x0000003f03857836 */ /* 0x000fe40000000000 */
[--C-:B------:R-:W-:Y:S02]  /*1820*/  IMAD R138, R138, 0x4, R5.reuse ;  /* 0x000000048a8a7824 */ /* 0x100fe400078e0205 */
[----:B01----:R-:W-:-:S07]  /*1830*/  IMAD R137, R152, 0x24, R5 ;  /* 0x0000002498897824 */ /* 0x003fce00078e0205 */
.L_x_622:
[----:B------:R-:W-:Y:S01]  /*1840*/  UMOV UR4, 0x1 ;  /* 0x0000000100047882 */ /* 0x000fe20000000000 */
[----:B-----5:R-:W-:Y:S01]  /*1850*/  HADD2.F32 R22, -RZ, R205.H0_H0 ;  /* 0x200000cdff167230 */ /* 0x020fe20000004100 */
[----:B------:R-:W-:Y:S01]  /*1860*/  USHF.L.U32 UR4, UR4, UR7, URZ ;  /* 0x0000000704047299 */ /* 0x000fe200080006ff */
[----:B------:R-:W-:Y:S05]  /*1870*/  BAR.SYNC.DEFER_BLOCKING 0x0 ;  /* 0x0000000000007b1d */ /* 0x000fea0000010000 */
[----:B------:R-:W-:Y:S01]  /*1880*/  LOP3.LUT R136, R146, UR4, RZ, 0xfc, !PT ;  /* 0x0000000492887c12 */ /* 0x000fe2000f8efcff */
[----:B------:R-:W-:Y:S03]  /*1890*/  BSSY.RECONVERGENT B0, `(.L_x_612) ;  /* 0x0000223000007945 */ /* 0x000fe60003800200 */
[----:B------:R-:W-:-:S02]  /*18a0*/  LOP3.LUT R0, R136, R201, RZ, 0x30, !PT ;  /* 0x000000c988007212 */ /* 0x000fc400078e30ff */
[----:B------:R-:W-:Y:S02]  /*18b0*/  LOP3.LUT R2, R136, R197, RZ, 0x30, !PT ;  /* 0x000000c588027212 */ /* 0x000fe400078e30ff */
[----:B------:R-:W-:Y:S02]  /*18c0*/  PRMT R4, R0, 0x9910, RZ ;  /* 0x0000991000047816 */ /* 0x000fe400000000ff */
[----:B------:R-:W-:Y:S02]  /*18d0*/  LOP3.LUT R0, R136, R199, RZ, 0x30, !PT ;  /* 0x000000c788007212 */ /* 0x000fe400078e30ff */
[----:B------:R-:W-:Y:S02]  /*18e0*/  ISETP.NE.AND P6, PT, R4, RZ, PT ;  /* 0x000000ff0400720c */ /* 0x000fe40003fc5270 */
[----:B------:R-:W-:Y:S02]  /*18f0*/  LOP3.LUT R4, R136, R213, RZ, 0x30, !PT ;  /* 0x000000d588047212 */ /* 0x000fe400078e30ff */
[----:B------:R-:W-:-:S02]  /*1900*/  PRMT R2, R2, 0x9910, RZ ;  /* 0x0000991002027816 */ /* 0x000fc400000000ff */
[----:B------:R-:W-:Y:S01]  /*1910*/  PRMT R4, R4, 0x9910, RZ ;  /* 0x0000991004047816 */ /* 0x000fe200000000ff */
[----:B------:R-:W-:Y:S01]  /*1920*/  LDS.U16 R237, [R147+0x6000] ;  /* 0x0060000093ed7984 */ /* 0x000fe20000000400 */
[----:B------:R-:W-:Y:S02]  /*1930*/  PRMT R0, R0, 0x9910, RZ ;  /* 0x0000991000007816 */ /* 0x000fe400000000ff */
[----:B------:R-:W-:Y:S01]  /*1940*/  ISETP.NE.AND P2, PT, R2, RZ, PT ;  /* 0x000000ff0200720c */ /* 0x000fe20003f45270 */
[----:B------:R-:W-:Y:S01]  /*1950*/  IMAD.MOV.U32 R2, RZ, RZ, R4 ;  /* 0x000000ffff027224 */ /* 0x000fe200078e0004 */
[----:B------:R-:W-:Y:S01]  /*1960*/  LOP3.LUT R5, R136, R211, RZ, 0x30, !PT ;  /* 0x000000d388057212 */ /* 0x000fe200078e30ff */
[----:B------:R-:W-:Y:S01]  /*1970*/  HADD2.F32 R4, -RZ, R211.H0_H0 ;  /* 0x200000d3ff047230 */ /* 0x000fe20000004100 */
[----:B------:R-:W-:Y:S01]  /*1980*/  ISETP.NE.AND P3, PT, R0, RZ, PT ;  /* 0x000000ff0000720c */ /* 0x000fe20003f65270 */
[----:B0-----:R-:W0:Y:S01]  /*1990*/  LDS.U16 R239, [R147+0x6200] ;  /* 0x0062000093ef7984 */ /* 0x001e220000000400 */
[----:B------:R-:W-:-:S02]  /*19a0*/  LOP3.LUT R0, R136, R195, RZ, 0x30, !PT ;  /* 0x000000c388007212 */ /* 0x000fc400078e30ff */
[----:B------:R-:W-:Y:S01]  /*19b0*/  PRMT R8, R5, 0x9910, RZ ;  /* 0x0000991005087816 */ /* 0x000fe200000000ff */
[----:B------:R-:W-:Y:S01]  /*19c0*/  HADD2.F32 R5, -RZ, R213.H0_H0 ;  /* 0x200000d5ff057230 */ /* 0x000fe20000004100 */
[----:B------:R-:W-:Y:S01]  /*19d0*/  ISETP.NE.AND P5, PT, R2, RZ, PT ;  /* 0x000000ff0200720c */ /* 0x000fe20003fa5270 */
[----:B-1----:R-:W1:Y:S01]  /*19e0*/  LDS.U16 R241, [R147+0x6400] ;  /* 0x0064000093f17984 */ /* 0x002e620000000400 */
[----:B------:R-:W-:Y:S02]  /*19f0*/  LOP3.LUT R7, R136, R209, RZ, 0x30, !PT ;  /* 0x000000d188077212 */ /* 0x000fe400078e30ff */
[----:B------:R-:W-:Y:S01]  /*1a00*/  PRMT R6, R0, 0x9910, RZ ;  /* 0x0000991000067816 */ /* 0x000fe200000000ff */
[----:B--2---:R-:W2:Y:S01]  /*1a10*/  LDS.U16 R243, [R147+0x6600] ;  /* 0x0066000093f37984 */ /* 0x004ea20000000400 */
[----:B------:R-:W-:Y:S02]  /*1a20*/  ISETP.NE.AND P1, PT, R8, RZ, PT ;  /* 0x000000ff0800720c */ /* 0x000fe40003f25270 */
[----:B------:R-:W-:Y:S01]  /*1a30*/  FSEL R0, RZ, 1, P5 ;  /* 0x3f800000ff007808 */ /* 0x000fe20002800000 */
[----:B---3--:R-:W3:Y:S01]  /*1a40*/  LDS.U16 R245, [R147+0x6800] ;  /* 0x0068000093f57984 */ /* 0x008ee20000000400 */
[----:B------:R-:W-:-:S02]  /*1a50*/  PRMT R10, R7, 0x9910, RZ ;  /* 0x00009910070a7816 */ /* 0x000fc400000000ff */
[----:B------:R-:W-:Y:S01]  /*1a60*/  FSEL R7, RZ, 1, P1 ;  /* 0x3f800000ff077808 */ /* 0x000fe20000800000 */
[----:B------:R-:W-:Y:S01]  /*1a70*/  FFMA.FTZ R0, R0, R5, RZ ;  /* 0x0000000500007223 */ /* 0x000fe200000100ff */
[----:B------:R-:W-:Y:S01]  /*1a80*/  LOP3.LUT R5, R136, R193, RZ, 0x30, !PT ;  /* 0x000000c188057212 */ /* 0x000fe200078e30ff */
[----:B------:R-:W4:Y:S01]  /*1a90*/  LDS.U16 R249, [R147+0x6c00] ;  /* 0x006c000093f97984 */ /* 0x000f220000000400 */
[----:B------:R-:W-:Y:S01]  /*1aa0*/  ISETP.NE.AND P0, PT, R10, RZ, PT ;  /* 0x000000ff0a00720c */ /* 0x000fe20003f05270 */
[----:B------:R-:W-:Y:S01]  /*1ab0*/  FFMA.FTZ R0, R7, R4, R0 ;  /* 0x0000000407007223 */ /* 0x000fe20000010000 */
[----:B------:R-:W-:Y:S01]  /*1ac0*/  LOP3.LUT R4, R136, R207, RZ, 0x30, !PT ;  /* 0x000000cf88047212 */ /* 0x000fe200078e30ff */
[----:B------:R-:W4:Y:S01]  /*1ad0*/  LDS.U16 R247, [R147+0x6a00] ;  /* 0x006a000093f77984 */ /* 0x000f220000000400 */
[----:B------:R-:W-:Y:S02]  /*1ae0*/  PRMT R12, R5, 0x9910, RZ ;  /* 0x00009910050c7816 */ /* 0x000fe400000000ff */
[----:B------:R-:W-:Y:S01]  /*1af0*/  PRMT R14, R4, 0x9910, RZ ;  /* 0x00009910040e7816 */ /* 0x000fe200000000ff */
[----:B------:R-:W4:Y:S01]  /*1b00*/  LDS.U16 R251, [R147+0x6e00] ;  /* 0x006e000093fb7984 */ /* 0x000f220000000400 */
[----:B------:R-:W-:Y:S01]  /*1b10*/  ISETP.NE.AND P4, PT, R6, RZ, PT ;  /* 0x000000ff0600720c */ /* 0x000fe20003f85270 */
[----:B------:R-:W-:Y:S01]  /*1b20*/  HADD2.F32 R6, -RZ, R209.H0_H0 ;  /* 0x200000d1ff067230 */ /* 0x000fe20000004100 */
[----:B------:R-:W-:Y:S01]  /*1b30*/  FSEL R5, RZ, 1, P0 ;  /* 0x3f800000ff057808 */ /* 0x000fe20000000000 */
[----:B------:R-:W4:Y:S01]  /*1b40*/  LDS.U16 R52, [R147+0x7000] ;  /* 0x0070000093347984 */ /* 0x000f220000000400 */
[----:B------:R-:W-:-:S02]  /*1b50*/  SEL R4, RZ, 0x1, P5 ;  /* 0x00000001ff047807 */ /* 0x000fc40002800000 */
[----:B------:R-:W-:Y:S01]  /*1b60*/  ISETP.NE.AND P5, PT, R12, RZ, PT ;  /* 0x000000ff0c00720c */ /* 0x000fe20003fa5270 */
[----:B------:R-:W-:Y:S02]  /*1b70*/  IMAD.MOV.U32 R12, RZ, RZ, R14 ;  /* 0x000000ffff0c7224 */ /* 0x000fe400078e000e */
[----:B------:R-:W-:Y:S01]  /*1b80*/  FFMA.FTZ R0, R5, R6, R0 ;  /* 0x0000000605007223 */ /* 0x000fe20000010000 */
[----:B------:R-:W-:Y:S01]  /*1b90*/  LOP3.LUT R7, R136, R191, RZ, 0x30, !PT ;  /* 0x000000bf88077212 */ /* 0x000fe200078e30ff */
[----:B------:R-:W-:Y:S01]  /*1ba0*/  HADD2.F32 R14, -RZ, R207.H0_H0 ;  /* 0x200000cfff0e7230 */ /* 0x000fe20000004100 */
[----:B------:R-:W-:Y:S01]  /*1bb0*/  SEL R5, RZ, 0x2, P1 ;  /* 0x00000002ff057807 */ /* 0x000fe20000800000 */
[----:B------:R-:W4:Y:S01]  /*1bc0*/  LDS.U16 R54, [R147+0x7200] ;  /* 0x0072000093367984 */ /* 0x000f220000000400 */
[----:B------:R-:W-:Y:S02]  /*1bd0*/  ISETP.NE.AND P1, PT, R12, RZ, PT ;  /* 0x000000ff0c00720c */ /* 0x000fe40003f25270 */
[----:B------:R-:W-:Y:S01]  /*1be0*/  LOP3.LUT R6, R136, R205, RZ, 0x30, !PT ;  /* 0x000000cd88067212 */ /* 0x000fe200078e30ff */
[----:B------:R-:W4:Y:S01]  /*1bf0*/  LDS.U16 R58, [R147+0x7400] ;  /* 0x00740000933a7984 */ /* 0x000f220000000400 */
[----:B------:R-:W-:-:S02]  /*1c00*/  PRMT R16, R7, 0x9910, RZ ;  /* 0x0000991007107816 */ /* 0x000fc400000000ff */
[----:B------:R-:W-:Y:S01]  /*1c10*/  FSEL R7, RZ, 1, P1 ;  /* 0x3f800000ff077808 */ /* 0x000fe20000800000 */
[----:B------:R-:W4:Y:S01]  /*1c20*/  LDS.U16 R64, [R147+0x7600] ;  /* 0x0076000093407984 */ /* 0x000f220000000400 */
[----:B------:R-:W-:Y:S02]  /*1c30*/  PRMT R18, R6, 0x9910, RZ ;  /* 0x0000991006127816 */ /* 0x000fe400000000ff */
[----:B------:R-:W-:Y:S01]  /*1c40*/  SEL R6, RZ, 0x4, P0 ;  /* 0x00000004ff067807 */ /* 0x000fe20000000000 */
[----:B------:R-:W-:Y:S01]  /*1c50*/  FFMA.FTZ R0, R7, R14, R0 ;  /* 0x0000000e07007223 */ /* 0x000fe20000010000 */
[----:B------:R-:W-:Y:S01]  /*1c60*/  ISETP.NE.AND P0, PT, R16, RZ, PT ;  /* 0x000000ff1000720c */ /* 0x000fe20003f05270 */
[----:B------:R-:W-:Y:S01]  /*1c70*/  IMAD.MOV.U32 R14, RZ, RZ, R18 ;  /* 0x000000ffff0e7224 */ /* 0x000fe200078e0012 */
[----:B------:R-:W-:Y:S01]  /*1c80*/  LOP3.LUT R16, R136, R203, RZ, 0x30, !PT ;  /* 0x000000cb88107212 */ /* 0x000fe200078e30ff */
[----:B------:R-:W4:Y:S01]  /*1c90*/  LDS.U16 R66, [R147+0x7800] ;  /* 0x0078000093427984 */ /* 0x000f220000000400 */
[----:B------:R-:W-:-:S02]  /*1ca0*/  SEL R7, RZ, 0x8, P1 ;  /* 0x00000008ff077807 */ /* 0x000fc40000800000 */
[----:B------:R-:W-:Y:S01]  /*1cb0*/  ISETP.NE.AND P1, PT, R14, RZ, PT ;  /* 0x000000ff0e00720c */ /* 0x000fe20003f25270 */
[----:B------:R-:W-:Y:S01]  /*1cc0*/  LDS.U16 R68, [R147+0x7c00] ;  /* 0x007c000093447984 */ /* 0x000fe20000000400 */
[----:B------:R-:W-:Y:S02]  /*1cd0*/  PRMT R16, R16, 0x9910, RZ ;  /* 0x0000991010107816 */ /* 0x000fe400000000ff */
[----:B------:R-:W-:Y:S01]  /*1ce0*/  LOP3.LUT R18, R136, R189, RZ, 0x30, !PT ;  /* 0x000000bd88127212 */ /* 0x000fe200078e30ff */
[----:B------:R-:W-:Y:S01]  /*1cf0*/  LDS.U16 R70, [R147+0x7e00] ;  /* 0x007e000093467984 */ /* 0x000fe20000000400 */
[----:B------:R-:W-:Y:S02]  /*1d00*/  FSEL R135, RZ, 1, P1 ;  /* 0x3f800000ff877808 */ /* 0x000fe40000800000 */
[----:B------:R-:W-:Y:S01]  /*1d10*/  SEL R20, RZ, 0x10, P1 ;  /* 0x00000010ff147807 */ /* 0x000fe20000800000 */
[----:B------:R-:W4:Y:S01]  /*1d20*/  LDS.U16 R82, [R147+0x8000] ;  /* 0x0080000093527984 */ /* 0x000f220000000400 */
[----:B------:R-:W-:Y:S01]  /*1d30*/  ISETP.NE.AND P1, PT, R16, RZ, PT ;  /* 0x000000ff1000720c */ /* 0x000fe20003f25270 */
[----:B------:R-:W-:Y:S01]  /*1d40*/  FFMA.FTZ R0, R135, R22, R0 ;  /* 0x0000001687007223 */ /* 0x000fe20000010000 */
[----:B------:R-:W-:Y:S01]  /*1d50*/  LOP3.LUT R24, R136, R187, RZ, 0x30, !PT ;  /* 0x000000bb88187212 */ /* 0x000fe200078e30ff */
[----:B------:R-:W-:Y:S01]  /*1d60*/  LDS.U16 R84, [R147+0x8200] ;  /* 0x0082000093547984 */ /* 0x000fe20000000400 */
[----:B------:R-:W-:-:S02]  /*1d70*/  PRMT R26, R18, 0x9910, RZ ;  /* 0x00009910121a7816 */ /* 0x000fc400000000ff */
[----:B------:R-:W-:Y:S01]  /*1d80*/  FSEL R217, RZ, 1, P1 ;  /* 0x3f800000ffd97808 */ /* 0x000fe20000800000 */
[----:B------:R-:W-:Y:S01]  /*1d90*/  LDS.U16 R86, [R147+0x8400] ;  /* 0x0084000093567984 */ /* 0x000fe20000000400 */
[----:B------:R-:W-:Y:S02]  /*1da0*/  SEL R18, RZ, 0x20, P1 ;  /* 0x00000020ff127807 */ /* 0x000fe40000800000 */
[----:B------:R-:W-:Y:S01]  /*1db0*/  PRMT R28, R24, 0x9910, RZ ;  /* 0x00009910181c7816 */ /* 0x000fe200000000ff */
[----:B------:R-:W-:Y:S01]  /*1dc0*/  HADD2.F32 R24, -RZ, R203.H0_H0 ;  /* 0x200000cbff187230 */ /* 0x000fe20000004100 */
[----:B------:R-:W-:Y:S01]  /*1dd0*/  ISETP.NE.AND P1, PT, R26, RZ, PT ;  /* 0x000000ff1a00720c */ /* 0x000fe20003f25270 */
[----:B------:R-:W-:Y:S01]  /*1de0*/  LDS.U16 R88, [R147+0x8800] ;  /* 0x0088000093587984 */ /* 0x000fe20000000400 */
[----:B------:R-:W-:Y:S02]  /*1df0*/  LOP3.LUT R26, R136, R185, RZ, 0x30, !PT ;  /* 0x000000b9881a7212 */ /* 0x000fe400078e30ff */
[----:B------:R-:W-:Y:S01]  /*1e00*/  FSEL R219, RZ, 1, P6 ;  /* 0x3f800000ffdb7808 */ /* 0x000fe20003000000 */
[----:B------:R-:W-:Y:S01]  /*1e10*/  FFMA.FTZ R0, R217, R24, R0 ;  /* 0x00000018d9007223 */ /* 0x000fe20000010000 */
[----:B------:R-:W-:Y:S01]  /*1e20*/  SEL R22, RZ, 0x40, P6 ;  /* 0x00000040ff167807 */ /* 0x000fe20003000000 */
[----:B------:R-:W-:Y:S01]  /*1e30*/  HADD2.F32 R24, -RZ, R201.H0_H0 ;  /* 0x200000c9ff187230 */ /* 0x000fe20000004100 */
[----:B------:R-:W-:Y:S01]  /*1e40*/  ISETP.NE.AND P6, PT, R28, RZ, PT ;  /* 0x000000ff1c00720c */ /* 0x000fe20003fc5270 */
[----:B------:R-:W-:Y:S01]  /*1e50*/  LDS.U16 R90, [R147+0x8a00] ;  /* 0x008a0000935a7984 */ /* 0x000fe20000000400 */
[----:B------:R-:W-:-:S02]  /*1e60*/  PRMT R28, R26, 0x9910, RZ ;  /* 0x000099101a1c7816 */ /* 0x000fc400000000ff */
[----:B------:R-:W-:Y:S01]  /*1e70*/  LOP3.LUT R26, R136, R183, RZ, 0x30, !PT ;  /* 0x000000b7881a7212 */ /* 0x000fe200078e30ff */
[----:B------:R-:W-:Y:S01]  /*1e80*/  FFMA.FTZ R0, R219, R24, R0 ;  /* 0x00000018db007223 */ /* 0x000fe20000010000 */
[----:B------:R-:W-:Y:S01]  /*1e90*/  FSEL R217, RZ, 1, P3 ;  /* 0x3f800000ffd97808 */ /* 0x000fe20001800000 */
[----:B------:R-:W-:Y:S01]  /*1ea0*/  LDS.U16 R92, [R147+0x8c00] ;  /* 0x008c0000935c7984 */ /* 0x000fe20000000400 */
[----:B------:R-:W-:Y:S02]  /*1eb0*/  SEL R135, RZ, 0x80, P3 ;  /* 0x00000080ff877807 */ /* 0x000fe40001800000 */
[----:B------:R-:W-:Y:S01]  /*1ec0*/  PRMT R30, R26, 0x9910, RZ ;  /* 0x000099101a1e7816 */ /* 0x000fe200000000ff */
[----:B------:R-:W-:Y:S01]  /*1ed0*/  HADD2.F32 R26, -RZ, R199.H0_H0 ;  /* 0x200000c7ff1a7230 */ /* 0x000fe20000004100 */
[----:B------:R-:W-:Y:S01]  /*1ee0*/  ISETP.NE.AND P3, PT, R28, RZ, PT ;  /* 0x000000ff1c00720c */ /* 0x000fe20003f65270 */
[----:B------:R-:W-:Y:S01]  /*1ef0*/  LDS.U16 R94, [R147+0x8e00] ;  /* 0x008e0000935e7984 */ /* 0x000fe20000000400 */
[----:B------:R-:W-:-:S02]  /*1f00*/  LOP3.LUT R28, R136, R181, RZ, 0x30, !PT ;  /* 0x000000b5881c7212 */ /* 0x000fc400078e30ff */
[----:B------:R-:W-:Y:S01]  /*1f10*/  FSEL R219, RZ, 1, P2 ;  /* 0x3f800000ffdb7808 */ /* 0x000fe20001000000 */
[----:B------:R-:W-:Y:S01]  /*1f20*/  FFMA.FTZ R0, R217, R26, R0 ;  /* 0x0000001ad9007223 */ /* 0x000fe20000010000 */
[----:B------:R-:W-:Y:S01]  /*1f30*/  SEL R24, RZ, 0x100, P2 ;  /* 0x00000100ff187807 */ /* 0x000fe20001000000 */
[----:B------:R-:W-:Y:S01]  /*1f40*/  HADD2.F32 R26, -RZ, R197.H0_H0 ;  /* 0x200000c5ff1a7230 */ /* 0x000fe20000004100 */
[----:B------:R-:W-:Y:S01]  /*1f50*/  ISETP.NE.AND P2, PT, R30, RZ, PT ;  /* 0x000000ff1e00720c */ /* 0x000fe20003f45270 */
[----:B------:R-:W-:Y:S01]  /*1f60*/  LDS.U16 R96, [R147+0x9000] ;  /* 0x0090000093607984 */ /* 0x000fe20000000400 */
[----:B------:R-:W-:Y:S02]  /*1f70*/  PRMT R30, R28, 0x9910, RZ ;  /* 0x000099101c1e7816 */ /* 0x000fe400000000ff */
[----:B------:R-:W-:Y:S01]  /*1f80*/  LOP3.LUT R28, R136, R179, RZ, 0x30, !PT ;  /* 0x000000b3881c7212 */ /* 0x000fe200078e30ff */
[----:B------:R-:W-:Y:S01]  /*1f90*/  FFMA.FTZ R0, R219, R26, R0 ;  /* 0x0000001adb007223 */ /* 0x000fe20000010000 */
[----:B------:R-:W-:Y:S01]  /*1fa0*/  FSEL R221, RZ, 1, P4 ;  /* 0x3f800000ffdd7808 */ /* 0x000fe20002000000 */
[----:B------:R-:W-:Y:S01]  /*1fb0*/  LDS.U16 R98, [R147+0x9200] ;  /* 0x0092000093627984 */ /* 0x000fe20000000400 */
[----:B------:R-:W-:-:S02]  /*1fc0*/  SEL R217, RZ, 0x200, P4 ;  /* 0x00000200ffd97807 */ /* 0x000fc40002000000 */
        /* <DEDUP_REMOVED lines=47> */
[----:B------:R-:W-:Y:S01]  /*22c0*/  PRMT R38, R34, 0x9910, RZ ;  /* 0x0000991022267816 */ /* 0x000fe200000000ff */
[----:B------:R-:W-:Y:S01]  /*22d0*/  HADD2.F32 R34, -RZ, R183.H0_H0 ;  /* 0x200000b7ff227230 */ /* 0x000fe20000004100 */
[----:B------:R-:W-:Y:S02]  /*22e0*/  SEL R223, RZ, 0x8000, P2 ;  /* 0x00008000ffdf7807 */ /* 0x000fe40001000000 */
[----:B------:R-:W-:-:S02]  /*22f0*/  ISETP.NE.AND P2, PT, R36, RZ, PT ;  /* 0x000000ff2400720c */ /* 0x000fc40003f45270 */
[----:B------:R-:W-:Y:S01]  /*2300*/  LOP3.LUT R36, R136, R165, RZ, 0x30, !PT ;  /* 0x000000a588247212 */ /* 0x000fe200078e30ff */
[----:B------:R-:W-:Y:S01]  /*2310*/  FFMA.FTZ R0, R225, R34, R0 ;  /* 0x00000022e1007223 */ /* 0x000fe20000010000 */
[----:B------:R-:W-:Y:S01]  /*2320*/  FSEL R227, RZ, 1, P4 ;  /* 0x3f800000ffe37808 */ /* 0x000fe20002000000 */
[----:B------:R-:W-:Y:S01]  /*2330*/  HADD2.F32 R34, -RZ, R181.H0_H0 ;  /* 0x200000b5ff227230 */ /* 0x000fe20000004100 */
[----:B------:R-:W-:Y:S02]  /*2340*/  SEL R32, RZ, 0x10000, P4 ;  /* 0x00010000ff207807 */ /* 0x000fe40002000000 */
[----:B------:R-:W-:Y:S01]  /*2350*/  PRMT R40, R36, 0x9910, RZ ;  /* 0x0000991024287816 */ /* 0x000fe200000000ff */
[----:B------:R-:W-:Y:S01]  /*2360*/  HADD2.F32 R36, -RZ, R179.H0_H0 ;  /* 0x200000b3ff247230 */ /* 0x000fe20000004100 */
[----:B------:R-:W-:Y:S01]  /*2370*/  ISETP.NE.AND P4, PT, R38, RZ, PT ;  /* 0x000000ff2600720c */ /* 0x000fe20003f85270 */
[----:B------:R-:W-:Y:S01]  /*2380*/  FFMA.FTZ R0, R227, R34, R0 ;  /* 0x00000022e3007223 */ /* 0x000fe20000010000 */
[----:B------:R-:W-:-:S02]  /*2390*/  FSEL R229, RZ, 1, P5 ;  /* 0x3f800000ffe57808 */ /* 0x000fc40002800000 */
[----:B------:R-:W-:Y:S02]  /*23a0*/  LOP3.LUT R38, R136, R163, RZ, 0x30, !PT ;  /* 0x000000a388267212 */ /* 0x000fe400078e30ff */
[----:B------:R-:W-:Y:S01]  /*23b0*/  FSEL R227, RZ, 1, P0 ;  /* 0x3f800000ffe37808 */ /* 0x000fe20000000000 */
[----:B------:R-:W-:Y:S01]  /*23c0*/  FFMA.FTZ R0, R229, R36, R0 ;  /* 0x00000024e5007223 */ /* 0x000fe20000010000 */
[----:B------:R-:W-:Y:S01]  /*23d0*/  PRMT R38, R38, 0x9910, RZ ;  /* 0x0000991026267816 */ /* 0x000fe200000000ff */
[----:B------:R-:W-:Y:S01]  /*23e0*/  HADD2.F32 R36, -RZ, R177.H0_H0 ;  /* 0x200000b1ff247230 */ /* 0x000fe20000004100 */
        /* <DEDUP_REMOVED lines=14> */
[----:B------:R-:W-:Y:S02]  /*24d0*/  SEL R225, RZ, 0x20000, P5 ;  /* 0x00020000ffe17807 */ /* 0x000fe40002800000 */
[----:B------:R-:W-:Y:S01]  /*24e0*/  ISETP.NE.AND P5, PT, R40, RZ, PT ;  /* 0x000000ff2800720c */ /* 0x000fe20003fa5270 */
[----:B------:R-:W-:Y:S01]  /*24f0*/  FFMA.FTZ R0, R231, R36, R0 ;  /* 0x00000024e7007223 */ /* 0x000fe20000010000 */
[C---:B------:R-:W-:Y:S01]  /*2500*/  LOP3.LUT R40, R136.reuse, R159, RZ, 0x30, !PT ;  /* 0x0000009f88287212 */ /* 0x040fe200078e30ff */
[----:B------:R-:W-:Y:S01]  /*2510*/  HADD2.F32 R36, -RZ, R167.H0_H0 ;  /* 0x200000a7ff247230 */ /* 0x000fe20000004100 */
[----:B------:R-:W-:-:S02]  /*2520*/  LOP3.LUT R38, R136, R157, RZ, 0x30, !PT ;  /* 0x0000009d88267212 */ /* 0x000fc400078e30ff */
[----:B------:R-:W-:Y:S02]  /*2530*/  FSEL R229, RZ, 1, P4 ;  /* 0x3f800000ffe57808 */ /* 0x000fe40002000000 */
[----:B------:R-:W-:Y:S02]  /*2540*/  PRMT R40, R40, 0x9910, RZ ;  /* 0x0000991028287816 */ /* 0x000fe400000000ff */
[----:B------:R-:W-:Y:S01]  /*2550*/  PRMT R42, R38, 0x9910, RZ ;  /* 0x00009910262a7816 */ /* 0x000fe200000000ff */
[----:B------:R-:W-:Y:S01]  /*2560*/  HADD2.F32 R38, -RZ, R165.H0_H0 ;  /* 0x200000a5ff267230 */ /* 0x000fe20000004100 */
[----:B------:R-:W-:Y:S01]  /*2570*/  FSEL R231, RZ, 1, P5 ;  /* 0x3f800000ffe77808 */ /* 0x000fe20002800000 */
[----:B------:R-:W-:Y:S01]  /*2580*/  FFMA.FTZ R0, R229, R36, R0 ;  /* 0x00000024e5007223 */ /* 0x000fe20000010000 */
[----:B------:R-:W-:Y:S02]  /*2590*/  SEL R227, RZ, 0x80000, P1 ;  /* 0x00080000ffe37807 */ /* 0x000fe40000800000 */
[----:B------:R-:W-:Y:S01]  /*25a0*/  ISETP.NE.AND P1, PT, R40, RZ, PT ;  /* 0x000000ff2800720c */ /* 0x000fe20003f25270 */
[----:B------:R-:W-:Y:S01]  /*25b0*/  FFMA.FTZ R0, R231, R38, R0 ;  /* 0x00000026e7007223 */ /* 0x000fe20000010000 */
[----:B------:R-:W-:Y:S01]  /*25c0*/  LOP3.LUT R40, R136, R155, RZ, 0x30, !PT ;  /* 0x0000009b88287212 */ /* 0x000fe200078e30ff */
[----:B------:R-:W-:Y:S01]  /*25d0*/  HADD2.F32 R38, -RZ, R163.H0_H0 ;  /* 0x200000a3ff267230 */ /* 0x000fe20000004100 */
[----:B------:R-:W-:-:S02]  /*25e0*/  FSEL R231, RZ, 1, P0 ;  /* 0x3f800000ffe77808 */ /* 0x000fc40000000000 */
[----:B------:R-:W-:Y:S02]  /*25f0*/  PRMT R40, R40, 0x9910, RZ ;  /* 0x0000991028287816 */ /* 0x000fe400000000ff */
[----:B------:R-:W-:Y:S01]  /*2600*/  SEL R229, RZ, 0x200000, P3 ;  /* 0x00200000ffe57807 */ /* 0x000fe20001800000 */
        /* <DEDUP_REMOVED lines=11> */
[----:B------:R-:W-:Y:S02]  /*26c0*/  SEL R40, RZ, 0x400000, P2 ;  /* 0x00400000ff287807 */ /* 0x000fe40001000000 */
[----:B------:R-:W-:Y:S02]  /*26d0*/  FSEL R231, RZ, 1, P6 ;  /* 0x3f800000ffe77808 */ /* 0x000fe40003000000 */
[----:B------:R-:W-:-:S02]  /*26e0*/  ISETP.NE.AND P2, PT, R46, RZ, PT ;  /* 0x000000ff2e00720c */ /* 0x000fc40003f45270 */
[----:B------:R-:W-:Y:S01]  /*26f0*/  PRMT R46, R42, 0x9910, RZ ;  /* 0x000099102a2e7816 */ /* 0x000fe200000000ff */
[----:B------:R-:W-:Y:S01]  /*2700*/  FFMA.FTZ R0, R231, R38, R0 ;  /* 0x00000026e7007223 */ /* 0x000fe20000010000 */
[----:B------:R-:W-:Y:S01]  /*2710*/  HADD2.F32 R42, -RZ, R155.H0_H0 ;  /* 0x2000009bff2a7230 */ /* 0x000fe20000004100 */
[----:B------:R-:W-:Y:S02]  /*2720*/  FSEL R233, RZ, 1, P3 ;  /* 0x3f800000ffe97808 */ /* 0x000fe40001800000 */
[----:B------:R-:W-:Y:S01]  /*2730*/  LOP3.LUT R44, R136, R149, RZ, 0x30, !PT ;  /* 0x00000095882c7212 */ /* 0x000fe200078e30ff */
[----:B------:R-:W-:Y:S01]  /*2740*/  IMAD.MOV.U32 R38, RZ, RZ, R46 ;  /* 0x000000ffff267224 */ /* 0x000fe200078e002e */
[----:B------:R-:W-:Y:S01]  /*2750*/  SEL R231, RZ, 0x800000, P4 ;  /* 0x00800000ffe77807 */ /* 0x000fe20002000000 */
[----:B------:R-:W-:Y:S01]  /*2760*/  FFMA.FTZ R0, R233, R42, R0 ;  /* 0x0000002ae9007223 */ /* 0x000fe20000010000 */
[----:B------:R-:W-:Y:S01]  /*2770*/  PRMT R44, R44, 0x9910, RZ ;  /* 0x000099102c2c7816 */ /* 0x000fe200000000ff */
[----:B------:R-:W-:Y:S01]  /*2780*/  HADD2.F32 R42, -RZ, R153.H0_H0 ;  /* 0x20000099ff2a7230 */ /* 0x000fe20000004100 */
[----:B------:R-:W-:Y:S01]  /*2790*/  ISETP.NE.AND P4, PT, R38, RZ, PT ;  /* 0x000000ff2600720c */ /* 0x000fe20003f85270 */
[----:B0-----:R-:W-:Y:S01]  /*27a0*/  HADD2.F32 R46, -RZ, R239.H0_H0 ;  /* 0x200000efff2e7230 */ /* 0x001fe20000004100 */
        /* <DEDUP_REMOVED lines=9> */
[----:B------:R-:W-:-:S02]  /*2840*/  LOP3.LUT R44, R136, R239, RZ, 0x30, !PT ;  /* 0x000000ef882c7212 */ /* 0x000fc400078e30ff */
[----:B------:R-:W-:Y:S01]  /*2850*/  SEL R235, RZ, 0x2000000, P0 ;  /* 0x02000000ffeb7807 */ /* 0x000fe20000000000 */
[----:B------:R-:W-:Y:S01]  /*2860*/  FFMA.FTZ R0, R233, R42, R0 ;  /* 0x0000002ae9007223 */ /* 0x000fe20000010000 */
[----:B------:R-:W-:Y:S02]  /*2870*/  LOP3.LUT R42, R136, R237, RZ, 0x30, !PT ;  /* 0x000000ed882a7212 */ /* 0x000fe400078e30ff */
[----:B------:R-:W-:Y:S01]  /*2880*/  PRMT R72, R44, 0x9910, RZ ;  /* 0x000099102c487816 */ /* 0x000fe200000000ff */
[----:B------:R-:W-:Y:S01]  /*2890*/  HADD2.F32 R44, -RZ, R237.H0_H0 ;  /* 0x200000edff2c7230 */ /* 0x000fe20000004100 */
[----:B------:R-:W-:Y:S02]  /*28a0*/  PRMT R60, R42, 0x9910, RZ ;  /* 0x000099102a3c7816 */ /* 0x000fe400000000ff */
[----:B-1----:R-:W-:Y:S01]  /*28b0*/  LOP3.LUT R42, R136, R241, RZ, 0x30, !PT ;  /* 0x000000f1882a7212 */ /* 0x002fe200078e30ff */
[----:B------:R-:W-:Y:S01]  /*28c0*/  HADD2.F32 R241, -RZ, R241.H0_H0 ;  /* 0x200000f1fff17230 */ /* 0x000fe20000004100 */
[----:B------:R-:W-:-:S02]  /*28d0*/  ISETP.NE.AND P0, PT, R60, RZ, PT ;  /* 0x000000ff3c00720c */ /* 0x000fc40003f05270 */
[----:B------:R-:W-:Y:S02]  /*28e0*/  PRMT R74, R42, 0x9910, RZ ;  /* 0x000099102a4a7816 */ /* 0x000fe400000000ff */
[----:B------:R-:W-:Y:S02]  /*28f0*/  FSEL R237, RZ, 1, P0 ;  /* 0x3f800000ffed7808 */ /* 0x000fe40000000000 */
[----:B------:R-:W-:Y:S02]  /*2900*/  SEL R42, RZ, 0x4000000, P1 ;  /* 0x04000000ff2a7807 */ /* 0x000fe40000800000 */
[----:B------:R-:W-:Y:S01]  /*2910*/  ISETP.NE.AND P1, PT, R72, RZ, PT ;  /* 0x000000ff4800720c */ /* 0x000fe20003f25270 */
[----:B------:R-:W-:Y:S01]  /*2920*/  FFMA.FTZ R0, R237, R44, R0 ;  /* 0x0000002ced007223 */ /* 0x000fe20000010000 */
[----:B--2---:R-:W-:Y:S01]  /*2930*/  LOP3.LUT R44, R136, R243, RZ, 0x30, !PT ;  /* 0x000000f3882c7212 */ /* 0x004fe200078e30ff */
[----:B------:R-:W-:Y:S01]  /*2940*/  HADD2.F32 R243, -RZ, R243.H0_H0 ;  /* 0x200000f3fff37230 */ /* 0x000fe20000004100 */
[----:B------:R-:W-:-:S02]  /*2950*/  FSEL R239, RZ, 1, P1 ;  /* 0x3f800000ffef7808 */ /* 0x000fc40000800000 */
[----:B------:R-:W-:Y:S02]  /*2960*/  SEL R233, RZ, 0x8000000, P6 ;  /* 0x08000000ffe97807 */ /* 0x000fe40003000000 */
[----:B------:R-:W-:Y:S01]  /*2970*/  ISETP.NE.AND P6, PT, R74, RZ, PT ;  /* 0x000000ff4a00720c */ /* 0x000fe20003fc5270 */
[----:B------:R-:W-:Y:S01]  /*2980*/  FFMA.FTZ R0, R239, R46, R0 ;  /* 0x0000002eef007223 */ /* 0x000fe20000010000 */
[----:B------:R-:W-:Y:S02]  /*2990*/  PRMT R76, R44, 0x9910, RZ ;  /* 0x000099102c4c7816 */ /* 0x000fe400000000ff */
[----:B---3--:R-:W-:Y:S01]  /*29a0*/  LOP3.LUT R46, R136, R245, RZ, 0x30, !PT ;  /* 0x000000f5882e7212 */ /* 0x008fe200078e30ff */
[----:B------:R-:W-:Y:S01]  /*29b0*/  HADD2.F32 R245, -RZ, R245.H0_H0 ;  /* 0x200000f5fff57230 */ /* 0x000fe20000004100 */
[----:B------:R-:W-:Y:S02]  /*29c0*/  SEL R44, RZ, 0x10000000, P3 ;  /* 0x10000000ff2c7807 */ /* 0x000fe40001800000 */
[----:B------:R-:W-:-:S02]  /*29d0*/  FSEL R237, RZ, 1, P6 ;  /* 0x3f800000ffed7808 */ /* 0x000fc40003000000 */
[----:B------:R-:W-:Y:S02]  /*29e0*/  ISETP.NE.AND P3, PT, R76, RZ, PT ;  /* 0x000000ff4c00720c */ /* 0x000fe40003f65270 */
[----:B------:R-:W-:Y:S01]  /*29f0*/  PRMT R78, R46, 0x9910, RZ ;  /* 0x000099102e4e7816 */ /* 0x000fe200000000ff */
[----:B------:R-:W-:Y:S01]  /*2a00*/  FFMA.FTZ R0, R237, R241, R0 ;  /* 0x000000f1ed007223 */ /* 0x000fe20000010000 */
[C---:B----4-:R-:W-:Y:S01]  /*2a10*/  LOP3.LUT R46, R136.reuse, R249, RZ, 0x30, !PT ;  /* 0x000000f9882e7212 */ /* 0x050fe200078e30ff */
[----:B------:R-:W-:Y:S01]  /*2a20*/  HADD2.F32 R249, -RZ, R249.H0_H0 ;  /* 0x200000f9fff97230 */ /* 0x000fe20000004100 */
[----:B------:R-:W-:Y:S02]  /*2a30*/  FSEL R239, RZ, 1, P3 ;  /* 0x3f800000ffef7808 */ /* 0x000fe40001800000 */
[----:B------:R-:W-:Y:S01]  /*2a40*/  LOP3.LUT R48, R136, R247, RZ, 0x30, !PT ;  /* 0x000000f788307212 */ /* 0x000fe200078e30ff */
[----:B------:R-:W-:Y:S01]  /*2a50*/  HADD2.F32 R247, -RZ, R247.H0_H0 ;  /* 0x200000f7fff77230 */ /* 0x000fe20000004100 */
[----:B------:R-:W-:Y:S01]  /*2a60*/  SEL R237, RZ, 0x20000000, P2 ;  /* 0x20000000ffed7807 */ /* 0x000fe20001000000 */
[----:B------:R-:W-:Y:S01]  /*2a70*/  FFMA.FTZ R0, R239, R243, R0 ;  /* 0x000000f3ef007223 */ /* 0x000fe20000010000 */
[----:B------:R-:W-:-:S02]  /*2a80*/  ISETP.NE.AND P2, PT, R78, RZ, PT ;  /* 0x000000ff4e00720c */ /* 0x000fc40003f45270 */
[----:B------:R-:W-:Y:S02]  /*2a90*/  PRMT R46, R46, 0x9910, RZ ;  /* 0x000099102e2e7816 */ /* 0x000fe400000000ff */
[----:B------:R-:W-:Y:S02]  /*2aa0*/  PRMT R80, R48, 0x9910, RZ ;  /* 0x0000991030507816 */ /* 0x000fe400000000ff */
[----:B------:R-:W-:Y:S02]  /*2ab0*/  SEL R239, RZ, 0x1, P0 ;  /* 0x00000001ffef7807 */ /* 0x000fe40000000000 */
[----:B------:R-:W-:Y:S02]  /*2ac0*/  FSEL R241, RZ, 1, P2 ;  /* 0x3f800000fff17808 */ /* 0x000fe40001000000 */
[----:B------:R-:W-:Y:S02]  /*2ad0*/  ISETP.NE.AND P0, PT, R46, RZ, PT ;  /* 0x000000ff2e00720c */ /* 0x000fe40003f05270 */
[----:B------:R-:W-:Y:S01]  /*2ae0*/  SEL R46, RZ, 0x2, P1 ;  /* 0x00000002ff2e7807 */ /* 0x000fe20000800000 */
[----:B------:R-:W-:Y:S01]  /*2af0*/  FFMA.FTZ R0, R241, R245, R0 ;  /* 0x000000f5f1007223 */ /* 0x000fe20000010000 */
[----:B------:R-:W-:-:S02]  /*2b00*/  ISETP.NE.AND P1, PT, R80, RZ, PT ;  /* 0x000000ff5000720c */ /* 0x000fc40003f25270 */
[C---:B------:R-:W-:Y:S01]  /*2b10*/  LOP3.LUT R48, R136.reuse, R251, RZ, 0x30, !PT ;  /* 0x000000fb88307212 */ /* 0x040fe200078e30ff */
[----:B------:R-:W-:Y:S01]  /*2b20*/  HADD2.F32 R251, -RZ, R251.H0_H0 ;  /* 0x200000fbfffb7230 */ /* 0x000fe20000004100 */
[----:B------:R-:W-:Y:S01]  /*2b30*/  LOP3.LUT R50, R136, R52, RZ, 0x30, !PT ;  /* 0x0000003488327212 */ /* 0x000fe200078e30ff */
[----:B------:R-:W-:Y:S01]  /*2b40*/  HADD2.F32 R52, -RZ, R52.H0_H0 ;  /* 0x20000034ff347230 */ /* 0x000fe20000004100 */
[----:B------:R-:W-:Y:S02]  /*2b50*/  FSEL R241, RZ, 1, P1 ;  /* 0x3f800000fff17808 */ /* 0x000fe40000800000 */
[----:B------:R-:W-:Y:S02]  /*2b60*/  PRMT R48, R48, 0x9910, RZ ;  /* 0x0000991030307816 */ /* 0x000fe400000000ff */
[----:B------:R-:W-:Y:S01]  /*2b70*/  PRMT R56, R50, 0x9910, RZ ;  /* 0x0000991032387816 */ /* 0x000fe200000000ff */
[----:B------:R-:W-:Y:S01]  /*2b80*/  FFMA.FTZ R0, R241, R247, R0 ;  /* 0x000000f7f1007223 */ /* 0x000fe20000010000 */
[----:B------:R-:W-:-:S02]  /*2b90*/  SEL R50, RZ, 0x4, P6 ;  /* 0x00000004ff327807 */ /* 0x000fc40003000000 */
[----:B------:R-:W-:Y:S02]  /*2ba0*/  FSEL R243, RZ, 1, P0 ;  /* 0x3f800000fff37808 */ /* 0x000fe40000000000 */
[----:B------:R-:W-:Y:S02]  /*2bb0*/  ISETP.NE.AND P6, PT, R48, RZ, PT ;  /* 0x000000ff3000720c */ /* 0x000fe40003fc5270 */
[----:B------:R-:W-:Y:S01]  /*2bc0*/  SEL R48, RZ, 0x8, P3 ;  /* 0x00000008ff307807 */ /* 0x000fe20001800000 */
[----:B------:R-:W-:Y:S01]  /*2bd0*/  FFMA.FTZ R0, R243, R249, R0 ;  /* 0x000000f9f3007223 */ /* 0x000fe20000010000 */
[----:B------:R-:W-:Y:S01]  /*2be0*/  ISETP.NE.AND P3, PT, R56, RZ, PT ;  /* 0x000000ff3800720c */ /* 0x000fe20003f65270 */
[----:B------:R-:W0:Y:S01]  /*2bf0*/  LDS.U16 R249, [R147+0x7a00] ;  /* 0x007a000093f97984 */ /* 0x000e220000000400 */
[----:B------:R-:W-:Y:S01]  /*2c00*/  LOP3.LUT R56, R136, R54, RZ, 0x30, !PT ;  /* 0x0000003688387212 */ /* 0x000fe200078e30ff */
[----:B------:R-:W-:Y:S01]  /*2c10*/  HADD2.F32 R54, -RZ, R54.H0_H0 ;  /* 0x20000036ff367230 */ /* 0x000fe20000004100 */
[----:B------:R-:W-:-:S02]  /*2c20*/  FSEL R241, RZ, 1, P6 ;  /* 0x3f800000fff17808 */ /* 0x000fc40003000000 */
[----:B------:R-:W-:Y:S01]  /*2c30*/  LOP3.LUT R62, R136, R58, RZ, 0x30, !PT ;  /* 0x0000003a883e7212 */ /* 0x000fe200078e30ff */
        /* <DEDUP_REMOVED lines=8> */
[----:B------:R-:W-:Y:S01]  /*2cc0*/  LOP3.LUT R56, R136, R64, RZ, 0x30, !PT ;  /* 0x0000004088387212 */ /* 0x000fe200078e30ff */
[----:B------:R-:W-:Y:S01]  /*2cd0*/  HADD2.F32 R64, -RZ, R64.H0_H0 ;  /* 0x20000040ff407230 */ /* 0x000fe20000004100 */
        /* <DEDUP_REMOVED lines=10> */
[----:B------:R-:W-:Y:S01]  /*2d80*/  SEL R243, RZ, 0x40, P0 ;  /* 0x00000040fff37807 */ /* 0x000fe20000000000 */
[----:B------:R-:W-:Y:S01]  /*2d90*/  IMAD.MOV.U32 R56, RZ, RZ, R62 ;  /* 0x000000ffff387224 */ /* 0x000fe200078e003e */
[----:B------:R-:W-:Y:S01]  /*2da0*/  LOP3.LUT R62, R136, R82, RZ, 0x30, !PT ;  /* 0x00000052883e7212 */ /* 0x000fe200078e30ff */
[----:B------:R-:W-:Y:S01]  /*2db0*/  FFMA.FTZ R0, R245, R58, R0 ;  /* 0x0000003af5007223 */ /* 0x000fe20000010000 */
[----:B------:R-:W-:Y:S01]  /*2dc0*/  ISETP.NE.AND P0, PT, R54, RZ, PT ;  /* 0x000000ff3600720c */ /* 0x000fe20003f05270 */
[----:B------:R-:W-:Y:S01]  /*2dd0*/  HADD2.F32 R82, -RZ, R82.H0_H0 ;  /* 0x20000052ff527230 */ /* 0x000fe20000004100 */
[----:B------:R-:W-:Y:S02]  /*2de0*/  SEL R54, RZ, 0x80, P6 ;  /* 0x00000080ff367807 */ /* 0x000fe40003000000 */
[----:B------:R-:W-:-:S02]  /*2df0*/  ISETP.NE.AND P6, PT, R56, RZ, PT ;  /* 0x000000ff3800720c */ /* 0x000fc40003fc5270 */
[----:B------:R-:W-:Y:S02]  /*2e00*/  FSEL R245, RZ, 1, P0 ;  /* 0x3f800000fff57808 */ /* 0x000fe40000000000 */
[----:B------:R-:W-:Y:S02]  /*2e10*/  FSEL R247, RZ, 1, P6 ;  /* 0x3f800000fff77808 */ /* 0x000fe40003000000 */
[C---:B0-----:R-:W-:Y:S01]  /*2e20*/  LOP3.LUT R56, R136.reuse, R249, RZ, 0x30, !PT ;  /* 0x000000f988387212 */ /* 0x041fe200078e30ff */
[----:B------:R-:W-:Y:S01]  /*2e30*/  FFMA.FTZ R0, R245, R64, R0 ;  /* 0x00000040f5007223 */ /* 0x000fe20000010000 */
[----:B------:R-:W-:Y:S01]  /*2e40*/  LOP3.LUT R58, R136, R68, RZ, 0x30, !PT ;  /* 0x00000044883a7212 */ /* 0x000fe200078e30ff */
[----:B------:R-:W-:Y:S01]  /*2e50*/  HADD2.F32 R249, -RZ, R249.H0_H0 ;  /* 0x200000f9fff97230 */ /* 0x000fe20000004100 */
[----:B------:R-:W-:Y:S01]  /*2e60*/  PRMT R56, R56, 0x9910, RZ ;  /* 0x0000991038387816 */ /* 0x000fe200000000ff */
[----:B------:R-:W-:Y:S01]  /*2e70*/  FFMA.FTZ R0, R247, R66, R0 ;  /* 0x00000042f7007223 */ /* 0x000fe20000010000 */
[----:B------:R-:W-:Y:S01]  /*2e80*/  PRMT R58, R58, 0x9910, RZ ;  /* 0x000099103a3a7816 */ /* 0x000fe200000000ff */
[----:B------:R-:W0:Y:S01]  /*2e90*/  LDS.U16 R66, [R147+0x8600] ;  /* 0x0086000093427984 */ /* 0x000e220000000400 */
[----:B------:R-:W-:Y:S01]  /*2ea0*/  SEL R245, RZ, 0x100, P3 ;  /* 0x00000100fff57807 */ /* 0x000fe20001800000 */
[----:B------:R-:W-:Y:S01]  /*2eb0*/  HADD2.F32 R68, -RZ, R68.H0_H0 ;  /* 0x20000044ff447230 */ /* 0x000fe20000004100 */
[----:B------:R-:W-:-:S02]  /*2ec0*/  ISETP.NE.AND P3, PT, R56, RZ, PT ;  /* 0x000000ff3800720c */ /* 0x000fc40003f65270 */
[----:B------:R-:W-:Y:S02]  /*2ed0*/  SEL R56, RZ, 0x200, P2 ;  /* 0x00000200ff387807 */ /* 0x000fe40001000000 */
[----:B------:R-:W-:Y:S02]  /*2ee0*/  ISETP.NE.AND P2, PT, R58, RZ, PT ;  /* 0x000000ff3a00720c */ /* 0x000fe40003f45270 */
        /* <DEDUP_REMOVED lines=11> */
[----:B------:R-:W-:Y:S02]  /*2fa0*/  ISETP.NE.AND P0, PT, R62, RZ, PT ;  /* 0x000000ff3e00720c */ /* 0x000fe40003f05270 */
[----:B------:R-:W-:Y:S01]  /*2fb0*/  LOP3.LUT R62, R136, R84, RZ, 0x30, !PT ;  /* 0x00000054883e7212 */ /* 0x000fe200078e30ff */
[----:B------:R-:W-:Y:S01]  /*2fc0*/  HADD2.F32 R84, -RZ, R84.H0_H0 ;  /* 0x20000054ff547230 */ /* 0x000fe20000004100 */
[----:B------:R-:W-:-:S02]  /*2fd0*/  FSEL R249, RZ, 1, P1 ;  /* 0x3f800000fff97808 */ /* 0x000fc40000800000 */
[----:B------:R-:W-:Y:S01]  /*2fe0*/  LOP3.LUT R64, R136, R86, RZ, 0x30, !PT ;  /* 0x0000005688407212 */ /* 0x000fe200078e30ff */
[----:B------:R-:W-:Y:S01]  /*2ff0*/  HADD2.F32 R86, -RZ, R86.H0_H0 ;  /* 0x20000056ff567230 */ /* 0x000fe20000004100 */
[----:B------:R-:W-:Y:S01]  /*3000*/  PRMT R62, R62, 0x9910, RZ ;  /* 0x000099103e3e7816 */ /* 0x000fe200000000ff */
[----:B------:R-:W-:Y:S01]  /*3010*/  FFMA.FTZ R0, R249, R70, R0 ;  /* 0x00000046f9007223 */ /* 0x000fe20000010000 */
[----:B------:R-:W-:Y:S02]  /*3020*/  PRMT R64, R64, 0x9910, RZ ;  /* 0x0000991040407816 */ /* 0x000fe400000000ff */
[----:B------:R-:W-:Y:S02]  /*3030*/  SEL R249, RZ, 0x1000, P6 ;  /* 0x00001000fff97807 */ /* 0x000fe40003000000 */
[----:B------:R-:W-:Y:S02]  /*3040*/  ISETP.NE.AND P6, PT, R62, RZ, PT ;  /* 0x000000ff3e00720c */ /* 0x000fe40003fc5270 */
[----:B------:R-:W-:-:S02]  /*3050*/  FSEL R251, RZ, 1, P0 ;  /* 0x3f800000fffb7808 */ /* 0x000fc40000000000 */
[----:B------:R-:W-:Y:S02]  /*3060*/  SEL R62, RZ, 0x2000, P3 ;  /* 0x00002000ff3e7807 */ /* 0x000fe40001800000 */
[----:B------:R-:W-:Y:S01]  /*3070*/  ISETP.NE.AND P3, PT, R64, RZ, PT ;  /* 0x000000ff4000720c */ /* 0x000fe20003f65270 */
[----:B------:R-:W-:Y:S01]  /*3080*/  FFMA.FTZ R0, R251, R82, R0 ;  /* 0x00000052fb007223 */ /* 0x000fe20000010000 */
[C---:B0-----:R-:W-:Y:S02]  /*3090*/  LOP3.LUT R64, R136.reuse, R66, RZ, 0x30, !PT ;  /* 0x0000004288407212 */ /* 0x041fe400078e30ff */
[----:B------:R-:W-:Y:S01]  /*30a0*/  LOP3.LUT R68, R136, R88, RZ, 0x30, !PT ;  /* 0x0000005888447212 */ /* 0x000fe200078e30ff */
[----:B------:R-:W-:Y:S01]  /*30b0*/  HADD2.F32 R88, -RZ, R88.H0_H0 ;  /* 0x20000058ff587230 */ /* 0x000fe20000004100 */
[----:B------:R-:W-:Y:S02]  /*30c0*/  FSEL R251, RZ, 1, P6 ;  /* 0x3f800000fffb7808 */ /* 0x000fe40003000000 */
[----:B------:R-:W-:-:S02]  /*30d0*/  PRMT R70, R64, 0x9910, RZ ;  /* 0x0000991040467816 */ /* 0x000fc400000000ff */
[----:B------:R-:W-:Y:S01]  /*30e0*/  PRMT R82, R68, 0x9910, RZ ;  /* 0x0000991044527816 */ /* 0x000fe200000000ff */
[----:B------:R-:W-:Y:S01]  /*30f0*/  FFMA.FTZ R0, R251, R84, R0 ;  /* 0x00000054fb007223 */ /* 0x000fe20000010000 */
        /* <DEDUP_REMOVED lines=8> */
[----:B------:R-:W-:Y:S01]  /*3180*/  SEL R64, RZ, 0x8000, P1 ;  /* 0x00008000ff407807 */ /* 0x000fe20000800000 */
[----:B------:R-:W-:Y:S01]  /*3190*/  HADD2.F32 R92, -RZ, R92.H0_H0 ;  /* 0x2000005cff5c7230 */ /* 0x000fe20000004100 */
        /* <DEDUP_REMOVED lines=15> */
[----:B------:R-:W-:-:S02]  /*3290*/  SEL R66, RZ, 0x20000, P6 ;  /* 0x00020000ff427807 */ /* 0x000fc40003000000 */
[----:B------:R-:W-:Y:S02]  /*32a0*/  ISETP.NE.AND P6, PT, R70, RZ, PT ;  /* 0x000000ff4600720c */ /* 0x000fe40003fc5270 */
[----:B------:R-:W-:Y:S02]  /*32b0*/  FSEL R70, RZ, 1, P0 ;  /* 0x3f800000ff467808 */ /* 0x000fe40000000000 */
[C---:B------:R-:W-:Y:S01]  /*32c0*/  LOP3.LUT R82, R136.reuse, R94, RZ, 0x30, !PT ;  /* 0x0000005e88527212 */ /* 0x040fe200078e30ff */
[----:B------:R-:W-:Y:S01]  /*32d0*/  HADD2.F32 R94, -RZ, R94.H0_H0 ;  /* 0x2000005eff5e7230 */ /* 0x000fe20000004100 */
[----:B------:R-:W-:Y:S01]  /*32e0*/  LOP3.LUT R88, R136, R100, RZ, 0x30, !PT ;  /* 0x0000006488587212 */ /* 0x000fe200078e30ff */
[----:B------:R-:W-:Y:S01]  /*32f0*/  FFMA.FTZ R0, R70, R90, R0 ;  /* 0x0000005a46007223 */ /* 0x000fe20000010000 */
[----:B------:R-:W-:Y:S01]  /*3300*/  PRMT R86, R82, 0x9910, RZ ;  /* 0x0000991052567816 */ /* 0x000fe200000000ff */
[----:B------:R-:W-:Y:S01]  /*3310*/  HADD2.F32 R100, -RZ, R100.H0_H0 ;  /* 0x20000064ff647230 */ /* 0x000fe20000004100 */
[----:B------:R-:W-:-:S02]  /*3320*/  PRMT R70, R84, 0x9910, RZ ;  /* 0x0000991054467816 */ /* 0x000fc400000000ff */
[----:B------:R-:W-:Y:S01]  /*3330*/  FSEL R82, RZ, 1, P6 ;  /* 0x3f800000ff527808 */ /* 0x000fe20003000000 */
[----:B------:R-:W-:Y:S01]  /*3340*/  IMAD.MOV.U32 R84, RZ, RZ, R86 ;  /* 0x000000ffff547224 */ /* 0x000fe200078e0056 */
[----:B------:R-:W-:Y:S01]  /*3350*/  PRMT R88, R88, 0x9910, RZ ;  /* 0x0000991058587816 */ /* 0x000fe200000000ff */
[----:B------:R-:W-:Y:S01]  /*3360*/  IMAD.MOV.U32 R86, RZ, RZ, R70 ;  /* 0x000000ffff567224 */ /* 0x000fe200078e0046 */
[----:B------:R-:W-:Y:S01]  /*3370*/  SEL R70, RZ, 0x40000, P3 ;  /* 0x00040000ff467807 */ /* 0x000fe20001800000 */
[----:B------:R-:W-:Y:S01]  /*3380*/  FFMA.FTZ R0, R82, R92, R0 ;  /* 0x0000005c52007223 */ /* 0x000fe20000010000 */
[----:B------:R-:W-:Y:S02]  /*3390*/  ISETP.NE.AND P3, PT, R84, RZ, PT ;  /* 0x000000ff5400720c */ /* 0x000fe40003f65270 */
        /* <DEDUP_REMOVED lines=8> */
[----:B------:R-:W-:Y:S01]  /*3420*/  SEL R112, RZ, 0x100000, P1 ;  /* 0x00100000ff707807 */ /* 0x000fe20000800000 */
[----:B------:R-:W-:Y:S01]  /*3430*/  IMAD.MOV.U32 R84, RZ, RZ, R90 ;  /* 0x000000ffff547224 */ /* 0x000fe200078e005a */
[----:B------:R-:W-:Y:S01]  /*3440*/  LOP3.LUT R90, R136, R104, RZ, 0x30, !PT ;  /* 0x00000068885a7212 */ /* 0x000fe200078e30ff */
[----:B------:R-:W-:Y:S01]  /*3450*/  FFMA.FTZ R0, R86, R96, R0 ;  /* 0x0000006056007223 */ /* 0x000fe20000010000 */
[----:B------:R-:W-:Y:S01]  /*3460*/  IMAD.MOV.U32 R86, RZ, RZ, R88 ;  /* 0x000000ffff567224 */ /* 0x000fe200078e0058 */
[----:B------:R-:W-:Y:S01]  /*3470*/  LOP3.LUT R88, R136, R102, RZ, 0x30, !PT ;  /* 0x0000006688587212 */ /* 0x000fe200078e30ff */
[----:B------:R-:W-:Y:S01]  /*3480*/  HADD2.F32 R102, -RZ, R102.H0_H0 ;  /* 0x20000066ff667230 */ /* 0x000fe20000004100 */
[----:B------:R-:W-:Y:S01]  /*3490*/  ISETP.NE.AND P1, PT, R84, RZ, PT ;  /* 0x000000ff5400720c */ /* 0x000fe20003f25270 */
        /* <DEDUP_REMOVED lines=42> */
[----:B------:R-:W-:Y:S02]  /*3740*/  IADD3 R46, PT, PT, R50, R46, R239 ;  /* 0x0000002e322e7210 */ /* 0x000fe40007ffe0ef */
[----:B------:R-:W-:Y:S01]  /*3750*/  IADD3 R7, PT, PT, R20, R4, R7 ;  /* 0x0000000414077210 */ /* 0x000fe20007ffe007 */
[----:B------:R-:W-:Y:S01]  /*3760*/  FFMA.FTZ R110, R96, R110, R0 ;  /* 0x0000006e606e7223 */ /* 0x000fe20000010000 */
[----:B------:R-:W-:Y:S01]  /*3770*/  SEL R96, RZ, 0x8000000, P6 ;  /* 0x08000000ff607807 */ /* 0x000fe20003000000 */
[----:B------:R-:W0:Y:S01]  /*3780*/  S2R R0, SR_LANEID ;  /* 0x0000000000007919 */ /* 0x000e220000000000 */
[----:B------:R-:W-:Y:S01]  /*3790*/  IADD3 R241, PT, PT, R241, R46, R48 ;  /* 0x0000002ef1f17210 */ /* 0x000fe20007ffe030 */
[----:B------:R-:W-:Y:S01]  /*37a0*/  IMAD.IADD R7, R18, 0x1, R7 ;  /* 0x0000000112077824 */ /* 0x000fe200078e0207 */
[----:B------:R-:W1:Y:S03]  /*37b0*/  SHFL.DOWN P6, R98, R110, 0x1, 0x1f ;  /* 0x08201f006e627f89 */ /* 0x000e6600000c0000 */
[----:B------:R-:W-:Y:S01]  /*37c0*/  IMAD.IADD R52, R52, 0x1, R241 ;  /* 0x0000000134347824 */ /* 0x000fe200078e02f1 */
[----:B------:R-:W-:-:S04]  /*37d0*/  IADD3 R22, PT, PT, R7, R22, R135 ;  /* 0x0000001607167210 */ /* 0x000fc80007ffe087 */
        /* <DEDUP_REMOVED lines=15> */
[----:B------:R-:W-:Y:S02]  /*38d0*/  IADD3 R108, PT, PT, R217, R70, R82 ;  /* 0x00000046d96c7210 */ /* 0x000fe40007ffe052 */
[----:B------:R-:W-:Y:S02]  /*38e0*/  IADD3 R231, PT, PT, R229, R40, R231 ;  /* 0x00000028e5e77210 */ /* 0x000fe40007ffe0e7 */
        /* <DEDUP_REMOVED lines=29> */
.L_x_613:
[----:B------:R-:W-:Y:S05]  /*3ac0*/  BSYNC.RECONVERGENT B0 ;  /* 0x0000000000007941 */ /* 0x000fea0003800200 */
.L_x_612:
[----:B------:R-:W1:Y:S08]  /*3ad0*/  S2UR UR6, SR_CgaCtaId ;  /* 0x00000000000679c3 */ /* 0x000e700000008800 */
[----:B------:R-:W-:Y:S01]  /*3ae0*/  BAR.SYNC.DEFER_BLOCKING 0x0 ;  /* 0x0000000000007b1d */ /* 0x000fe20000010000 */
[----:B------:R-:W-:Y:S01]  /*3af0*/  IMAD.IADD R4, R112, 0x1, R219 ;  /* 0x0000000170047824 */ /* 0x000fe200078e02db */
[----:B------:R-:W-:-:S02]  /*3b00*/  IADD3 R235, PT, PT, R231, R38, R235 ;  /* 0x00000026e7eb7210 */ /* 0x000fc40007ffe0eb */
[----:B------:R-:W-:Y:S01]  /*3b10*/  SEL R58, RZ, 0x40000000, P4 ;  /* 0x40000000ff3a7807 */ /* 0x000fe20002000000 */
[----:B------:R-:W-:Y:S01]  /*3b20*/  IMAD.IADD R5, R4, 0x1, R92 ;  /* 0x0000000104057824 */ /* 0x000fe200078e025c */
[----:B------:R-:W-:Y:S01]  /*3b30*/  IADD3 R233, PT, PT, R235, R42, R233 ;  /* 0x0000002aebe97210 */ /* 0x000fe20007ffe0e9 */
[----:B------:R-:W-:Y:S01]  /*3b40*/  UMOV UR4, 0x400 ;  /* 0x0000040000047882 */ /* 0x000fe20000000000 */
[----:B------:R-:W-:Y:S02]  /*3b50*/  SEL R18, RZ, 0x80000000, P5 ;  /* 0x80000000ff127807 */ /* 0x000fe40002800000 */
[----:B------:R-:W-:Y:S02]  /*3b60*/  IADD3 R237, PT, PT, R233, R44, R237 ;  /* 0x0000002ce9ed7210 */ /* 0x000fe40007ffe0ed */
[----:B------:R-:W-:Y:S02]  /*3b70*/  IADD3 R6, PT, PT, R5, R94, R96 ;  /* 0x0000005e05067210 */ /* 0x000fe40007ffe060 */
[----:B------:R-:W-:-:S02]  /*3b80*/  SEL R7, RZ, 0x10000000, P3 ;  /* 0x10000000ff077807 */ /* 0x000fc40001800000 */
[----:B------:R-:W-:Y:S02]  /*3b90*/  SEL R20, RZ, 0x20000000, P2 ;  /* 0x20000000ff147807 */ /* 0x000fe40001000000 */
[----:B------:R-:W-:Y:S02]  /*3ba0*/  IADD3 R58, PT, PT, R237, R58, R18 ;  /* 0x0000003aed3a7210 */ /* 0x000fe40007ffe012 */
[----:B------:R-:W-:Y:S02]  /*3bb0*/  IADD3 R7, PT, PT, R6, R7, R20 ;  /* 0x0000000706077210 */ /* 0x000fe40007ffe014 */
[----:B------:R-:W-:Y:S01]  /*3bc0*/  SEL R132, RZ, 0x40000000, P1 ;  /* 0x40000000ff847807 */ /* 0x000fe20000800000 */
[----:B-1----:R-:W-:Y:S01]  /*3bd0*/  ULEA UR4, UR6, UR4, 0x18 ;  /* 0x0000000406047291 */ /* 0x002fe2000f8ec0ff */
[----:B------:R-:W-:Y:S01]  /*3be0*/  SEL R18, RZ, 0x80000000, P0 ;  /* 0x80000000ff127807 */ /* 0x000fe20000000000 */
[----:B------:R-:W-:Y:S01]  /*3bf0*/  POPC R135, R58 ;  /* 0x0000003a00877309 */ /* 0x000fe20000000000 */
[----:B------:R-:W-:-:S02]  /*3c00*/  ISETP.GT.U32.AND P0, PT, R152, 0x1f, PT ;  /* 0x0000001f9800780c */ /* 0x000fc40003f04070 */
[----:B------:R-:W-:-:S04]  /*3c10*/  IADD3 R132, PT, PT, R7, R132, R18 ;  /* 0x0000008407847210 */ /* 0x000fc80007ffe012 */
[----:B------:R-:W1:Y:S01]  /*3c20*/  LDS R145, [UR4+0x4] ;  /* 0x00000404ff917984 */ /* 0x000e620008000800 */
[----:B------:R-:W2:Y:S02]  /*3c30*/  POPC R18, R132 ;  /* 0x0000008400127309 */ /* 0x000ea40000000000 */
[----:B--2---:R-:W-:Y:S01]  /*3c40*/  IMAD.IADD R135, R18, 0x1, R135 ;  /* 0x0000000112877824 */ /* 0x004fe200078e0287 */
[----:B------:R-:W-:Y:S06]  /*3c50*/  BAR.SYNC.DEFER_BLOCKING 0x0 ;  /* 0x0000000000007b1d */ /* 0x000fec0000010000 */
[----:B------:R2:W-:Y:S02]  /*3c60*/  STS [R138], R135 ;  /* 0x000000878a007388 */ /* 0x0005e40000000800 */
[----:B------:R-:W-:Y:S06]  /*3c70*/  BAR.SYNC.DEFER_BLOCKING 0x0 ;  /* 0x0000000000007b1d */ /* 0x000fec0000010000 */
[----:B------:R-:W-:Y:S05]  /*3c80*/  @P0 BRA `(.L_x_614) ;  /* 0x0000000000bc0947 */ /* 0x000fea0003800000 */
[----:B------:R-:W-:Y:S01]  /*3c90*/  LDS R18, [R137] ;  /* 0x0000000089127984 */ /* 0x000fe20000000800 */
[----:B------:R-:W-:Y:S01]  /*3ca0*/  UMOV UR6, 0xffffffff ;  /* 0xffffffff00067882 */ /* 0x000fe20000000000 */
[----:B------:R-:W-:Y:S02]  /*3cb0*/  ISETP.NE.AND P1, PT, R152, RZ, PT ;  /* 0x000000ff9800720c */ /* 0x000fe40003f25270 */
[----:B--2---:R-:W-:Y:S04]  /*3cc0*/  LDS R135, [R137+0x4] ;  /* 0x0000040089877984 */ /* 0x004fe80000000800 */
[----:B------:R-:W2:Y:S04]  /*3cd0*/  LDS R20, [R137+0x8] ;  /* 0x0000080089147984 */ /* 0x000ea80000000800 */
[----:B------:R-:W-:Y:S04]  /*3ce0*/  LDS R36, [R137+0xc] ;  /* 0x00000c0089247984 */ /* 0x000fe80000000800 */
[----:B------:R-:W3:Y:S04]  /*3cf0*/  LDS R219, [R137+0x10] ;  /* 0x0000100089db7984 */ /* 0x000ee80000000800 */
[----:B------:R-:W-:Y:S04]  /*3d00*/  LDS R38, [R137+0x14] ;  /* 0x0000140089267984 */ /* 0x000fe80000000800 */
[----:B------:R-:W4:Y:S04]  /*3d10*/  LDS R221, [R137+0x18] ;  /* 0x0000180089dd7984 */ /* 0x000f280000000800 */
[----:B------:R-:W5:Y:S01]  /*3d20*/  LDS R40, [R137+0x1c] ;  /* 0x00001c0089287984 */ /* 0x000f620000000800 */
[----:B--2---:R-:W-:-:S04]  /*3d30*/  IADD3 R42, PT, PT, R20, R135, R18 ;  /* 0x00000087142a7210 */ /* 0x004fc80007ffe012 */
[----:B---3--:R-:W-:-:S04]  /*3d40*/  IADD3 R42, PT, PT, R219, R42, R36 ;  /* 0x0000002adb2a7210 */ /* 0x008fc80007ffe024 */
[----:B----4-:R-:W-:-:S05]  /*3d50*/  IADD3 R223, PT, PT, R221, R42, R38 ;  /* 0x0000002adddf7210 */ /* 0x010fca0007ffe026 */
[----:B-----5:R-:W-:Y:S01]  /*3d60*/  IMAD.IADD R40, R40, 0x1, R223 ;  /* 0x0000000128287824 */ /* 0x020fe200078e02df */
[----:B------:R-:W-:Y:S06]  /*3d70*/  BRA.DIV UR6, `(.L_x_615) ;  /* 0x0000002a06287947 */ /* 0x000fec000b800000 */
[----:B------:R-:W2:Y:S04]  /*3d80*/  SHFL.UP P0, R223, R40, 0x1, RZ ;  /* 0x0420000028df7989 */ /* 0x000ea800000000ff */
[----:B------:R-:W-:Y:S01]  /*3d90*/  SHFL.IDX PT, R46, R144, RZ, 0x1f ;  /* 0x00001fff902e7589 */ /* 0x000fe200000e0000 */
[----:B--2---:R-:W-:-:S05]  /*3da0*/  @P0 IMAD.IADD R223, R40, 0x1, R223 ;  /* 0x0000000128df0824 */ /* 0x004fca00078e02df */
[----:B------:R-:W2:Y:S02]  /*3db0*/  SHFL.UP P0, R42, R223, 0x2, RZ ;  /* 0x04400000df2a7989 */ /* 0x000ea400000000ff */
[----:B--2---:R-:W-:-:S05]  /*3dc0*/  @P0 IMAD.IADD R42, R223, 0x1, R42 ;  /* 0x00000001df2a0824 */ /* 0x004fca00078e022a */
[----:B------:R-:W2:Y:S02]  /*3dd0*/  SHFL.UP P0, R225, R42, 0x4, RZ ;  /* 0x048000002ae17989 */ /* 0x000ea400000000ff */
[----:B--2---:R-:W-:-:S05]  /*3de0*/  @P0 IMAD.IADD R225, R42, 0x1, R225 ;  /* 0x000000012ae10824 */ /* 0x004fca00078e02e1 */
[----:B------:R-:W2:Y:S02]  /*3df0*/  SHFL.UP P0, R44, R225, 0x8, RZ ;  /* 0x05000000e12c7989 */ /* 0x000ea400000000ff */
[----:B--2---:R-:W-:-:S05]  /*3e00*/  @P0 IMAD.IADD R44, R225, 0x1, R44 ;  /* 0x00000001e12c0824 */ /* 0x004fca00078e022c */
[----:B------:R-:W2:Y:S02]  /*3e10*/  SHFL.UP P0, R227, R44, 0x10, RZ ;  /* 0x060000002ce37989 */ /* 0x000ea400000000ff */
[----:B--2---:R-:W-:-:S04]  /*3e20*/  @P0 IMAD.IADD R227, R44, 0x1, R227 ;  /* 0x000000012ce30824 */ /* 0x004fc800078e02e3 */
[----:B------:R-:W-:Y:S01]  /*3e30*/  IMAD.IADD R40, R227, 0x1, -R40 ;  /* 0x00000001e3287824 */ /* 0x000fe200078e0a28 */
[----:B------:R-:W2:Y:S02]  /*3e40*/  SHFL.IDX PT, R239, R227, 0x1f, 0x1f ;  /* 0x03e01f00e3ef7f89 */ /* 0x000ea400000e0000 */
[----:B--2---:R-:W-:-:S07]  /*3e50*/  IMAD.IADD R239, R144, 0x1, R239 ;  /* 0x0000000190ef7824 */ /* 0x004fce00078e02ef */
.L_x_636:
        /* <DEDUP_REMOVED lines=18> */
.L_x_614:
[----:B------:R-:W-:Y:S05]  /*3f80*/  WARPSYNC.ALL ;  /* 0x0000000000007948 */ /* 0x000fea0003800000 */
[----:B------:R-:W-:Y:S01]  /*3f90*/  BAR.SYNC.DEFER_BLOCKING 0x0 ;  /* 0x0000000000007b1d */ /* 0x000fe20000010000 */
[C---:B-1----:R-:W-:Y:S01]  /*3fa0*/  FSETP.GTU.FTZ.AND P1, PT, R145.reuse, R139, PT ;  /* 0x0000008b9100720b */ /* 0x042fe20003f3c000 */
[C---:B--23--:R-:W-:Y:S01]  /*3fb0*/  FADD.FTZ R135, R145.reuse, -UR10 ;  /* 0x8000000a91877e21 */ /* 0x04cfe20008010000 */
[----:B------:R-:W-:-:S03]  /*3fc0*/  FSETP.GT.FTZ.AND P0, PT, R145, RZ, PT ;  /* 0x000000ff9100720b */ /* 0x000fc60003f14000 */
[----:B------:R1:W2:Y:S04]  /*3fd0*/  LDS R154, [R138] ;  /* 0x000000008a9a7984 */ /* 0x0002a80000000800 */
        /* <DEDUP_REMOVED lines=10> */
.L_x_616:
[----:B--2---:R-:W-:-:S04]  /*4080*/  ISETP.GT.U32.AND P2, PT, R154, 0xbff, PT ;  /* 0x00000bff9a00780c */ /* 0x004fc80003f44070 */
        /* <DEDUP_REMOVED lines=50> */
[----:B-1----:R-:W-:Y:S02]  /*43b0*/  @!P2 LOP3.LUT R18, R201, 0xffff, RZ, 0xc0, !PT ;  /* 0x0000ffffc912a812 */ /* 0x002fe400078ec0ff */
[----:B------:R-:W-:Y:S02]  /*43c0*/  @!P2 PRMT R201, RZ, 0x7610, R201 ;  /* 0x00007610ffc9a816 */ /* 0x000fe400000000c9 */
[----:B------:R-:W-:Y:S01]  /*43d0*/  ISETP.GT.U32.OR P5, PT, R154, 0xbff, !P5 ;  /* 0x00000bff9a00780c */ /* 0x000fe20006fa4470 */
[----:B------:R1:W-:Y:S01]  /*43e0*/  @!P2 STS.64 [R22], R18 ;  /* 0x000000121600a388 */ /* 0x0003e20000000a00 */
[----:B------:R-:W-:-:S11]  /*43f0*/  LOP3.LUT P2, RZ, R28, 0x1000, RZ, 0xc0, !PT ;  /* 0x000010001cff7812 */ /* 0x000fd6000784c0ff */
[C---:B------:R-:W-:Y:S01]  /*4400*/  @!P5 LEA R2, R154.reuse, UR5, 0x3 ;  /* 0x000000059a02dc11 */ /* 0x040fe2000f8e18ff */
[----:B------:R-:W-:Y:S01]  /*4410*/  @!P5 VIADD R154, R154, 0x1 ;  /* 0x000000019a9ad836 */ /* 0x000fe20000000000 */
[----:B--2---:R-:W-:Y:S02]  /*4420*/  @!P5 LOP3.LUT R20, R199, 0xffff, RZ, 0xc0, !PT ;  /* 0x0000ffffc714d812 */ /* 0x004fe400078ec0ff */
[----:B------:R-:W-:Y:S02]  /*4430*/  @!P5 PRMT R199, RZ, 0x7610, R199 ;  /* 0x00007610ffc7d816 */ /* 0x000fe400000000c7 */
[----:B------:R-:W-:Y:S01]  /*4440*/  ISETP.GT.U32.OR P4, PT, R154, 0xbff, !P4 ;  /* 0x00000bff9a00780c */ /* 0x000fe20006784470 */
[----:B------:R2:W-:Y:S01]  /*4450*/  @!P5 STS.64 [R2], R20 ;  /* 0x000000140200d388 */ /* 0x0005e20000000a00 */
        /* <DEDUP_REMOVED lines=136> */
[C---:B--2---:R-:W-:Y:S01]  /*4ce0*/  @!P0 LEA R2, R154.reuse, UR5, 0x3 ;  /* 0x000000059a028c11 */ /* 0x044fe2000f8e18ff */
[----:B------:R-:W-:Y:S01]  /*4cf0*/  @!P0 VIADD R154, R154, 0x1 ;  /* 0x000000019a9a8836 */ /* 0x000fe20000000000 */
[----:B------:R-:W-:Y:S02]  /*4d00*/  @!P0 LOP3.LUT R62, R155, 0xffff, RZ, 0xc0, !PT ;  /* 0x0000ffff9b3e8812 */ /* 0x000fe400078ec0ff */
[----:B------:R-:W-:Y:S02]  /*4d10*/  @!P0 PRMT R155, RZ, 0x7610, R155 ;  /* 0x00007610ff9b8816 */ /* 0x000fe4000000009b */
[----:B------:R-:W-:-:S13]  /*4d20*/  ISETP.GT.U32.OR P3, PT, R154, 0xbff, !P3 ;  /* 0x00000bff9a00780c */ /* 0x000fda0005f64470 */
[C---:B-1----:R-:W-:Y:S01]  /*4d30*/  @!P3 LEA R8, R154.reuse, UR5, 0x3 ;  /* 0x000000059a08bc11 */ /* 0x042fe2000f8e18ff */
        /* <DEDUP_REMOVED lines=9> */
[C---:B----4-:R-:W-:Y:S01]  /*4dd0*/  @!P5 LEA R12, R154.reuse, UR5, 0x3 ;  /* 0x000000059a0cdc11 */ /* 0x050fe2000f8e18ff */
        /* <DEDUP_REMOVED lines=9> */
[C---:B-----5:R-:W-:Y:S01]  /*4e70*/  @!P4 LEA R14, R154.reuse, UR5, 0x3 ;  /* 0x000000059a0ecc11 */ /* 0x060fe2000f8e18ff */
[----:B------:R-:W-:Y:S01]  /*4e80*/  @!P4 VIADD R154, R154, 0x1 ;  /* 0x000000019a9ac836 */ /* 0x000fe20000000000 */
[----:B------:R-:W-:Y:S04]  /*4e90*/  @!P3 STS.64 [R8], R64 ;  /* 0x000000400800b388 */ /* 0x000fe80000000a00 */
[----:B------:R-:W-:Y:S04]  /*4ea0*/  @!P2 STS.64 [R10], R66 ;  /* 0x000000420a00a388 */ /* 0x000fe80000000a00 */
[----:B------:R-:W-:Y:S04]  /*4eb0*/  @!P5 STS.64 [R12], R68 ;  /* 0x000000440c00d388 */ /* 0x000fe80000000a00 */
[----:B------:R-:W0:Y:S04]  /*4ec0*/  @!P4 LDS.U16 R70, [R147+0x6000] ;  /* 0x006000009346c984 */ /* 0x000e280000000400 */
[----:B0-----:R-:W-:Y:S04]  /*4ed0*/  @!P4 STS.64 [R14], R70 ;  /* 0x000000460e00c388 */ /* 0x001fe80000000a00 */
[----:B------:R-:W-:Y:S01]  /*4ee0*/  @!P4 STS.U16 [R147+0x6000], RZ ;  /* 0x006000ff9300c388 */ /* 0x000fe20000000400 */
[----:B------:R-:W-:-:S04]  /*4ef0*/  ISETP.GT.U32.AND P4, PT, R154, 0xbff, PT ;  /* 0x00000bff9a00780c */ /* 0x000fc80003f84070 */
[----:B------:R-:W-:-:S13]  /*4f00*/  ISETP.NE.OR P4, PT, R72, RZ, P4 ;  /* 0x000000ff4800720c */ /* 0x000fda0002785670 */
[----:B------:R-:W0:Y:S01]  /*4f10*/  @!P4 LDS.U16 R72, [R147+0x6200] ;  /* 0x006200009348c984 */ /* 0x000e220000000400 */
[C---:B------:R-:W-:Y:S01]  /*4f20*/  @!P4 LEA R2, R154.reuse, UR5, 0x3 ;  /* 0x000000059a02cc11 */ /* 0x040fe2000f8e18ff */
[----:B------:R-:W-:-:S04]  /*4f30*/  @!P4 VIADD R154, R154, 0x1 ;  /* 0x000000019a9ac836 */ /* 0x000fc80000000000 */
        /* <DEDUP_REMOVED lines=211> */
.L_x_617:
        /* <DEDUP_REMOVED lines=17> */
.L_x_620:
[----:B------:R-:W-:Y:S02]  /*5d80*/  ISETP.NE.AND P1, PT, R152, RZ, PT ;  /* 0x000000ff9800720c */ /* 0x000fe40003f25270 */
[----:B------:R-:W-:Y:S02]  /*5d90*/  PRMT R0, R143, 0x9910, RZ ;  /* 0x000099108f007816 */ /* 0x000fe400000000ff */
[----:B------:R-:W-:Y:S02]  /*5da0*/  FSEL R142, R145, R142, !P1 ;  /* 0x0000008e918e7208 */ /* 0x000fe40004800000 */
[----:B------:R-:W-:-:S04]  /*5db0*/  ISETP.NE.AND P0, PT, R0, RZ, PT ;  /* 0x000000ff0000720c */ /* 0x000fc80003f05270 */
[----:B------:R-:W-:Y:S02]  /*5dc0*/  SEL R146, R146, R143, !P0 ;  /* 0x0000008f92927207 */ /* 0x000fe40004000000 */
[----:B------:R-:W-:Y:S01]  /*5dd0*/  PRMT R143, RZ, 0x7610, R143 ;  /* 0x00007610ff8f7816 */ /* 0x000fe2000000008f */
[----:B------:R-:W3:Y:S06]  /*5de0*/  @!P1 LDS R141, [UR4] ;  /* 0x00000004ff8d9984 */ /* 0x000eec0008000800 */
.L_x_621:
[----:B------:R-:W-:Y:S05]  /*5df0*/  BSYNC.RECONVERGENT B0 ;  /* 0x0000000000007941 */ /* 0x000fea0003800200 */
.L_x_619:
[----:B------:R-:W-:Y:S01]  /*5e00*/  UIADD3 UR7, UPT, UPT, UR7, -0x1, URZ ;  /* 0xffffffff07077890 */ /* 0x000fe2000fffe0ff */
[----:B------:R-:W-:Y:S11]  /*5e10*/  BRA `(.L_x_622) ;  /* 0xffffffb800887947 */ /* 0x000ff6000383ffff */
.L_x_618:
        /* <DEDUP_REMOVED lines=8> */
[----:B------:R-:W1:Y:S01]  /*5ea0*/  LDC.64 R2, c[0x0][0x3a0] ;  /* 0x0000e800ff027b82 */ /* 0x000e620000000a00 */
[----:B------:R-:W-:Y:S01]  /*5eb0*/  VOTEU.ANY UR4, UPT, PT ;  /* 0x0000000000047886 */ /* 0x000fe200038e0100 */
[----:B------:R-:W-:Y:S01]  /*5ec0*/  CREDUX.MAX.S32 UR6, R29 ;  /* 0x000000001d0672cc */ /* 0x000fe20000000200 */
[----:B------:R-:W-:-:S05]  /*5ed0*/  UFLO.U32 UR4, UR4 ;  /* 0x00000004000472bd */ /* 0x000fca00080e0000 */
[----:B------:R-:W3:Y:S01]  /*5ee0*/  LDC.64 R4, c[0x0][0x3a8] ;  /* 0x0000ea00ff047b82 */ /* 0x000ee20000000a00 */
[----:B------:R-:W-:-:S06]  /*5ef0*/  ISETP.EQ.U32.AND P1, PT, R0, UR4, PT ;  /* 0x0000000400007c0c */ /* 0x000fcc000bf22070 */
[----:B------:R-:W-:Y:S02]  /*5f00*/  IMAD.U32 R7, RZ, RZ, UR6 ;  /* 0x00000006ff077e24 */ /* 0x000fe4000f8e00ff */
[----:B-1----:R-:W-:-:S05]  /*5f10*/  IMAD.WIDE.U32 R2, R215, 0x4, R2 ;  /* 0x00000004d7027825 */ /* 0x002fca00078e0002 */
[----:B------:R1:W-:Y:S04]  /*5f20*/  STG.E desc[UR8][R2.64], R29 ;  /* 0x0000001d02007986 */ /* 0x0003e8000c101908 */
[----:B---3--:R1:W-:Y:S02]  /*5f30*/  @P1 REDG.E.MAX.S32.STRONG.GPU desc[UR8][R4.64], R7 ;  /* 0x000000070400198e */ /* 0x0083e4000d12e308 */
.L_x_624:
[----:B------:R-:W-:Y:S05]  /*5f40*/  BSYNC.RECONVERGENT B0 ;  /* 0x0000000000007941 */ /* 0x000fea0003800200 */
.L_x_623:
[----:B------:R-:W-:Y:S05]  /*5f50*/  @P0 EXIT ;  /* 0x000000000000094d */ /* 0x000fea0003800000 */
[----:B------:R-:W3:Y:S01]  /*5f60*/  LDC R27, c[0x0][0x360] ;  /* 0x0000d800ff1b7b82 */ /* 0x000ee20000000800 */
[----:B------:R-:W4:Y:S01]  /*5f70*/  LDCU.64 UR12, c[0x0][0x388] ;  /* 0x00007100ff0c77ac */ /* 0x000f220008000a00 */
[----:B------:R-:W-:Y:S01]  /*5f80*/  BSSY.RECONVERGENT B0, `(.L_x_625) ;  /* 0x0000039000007945 */ /* 0x000fe20003800200 */
[----:B------:R-:W0:Y:S01]  /*5f90*/  LDCU.64 UR14, c[0x0][0x390] ;  /* 0x00007200ff0e77ac */ /* 0x000e220008000a00 */
[----:B---3--:R-:W3:Y:S01]  /*5fa0*/  I2F.U32.RP R6, R27 ;  /* 0x0000001b00067306 */ /* 0x008ee20000209000 */
[----:B------:R-:W-:Y:S01]  /*5fb0*/  IMAD.IADD R0, R152, 0x1, R27 ;  /* 0x0000000198007824 */ /* 0x000fe200078e021b */
[----:B------:R-:W-:-:S04]  /*5fc0*/  ISETP.NE.U32.AND P2, PT, R27, RZ, PT ;  /* 0x000000ff1b00720c */ /* 0x000fc80003f45070 */
[----:B------:R-:W-:Y:S02]  /*5fd0*/  ISETP.GE.U32.AND P0, PT, R0, R29, PT ;  /* 0x0000001d0000720c */ /* 0x000fe40003f06070 */
[----:B-1----:R-:W-:Y:S01]  /*5fe0*/  VIMNMX.U32 R5, PT, PT, R29, R0, !PT ;  /* 0x000000001d057248 */ /* 0x002fe20007fe0000 */
[----:B---3--:R-:W1:Y:S02]  /*5ff0*/  MUFU.RCP R6, R6 ;  /* 0x0000000600067308 */ /* 0x008e640000001000 */
[----:B-1----:R-:W-:-:S06]  /*6000*/  VIADD R2, R6, 0xffffffe ;  /* 0x0ffffffe06027836 */ /* 0x002fcc0000000000 */
[----:B------:R1:W3:Y:S02]  /*6010*/  F2I.FTZ.U32.TRUNC.NTZ R3, R2 ;  /* 0x0000000200037305 */ /* 0x0002e4000021f000 */
[----:B-1----:R-:W-:Y:S02]  /*6020*/  IMAD.MOV.U32 R2, RZ, RZ, RZ ;  /* 0x000000ffff027224 */ /* 0x002fe400078e00ff */
        /* <DEDUP_REMOVED lines=32> */
.L_x_627:
        /* <DEDUP_REMOVED lines=14> */
.L_x_626:
[----:B------:R-:W-:Y:S05]  /*6310*/  BSYNC.RECONVERGENT B0 ;  /* 0x0000000000007941 */ /* 0x000fea0003800200 */
.L_x_625:
[----:B------:R-:W-:Y:S05]  /*6320*/  @!P1 EXIT ;  /* 0x000000000000994d */ /* 0x000fea0003800000 */
.L_x_628:
        /* <DEDUP_REMOVED lines=8> */
[----:B------:R3:W4:Y:S01]  /*63b0*/  LDS.64 R20, [R6] ;  /* 0x0000000006147984 */ /* 0x0007220000000a00 */
[----:B------:R-:W-:Y:S01]  /*63c0*/  IMAD.IADD R152, R152, 0x1, R27 ;  /* 0x0000000198987824 */ /* 0x000fe200078e021b */
[----:B------:R-:W-:Y:S01]  /*63d0*/  LEA R2, P0, R5, UR12, 0x1 ;  /* 0x0000000c05027c11 */ /* 0x000fe2000f8008ff */
[----:B------:R-:W-:Y:S01]  /*63e0*/  IMAD R10, R27, 0x8, R7 ;  /* 0x000000081b0a7824 */ /* 0x000fe200078e0207 */
[----:B------:R5:W2:Y:S01]  /*63f0*/  LDS.64 R22, [R7] ;  /* 0x0000000007167984 */ /* 0x000aa20000000a00 */
[C---:B------:R-:W-:Y:S01]  /*6400*/  LEA R4, P1, R5.reuse, UR14, 0x2 ;  /* 0x0000000e05047c11 */ /* 0x040fe2000f8210ff */
[----:B0-----:R-:W-:Y:S01]  /*6410*/  IMAD.IADD R0, R152, 0x1, R27 ;  /* 0x0000000198007824 */ /* 0x001fe200078e021b */
[----:B------:R-:W-:Y:S01]  /*6420*/  LEA.HI.X R3, R5, UR13, R8, 0x1, P0 ;  /* 0x0000000d05037c11 */ /* 0x000fe200080f0c08 */
[----:B------:R0:W2:Y:S01]  /*6430*/  LDS.64 R24, [R10] ;  /* 0x000000000a187984 */ /* 0x0000a20000000a00 */
[----:B------:R-:W-:Y:S01]  /*6440*/  IMAD.X R12, RZ, RZ, R148, P2 ;  /* 0x000000ffff0c7224 */ /* 0x000fe200010e0694 */
[----:B------:R-:W-:-:S02]  /*6450*/  IADD3 R152, P2, PT, R161, R152, RZ ;  /* 0x00000098a1987210 */ /* 0x000fc40007f5e0ff */
[----:B------:R-:W-:Y:S02]  /*6460*/  LEA.HI.X R5, R5, UR15, R8, 0x2, P1 ;  /* 0x0000000f05057c11 */ /* 0x000fe400088f1408 */
[C---:B---3--:R-:W-:Y:S01]  /*6470*/  LEA R6, P0, R9.reuse, UR12, 0x1 ;  /* 0x0000000c09067c11 */ /* 0x048fe2000f8008ff */
[----:B------:R-:W-:Y:S01]  /*6480*/  IMAD.X R13, RZ, RZ, R148, P2 ;  /* 0x000000ffff0d7224 */ /* 0x000fe200010e0694 */
[----:B------:R-:W-:Y:S02]  /*6490*/  LEA R8, P1, R9, UR14, 0x2 ;  /* 0x0000000e09087c11 */ /* 0x000fe4000f8210ff */
[----:B------:R-:W-:Y:S02]  /*64a0*/  IADD3 R17, P3, PT, R161, R0, RZ ;  /* 0x00000000a1117210 */ /* 0x000fe40007f7e0ff */
[C-C-:B-----5:R-:W-:Y:S02]  /*64b0*/  LEA.HI.X R7, R9.reuse, UR13, R12.reuse, 0x1, P0 ;  /* 0x0000000d09077c11 */ /* 0x160fe400080f0c0c */
        /* <DEDUP_REMOVED lines=22> */
.L_x_615:
[----:B------:R-:W-:Y:S02]  /*6620*/  IMAD.MOV.U32 R241, RZ, RZ, R40 ;  /* 0x000000fffff17224 */ /* 0x000fe400078e0028 */
[----:B------:R-:W-:Y:S02]  /*6630*/  IMAD.MOV.U32 R46, RZ, RZ, 0x1 ;  /* 0x00000001ff2e7424 */ /* 0x000fe400078e00ff */
[----:B------:R-:W-:Y:S02]  /*6640*/  IMAD.MOV.U32 R50, RZ, RZ, RZ ;  /* 0x000000ffff327224 */ /* 0x000fe400078e00ff */
[----:B------:R-:W-:-:S07]  /*6650*/  IMAD.MOV.U32 R48, RZ, RZ, -0x1 ;  /* 0xffffffffff307424 */ /* 0x000fce00078e00ff */
[----:B01----:R-:W-:Y:S05]  /*6660*/  WARPSYNC.COLLECTIVE R48, `(.L_x_629) ;  /* 0x0000000030087348 */ /* 0x003fea0003c00000 */
[----:B------:R2:W3:Y:S02]  /*6670*/  SHFL.UP P0, R227, R241, R46, R50 ;  /* 0x0400002ef1e37389 */ /* 0x0004e40000000032 */
[----:B0123--:R-:W-:Y:S05]  /*6680*/  ENDCOLLECTIVE ;  /* 0x000000000000791b */ /* 0x00ffea0003800000 */
.L_x_629:
[----:B------:R-:W-:Y:S02]  /*6690*/  IMAD.MOV.U32 R46, RZ, RZ, 0x2 ;  /* 0x00000002ff2e7424 */ /* 0x000fe400078e00ff */
[----:B------:R-:W-:-:S04]  /*66a0*/  IMAD.MOV.U32 R223, RZ, RZ, R227 ;  /* 0x000000ffffdf7224 */ /* 0x000fc800078e00e3 */
[----:B------:R-:W-:-:S04]  /*66b0*/  @P0 IMAD.IADD R223, R40, 0x1, R223 ;  /* 0x0000000128df0824 */ /* 0x000fc800078e02df */
[----:B------:R-:W-:-:S07]  /*66c0*/  IMAD.MOV.U32 R241, RZ, RZ, R223 ;  /* 0x000000fffff17224 */ /* 0x000fce00078e00df */
[----:B------:R-:W-:Y:S05]  /*66d0*/  WARPSYNC.COLLECTIVE R48, `(.L_x_630) ;  /* 0x0000000030087348 */ /* 0x000fea0003c00000 */
[----:B------:R0:W1:Y:S02]  /*66e0*/  SHFL.UP P0, R227, R241, R46, R50 ;  /* 0x0400002ef1e37389 */ /* 0x0000640000000032 */
[----:B01----:R-:W-:Y:S05]  /*66f0*/  ENDCOLLECTIVE ;  /* 0x000000000000791b */ /* 0x003fea0003800000 */
.L_x_630:
[----:B------:R-:W-:Y:S02]  /*6700*/  IMAD.MOV.U32 R46, RZ, RZ, 0x4 ;  /* 0x00000004ff2e7424 */ /* 0x000fe400078e00ff */
[----:B------:R-:W-:-:S04]  /*6710*/  IMAD.MOV.U32 R42, RZ, RZ, R227 ;  /* 0x000000ffff2a7224 */ /* 0x000fc800078e00e3 */
[----:B------:R-:W-:-:S04]  /*6720*/  @P0 IMAD.IADD R42, R223, 0x1, R42 ;  /* 0x00000001df2a0824 */ /* 0x000fc800078e022a */
[----:B------:R-:W-:-:S07]  /*6730*/  IMAD.MOV.U32 R241, RZ, RZ, R42 ;  /* 0x000000fffff17224 */ /* 0x000fce00078e002a */
[----:B------:R-:W-:Y:S05]  /*6740*/  WARPSYNC.COLLECTIVE R48, `(.L_x_631) ;  /* 0x0000000030087348 */ /* 0x000fea0003c00000 */
[----:B------:R0:W1:Y:S02]  /*6750*/  SHFL.UP P0, R227, R241, R46, R50 ;  /* 0x0400002ef1e37389 */ /* 0x0000640000000032 */
[----:B01----:R-:W-:Y:S05]  /*6760*/  ENDCOLLECTIVE ;  /* 0x000000000000791b */ /* 0x003fea0003800000 */
.L_x_631:
[----:B------:R-:W-:Y:S02]  /*6770*/  IMAD.MOV.U32 R46, RZ, RZ, 0x8 ;  /* 0x00000008ff2e7424 */ /* 0x000fe400078e00ff */
[----:B------:R-:W-:-:S04]  /*6780*/  IMAD.MOV.U32 R225, RZ, RZ, R227 ;  /* 0x000000ffffe17224 */ /* 0x000fc800078e00e3 */
[----:B------:R-:W-:-:S04]  /*6790*/  @P0 IMAD.IADD R225, R42, 0x1, R225 ;  /* 0x000000012ae10824 */ /* 0x000fc800078e02e1 */
[----:B------:R-:W-:-:S07]  /*67a0*/  IMAD.MOV.U32 R241, RZ, RZ, R225 ;  /* 0x000000fffff17224 */ /* 0x000fce00078e00e1 */
[----:B------:R-:W-:Y:S05]  /*67b0*/  WARPSYNC.COLLECTIVE R48, `(.L_x_632) ;  /* 0x0000000030087348 */ /* 0x000fea0003c00000 */
[----:B------:R0:W1:Y:S02]  /*67c0*/  SHFL.UP P0, R227, R241, R46, R50 ;  /* 0x0400002ef1e37389 */ /* 0x0000640000000032 */
[----:B01----:R-:W-:Y:S05]  /*67d0*/  ENDCOLLECTIVE ;  /* 0x000000000000791b */ /* 0x003fea0003800000 */
.L_x_632:
        /* <DEDUP_REMOVED lines=8> */
.L_x_633:
[----:B------:R-:W-:Y:S02]  /*6860*/  @P0 IMAD.IADD R227, R44, 0x1, R227 ;  /* 0x000000012ce30824 */ /* 0x000fe400078e02e3 */
[----:B------:R-:W-:Y:S02]  /*6870*/  IMAD.MOV.U32 R44, RZ, RZ, 0x1f ;  /* 0x0000001fff2c7424 */ /* 0x000fe400078e00ff */
[----:B------:R-:W-:Y:S02]  /*6880*/  IMAD.MOV.U32 R223, RZ, RZ, R227 ;  /* 0x000000ffffdf7224 */ /* 0x000fe400078e00e3 */
[----:B------:R-:W-:-:S07]  /*6890*/  IMAD.IADD R40, R227, 0x1, -R40 ;  /* 0x00000001e3287824 */ /* 0x000fce00078e0a28 */
[----:B------:R-:W-:Y:S05]  /*68a0*/  WARPSYNC.COLLECTIVE R48, `(.L_x_634) ;  /* 0x0000000030087348 */ /* 0x000fea0003c00000 */
[----:B------:R0:W1:Y:S02]  /*68b0*/  SHFL.IDX P0, R42, R223, R44, R225 ;  /* 0x0000002cdf2a7389 */ /* 0x00006400000000e1 */
[----:B01----:R-:W-:Y:S05]  /*68c0*/  ENDCOLLECTIVE ;  /* 0x000000000000791b */ /* 0x003fea0003800000 */
.L_x_634:
[----:B------:R-:W-:Y:S02]  /*68d0*/  IMAD.MOV.U32 R223, RZ, RZ, R144 ;  /* 0x000000ffffdf7224 */ /* 0x000fe400078e0090 */
[----:B------:R-:W-:Y:S02]  /*68e0*/  IMAD.MOV.U32 R44, RZ, RZ, RZ ;  /* 0x000000ffff2c7224 */ /* 0x000fe400078e00ff */
[----:B------:R-:W-:-:S07]  /*68f0*/  IMAD.MOV.U32 R239, RZ, RZ, R42 ;  /* 0x000000ffffef7224 */ /* 0x000fce00078e002a */
[----:B------:R-:W-:Y:S05]  /*6900*/  WARPSYNC.COLLECTIVE R48, `(.L_x_635) ;  /* 0x0000000030087348 */ /* 0x000fea0003c00000 */
[----:B------:R0:W1:Y:S02]  /*6910*/  SHFL.IDX P0, R42, R223, R44, R225 ;  /* 0x0000002cdf2a7389 */ /* 0x00006400000000e1 */
[----:B01----:R-:W-:Y:S05]  /*6920*/  ENDCOLLECTIVE ;  /* 0x000000000000791b */ /* 0x003fea0003800000 */
.L_x_635:
[----:B------:R-:W-:Y:S02]  /*6930*/  IMAD.IADD R239, R144, 0x1, R239 ;  /* 0x0000000190ef7824 */ /* 0x000fe400078e02ef */
[----:B------:R-:W-:Y:S01]  /*6940*/  IMAD.MOV.U32 R46, RZ, RZ, R42 ;  /* 0x000000ffff2e7224 */ /* 0x000fe200078e002a */
[----:B------:R-:W-:Y:S06]  /*6950*/  BRA `(.L_x_636) ;  /* 0xffffffd400407947 */ /* 0x000fec000383ffff */
.L_x_637:
        /* <DEDUP_REMOVED lines=10> */
.L_x_2073:


//--------------------- .text._ZN17fastertransformer19segmented_topp_impl27segmented_top_p_single_passINS0_28Segmented_topk_kernel_paramsI6__halfiLi256ELi4EEELi32EEEvNS0_20TopKPerSegmentParamsE --------------------------
	.section	.text._ZN17fastertransformer19segmented_topp_impl27segmented_top_p_single_passINS0_28Segmented_topk_kernel_paramsI6__halfiLi256ELi4EEELi32EEEvNS0_20TopKPerSegmentParamsE,"ax",@progbits
	.align	128
        .global         _ZN17fastertransformer19segmented_topp_impl27segmented_top_p_single_passINS0_28Segmented_topk_kernel_paramsI6__halfiLi256ELi4EEELi32EEEvNS0_20TopKPerSegmentParamsE
        .type           _ZN17fastertransformer19segmented_topp_impl27segmented_top_p_single_passINS0_28Segmented_topk_kernel_paramsI6__halfiLi256ELi4EEELi32EEEvNS0_20TopKPerSegmentParamsE,@function
        .size           _ZN17fastertransformer19segmented_topp_impl27segmented_top_p_single_passINS0_28Segmented_topk_kernel_paramsI6__halfiLi256ELi4EEELi32EEEvNS0_20TopKPerSegmentParamsE,(.L_x_2074 - _ZN17fastertransformer19segmented_topp_impl27segmented_top_p_single_passINS0_28Segmented_topk_kernel_paramsI6__halfiLi256ELi4EEELi32EEEvNS0_20TopKPerSegmentParamsE)
        .other          _ZN17fastertransformer19segmented_topp_impl27segmented_top_p_single_passINS0_28Segmented_topk_kernel_paramsI6__halfiLi256ELi4EEELi32EEEvNS0_20TopKPerSegmentParamsE,@"STO_CUDA_ENTRY STV_DEFAULT"
_ZN17fastertransformer19segmented_topp_impl27segmented_top_p_single_passINS0_28Segmented_topk_kernel_paramsI6__halfiLi256ELi4EEELi32EEEvNS0_20TopKPerSegmentParamsE:
.text._ZN17fastertransformer19segmented_topp_impl27segmented_top_p_single_passINS0_28Segmented_topk_kernel_paramsI6__halfiLi256ELi4EEELi32EEEvNS0_20TopKPerSegmentParamsE:
        /* <DEDUP_REMOVED lines=24> */
.L_x_638:
        /* <DEDUP_REMOVED lines=95> */
[----:B------:R-:W-:Y:S01]  /*0770*/  LOP3.LUT P0, R49, R2, 0x3, RZ, 0xc0, !PT ;  /* 0x0000000302317812 */ /* 0x000fe2000780c0ff */
[----:B------:R-:W-:Y:S01]  /*0780*/  IMAD.SHL.U32 R0, R73, 0x4, RZ ;  /* 0x0000000449007824 */ /* 0x000fe200078e00ff */
[----:B------:R-:W-:Y:S01]  /*0790*/  SHF.R.U32.HI R100, RZ, 0x5, R73 ;  /* 0x00000005ff647819 */ /* 0x000fe20000011649 */
[----:B------:R-:W-:Y:S03]  /*07a0*/  BSSY.RECONVERGENT B0, `(.L_x_639) ;  /* 0x0000036000007945 */ /* 0x000fe60003800200 */
[----:B------:R-:W-:Y:S01]  /*07b0*/  LOP3.LUT R45, R0, 0x7c, RZ, 0xc0, !PT ;  /* 0x0000007c002d7812 */ /* 0x000fe200078ec0ff */
[----:B------:R-:W-:Y:S01]  /*07c0*/  IMAD.MOV.U32 R0, RZ, RZ, R100 ;  /* 0x000000ffff007224 */ /* 0x000fe200078e0064 */
[----:B------:R-:W-:-:S03]  /*07d0*/  SHF.R.S32.HI R93, RZ, 0x1f, R86 ;  /* 0x0000001fff5d7819 */ /* 0x000fc60000011456 */
[----:B------:R-:W-:Y:S02]  /*07e0*/  VIADD R47, R45, 0x10 ;  /* 0x000000102d2f7836 */ /* 0x000fe40000000000 */
        /* <DEDUP_REMOVED lines=20> */
.L_x_645:
        /* <DEDUP_REMOVED lines=16> */
.L_x_644:
[----:B------:R-:W-:Y:S05]  /*0a30*/  BSYNC.RECONVERGENT B2 ;  /* 0x0000000000027941 */ /* 0x000fea0003800200 */
.L_x_643:
[----:B------:R-:W-:Y:S01]  /*0a40*/  PRMT R7, R8, 0x7632, R7 ;  /* 0x0000763208077816 */ /* 0x000fe20000000007 */
[----:B------:R0:W-:Y:S01]  /*0a50*/  STS.U16 [R39+-0x600], R8 ;  /* 0xfffa000827007388 */ /* 0x0001e20000000400 */
[----:B------:R-:W-:-:S03]  /*0a60*/  PRMT R12, R6, 0x7632, R12 ;  /* 0x00007632060c7816 */ /* 0x000fc6000000000c */
[----:B------:R0:W-:Y:S04]  /*0a70*/  STS.U16 [R39+-0x200], R6 ;  /* 0xfffe000627007388 */ /* 0x0001e80000000400 */
[----:B------:R0:W-:Y:S04]  /*0a80*/  STS.U16 [R39+-0x400], R7 ;  /* 0xfffc000727007388 */ /* 0x0001e80000000400 */
[----:B------:R0:W-:Y:S02]  /*0a90*/  STS.U16 [R39], R12 ;  /* 0x0000000c27007388 */ /* 0x0001e40000000400 */
.L_x_642:
[----:B------:R-:W-:Y:S05]  /*0aa0*/  BSYNC.RECONVERGENT B1 ;  /* 0x0000000000017941 */ /* 0x000fea0003800200 */
.L_x_641:
[----:B------:R-:W-:Y:S01]  /*0ab0*/  IADD3 R10, P0, PT, R10, 0x200, RZ ;  /* 0x000002000a0a7810 */ /* 0x000fe20007f1e0ff */
[----:B------:R-:W-:Y:S02]  /*0ac0*/  VIADD R41, R41, 0x100 ;  /* 0x0000010029297836 */ /* 0x000fe40000000000 */
[----:B0-----:R-:W-:Y:S02]  /*0ad0*/  VIADD R39, R39, 0x10 ;  /* 0x0000001027277836 */ /* 0x001fe40000000000 */
[----:B------:R-:W-:Y:S01]  /*0ae0*/  IMAD.X R43, RZ, RZ, R43, P0 ;  /* 0x000000ffff2b7224 */ /* 0x000fe200000e062b */
[----:B------:R-:W-:Y:S07]  /*0af0*/  @P1 BRA `(.L_x_645) ;  /* 0xfffffffc008c1947 */ /* 0x000fee000383ffff */
.L_x_640:
[----:B------:R-:W-:Y:S05]  /*0b00*/  BSYNC.RECONVERGENT B0 ;  /* 0x0000000000007941 */ /* 0x000fea0003800200 */
.L_x_639:
[----:B------:R-:W0:Y:S01]  /*0b10*/  S2UR UR5, SR_CgaCtaId ;  /* 0x00000000000579c3 */ /* 0x000e220000008800 */
[----:B------:R-:W-:Y:S01]  /*0b20*/  UMOV UR4, 0x400 ;  /* 0x0000040000047882 */ /* 0x000fe20000000000 */
[----:B------:R-:W-:Y:S01]  /*0b30*/  BSSY.RECONVERGENT B0, `(.L_x_646) ;  /* 0x000005a000007945 */ /* 0x000fe20003800200 */
[----:B------:R-:W-:Y:S01]  /*0b40*/  UIADD3 UR4, UPT, UPT, UR4, 0x4b0, URZ ;  /* 0x000004b004047890 */ /* 0x000fe2000fffe0ff */
[----:B------:R-:W-:-:S03]  /*0b50*/  ISETP.GT.U32.AND P1, PT, R45, 0xf, PT ;  /* 0x0000000f2d00780c */ /* 0x000fc60003f24070 */
[----:B0-----:R-:W-:-:S12]  /*0b60*/  ULEA UR5, UR5, UR4, 0x18 ;  /* 0x0000000405057291 */ /* 0x001fd8000f8ec0ff */
.L_x_661:
        /* <DEDUP_REMOVED lines=14> */
.L_x_650:
[----:B------:R-:W-:Y:S05]  /*0c50*/  BSYNC.RECONVERGENT B2 ;  /* 0x0000000000027941 */ /* 0x000fea0003800200 */
.L_x_649:
[----:B------:R-:W-:Y:S01]  /*0c60*/  PRMT R7, R6, 0x7632, R7 ;  /* 0x0000763206077816 */ /* 0x000fe20000000007 */
[----:B------:R0:W-:Y:S01]  /*0c70*/  STS.U16 [R39+0x6000], R6 ;  /* 0x0060000627007388 */ /* 0x0001e20000000400 */
[----:B------:R-:W-:-:S03]  /*0c80*/  PRMT R8, R2, 0x7632, R8 ;  /* 0x0000763202087816 */ /* 0x000fc60000000008 */
[----:B------:R0:W-:Y:S04]  /*0c90*/  STS.U16 [R39+0x6400], R2 ;  /* 0x0064000227007388 */ /* 0x0001e80000000400 */
[----:B------:R0:W-:Y:S04]  /*0ca0*/  STS.U16 [R39+0x6200], R7 ;  /* 0x0062000727007388 */ /* 0x0001e80000000400 */
[----:B------:R0:W-:Y:S02]  /*0cb0*/  STS.U16 [R39+0x6600], R8 ;  /* 0x0066000827007388 */ /* 0x0001e40000000400 */
.L_x_648:
[----:B------:R-:W-:Y:S05]  /*0cc0*/  BSYNC.RECONVERGENT B1 ;  /* 0x0000000000017941 */ /* 0x000fea0003800200 */
.L_x_647:
        /* <DEDUP_REMOVED lines=14> */
.L_x_654:
[----:B------:R-:W-:Y:S05]  /*0db0*/  BSYNC.RECONVERGENT B2 ;  /* 0x0000000000027941 */ /* 0x000fea0003800200 */
.L_x_653:
        /* <DEDUP_REMOVED lines=15> */
.L_x_656:
[----:B------:R-:W-:Y:S05]  /*0eb0*/  BSYNC.RECONVERGENT B2 ;  /* 0x0000000000027941 */ /* 0x000fea0003800200 */
.L_x_655:
        /* <DEDUP_REMOVED lines=8> */
.L_x_652:
[----:B------:R-:W-:Y:S05]  /*0f40*/  BSYNC.RECONVERGENT B1 ;  /* 0x0000000000017941 */ /* 0x000fea0003800200 */
.L_x_651:
        /* <DEDUP_REMOVED lines=13> */
.L_x_660:
[----:B------:R-:W-:Y:S05]  /*1020*/  BSYNC.RECONVERGENT B2 ;  /* 0x0000000000027941 */ /* 0x000fea0003800200 */
.L_x_659:
[----:B------:R-:W-:Y:S01]  /*1030*/  PRMT R7, R6, 0x7632, R7 ;  /* 0x0000763206077816 */ /* 0x000fe20000000007 */
[----:B------:R2:W-:Y:S01]  /*1040*/  STS.U16 [R39+0x6030], R6 ;  /* 0x0060300627007388 */ /* 0x0005e20000000400 */
[----:B------:R-:W-:-:S03]  /*1050*/  PRMT R8, R2, 0x7632, R8 ;  /* 0x0000763202087816 */ /* 0x000fc60000000008 */
[----:B------:R2:W-:Y:S04]  /*1060*/  STS.U16 [R39+0x6430], R2 ;  /* 0x0064300227007388 */ /* 0x0005e80000000400 */
[----:B------:R2:W-:Y:S04]  /*1070*/  STS.U16 [R39+0x6230], R7 ;  /* 0x0062300727007388 */ /* 0x0005e80000000400 */
[----:B------:R2:W-:Y:S02]  /*1080*/  STS.U16 [R39+0x6630], R8 ;  /* 0x0066300827007388 */ /* 0x0005e40000000400 */
.L_x_658:
[----:B------:R-:W-:Y:S05]  /*1090*/  BSYNC.RECONVERGENT B1 ;  /* 0x0000000000017941 */ /* 0x000fea0003800200 */
.L_x_657:
[C---:B------:R-:W-:Y:S01]  /*10a0*/  ISETP.GE.U32.AND P0, PT, R0.reuse, 0xe0, PT ;  /* 0x000000e00000780c */ /* 0x040fe20003f06070 */
[----:B------:R-:W-:-:S12]  /*10b0*/  VIADD R0, R0, 0x20 ;  /* 0x0000002000007836 */ /* 0x000fd80000000000 */
[----:B------:R-:W-:Y:S05]  /*10c0*/  @!P0 BRA `(.L_x_661) ;  /* 0xfffffff800a88947 */ /* 0x000fea000383ffff */
[----:B------:R-:W-:Y:S05]  /*10d0*/  BSYNC.RECONVERGENT B0 ;  /* 0x0000000000007941 */ /* 0x000fea0003800200 */
.L_x_646:
[----:B------:R-:W3:Y:S01]  /*10e0*/  S2R R5, SR_CgaCtaId ;  /* 0x0000000000057919 */ /* 0x000ee20000008800 */
[C---:B------:R-:W-:Y:S01]  /*10f0*/  ISETP.NE.AND P0, PT, R73.reuse, RZ, PT ;  /* 0x000000ff4900720c */ /* 0x040fe20003f05270 */
[----:B------:R-:W4:Y:S01]  /*1100*/  LDC R101, c[0x0][0x3d4] ;  /* 0x0000f500ff657b82 */ /* 0x000f220000000800 */
[----:B012---:R-:W-:Y:S01]  /*1110*/  MOV R2, 0x400 ;  /* 0x0000040000027802 */ /* 0x007fe20000000f00 */
        /* <DEDUP_REMOVED lines=23> */
[----:B------:R-:W-:Y:S01]  /*1290*/  VIADD R59, R3, 0x1a ;  /* 0x0000001a033b7836 */ /* 0x000fe20000000000 */
[----:B0-----:R-:W-:Y:S01]  /*12a0*/  ISETP.NE.AND P5, PT, R4, RZ, PT ;  /* 0x000000ff0400720c */ /* 0x001fe20003fa5270 */
        /* <DEDUP_REMOVED lines=10> */
[----:B01----:R-:W-:-:S07]  /*1350*/  IMAD R103, R73, 0x24, R5 ;  /* 0x0000002449677824 */ /* 0x003fce00078e0205 */
.L_x_672:
        /* <DEDUP_REMOVED lines=294> */
.L_x_663:
[----:B------:R-:W-:Y:S05]  /*25c0*/  BSYNC.RECONVERGENT B0 ;  /* 0x0000000000007941 */ /* 0x000fea0003800200 */
.L_x_662:
        /* <DEDUP_REMOVED lines=51> */
.L_x_686:
        /* <DEDUP_REMOVED lines=18> */
.L_x_664:
        /* <DEDUP_REMOVED lines=16> */
.L_x_666:
        /* <DEDUP_REMOVED lines=223> */
.L_x_667:
        /* <DEDUP_REMOVED lines=17> */
.L_x_670:
[----:B------:R-:W-:Y:S02]  /*3a20*/  ISETP.NE.AND P1, PT, R73, RZ, PT ;  /* 0x000000ff4900720c */ /* 0x000fe40003f25270 */
[----:B------:R-:W-:Y:S02]  /*3a30*/  PRMT R0, R98, 0x9910, RZ ;  /* 0x0000991062007816 */ /* 0x000fe400000000ff */
[----:B------:R-:W-:Y:S02]  /*3a40*/  FSEL R97, R94, R97, !P1 ;  /* 0x000000615e617208 */ /* 0x000fe40004800000 */
[----:B------:R-:W-:-:S04]  /*3a50*/  ISETP.NE.AND P0, PT, R0, RZ, PT ;  /* 0x000000ff0000720c */ /* 0x000fc80003f05270 */
[----:B------:R-:W-:Y:S02]  /*3a60*/  SEL R95, R95, R98, !P0 ;  /* 0x000000625f5f7207 */ /* 0x000fe40004000000 */
[----:B------:R-:W-:Y:S01]  /*3a70*/  PRMT R98, RZ, 0x7610, R98 ;  /* 0x00007610ff627816 */ /* 0x000fe20000000062 */
[----:B------:R-:W3:Y:S06]  /*3a80*/  @!P1 LDS R99, [UR4] ;  /* 0x00000004ff639984 */ /* 0x000eec0008000800 */
.L_x_671:
[----:B------:R-:W-:Y:S05]  /*3a90*/  BSYNC.RECONVERGENT B0 ;  /* 0x0000000000007941 */ /* 0x000fea0003800200 */
.L_x_669:
[----:B------:R-:W-:Y:S01]  /*3aa0*/  UIADD3 UR7, UPT, UPT, UR7, -0x1, URZ ;  /* 0xffffffff07077890 */ /* 0x000fe2000fffe0ff */
[----:B------:R-:W-:Y:S11]  /*3ab0*/  BRA `(.L_x_672) ;  /* 0xffffffd800287947 */ /* 0x000ff6000383ffff */
.L_x_668:
        /* <DEDUP_REMOVED lines=19> */
.L_x_674:
[----:B------:R-:W-:Y:S05]  /*3bf0*/  BSYNC.RECONVERGENT B0 ;  /* 0x0000000000007941 */ /* 0x000fea0003800200 */
.L_x_673:
        /* <DEDUP_REMOVED lines=46> */
.L_x_677:
        /* <DEDUP_REMOVED lines=13> */
.L_x_676:
[----:B------:R-:W-:Y:S05]  /*3fb0*/  BSYNC.RECONVERGENT B0 ;  /* 0x0000000000007941 */ /* 0x000fea0003800200 */
.L_x_675:
[----:B------:R-:W-:Y:S05]  /*3fc0*/  @!P1 EXIT ;  /* 0x000000000000994d */ /* 0x000fea0003800000 */
.L_x_678:
        /* <DEDUP_REMOVED lines=47> */
.L_x_665:
[----:B------:R-:W-:Y:S02]  /*42c0*/  IMAD.MOV.U32 R125, RZ, RZ, R34 ;  /* 0x000000ffff7d7224 */ /* 0x000fe400078e0022 */
[----:B------:R-:W-:Y:S02]  /*42d0*/  IMAD.MOV.U32 R40, RZ, RZ, 0x1 ;  /* 0x00000001ff287424 */ /* 0x000fe400078e00ff */
[----:B------:R-:W-:Y:S02]  /*42e0*/  IMAD.MOV.U32 R44, RZ, RZ, RZ ;  /* 0x000000ffff2c7224 */ /* 0x000fe400078e00ff */
[----:B------:R-:W-:-:S07]  /*42f0*/  IMAD.MOV.U32 R42, RZ, RZ, -0x1 ;  /* 0xffffffffff2a7424 */ /* 0x000fce00078e00ff */
[----:B--2---:R-:W-:Y:S05]  /*4300*/  WARPSYNC.COLLECTIVE R42, `(.L_x_679) ;  /* 0x000000002a087348 */ /* 0x004fea0003c00000 */
[----:B------:R0:W1:Y:S02]  /*4310*/  SHFL.UP P0, R119, R125, R40, R44 ;  /* 0x040000287d777389 */ /* 0x000064000000002c */
[----:B012---:R-:W-:Y:S05]  /*4320*/  ENDCOLLECTIVE ;  /* 0x000000000000791b */ /* 0x007fea0003800000 */
.L_x_679:
[----:B------:R-:W-:Y:S02]  /*4330*/  IMAD.MOV.U32 R40, RZ, RZ, 0x2 ;  /* 0x00000002ff287424 */ /* 0x000fe400078e00ff */
[----:B------:R-:W-:-:S04]  /*4340*/  IMAD.MOV.U32 R107, RZ, RZ, R119 ;  /* 0x000000ffff6b7224 */ /* 0x000fc800078e0077 */
[----:B------:R-:W-:-:S04]  /*4350*/  @P0 IMAD.IADD R107, R34, 0x1, R107 ;  /* 0x00000001226b0824 */ /* 0x000fc800078e026b */
[----:B------:R-:W-:-:S07]  /*4360*/  IMAD.MOV.U32 R125, RZ, RZ, R107 ;  /* 0x000000ffff7d7224 */ /* 0x000fce00078e006b */
[----:B------:R-:W-:Y:S05]  /*4370*/  WARPSYNC.COLLECTIVE R42, `(.L_x_680) ;  /* 0x000000002a087348 */ /* 0x000fea0003c00000 */
[----:B------:R0:W1:Y:S02]  /*4380*/  SHFL.UP P0, R119, R125, R40, R44 ;  /* 0x040000287d777389 */ /* 0x000064000000002c */
[----:B01----:R-:W-:Y:S05]  /*4390*/  ENDCOLLECTIVE ;  /* 0x000000000000791b */ /* 0x003fea0003800000 */
.L_x_680:
[----:B------:R-:W-:Y:S02]  /*43a0*/  IMAD.MOV.U32 R40, RZ, RZ, 0x4 ;  /* 0x00000004ff287424 */ /* 0x000fe400078e00ff */
[----:B------:R-:W-:-:S04]  /*43b0*/  IMAD.MOV.U32 R36, RZ, RZ, R119 ;  /* 0x000000ffff247224 */ /* 0x000fc800078e0077 */
[----:B------:R-:W-:-:S04]  /*43c0*/  @P0 IMAD.IADD R36, R107, 0x1, R36 ;  /* 0x000000016b240824 */ /* 0x000fc800078e0224 */
[----:B------:R-:W-:-:S07]  /*43d0*/  IMAD.MOV.U32 R125, RZ, RZ, R36 ;  /* 0x000000ffff7d7224 */ /* 0x000fce00078e0024 */
[----:B------:R-:W-:Y:S05]  /*43e0*/  WARPSYNC.COLLECTIVE R42, `(.L_x_681) ;  /* 0x000000002a087348 */ /* 0x000fea0003c00000 */
[----:B------:R0:W1:Y:S02]  /*43f0*/  SHFL.UP P0, R119, R125, R40, R44 ;  /* 0x040000287d777389 */ /* 0x000064000000002c */
[----:B01----:R-:W-:Y:S05]  /*4400*/  ENDCOLLECTIVE ;  /* 0x000000000000791b */ /* 0x003fea0003800000 */
.L_x_681:
[----:B------:R-:W-:Y:S02]  /*4410*/  IMAD.MOV.U32 R40, RZ, RZ, 0x8 ;  /* 0x00000008ff287424 */ /* 0x000fe400078e00ff */
[----:B------:R-:W-:-:S04]  /*4420*/  IMAD.MOV.U32 R109, RZ, RZ, R119 ;  /* 0x000000ffff6d7224 */ /* 0x000fc800078e0077 */
[----:B------:R-:W-:-:S04]  /*4430*/  @P0 IMAD.IADD R109, R36, 0x1, R109 ;  /* 0x00000001246d0824 */ /* 0x000fc800078e026d */
[----:B------:R-:W-:-:S07]  /*4440*/  IMAD.MOV.U32 R125, RZ, RZ, R109 ;  /* 0x000000ffff7d7224 */ /* 0x000fce00078e006d */
[----:B------:R-:W-:Y:S05]  /*4450*/  WARPSYNC.COLLECTIVE R42, `(.L_x_682) ;  /* 0x000000002a087348 */ /* 0x000fea0003c00000 */
[----:B------:R0:W1:Y:S02]  /*4460*/  SHFL.UP P0, R119, R125, R40, R44 ;  /* 0x040000287d777389 */ /* 0x000064000000002c */
[----:B01----:R-:W-:Y:S05]  /*4470*/  ENDCOLLECTIVE ;  /* 0x000000000000791b */ /* 0x003fea0003800000 */
.L_x_682:
        /* <DEDUP_REMOVED lines=8> */
.L_x_683:
[----:B------:R-:W-:Y:S02]  /*4500*/  @P0 IMAD.IADD R119, R38, 0x1, R119 ;  /* 0x0000000126770824 */ /* 0x000fe400078e0277 */
[----:B------:R-:W-:Y:S02]  /*4510*/  IMAD.MOV.U32 R38, RZ, RZ, 0x1f ;  /* 0x0000001fff267424 */ /* 0x000fe400078e00ff */
[----:B------:R-:W-:Y:S02]  /*4520*/  IMAD.MOV.U32 R107, RZ, RZ, R119 ;  /* 0x000000ffff6b7224 */ /* 0x000fe400078e0077 */
[----:B------:R-:W-:-:S07]  /*4530*/  IMAD.IADD R34, R119, 0x1, -R34 ;  /* 0x0000000177227824 */ /* 0x000fce00078e0a22 */
[----:B------:R-:W-:Y:S05]  /*4540*/  WARPSYNC.COLLECTIVE R42, `(.L_x_684) ;  /* 0x000000002a087348 */ /* 0x000fea0003c00000 */
[----:B------:R0:W1:Y:S02]  /*4550*/  SHFL.IDX P0, R36, R107, R38, R109 ;  /* 0x000000266b247389 */ /* 0x000064000000006d */
[----:B01----:R-:W-:Y:S05]  /*4560*/  ENDCOLLECTIVE ;  /* 0x000000000000791b */ /* 0x003fea0003800000 */
.L_x_684:
[----:B------:R-:W-:Y:S02]  /*4570*/  IMAD.MOV.U32 R107, RZ, RZ, R96 ;  /* 0x000000ffff6b7224 */ /* 0x000fe400078e0060 */
[----:B------:R-:W-:Y:S02]  /*4580*/  IMAD.MOV.U32 R38, RZ, RZ, RZ ;  /* 0x000000ffff267224 */ /* 0x000fe400078e00ff */
[----:B------:R-:W-:-:S07]  /*4590*/  IMAD.MOV.U32 R123, RZ, RZ, R36 ;  /* 0x000000ffff7b7224 */ /* 0x000fce00078e0024 */
[----:B------:R-:W-:Y:S05]  /*45a0*/  WARPSYNC.COLLECTIVE R42, `(.L_x_685) ;  /* 0x000000002a087348 */ /* 0x000fea0003c00000 */
[----:B------:R0:W1:Y:S02]  /*45b0*/  SHFL.IDX P0, R36, R107, R38, R109 ;  /* 0x000000266b247389 */ /* 0x000064000000006d */
[----:B01----:R-:W-:Y:S05]  /*45c0*/  ENDCOLLECTIVE ;  /* 0x000000000000791b */ /* 0x003fea0003800000 */
.L_x_685:
[----:B------:R-:W-:Y:S02]  /*45d0*/  IMAD.IADD R123, R96, 0x1, R123 ;  /* 0x00000001607b7824 */ /* 0x000fe400078e027b */
[----:B------:R-:W-:Y:S01]  /*45e0*/  IMAD.MOV.U32 R40, RZ, RZ, R36 ;  /* 0x000000ffff287224 */ /* 0x000fe200078e0024 */
[----:B------:R-:W-:Y:S06]  /*45f0*/  BRA `(.L_x_686) ;  /* 0xffffffe000c07947 */ /* 0x000fec000383ffff */
.L_x_687:
        /* <DEDUP_REMOVED lines=16> */
.L_x_2074:


//--------------------- .text._ZN17fastertransformer19segmented_topp_impl27segmented_top_p_single_passINS0_28Segmented_topk_kernel_paramsIfiLi256ELi1EEELi256EEEvNS0_20TopKPerSegmentParamsE --------------------------
	.section	.text._ZN17fastertransformer19segmented_topp_impl27segmented_top_p_single_passINS0_28Segmented_topk_kernel_paramsIfiLi256ELi1EEELi256EEEvNS0_20TopKPerSegmentParamsE,"ax",@progbits
	.align	128
        .global         _ZN17fastertransformer19segmented_topp_impl27segmented_top_p_single_passINS0_28Segmented_topk_kernel_paramsIfiLi256ELi1EEELi256EEEvNS0_20TopKPerSegmentParamsE
        .type           _ZN17fastertransformer19segmented_topp_impl27segmented_top_p_single_passINS0_28Segmented_topk_kernel_paramsIfiLi256ELi1EEELi256EEEvNS0_20TopKPerSegmentParamsE,@function
        .size           _ZN17fastertransformer19segmented_topp_impl27segmented_top_p_single_passINS0_28Segmented_topk_kernel_paramsIfiLi256ELi1EEELi256EEEvNS0_20TopKPerSegmentParamsE,(.L_x_2075 - _ZN17fastertransformer19segmented_topp_impl27segmented_top_p_single_passINS0_28Segmented_topk_kernel_paramsIfiLi256ELi1EEELi256EEEvNS0_20TopKPerSegmentParamsE)
        .other          _ZN17fastertransformer19segmented_topp_impl27segmented_top_p_single_passINS0_28Segmented_topk_kernel_paramsIfiLi256ELi1EEELi256EEEvNS0_20TopKPerSegmentParamsE,@"STO_CUDA_ENTRY STV_DEFAULT"
_ZN17fastertransformer19segmented_topp_impl27segmented_top_p_single_passINS0_28Segmented_topk_kernel_paramsIfiLi256ELi1EEELi256EEEvNS0_20TopKPerSegmentParamsE:
.text._ZN17fastertransformer19segmented_topp_impl27segmented_top_p_single_passINS0_28Segmented_topk_kernel_paramsIfiLi256ELi1EEELi256EEEvNS0_20TopKPerSegmentParamsE:
        /* <DEDUP_REMOVED lines=25> */
.L_x_688:
[----:B------:R-:W0:Y:S01]  /*0190*/  LDC.64 R8, c[0x0][0x3c8] ;  /* 0x0000f200ff087b82 */ /* 0x000e220000000a00 */
[----:B------:R-:W1:Y:S07]  /*01a0*/  S2R R85, SR_TID.X ;  /* 0x0000000000557919 */ /* 0x000e6e0000002100 */
[----:B------:R-:W2:Y:S01]  /*01b0*/  LDC.64 R152, c[0x0][0x380] ;  /* 0x0000e000ff987b82 */ /* 0x000ea20000000a00 */
[----:B0-----:R-:W-:-:S04]  /*01c0*/  IABS R5, R9 ;  /* 0x0000000900057213 */ /* 0x001fc80000000000 */
[----:B------:R-:W0:Y:S01]  /*01d0*/  I2F.RP R0, R5 ;  /* 0x0000000500007306 */ /* 0x000e220000209400 */
[----:B-1----:R-:W-:-:S04]  /*01e0*/  IMAD.SHL.U32 R86, R85, 0x100, RZ ;  /* 0x0000010055567824 */ /* 0x002fc800078e00ff */
[----:B------:R-:W-:-:S03]  /*01f0*/  VIADD R6, R86, 0xf ;  /* 0x0000000f56067836 */ /* 0x000fc60000000000 */
        /* <DEDUP_REMOVED lines=25> */
[-C--:B------:R-:W-:Y:S01]  /*0390*/  IMAD R88, R84, R87.reuse, RZ ;  /* 0x0000005754587224 */ /* 0x080fe200078e02ff */
[-C--:B------:R-:W-:Y:S01]  /*03a0*/  ISETP.GE.AND P4, PT, R4, R87.reuse, PT ;  /* 0x000000570400720c */ /* 0x080fe20003f86270 */
[----:B------:R-:W-:Y:S01]  /*03b0*/  VIADD R0, R86, 0xb ;  /* 0x0000000b56007836 */ /* 0x000fe20000000000 */
[----:B------:R-:W-:Y:S01]  /*03c0*/  ISETP.GE.AND P3, PT, R2, R87, PT ;  /* 0x000000570200720c */ /* 0x000fe20003f66270 */
[----:B--2---:R-:W-:-:S03]  /*03d0*/  IMAD.WIDE R152, R88, 0x4, R152 ;  /* 0x0000000458987825 */ /* 0x004fc600078e0298 */
[-C--:B------:R-:W-:Y:S01]  /*03e0*/  ISETP.GE.AND P5, PT, R0, R87.reuse, PT ;  /* 0x000000570000720c */ /* 0x080fe20003fa6270 */
[C---:B------:R-:W-:Y:S02]  /*03f0*/  VIADD R4, R86.reuse, 0xd ;  /* 0x0000000d56047836 */ /* 0x040fe40000000000 */
[----:B------:R-:W-:Y:S02]  /*0400*/  VIADD R2, R86, 0xc ;  /* 0x0000000c56027836 */ /* 0x000fe40000000000 */
[----:B------:R-:W-:Y:S01]  /*0410*/  IMAD.MOV.U32 R0, RZ, RZ, RZ ;  /* 0x000000ffff007224 */ /* 0x000fe200078e00ff */
[-C--:B------:R-:W-:Y:S01]  /*0420*/  ISETP.GE.AND P0, PT, R4, R87.reuse, PT ;  /* 0x000000570400720c */ /* 0x080fe20003f06270 */
[----:B------:R-:W-:Y:S01]  /*0430*/  IMAD.WIDE.U32 R156, R86, 0x4, R152 ;  /* 0x00000004569c7825 */ /* 0x000fe200078e0098 */
[-C--:B------:R-:W-:Y:S02]  /*0440*/  ISETP.GE.AND P6, PT, R2, R87.reuse, PT ;  /* 0x000000570200720c */ /* 0x080fe40003fc6270 */
[----:B------:R-:W-:Y:S01]  /*0450*/  CS2R R2, SRZ ;  /* 0x0000000000027805 */ /* 0x000fe2000001ff00 */
[----:B------:R-:W-:Y:S01]  /*0460*/  VIADD R4, R86, 0xe ;  /* 0x0000000e56047836 */ /* 0x000fe20000000000 */
[----:B------:R-:W2:Y:S01]  /*0470*/  @!P2 LDG.E R0, desc[UR10][R156.64+0x20] ;  /* 0x0000200a9c00a981 */ /* 0x000ea2000c1e1900 */
[----:B------:R-:W-:-:S02]  /*0480*/  ISETP.GE.AND P2, PT, R6, R87, PT ;  /* 0x000000570600720c */ /* 0x000fc40003f46270 */
[----:B------:R-:W-:Y:S02]  /*0490*/  CS2R R6, SRZ ;  /* 0x0000000000067805 */ /* 0x000fe4000001ff00 */
[----:B------:R-:W-:Y:S01]  /*04a0*/  ISETP.GE.AND P1, PT, R4, R87, PT ;  /* 0x000000570400720c */ /* 0x000fe20003f26270 */
[C---:B------:R-:W-:Y:S01]  /*04b0*/  VIADD R4, R86.reuse, 0x10 ;  /* 0x0000001056047836 */ /* 0x040fe20000000000 */
[----:B------:R-:W3:Y:S01]  /*04c0*/  @!P3 LDG.E R2, desc[UR10][R156.64+0x24] ;  /* 0x0000240a9c02b981 */ /* 0x000ee2000c1e1900 */
[----:B------:R-:W-:-:S03]  /*04d0*/  VIADD R10, R86, 0x11 ;  /* 0x00000011560a7836 */ /* 0x000fc60000000000 */
[-C--:B------:R-:W-:Y:S02]  /*04e0*/  ISETP.GE.AND P3, PT, R4, R87.reuse, PT ;  /* 0x000000570400720c */ /* 0x080fe40003f66270 */
[----:B------:R-:W-:Y:S01]  /*04f0*/  CS2R R4, SRZ ;  /* 0x0000000000047805 */ /* 0x000fe2000001ff00 */
[----:B------:R-:W4:Y:S01]  /*0500*/  @!P4 LDG.E R6, desc[UR10][R156.64+0x28] ;  /* 0x0000280a9c06c981 */ /* 0x000f22000c1e1900 */
[-C--:B------:R-:W-:Y:S02]  /*0510*/  ISETP.GE.AND P4, PT, R10, R87.reuse, PT ;  /* 0x000000570a00720c */ /* 0x080fe40003f86270 */
[----:B------:R-:W-:Y:S01]  /*0520*/  CS2R R8, SRZ ;  /* 0x0000000000087805 */ /* 0x000fe2000001ff00 */
[C---:B------:R-:W-:Y:S01]  /*0530*/  VIADD R10, R86.reuse, 0x13 ;  /* 0x00000013560a7836 */ /* 0x040fe20000000000 */
[----:B------:R-:W-:Y:S01]  /*0540*/  CS2R R14, SRZ ;  /* 0x00000000000e7805 */ /* 0x000fe2000001ff00 */
[C---:B------:R-:W-:Y:S01]  /*0550*/  VIADD R12, R86.reuse, 0x12 ;  /* 0x00000012560c7836 */ /* 0x040fe20000000000 */
[----:B------:R-:W5:Y:S01]  /*0560*/  @!P6 LDG.E R4, desc[UR10][R156.64+0x30] ;  /* 0x0000300a9c04e981 */ /* 0x000f62000c1e1900 */
[----:B------:R-:W-:Y:S01]  /*0570*/  VIADD R16, R86, 0x14 ;  /* 0x0000001456107836 */ /* 0x000fe20000000000 */
[----:B------:R-:W-:-:S02]  /*0580*/  ISETP.GE.AND P6, PT, R10, R87, PT ;  /* 0x000000570a00720c */ /* 0x000fc40003fc6270 */
[----:B------:R-:W-:Y:S01]  /*0590*/  CS2R R10, SRZ ;  /* 0x00000000000a7805 */ /* 0x000fe2000001ff00 */
[----:B------:R-:W2:Y:S01]  /*05a0*/  @!P5 LDG.E R8, desc[UR10][R156.64+0x2c] ;  /* 0x00002c0a9c08d981 */ /* 0x000ea2000c1e1900 */
[-C--:B------:R-:W-:Y:S02]  /*05b0*/  ISETP.GE.AND P5, PT, R12, R87.reuse, PT ;  /* 0x000000570c00720c */ /* 0x080fe40003fa6270 */
[----:B------:R-:W-:Y:S01]  /*05c0*/  CS2R R20, SRZ ;  /* 0x0000000000147805 */ /* 0x000fe2000001ff00 */
[----:B------:R-:W3:Y:S01]  /*05d0*/  @!P0 LDG.E R14, desc[UR10][R156.64+0x34] ;  /* 0x0000340a9c0e8981 */ /* 0x000ee2000c1e1900 */
[----:B------:R-:W-:Y:S01]  /*05e0*/  ISETP.GE.AND P0, PT, R16, R87, PT ;  /* 0x000000571000720c */ /* 0x000fe20003f06270 */
[C---:B------:R-:W-:Y:S02]  /*05f0*/  VIADD R16, R86.reuse, 0x16 ;  /* 0x0000001656107836 */ /* 0x040fe40000000000 */
[----:B------:R-:W-:Y:S01]  /*0600*/  VIADD R22, R86, 0x17 ;  /* 0x0000001756167836 */ /* 0x000fe20000000000 */
[----:B------:R-:W3:Y:S01]  /*0610*/  @!P2 LDG.E R10, desc[UR10][R156.64+0x3c] ;  /* 0x00003c0a9c0aa981 */ /* 0x000ee2000c1e1900 */
[----:B------:R-:W-:-:S02]  /*0620*/  CS2R R12, SRZ ;  /* 0x00000000000c7805 */ /* 0x000fc4000001ff00 */
[-C--:B------:R-:W-:Y:S02]  /*0630*/  ISETP.GE.AND P2, PT, R16, R87.reuse, PT ;  /* 0x000000571000720c */ /* 0x080fe40003f46270 */
[----:B------:R-:W-:Y:S01]  /*0640*/  CS2R R16, SRZ ;  /* 0x0000000000107805 */ /* 0x000fe2000001ff00 */
[----:B------:R-:W3:Y:S01]  /*0650*/  @!P3 LDG.E R20, desc[UR10][R156.64+0x40] ;  /* 0x0000400a9c14b981 */ /* 0x000ee2000c1e1900 */
[-C--:B------:R-:W-:Y:S01]  /*0660*/  ISETP.GE.AND P3, PT, R22, R87.reuse, PT ;  /* 0x000000571600720c */ /* 0x080fe20003f66270 */
[C---:B------:R-:W-:Y:S02]  /*0670*/  VIADD R18, R86.reuse, 0x15 ;  /* 0x0000001556127836 */ /* 0x040fe40000000000 */
[----:B------:R-:W-:Y:S01]  /*0680*/  VIADD R22, R86, 0x19 ;  /* 0x0000001956167836 */ /* 0x000fe20000000000 */
[----:B------:R-:W3:Y:S02]  /*0690*/  @!P1 LDG.E R12, desc[UR10][R156.64+0x38] ;  /* 0x0000380a9c0c9981 */ /* 0x000ee4000c1e1900 */
[----:B------:R-:W-:-:S02]  /*06a0*/  ISETP.GE.AND P1, PT, R18, R87, PT ;  /* 0x000000571200720c */ /* 0x000fc40003f26270 */
[----:B------:R-:W3:Y:S01]  /*06b0*/  @!P5 LDG.E R16, desc[UR10][R156.64+0x48] ;  /* 0x0000480a9c10d981 */ /* 0x000ee2000c1e1900 */
[-C--:B------:R-:W-:Y:S02]  /*06c0*/  ISETP.GE.AND P5, PT, R22, R87.reuse, PT ;  /* 0x000000571600720c */ /* 0x080fe40003fa6270 */
[----:B------:R-:W-:Y:S01]  /*06d0*/  CS2R R22, SRZ ;  /* 0x0000000000167805 */ /* 0x000fe2000001ff00 */
[C---:B------:R-:W-:Y:S01]  /*06e0*/  VIADD R28, R86.reuse, 0x1a ;  /* 0x0000001a561c7836 */ /* 0x040fe20000000000 */
[----:B------:R-:W-:Y:S02]  /*06f0*/  CS2R R18, SRZ ;  /* 0x0000000000127805 */ /* 0x000fe4000001ff00 */
[----:B------:R-:W-:Y:S01]  /*0700*/  CS2R R26, SRZ ;  /* 0x00000000001a7805 */ /* 0x000fe2000001ff00 */
[----:B------:R-:W-:Y:S01]  /*0710*/  VIADD R24, R86, 0x18 ;  /* 0x0000001856187836 */ /* 0x000fe20000000000 */
[----:B------:R-:W3:Y:S01]  /*0720*/  @!P6 LDG.E R22, desc[UR10][R156.64+0x4c] ;  /* 0x00004c0a9c16e981 */ /* 0x000ee2000c1e1900 */
[----:B------:R-:W-:Y:S01]  /*0730*/  ISETP.GE.AND P6, PT, R28, R87, PT ;  /* 0x000000571c00720c */ /* 0x000fe20003fc6270 */
[----:B------:R-:W-:-:S02]  /*0740*/  VIADD R28, R86, 0x1c ;  /* 0x0000001c561c7836 */ /* 0x000fc40000000000 */
[----:B------:R-:W3:Y:S01]  /*0750*/  @!P4 LDG.E R18, desc[UR10][R156.64+0x44] ;  /* 0x0000440a9c12c981 */ /* 0x000ee2000c1e1900 */
[----:B------:R-:W-:-:S03]  /*0760*/  ISETP.GE.AND P4, PT, R24, R87, PT ;  /* 0x000000571800720c */ /* 0x000fc60003f86270 */
        /* <DEDUP_REMOVED lines=95> */
[-C--:B------:R-:W-:Y:S02]  /*0d60*/  ISETP.GE.AND P0, PT, R72, R87.reuse, PT ;  /* 0x000000574800720c */ /* 0x080fe40003f06270 */
[----:B------:R-:W-:Y:S01]  /*0d70*/  CS2R R72, SRZ ;  /* 0x0000000000487805 */ /* 0x000fe2000001ff00 */
[----:B------:R-:W3:Y:S01]  /*0d80*/  @!P4 LDG.E R74, desc[UR10][R156.64+0xb4] ;  /* 0x0000b40a9c4ac981 */ /* 0x000ee2000c1e1900 */
[----:B------:R-:W-:Y:S02]  /*0d90*/  ISETP.GE.AND P4, PT, R76, R87, PT ;  /* 0x000000574c00720c */ /* 0x000fe40003f86270 */
[----:B------:R-:W-:Y:S01]  /*0da0*/  CS2R R76, SRZ ;  /* 0x00000000004c7805 */ /* 0x000fe2000001ff00 */
[C---:B------:R-:W-:Y:S01]  /*0db0*/  VIADD R78, R86.reuse, 0x33 ;  /* 0x00000033564e7836 */ /* 0x040fe20000000000 */
[----:B------:R-:W3:Y:S01]  /*0dc0*/  @!P3 LDG.E R72, desc[UR10][R156.64+0xb0] ;  /* 0x0000b00a9c48b981 */ /* 0x000ee2000c1e1900 */
[----:B------:R-:W-:Y:S01]  /*0dd0*/  VIADD R82, R86, 0x35 ;  /* 0x0000003556527836 */ /* 0x000fe20000000000 */
[----:B------:R-:W-:-:S02]  /*0de0*/  CS2R R80, SRZ ;  /* 0x0000000000507805 */ /* 0x000fc4000001ff00 */
[----:B------:R-:W3:Y:S01]  /*0df0*/  @!P5 LDG.E R76, desc[UR10][R156.64+0xb8] ;  /* 0x0000b80a9c4cd981 */ /* 0x000ee2000c1e1900 */
[-C--:B------:R-:W-:Y:S02]  /*0e00*/  ISETP.GE.AND P3, PT, R78, R87.reuse, PT ;  /* 0x000000574e00720c */ /* 0x080fe40003f66270 */
[----:B------:R-:W-:Y:S02]  /*0e10*/  CS2R R78, SRZ ;  /* 0x00000000004e7805 */ /* 0x000fe4000001ff00 */
[----:B------:R-:W-:Y:S01]  /*0e20*/  ISETP.GE.AND P5, PT, R82, R87, PT ;  /* 0x000000575200720c */ /* 0x000fe20003fa6270 */
[C---:B------:R-:W-:Y:S01]  /*0e30*/  VIADD R82, R86.reuse, 0x37 ;  /* 0x0000003756527836 */ /* 0x040fe20000000000 */
[----:B------:R-:W3:Y:S01]  /*0e40*/  @!P0 LDG.E R80, desc[UR10][R156.64+0xc0] ;  /* 0x0000c00a9c508981 */ /* 0x000ee2000c1e1900 */
[----:B------:R-:W-:-:S03]  /*0e50*/  VIADD R90, R86, 0x36 ;  /* 0x00000036565a7836 */ /* 0x000fc60000000000 */
[-C--:B------:R-:W-:Y:S01]  /*0e60*/  ISETP.GE.AND P0, PT, R82, R87.reuse, PT ;  /* 0x000000575200720c */ /* 0x080fe20003f06270 */
[----:B------:R-:W3:Y:S01]  /*0e70*/  @!P6 LDG.E R78, desc[UR10][R156.64+0xbc] ;  /* 0x0000bc0a9c4ee981 */ /* 0x000ee2000c1e1900 */
[----:B------:R-:W-:Y:S02]  /*0e80*/  CS2R R82, SRZ ;  /* 0x0000000000527805 */ /* 0x000fe4000001ff00 */
[-C--:B------:R-:W-:Y:S01]  /*0e90*/  ISETP.GE.AND P6, PT, R90, R87.reuse, PT ;  /* 0x000000575a00720c */ /* 0x080fe20003fc6270 */
[----:B------:R-:W-:Y:S01]  /*0ea0*/  VIADD R90, R86, 0x38 ;  /* 0x00000038565a7836 */ /* 0x000fe20000000000 */
[----:B------:R-:W-:Y:S02]  /*0eb0*/  CS2R R106, SRZ ;  /* 0x00000000006a7805 */ /* 0x000fe4000001ff00 */
[----:B------:R-:W3:Y:S02]  /*0ec0*/  @!P1 LDG.E R82, desc[UR10][R156.64+0xc4] ;  /* 0x0000c40a9c529981 */ /* 0x000ee4000c1e1900 */
[-C--:B------:R-:W-:Y:S01]  /*0ed0*/  ISETP.GE.AND P1, PT, R90, R87.reuse, PT ;  /* 0x000000575a00720c */ /* 0x080fe20003f26270 */
[----:B------:R-:W-:Y:S01]  /*0ee0*/  VIADD R90, R86, 0x3a ;  /* 0x0000003a565a7836 */ /* 0x000fe20000000000 */
[----:B------:R-:W-:Y:S01]  /*0ef0*/  CS2R R108, SRZ ;  /* 0x00000000006c7805 */ /* 0x000fe2000001ff00 */
[----:B------:R-:W3:Y:S03]  /*0f00*/  @!P3 LDG.E R106, desc[UR10][R156.64+0xcc] ;  /* 0x0000cc0a9c6ab981 */ /* 0x000ee6000c1e1900 */
[-C--:B------:R-:W-:Y:S01]  /*0f10*/  ISETP.GE.AND P3, PT, R90, R87.reuse, PT ;  /* 0x000000575a00720c */ /* 0x080fe20003f66270 */
[C---:B------:R-:W-:Y:S01]  /*0f20*/  VIADD R90, R86.reuse, 0x3b ;  /* 0x0000003b565a7836 */ /* 0x040fe20000000000 */
[----:B------:R-:W-:Y:S01]  /*0f30*/  CS2R R104, SRZ ;  /* 0x0000000000687805 */ /* 0x000fe2000001ff00 */
[----:B------:R-:W-:Y:S01]  /*0f40*/  VIADD R92, R86, 0x39 ;  /* 0x00000039565c7836 */ /* 0x000fe20000000000 */
[----:B------:R-:W-:Y:S01]  /*0f50*/  CS2R R112, SRZ ;  /* 0x0000000000707805 */ /* 0x000fe2000001ff00 */
[----:B------:R-:W3:Y:S01]  /*0f60*/  @!P4 LDG.E R108, desc[UR10][R156.64+0xd0] ;  /* 0x0000d00a9c6cc981 */ /* 0x000ee2000c1e1900 */
[----:B------:R-:W-:Y:S01]  /*0f70*/  ISETP.GE.AND P4, PT, R90, R87, PT ;  /* 0x000000575a00720c */ /* 0x000fe20003f86270 */
[----:B------:R-:W-:-:S02]  /*0f80*/  VIADD R90, R86, 0x3d ;  /* 0x0000003d565a7836 */ /* 0x000fc40000000000 */
[----:B------:R-:W3:Y:S01]  /*0f90*/  @!P2 LDG.E R104, desc[UR10][R156.64+0xc8] ;  /* 0x0000c80a9c68a981 */ /* 0x000ee2000c1e1900 */
[-C--:B------:R-:W-:Y:S02]  /*0fa0*/  ISETP.GE.AND P2, PT, R92, R87.reuse, PT ;  /* 0x000000575c00720c */ /* 0x080fe40003f46270 */
[----:B------:R-:W-:Y:S01]  /*0fb0*/  CS2R R114, SRZ ;  /* 0x0000000000727805 */ /* 0x000fe2000001ff00 */
[----:B------:R-:W3:Y:S01]  /*0fc0*/  @!P6 LDG.E R112, desc[UR10][R156.64+0xd8] ;  /* 0x0000d80a9c70e981 */ /* 0x000ee2000c1e1900 */
        /* <DEDUP_REMOVED lines=9> */
[-C--:B------:R-:W-:Y:S01]  /*1060*/  ISETP.GE.AND P5, PT, R92, R87.reuse, PT ;  /* 0x000000575c00720c */ /* 0x080fe20003fa6270 */
[----:B------:R-:W-:Y:S02]  /*1070*/  IMAD.MOV.U32 R120, RZ, RZ, RZ ;  /* 0x000000ffff787224 */ /* 0x000fe400078e00ff */
[----:B------:R-:W3:Y:S01]  /*1080*/  @!P2 LDG.E R118, desc[UR10][R156.64+0xe4] ;  /* 0x0000e40a9c76a981 */ /* 0x000ee2000c1e1900 */
[-C--:B------:R-:W-:Y:S01]  /*1090*/  ISETP.GE.AND P2, PT, R90, R87.reuse, PT ;  /* 0x000000575a00720c */ /* 0x080fe20003f46270 */
[C---:B------:R-:W-:Y:S01]  /*10a0*/  VIADD R90, R86.reuse, 0x41 ;  /* 0x00000041565a7836 */ /* 0x040fe20000000000 */
[----:B------:R-:W-:Y:S01]  /*10b0*/  CS2R R116, SRZ ;  /* 0x0000000000747805 */ /* 0x000fe2000001ff00 */
[----:B------:R-:W-:Y:S01]  /*10c0*/  VIADD R92, R86, 0x3f ;  /* 0x0000003f565c7836 */ /* 0x000fe20000000000 */
[----:B------:R-:W3:Y:S01]  /*10d0*/  @!P3 LDG.E R120, desc[UR10][R156.64+0xe8] ;  /* 0x0000e80a9c78b981 */ /* 0x000ee2000c1e1900 */
[----:B------:R-:W-:Y:S01]  /*10e0*/  IMAD.MOV.U32 R124, RZ, RZ, RZ ;  /* 0x000000ffff7c7224 */ /* 0x000fe200078e00ff */
[-C--:B------:R-:W-:Y:S01]  /*10f0*/  ISETP.GE.AND P3, PT, R90, R87.reuse, PT ;  /* 0x000000575a00720c */ /* 0x080fe20003f66270 */
[----:B------:R-:W-:Y:S01]  /*1100*/  VIADD R90, R86, 0x43 ;  /* 0x00000043565a7836 */ /* 0x000fe20000000000 */
[----:B------:R-:W3:Y:S01]  /*1110*/  @!P1 LDG.E R116, desc[UR10][R156.64+0xe0] ;  /* 0x0000e00a9c749981 */ /* 0x000ee2000c1e1900 */
[----:B------:R-:W-:Y:S01]  /*1120*/  ISETP.GE.AND P1, PT, R92, R87, PT ;  /* 0x000000575c00720c */ /* 0x000fe20003f26270 */
[----:B------:R-:W-:-:S02]  /*1130*/  IMAD.MOV.U32 R126, RZ, RZ, RZ ;  /* 0x000000ffff7e7224 */ /* 0x000fc400078e00ff */
[----:B------:R-:W3:Y:S01]  /*1140*/  @!P5 LDG.E R124, desc[UR10][R156.64+0xf0] ;  /* 0x0000f00a9c7cd981 */ /* 0x000ee2000c1e1900 */
[-C--:B------:R-:W-:Y:S01]  /*1150*/  ISETP.GE.AND P5, PT, R90, R87.reuse, PT ;  /* 0x000000575a00720c */ /* 0x080fe20003fa6270 */
[C---:B------:R-:W-:Y:S02]  /*1160*/  VIADD R90, R86.reuse, 0x44 ;  /* 0x00000044565a7836 */ /* 0x040fe40000000000 */
[----:B------:R-:W-:Y:S01]  /*1170*/  IMAD.MOV.U32 R122, RZ, RZ, RZ ;  /* 0x000000ffff7a7224 */ /* 0x000fe200078e00ff */
[----:B------:R-:W3:Y:S01]  /*1180*/  @!P6 LDG.E R126, desc[UR10][R156.64+0xf4] ;  /* 0x0000f40a9c7ee981 */ /* 0x000ee2000c1e1900 */
[----:B------:R-:W-:Y:S01]  /*1190*/  VIADD R92, R86, 0x42 ;  /* 0x00000042565c7836 */ /* 0x000fe20000000000 */
[-C--:B------:R-:W-:Y:S01]  /*11a0*/  ISETP.GE.AND P6, PT, R90, R87.reuse, PT ;  /* 0x000000575a00720c */ /* 0x080fe20003fc6270 */
[----:B------:R-:W-:Y:S02]  /*11b0*/  IMAD.MOV.U32 R130, RZ, RZ, RZ ;  /* 0x000000ffff827224 */ /* 0x000fe400078e00ff */
        /* <DEDUP_REMOVED lines=58> */
[----:B------:R-:W-:Y:S01]  /*1560*/  ISETP.GE.AND P0, PT, R90, R87, PT ;  /* 0x000000575a00720c */ /* 0x000fe20003f06270 */
[----:B------:R-:W-:Y:S01]  /*1570*/  IMAD.MOV.U32 R160, RZ, RZ, RZ ;  /* 0x000000ffffa07224 */ /* 0x000fe200078e00ff */
[----:B------:R-:W3:Y:S01]  /*1580*/  @!P3 LDG.E R7, desc[UR10][R156.64+0x13c] ;  /* 0x00013c0a9c07b981 */ /* 0x000ee2000c1e1900 */
[----:B------:R-:W-:-:S03]  /*1590*/  VIADD R90, R86, 0x55 ;  /* 0x00000055565a7836 */ /* 0x000fc60000000000 */
[----:B------:R-:W3:Y:S01]  /*15a0*/  @!P5 LDG.E R154, desc[UR10][R156.64+0x128] ;  /* 0x0001280a9c9ad981 */ /* 0x000ee2000c1e1900 */
[----:B------:R-:W-:-:S03]  /*15b0*/  ISETP.GE.AND P5, PT, R92, R87, PT ;  /* 0x000000575c00720c */ /* 0x000fc60003fa6270 */
[----:B------:R-:W3:Y:S01]  /*15c0*/  @!P2 LDG.E R160, desc[UR10][R156.64+0x138] ;  /* 0x0001380a9ca0a981 */ /* 0x000ee2000c1e1900 */
[-C--:B------:R-:W-:Y:S01]  /*15d0*/  ISETP.GE.AND P2, PT, R90, R87.reuse, PT ;  /* 0x000000575a00720c */ /* 0x080fe20003f46270 */
[C---:B------:R-:W-:Y:S02]  /*15e0*/  VIADD R90, R86.reuse, 0x56 ;  /* 0x00000056565a7836 */ /* 0x040fe40000000000 */
[----:B------:R-:W-:Y:S01]  /*15f0*/  IMAD.MOV.U32 R162, RZ, RZ, RZ ;  /* 0x000000ffffa27224 */ /* 0x000fe200078e00ff */
[----:B------:R-:W3:Y:S01]  /*1600*/  @!P6 LDG.E R13, desc[UR10][R156.64+0x148] ;  /* 0x0001480a9c0de981 */ /* 0x000ee2000c1e1900 */
[----:B------:R-:W-:Y:S01]  /*1610*/  VIADD R92, R86, 0x54 ;  /* 0x00000054565c7836 */ /* 0x000fe20000000000 */
[-C--:B------:R-:W-:Y:S01]  /*1620*/  ISETP.GE.AND P3, PT, R90, R87.reuse, PT ;  /* 0x000000575a00720c */ /* 0x080fe20003f66270 */
[----:B------:R-:W-:Y:S01]  /*1630*/  VIADD R90, R86, 0x58 ;  /* 0x00000058565a7836 */ /* 0x000fe20000000000 */
[----:B------:R-:W3:Y:S04]  /*1640*/  @!P4 LDG.E R5, desc[UR10][R156.64+0x140] ;  /* 0x0001400a9c05c981 */ /* 0x000ee8000c1e1900 */
[----:B------:R-:W3:Y:S01]  /*1650*/  @!P1 LDG.E R162, desc[UR10][R156.64+0x134] ;  /* 0x0001340a9ca29981 */ /* 0x000ee2000c1e1900 */
[----:B------:R-:W-:-:S03]  /*1660*/  ISETP.GE.AND P1, PT, R92, R87, PT ;  /* 0x000000575c00720c */ /* 0x000fc60003f26270 */
[----:B------:R-:W3:Y:S01]  /*1670*/  @!P5 LDG.E R3, desc[UR10][R156.64+0x144] ;  /* 0x0001440a9c03d981 */ /* 0x000ee2000c1e1900 */
[-C--:B------:R-:W-:Y:S01]  /*1680*/  ISETP.GE.AND P5, PT, R90, R87.reuse, PT ;  /* 0x000000575a00720c */ /* 0x080fe20003fa6270 */
[C---:B------:R-:W-:Y:S02]  /*1690*/  VIADD R90, R86.reuse, 0x59 ;  /* 0x00000059565a7836 */ /* 0x040fe40000000000 */
[----:B------:R-:W-:Y:S01]  /*16a0*/  VIADD R92, R86, 0x57 ;  /* 0x00000057565c7836 */ /* 0x000fe20000000000 */
[----:B------:R-:W3:Y:S02]  /*16b0*/  @!P2 LDG.E R19, desc[UR10][R156.64+0x154] ;  /* 0x0001540a9c13a981 */ /* 0x000ee4000c1e1900 */
[-C--:B------:R-:W-:Y:S01]  /*16c0*/  ISETP.GE.AND P6, PT, R90, R87.reuse, PT ;  /* 0x000000575a00720c */ /* 0x080fe20003fc6270 */
[----:B------:R-:W-:Y:S01]  /*16d0*/  VIADD R90, R86, 0x5b ;  /* 0x0000005b565a7836 */ /* 0x000fe20000000000 */
[-C--:B------:R-:W-:Y:S01]  /*16e0*/  ISETP.GE.AND P4, PT, R92, R87.reuse, PT ;  /* 0x000000575c00720c */ /* 0x080fe20003f86270 */
[----:B------:R-:W3:Y:S03]  /*16f0*/  @!P1 LDG.E R9, desc[UR10][R156.64+0x150] ;  /* 0x0001500a9c099981 */ /* 0x000ee6000c1e1900 */
[----:B------:R-:W-:Y:S01]  /*1700*/  ISETP.GE.AND P1, PT, R90, R87, PT ;  /* 0x000000575a00720c */ /* 0x000fe20003f26270 */
[C---:B------:R-:W-:Y:S01]  /*1710*/  VIADD R90, R86.reuse, 0x5c ;  /* 0x0000005c565a7836 */ /* 0x040fe20000000000 */
[----:B------:R-:W3:Y:S01]  /*1720*/  @!P0 LDG.E R11, desc[UR10][R156.64+0x14c] ;  /* 0x00014c0a9c0b8981 */ /* 0x000ee2000c1e1900 */
[----:B------:R-:W-:-:S03]  /*1730*/  VIADD R92, R86, 0x5a ;  /* 0x0000005a565c7836 */ /* 0x000fc60000000000 */
        /* <DEDUP_REMOVED lines=100> */
[----:B------:R-:W-:Y:S01]  /*1d80*/  IMAD.MOV.U32 R101, RZ, RZ, RZ ;  /* 0x000000ffff657224 */ /* 0x000fe200078e00ff */
[-C--:B------:R-:W-:Y:S01]  /*1d90*/  ISETP.GE.AND P6, PT, R90, R87.reuse, PT ;  /* 0x000000575a00720c */ /* 0x080fe20003fc6270 */
[C---:B------:R-:W-:Y:S01]  /*1da0*/  VIADD R92, R86.reuse, 0x7b ;  /* 0x0000007b565c7836 */ /* 0x040fe20000000000 */
[----:B------:R-:W3:Y:S01]  /*1db0*/  @!P5 LDG.E R97, desc[UR10][R156.64+0x1d0] ;  /* 0x0001d00a9c61d981 */ /* 0x000ee2000c1e1900 */
[----:B------:R-:W-:Y:S02]  /*1dc0*/  VIADD R90, R86, 0x7d ;  /* 0x0000007d565a7836 */ /* 0x000fe40000000000 */
[----:B------:R-:W-:Y:S01]  /*1dd0*/  IMAD.MOV.U32 R103, RZ, RZ, RZ ;  /* 0x000000ffff677224 */ /* 0x000fe200078e00ff */
[----:B------:R-:W3:Y:S01]  /*1de0*/  @!P0 LDG.E R101, desc[UR10][R156.64+0x1d8] ;  /* 0x0001d80a9c658981 */ /* 0x000ee2000c1e1900 */
[-C--:B------:R-:W-:Y:S01]  /*1df0*/  ISETP.GE.AND P5, PT, R92, R87.reuse, PT ;  /* 0x000000575c00720c */ /* 0x080fe20003fa6270 */
[----:B------:R-:W-:Y:S01]  /*1e00*/  VIADD R92, R86, 0x7e ;  /* 0x0000007e565c7836 */ /* 0x000fe20000000000 */
[-C--:B------:R-:W-:Y:S01]  /*1e10*/  ISETP.GE.AND P0, PT, R90, R87.reuse, PT ;  /* 0x000000575a00720c */ /* 0x080fe20003f06270 */
[----:B------:R-:W-:Y:S01]  /*1e20*/  VIADD R90, R86, 0x7f ;  /* 0x0000007f565a7836 */ /* 0x000fe20000000000 */
[----:B------:R-:W3:Y:S02]  /*1e30*/  @!P1 LDG.E R103, desc[UR10][R156.64+0x1dc] ;  /* 0x0001dc0a9c679981 */ /* 0x000ee4000c1e1900 */
[----:B------:R-:W-:-:S02]  /*1e40*/  ISETP.GE.AND P1, PT, R92, R87, PT ;  /* 0x000000575c00720c */ /* 0x000fc40003f26270 */
[----:B------:R-:W3:Y:S01]  /*1e50*/  @!P2 LDG.E R105, desc[UR10][R156.64+0x1e0] ;  /* 0x0001e00a9c69a981 */ /* 0x000ee2000c1e1900 */
[----:B------:R-:W-:-:S03]  /*1e60*/  ISETP.GE.AND P2, PT, R90, R87, PT ;  /* 0x000000575a00720c */ /* 0x000fc60003f46270 */
[----:B------:R-:W3:Y:S01]  /*1e70*/  @!P3 LDG.E R107, desc[UR10][R156.64+0x1e4] ;  /* 0x0001e40a9c6bb981 */ /* 0x000ee2000c1e1900 */
[C---:B------:R-:W-:Y:S01]  /*1e80*/  ISETP.GE.AND P3, PT, R86.reuse, R87, PT ;  /* 0x000000575600720c */ /* 0x040fe20003f66270 */
[C---:B------:R-:W-:Y:S02]  /*1e90*/  VIADD R90, R86.reuse, 0x1 ;  /* 0x00000001565a7836 */ /* 0x040fe40000000000 */
[C---:B------:R-:W-:Y:S01]  /*1ea0*/  VIADD R92, R86.reuse, 0x2 ;  /* 0x00000002565c7836 */ /* 0x040fe20000000000 */
[----:B------:R-:W3:Y:S01]  /*1eb0*/  @!P4 LDG.E R109, desc[UR10][R156.64+0x1e8] ;  /* 0x0001e80a9c6dc981 */ /* 0x000ee2000c1e1900 */
[C---:B------:R-:W-:Y:S02]  /*1ec0*/  VIADD R94, R86.reuse, 0x3 ;  /* 0x00000003565e7836 */ /* 0x040fe40000000000 */
[C---:B------:R-:W-:Y:S01]  /*1ed0*/  VIADD R96, R86.reuse, 0x4 ;  /* 0x0000000456607836 */ /* 0x040fe20000000000 */
[----:B------:R-:W3:Y:S01]  /*1ee0*/  @!P5 LDG.E R111, desc[UR10][R156.64+0x1ec] ;  /* 0x0001ec0a9c6fd981 */ /* 0x000ee2000c1e1900 */
[----:B------:R-:W-:-:S02]  /*1ef0*/  VIADD R98, R86, 0x5 ;  /* 0x0000000556627836 */ /* 0x000fc40000000000 */
[C---:B------:R-:W-:Y:S01]  /*1f00*/  VIADD R100, R86.reuse, 0x6 ;  /* 0x0000000656647836 */ /* 0x040fe20000000000 */
[----:B------:R-:W3:Y:S01]  /*1f10*/  @!P6 LDG.E R113, desc[UR10][R156.64+0x1f0] ;  /* 0x0001f00a9c71e981 */ /* 0x000ee2000c1e1900 */
[----:B------:R-:W-:Y:S01]  /*1f20*/  VIADD R102, R86, 0x7 ;  /* 0x0000000756667836 */ /* 0x000fe20000000000 */
[-C--:B------:R-:W-:Y:S02]  /*1f30*/  ISETP.GE.AND P4, PT, R90, R87.reuse, PT ;  /* 0x000000575a00720c */ /* 0x080fe40003f86270 */
[----:B------:R-:W3:Y:S01]  /*1f40*/  @!P0 LDG.E R115, desc[UR10][R156.64+0x1f4] ;  /* 0x0001f40a9c738981 */ /* 0x000ee2000c1e1900 */
[-C--:B------:R-:W-:Y:S02]  /*1f50*/  ISETP.GE.AND P5, PT, R92, R87.reuse, PT ;  /* 0x000000575c00720c */ /* 0x080fe40003fa6270 */
[-C--:B------:R-:W-:Y:S01]  /*1f60*/  ISETP.GE.AND P6, PT, R94, R87.reuse, PT ;  /* 0x000000575e00720c */ /* 0x080fe20003fc6270 */
[----:B------:R-:W3:Y:S01]  /*1f70*/  @!P1 LDG.E R117, desc[UR10][R156.64+0x1f8] ;  /* 0x0001f80a9c759981 */ /* 0x000ee2000c1e1900 */
[----:B------:R-:W-:-:S02]  /*1f80*/  ISETP.GE.AND P0, PT, R96, R87, PT ;  /* 0x000000576000720c */ /* 0x000fc40003f06270 */
[-C--:B------:R-:W-:Y:S01]  /*1f90*/  ISETP.GE.AND P1, PT, R98, R87.reuse, PT ;  /* 0x000000576200720c */ /* 0x080fe20003f26270 */
[----:B------:R-:W3:Y:S01]  /*1fa0*/  @!P2 LDG.E R119, desc[UR10][R156.64+0x1fc] ;  /* 0x0001fc0a9c77a981 */ /* 0x000ee2000c1e1900 */
[----:B------:R-:W-:-:S03]  /*1fb0*/  ISETP.GE.AND P2, PT, R100, R87, PT ;  /* 0x000000576400720c */ /* 0x000fc60003f46270 */
[----:B------:R-:W3:Y:S01]  /*1fc0*/  @!P3 LDG.E R51, desc[UR10][R156.64] ;  /* 0x0000000a9c33b981 */ /* 0x000ee2000c1e1900 */
[----:B------:R-:W-:-:S03]  /*1fd0*/  ISETP.GE.AND P3, PT, R102, R87, PT ;  /* 0x000000576600720c */ /* 0x000fc60003f66270 */
[----:B------:R-:W3:Y:S04]  /*1fe0*/  @!P4 LDG.E R53, desc[UR10][R156.64+0x4] ;  /* 0x0000040a9c35c981 */ /* 0x000ee8000c1e1900 */
[----:B------:R-:W3:Y:S04]  /*1ff0*/  @!P5 LDG.E R55, desc[UR10][R156.64+0x8] ;  /* 0x0000080a9c37d981 */ /* 0x000ee8000c1e1900 */
[----:B------:R-:W3:Y:S04]  /*2000*/  @!P6 LDG.E R57, desc[UR10][R156.64+0xc] ;  /* 0x00000c0a9c39e981 */ /* 0x000ee8000c1e1900 */
[----:B------:R-:W3:Y:S04]  /*2010*/  @!P0 LDG.E R59, desc[UR10][R156.64+0x10] ;  /* 0x0000100a9c3b8981 */ /* 0x000ee8000c1e1900 */
[----:B------:R-:W3:Y:S04]  /*2020*/  @!P1 LDG.E R61, desc[UR10][R156.64+0x14] ;  /* 0x0000140a9c3d9981 */ /* 0x000ee8000c1e1900 */
[----:B------:R-:W3:Y:S04]  /*2030*/  @!P2 LDG.E R63, desc[UR10][R156.64+0x18] ;  /* 0x0000180a9c3fa981 */ /* 0x000ee8000c1e1900 */
[----:B------:R-:W3:Y:S04]  /*2040*/  @!P3 LDG.E R65, desc[UR10][R156.64+0x1c] ;  /* 0x00001c0a9c41b981 */ /* 0x000ee8000c1e1900 */
        /* <DEDUP_REMOVED lines=31> */
[----:B------:R-:W-:Y:S04]  /*2240*/  STL.128 [R1+0x10], RZ ;  /* 0x000010ff01007387 */ /* 0x000fe80000100c00 */
[----:B----4-:R-:W-:Y:S04]  /*2250*/  STL [R1+0x28], R6 ;  /* 0x0000280601007387 */ /* 0x010fe80000100800 */
[----:B--2---:R-:W-:Y:S04]  /*2260*/  STL [R1+0x2c], R8 ;  /* 0x00002c0801007387 */ /* 0x004fe80000100800 */
[----:B-----5:R-:W-:Y:S04]  /*2270*/  STL [R1+0x30], R4 ;  /* 0x0000300401007387 */ /* 0x020fe80000100800 */
[----:B---3--:R-:W-:Y:S04]  /*2280*/  STL [R1+0x34], R14 ;  /* 0x0000340e01007387 */ /* 0x008fe80000100800 */
        /* <DEDUP_REMOVED lines=112> */
[----:B------:R-:W-:Y:S04]  /*2990*/  STL [R1], R51 ;  /* 0x0000003301007387 */ /* 0x000fe80000100800 */
[----:B------:R-:W-:Y:S04]  /*29a0*/  STL [R1+0x4], R53 ;  /* 0x0000043501007387 */ /* 0x000fe80000100800 */
[----:B------:R-:W-:Y:S04]  /*29b0*/  STL [R1+0x8], R55 ;  /* 0x0000083701007387 */ /* 0x000fe80000100800 */
[----:B------:R-:W-:Y:S04]  /*29c0*/  STL [R1+0xc], R57 ;  /* 0x00000c3901007387 */ /* 0x000fe80000100800 */
[----:B------:R-:W-:Y:S04]  /*29d0*/  STL [R1+0x10], R59 ;  /* 0x0000103b01007387 */ /* 0x000fe80000100800 */
[----:B------:R-:W-:Y:S04]  /*29e0*/  STL [R1+0x14], R61 ;  /* 0x0000143d01007387 */ /* 0x000fe80000100800 */
[----:B------:R-:W-:Y:S04]  /*29f0*/  STL [R1+0x18], R63 ;  /* 0x0000183f01007387 */ /* 0x000fe80000100800 */
[----:B------:R-:W-:Y:S04]  /*2a00*/  STL [R1+0x1c], R65 ;  /* 0x00001c4101007387 */ /* 0x000fe80000100800 */
[----:B------:R0:W-:Y:S01]  /*2a10*/  STL [R1+0x1cc], R95 ;  /* 0x0001cc5f01007387 */ /* 0x0001e20000100800 */
[----:B------:R-:W-:Y:S03]  /*2a20*/  BSSY.RECONVERGENT B0, `(.L_x_689) ;  /* 0x000001f000007945 */ /* 0x000fe60003800200 */
[----:B------:R1:W-:Y:S01]  /*2a30*/  STL [R1+0x20], R0 ;  /* 0x0000200001007387 */ /* 0x0003e20000100800 */
[----:B0-----:R-:W-:-:S03]  /*2a40*/  SHF.R.U32.HI R95, RZ, 0x5, R85 ;  /* 0x00000005ff5f7819 */ /* 0x001fc60000011655 */
[----:B------:R0:W-:Y:S01]  /*2a50*/  STL [R1+0x24], R2 ;  /* 0x0000240201007387 */ /* 0x0001e20000100800 */
[----:B-1----:R-:W-:-:S03]  /*2a60*/  SHF.R.S32.HI R0, RZ, 0x1f, R88 ;  /* 0x0000001fff007819 */ /* 0x002fc60000011458 */
[----:B------:R1:W-:Y:S01]  /*2a70*/  STL [R1+0x144], R3 ;  /* 0x0001440301007387 */ /* 0x0003e20000100800 */
[----:B0-----:R-:W-:Y:S01]  /*2a80*/  IMAD.MOV.U32 R2, RZ, RZ, R95 ;  /* 0x000000ffff027224 */ /* 0x001fe200078e005f */
[----:B-1----:R-:W-:-:S07]  /*2a90*/  LOP3.LUT R3, R85, 0x1f, RZ, 0xc0, !PT ;  /* 0x0000001f55037812 */ /* 0x002fce00078ec0ff */
.L_x_692:
[----:B0-----:R-:W0:Y:S01]  /*2aa0*/  S2R R5, SR_CgaCtaId ;  /* 0x0000000000057919 */ /* 0x001e220000008800 */
[----:B------:R-:W-:Y:S01]  /*2ab0*/  MOV R4, 0x400 ;  /* 0x0000040000047802 */ /* 0x000fe20000000f00 */
[----:B------:R-:W-:Y:S01]  /*2ac0*/  BSSY.RECONVERGENT B1, `(.L_x_690) ;  /* 0x0000011000017945 */ /* 0x000fe20003800200 */
[----:B------:R-:W-:Y:S01]  /*2ad0*/  LEA R8, R2, 0x80, 0x8 ;  /* 0x0000008002087811 */ /* 0x000fe200078e40ff */
[----:B------:R-:W-:Y:S02]  /*2ae0*/  IMAD.MOV.U32 R7, RZ, RZ, R3 ;  /* 0x000000ffff077224 */ /* 0x000fe400078e0003 */
[----:B------:R-:W-:-:S05]  /*2af0*/  VIADD R4, R4, 0x4b0 ;  /* 0x000004b004047836 */ /* 0x000fca0000000000 */
[----:B0-----:R-:W-:-:S07]  /*2b00*/  LEA R104, R5, R4, 0x18 ;  /* 0x0000000405687211 */ /* 0x001fce00078ec0ff */
.L_x_691:
[----:B------:R-:W-:Y:S02]  /*2b10*/  IMAD.IADD R4, R8, 0x1, R7 ;  /* 0x0000000108047824 */ /* 0x000fe400078e0207 */
[----:B0-----:R-:W-:-:S03]  /*2b20*/  IMAD.MOV.U32 R6, RZ, RZ, RZ ;  /* 0x000000ffff067224 */ /* 0x001fc600078e00ff */
[----:B------:R-:W-:-:S13]  /*2b30*/  ISETP.GE.AND P0, PT, R4, R87, PT ;  /* 0x000000570400720c */ /* 0x000fda0003f06270 */
[----:B------:R-:W-:-:S04]  /*2b40*/  @!P0 VIADD R5, R4, 0xffffff80 ;  /* 0xffffff8004058836 */ /* 0x000fc80000000000 */
[----:B------:R-:W-:-:S05]  /*2b50*/  @!P0 IMAD.WIDE.U32 R4, R5, 0x4, R152 ;  /* 0x0000000405048825 */ /* 0x000fca00078e0098 */
[----:B------:R-:W2:Y:S01]  /*2b60*/  @!P0 LDG.E R6, desc[UR10][R4.64+0x200] ;  /* 0x0002000a04068981 */ /* 0x000ea2000c1e1900 */
[C---:B------:R-:W-:Y:S01]  /*2b70*/  IMAD R9, R7.reuse, 0x100, R2 ;  /* 0x0000010007097824 */ /* 0x040fe200078e0202 */
[C---:B------:R-:W-:Y:S01]  /*2b80*/  ISETP.GE.U32.AND P0, PT, R7.reuse, 0x60, PT ;  /* 0x000000600700780c */ /* 0x040fe20003f06070 */
[----:B------:R-:W-:Y:S02]  /*2b90*/  VIADD R7, R7, 0x20 ;  /* 0x0000002007077836 */ /* 0x000fe40000000000 */
[----:B------:R-:W-:-:S05]  /*2ba0*/  IMAD R9, R9, 0x4, R104 ;  /* 0x0000000409097824 */ /* 0x000fca00078e0268 */
[----:B--2---:R0:W-:Y:S05]  /*2bb0*/  STS [R9+0x6000], R6 ;  /* 0x0060000609007388 */ /* 0x0041ea0000000800 */
[----:B------:R-:W-:Y:S05]  /*2bc0*/  @!P0 BRA `(.L_x_691) ;  /* 0xfffffffc00d08947 */ /* 0x000fea000383ffff */
[----:B------:R-:W-:Y:S05]  /*2bd0*/  BSYNC.RECONVERGENT B1 ;  /* 0x0000000000017941 */ /* 0x000fea0003800200 */
.L_x_690:
[C---:B------:R-:W-:Y:S01]  /*2be0*/  ISETP.GE.U32.AND P0, PT, R2.reuse, 0xf8, PT ;  /* 0x000000f80200780c */ /* 0x040fe20003f06070 */
[----:B------:R-:W-:-:S12]  /*2bf0*/  VIADD R2, R2, 0x8 ;  /* 0x0000000802027836 */ /* 0x000fd80000000000 */
[----:B------:R-:W-:Y:S05]  /*2c00*/  @!P0 BRA `(.L_x_692) ;  /* 0xfffffffc00a48947 */ /* 0x000fea000383ffff */
[----:B------:R-:W-:Y:S05]  /*2c10*/  BSYNC.RECONVERGENT B0 ;  /* 0x0000000000007941 */ /* 0x000fea0003800200 */
.L_x_689:
[----:B------:R-:W1:Y:S01]  /*2c20*/  S2R R4, SR_CgaCtaId ;  /* 0x0000000000047919 */ /* 0x000e620000008800 */
[C---:B------:R-:W-:Y:S01]  /*2c30*/  ISETP.NE.AND P0, PT, R85.reuse, RZ, PT ;  /* 0x000000ff5500720c */ /* 0x040fe20003f05270 */
[----:B------:R-:W2:Y:S01]  /*2c40*/  LDC R108, c[0x0][0x3d4] ;  /* 0x0000f500ff6c7b82 */ /* 0x000ea20000000800 */
[----:B------:R-:W-:Y:S01]  /*2c50*/  MOV R3, 0x400 ;  /* 0x0000040000037802 */ /* 0x000fe20000000f00 */
[----:B------:R-:W-:Y:S01]  /*2c60*/  VIADD R89, R86, 0x80 ;  /* 0x0000008056597836 */ /* 0x000fe20000000000 */
[----:B------:R-:W-:Y:S01]  /*2c70*/  LEA.HI R101, R85, R85, RZ, 0x1d ;  /* 0x0000005555657211 */ /* 0x000fe200078fe8ff */
[----:B------:R-:W-:Y:S01]  /*2c80*/  IMAD.MOV.U32 R91, RZ, RZ, RZ ;  /* 0x000000ffff5b7224 */ /* 0x000fe200078e00ff */
[----:B------:R-:W-:Y:S01]  /*2c90*/  UMOV UR9, 0x1d ;  /* 0x0000001d00097882 */ /* 0x000fe20000000000 */
[----:B------:R-:W-:Y:S01]  /*2ca0*/  IMAD.MOV.U32 R93, RZ, RZ, RZ ;  /* 0x000000ffff5d7224 */ /* 0x000fe200078e00ff */
[----:B------:R-:W-:Y:S01]  /*2cb0*/  UMOV UR4, URZ ;  /* 0x000000ff00047c82 */ /* 0x000fe20008000000 */
[----:B------:R-:W-:Y:S01]  /*2cc0*/  IMAD.MOV.U32 R106, RZ, RZ, RZ ;  /* 0x000000ffff6a7224 */ /* 0x000fe200078e00ff */
[----:B------:R-:W-:Y:S01]  /*2cd0*/  UMOV UR5, URZ ;  /* 0x000000ff00057c82 */ /* 0x000fe20008000000 */
[----:B------:R-:W-:-:S02]  /*2ce0*/  IMAD.MOV.U32 R97, RZ, RZ, RZ ;  /* 0x000000ffff617224 */ /* 0x000fc400078e00ff */
[----:B------:R-:W-:Y:S02]  /*2cf0*/  VIADD R99, R1, 0x200 ;  /* 0x0000020001637836 */ /* 0x000fe40000000000 */
[----:B--2---:R-:W-:Y:S01]  /*2d00*/  FADD.FTZ R108, R108, 0.0099999997764825820923 ;  /* 0x3c23d70a6c6c7421 */ /* 0x004fe20000010000 */
[----:B-1----:R-:W-:Y:S01]  /*2d10*/  @!P0 LEA R2, R4, R3, 0x18 ;  /* 0x0000000304028211 */ /* 0x002fe200078ec0ff */
[----:B------:R-:W-:-:S04]  /*2d20*/  VIADD R3, R3, 0x10 ;  /* 0x0000001003037836 */ /* 0x000fc80000000000 */
[----:B------:R1:W-:Y:S01]  /*2d30*/  @!P0 STS [R2], RZ ;  /* 0x000000ff02008388 */ /* 0x0003e20000000800 */
[----:B------:R-:W-:-:S05]  /*2d40*/  LEA R4, R4, R3, 0x18 ;  /* 0x0000000304047211 */ /* 0x000fca00078ec0ff */
[----:B------:R-:W-:Y:S02]  /*2d50*/  IMAD R95, R95, 0x4, R4 ;  /* 0x000000045f5f7824 */ /* 0x000fe400078e0204 */
[----:B------:R-:W-:-:S04]  /*2d60*/  VIADD R4, R4, 0x10 ;  /* 0x0000001004047836 */ /* 0x000fc80000000000 */
[--C-:B------:R-:W-:Y:S02]  /*2d70*/  IMAD R101, R101, 0x4, R4.reuse ;  /* 0x0000000465657824 */ /* 0x100fe400078e0204 */
[----:B-1----:R-:W-:-:S07]  /*2d80*/  IMAD R103, R85, 0x24, R4 ;  /* 0x0000002455677824 */ /* 0x002fce00078e0204 */
.L_x_704:
[----:B--2---:R-:W2:Y:S04]  /*2d90*/  LDL.128 R64, [R1] ;  /* 0x0000000001407983 */ /* 0x004ea80000100c00 */
[----:B---3--:R-:W3:Y:S04]  /*2da0*/  LDL.128 R24, [R1+0x10] ;  /* 0x0000100001187983 */ /* 0x008ee80000100c00 */
[----:B----4-:R-:W4:Y:S04]  /*2db0*/  LDL.128 R60, [R1+0x20] ;  /* 0x00002000013c7983 */ /* 0x010f280000100c00 */
[----:B------:R-:W5:Y:S04]  /*2dc0*/  LDL.128 R56, [R1+0x30] ;  /* 0x0000300001387983 */ /* 0x000f680000100c00 */
[----:B------:R-:W5:Y:S04]  /*2dd0*/  LDL.128 R52, [R1+0x40] ;  /* 0x0000400001347983 */ /* 0x000f680000100c00 */
[----:B------:R-:W5:Y:S04]  /*2de0*/  LDL.128 R48, [R1+0x50] ;  /* 0x0000500001307983 */ /* 0x000f680000100c00 */
[----:B------:R-:W5:Y:S04]  /*2df0*/  LDL.128 R44, [R1+0x60] ;  /* 0x00006000012c7983 */ /* 0x000f680000100c00 */
[----:B------:R-:W5:Y:S04]  /*2e00*/  LDL.128 R40, [R1+0x70] ;  /* 0x0000700001287983 */ /* 0x000f680000100c00 */
[----:B------:R-:W-:Y:S04]  /*2e10*/  STL.128 [R1+0x200], RZ ;  /* 0x000200ff01007387 */ /* 0x000fe80000100c00 */
[----:B------:R-:W5:Y:S04]  /*2e20*/  LDL R3, [R1+0x200] ;  /* 0x0002000001037983 */ /* 0x000f680000100800 */
[----:B------:R-:W5:Y:S04]  /*2e30*/  LDL.128 R32, [R1+0x80] ;  /* 0x0000800001207983 */ /* 0x000f680000100c00 */
[----:B------:R-:W5:Y:S04]  /*2e40*/  LDL.128 R36, [R1+0x90] ;  /* 0x0000900001247983 */ /* 0x000f680000100c00 */
[----:B------:R-:W5:Y:S04]  /*2e50*/  LDL.128 R28, [R1+0xa0] ;  /* 0x0000a000011c7983 */ /* 0x000f680000100c00 */
[----:B------:R-:W5:Y:S04]  /*2e60*/  LDL.128 R12, [R1+0xb0] ;  /* 0x0000b000010c7983 */ /* 0x000f680000100c00 */
[----:B0-----:R-:W5:Y:S04]  /*2e70*/  LDL.128 R4, [R1+0xc0] ;  /* 0x0000c00001047983 */ /* 0x001f680000100c00 */
[----:B------:R-:W5:Y:S04]  /*2e80*/  LDL R2, [R1+0x204] ;  /* 0x0002040001027983 */ /* 0x000f680000100800 */
[----:B------:R-:W5:Y:S04]  /*2e90*/  LDL.128 R16, [R1+0xd0] ;  /* 0x0000d00001107983 */ /* 0x000f680000100c00 */
[----:B------:R-:W5:Y:S01]  /*2ea0*/  LDL.128 R8, [R1+0xe0] ;  /* 0x0000e00001087983 */ /* 0x000f620000100c00 */
[----:B------:R-:W-:-:S02]  /*2eb0*/  UMOV UR6, 0x1 ;  /* 0x0000000100067882 */ /* 0x000fc40000000000 */
[----:B------:R-:W-:Y:S01]  /*2ec0*/  USHF.L.U32 UR6, UR6, UR9, URZ ;  /* 0x0000000906067299 */ /* 0x000fe200080006ff */
[----:B------:R-:W5:Y:S03]  /*2ed0*/  LDL.128 R20, [R1+0xf0] ;  /* 0x0000f00001147983 */ /* 0x000f660000100c00 */
[----:B------:R-:W-:Y:S01]  /*2ee0*/  ULOP3.LUT UR6, UR6, UR4, URZ, 0xfc, !UPT ;  /* 0x0000000406067292 */ /* 0x000fe2000f8efcff */
[----:B------:R-:W5:Y:S04]  /*2ef0*/  LDL R109, [R1+0x208] ;  /* 0x00020800016d7983 */ /* 0x000f680000100800 */
[----:B------:R-:W5:Y:S01]  /*2f00*/  LDL R121, [R1+0x20c] ;  /* 0x00020c0001797983 */ /* 0x000f620000100800 */
[----:B------:R-:W-:Y:S01]  /*2f10*/  BAR.SYNC.DEFER_BLOCKING 0x0 ;  /* 0x0000000000007b1d */ /* 0x000fe20000010000 */
[----:B--2---:R-:W-:-:S02]  /*2f20*/  LOP3.LUT P1, RZ, R64, UR6, RZ, 0xc, !PT ;  /* 0x0000000640ff7c12 */ /* 0x004fc4000f820cff */
[----:B------:R-:W-:Y:S02]  /*2f30*/  LOP3.LUT P2, RZ, R65, UR6, RZ, 0xc, !PT ;  /* 0x0000000641ff7c12 */ /* 0x000fe4000f840cff */
[----:B------:R-:W-:Y:S02]  /*2f40*/  FSEL R69, RZ, 1, P1 ;  /* 0x3f800000ff457808 */ /* 0x000fe40000800000 */
[----:B------:R-:W-:Y:S02]  /*2f50*/  LOP3.LUT P3, RZ, R66, UR6, RZ, 0xc, !PT ;  /* 0x0000000642ff7c12 */ /* 0x000fe4000f860cff */
[----:B------:R-:W-:Y:S01]  /*2f60*/  FSEL R68, RZ, 1, P2 ;  /* 0x3f800000ff447808 */ /* 0x000fe20001000000 */
[----:B------:R-:W-:Y:S01]  /*2f70*/  FFMA.FTZ R64, R64, R69, RZ ;  /* 0x0000004540407223 */ /* 0x000fe200000100ff */
[----:B------:R-:W-:Y:S02]  /*2f80*/  LOP3.LUT P4, RZ, R67, UR6, RZ, 0xc, !PT ;  /* 0x0000000643ff7c12 */ /* 0x000fe4000f880cff */
[----:B------:R-:W-:Y:S01]  /*2f90*/  FSEL R69, RZ, 1, P3 ;  /* 0x3f800000ff457808 */ /* 0x000fe20001800000 */
[----:B------:R-:W-:Y:S01]  /*2fa0*/  FFMA.FTZ R65, R65, R68, R64 ;  /* 0x0000004441417223 */ /* 0x000fe20000010040 */
[----:B---3--:R-:W-:-:S02]  /*2fb0*/  LOP3.LUT P5, RZ, R24, UR6, RZ, 0xc, !PT ;  /* 0x0000000618ff7c12 */ /* 0x008fc4000f8a0cff */
[----:B------:R-:W-:Y:S01]  /*2fc0*/  FSEL R64, RZ, 1, P4 ;  /* 0x3f800000ff407808 */ /* 0x000fe20002000000 */
[----:B------:R-:W-:Y:S01]  /*2fd0*/  FFMA.FTZ R66, R66, R69, R65 ;  /* 0x0000004542427223 */ /* 0x000fe20000010041 */
[----:B------:R-:W-:Y:S01]  /*2fe0*/  FSEL R65, RZ, 1, P5 ;  /* 0x3f800000ff417808 */ /* 0x000fe20002800000 */
[----:B------:R-:W2:Y:S01]  /*2ff0*/  LDL.128 R68, [R1+0x100] ;  /* 0x0001000001447983 */ /* 0x000ea20000100c00 */
[----:B------:R-:W-:Y:S01]  /*3000*/  LOP3.LUT P6, RZ, R25, UR6, RZ, 0xc, !PT ;  /* 0x0000000619ff7c12 */ /* 0x000fe2000f8c0cff */
[----:B------:R-:W-:Y:S01]  /*3010*/  FFMA.FTZ R67, R67, R64, R66 ;  /* 0x0000004043437223 */ /* 0x000fe20000010042 */
[----:B------:R-:W-:-:S03]  /*3020*/  LOP3.LUT P0, RZ, R26, UR6, RZ, 0xc, !PT ;  /* 0x000000061aff7c12 */ /* 0x000fc6000f800cff */
[----:B------:R-:W-:Y:S01]  /*3030*/  FFMA.FTZ R66, R24, R65, R67 ;  /* 0x0000004118427223 */ /* 0x000fe20000010043 */
[----:B------:R-:W-:Y:S02]  /*3040*/  FSEL R65, RZ, 1, P6 ;  /* 0x3f800000ff417808 */ /* 0x000fe40003000000 */
[----:B------:R-:W-:Y:S02]  /*3050*/  SEL R64, RZ, 0x1, P1 ;  /* 0x00000001ff407807 */ /* 0x000fe40000800000 */
[----:B------:R-:W-:Y:S01]  /*3060*/  LOP3.LUT P1, RZ, R27, UR6, RZ, 0xc, !PT ;  /* 0x000000061bff7c12 */ /* 0x000fe2000f820cff */
[----:B------:R-:W-:Y:S01]  /*3070*/  FFMA.FTZ R25, R25, R65, R66 ;  /* 0x0000004119197223 */ /* 0x000fe20000010042 */
[----:B------:R-:W-:Y:S02]  /*3080*/  FSEL R24, RZ, 1, P0 ;  /* 0x3f800000ff187808 */ /* 0x000fe40000000000 */
[----:B------:R-:W-:Y:S02]  /*3090*/  SEL R65, RZ, 0x2, P2 ;  /* 0x00000002ff417807 */ /* 0x000fe40001000000 */
[----:B----4-:R-:W-:Y:S01]  /*30a0*/  LOP3.LUT P2, RZ, R60, UR6, RZ, 0xc, !PT ;  /* 0x000000063cff7c12 */ /* 0x010fe2000f840cff */
[----:B------:R-:W-:Y:S01]  /*30b0*/  FFMA.FTZ R24, R26, R24, R25 ;  /* 0x000000181a187223 */ /* 0x000fe20000010019 */
[----:B------:R-:W-:-:S02]  /*30c0*/  FSEL R67, RZ, 1, P1 ;  /* 0x3f800000ff437808 */ /* 0x000fc40000800000 */
[----:B------:R-:W-:Y:S02]  /*30d0*/  SEL R66, RZ, 0x4, P3 ;  /* 0x00000004ff427807 */ /* 0x000fe40001800000 */
[----:B------:R-:W-:Y:S01]  /*30e0*/  LOP3.LUT P3, RZ, R61, UR6, RZ, 0xc, !PT ;  /* 0x000000063dff7c12 */ /* 0x000fe2000f860cff */
[----:B------:R-:W-:Y:S01]  /*30f0*/  FFMA.FTZ R67, R27, R67, R24 ;  /* 0x000000431b437223 */ /* 0x000fe20000010018 */
[----:B------:R-:W-:Y:S02]  /*3100*/  FSEL R25, RZ, 1, P2 ;  /* 0x3f800000ff197808 */ /* 0x000fe40001000000 */
[----:B------:R-:W-:Y:S02]  /*3110*/  FSEL R24, RZ, 1, P3 ;  /* 0x3f800000ff187808 */ /* 0x000fe40001800000 */
[----:B------:R-:W-:Y:S01]  /*3120*/  SEL R110, RZ, 0x8, P4 ;  /* 0x00000008ff6e7807 */ /* 0x000fe20002000000 */
[----:B------:R-:W-:Y:S01]  /*3130*/  FFMA.FTZ R60, R60, R25, R67 ;  /* 0x000000193c3c7223 */ /* 0x000fe20000010043 */
[----:B------:R-:W-:-:S03]  /*3140*/  LOP3.LUT P4, RZ, R62, UR6, RZ, 0xc, !PT ;  /* 0x000000063eff7c12 */ /* 0x000fc6000f880cff */
[----:B------:R-:W-:Y:S01]  /*3150*/  FFMA.FTZ R73, R61, R24, R60 ;  /* 0x000000183d497223 */ /* 0x000fe2000001003c */
[----:B------:R-:W-:Y:S01]  /*3160*/  SEL R61, RZ, 0x10, P5 ;  /* 0x00000010ff3d7807 */ /* 0x000fe20002800000 */
[----:B------:R-:W3:Y:S01]  /*3170*/  LDL.128 R24, [R1+0x110] ;  /* 0x0001100001187983 */ /* 0x000ee20000100c00 */
[----:B------:R-:W-:Y:S02]  /*3180*/  LOP3.LUT P5, RZ, R63, UR6, RZ, 0xc, !PT ;  /* 0x000000063fff7c12 */ /* 0x000fe4000f8a0cff */
[----:B------:R-:W-:Y:S02]  /*3190*/  FSEL R67, RZ, 1, P4 ;  /* 0x3f800000ff437808 */ /* 0x000fe40002000000 */
[----:B------:R-:W-:Y:S02]  /*31a0*/  SEL R60, RZ, 0x20, P6 ;  /* 0x00000020ff3c7807 */ /* 0x000fe40003000000 */
[----:B-----5:R-:W-:Y:S01]  /*31b0*/  LOP3.LUT P6, RZ, R56, UR6, RZ, 0xc, !PT ;  /* 0x0000000638ff7c12 */ /* 0x020fe2000f8c0cff */
[----:B------:R-:W-:Y:S01]  /*31c0*/  FFMA.FTZ R62, R62, R67, R73 ;  /* 0x000000433e3e7223 */ /* 0x000fe20000010049 */
[----:B------:R-:W-:-:S02]  /*31d0*/  FSEL R72, RZ, 1, P5 ;  /* 0x3f800000ff487808 */ /* 0x000fc40002800000 */
[----:B------:R-:W-:-:S03]  /*31e0*/  FSEL R67, RZ, 1, P6 ;  /* 0x3f800000ff437808 */ /* 0x000fc60003000000 */
[----:B------:R-:W-:Y:S01]  /*31f0*/  FFMA.FTZ R63, R63, R72, R62 ;  /* 0x000000483f3f7223 */ /* 0x000fe2000001003e */
[----:B------:R-:W-:Y:S01]  /*3200*/  SEL R62, RZ, 0x40, P0 ;  /* 0x00000040ff3e7807 */ /* 0x000fe20000000000 */
[----:B------:R-:W4:Y:S01]  /*3210*/  LDL.128 R72, [R1+0x120] ;  /* 0x0001200001487983 */ /* 0x000f220000100c00 */
[----:B------:R-:W-:Y:S01]  /*3220*/  LOP3.LUT P0, RZ, R57, UR6, RZ, 0xc, !PT ;  /* 0x0000000639ff7c12 */ /* 0x000fe2000f800cff */
[----:B------:R-:W-:Y:S01]  /*3230*/  FFMA.FTZ R76, R56, R67, R63 ;  /* 0x00000043384c7223 */ /* 0x000fe2000001003f */
[----:B------:R-:W-:Y:S02]  /*3240*/  SEL R63, RZ, 0x80, P1 ;  /* 0x00000080ff3f7807 */ /* 0x000fe40000800000 */
[----:B------:R-:W-:Y:S02]  /*3250*/  LOP3.LUT P1, RZ, R58, UR6, RZ, 0xc, !PT ;  /* 0x000000063aff7c12 */ /* 0x000fe4000f820cff */
[----:B------:R-:W-:Y:S02]  /*3260*/  FSEL R77, RZ, 1, P0 ;  /* 0x3f800000ff4d7808 */ /* 0x000fe40000000000 */
[----:B------:R-:W-:-:S02]  /*3270*/  SEL R56, RZ, 0x100, P2 ;  /* 0x00000100ff387807 */ /* 0x000fc40001000000 */
[----:B------:R-:W-:Y:S01]  /*3280*/  LOP3.LUT P2, RZ, R59, UR6, RZ, 0xc, !PT ;  /* 0x000000063bff7c12 */ /* 0x000fe2000f840cff */
[----:B------:R-:W-:Y:S01]  /*3290*/  FFMA.FTZ R57, R57, R77, R76 ;  /* 0x0000004d39397223 */ /* 0x000fe2000001004c */
[----:B------:R-:W-:Y:S02]  /*32a0*/  FSEL R67, RZ, 1, P1 ;  /* 0x3f800000ff437808 */ /* 0x000fe40000800000 */
[----:B------:R-:W-:-:S03]  /*32b0*/  FSEL R76, RZ, 1, P2 ;  /* 0x3f800000ff4c7808 */ /* 0x000fc60001000000 */
[----:B------:R-:W-:Y:S01]  /*32c0*/  FFMA.FTZ R58, R58, R67, R57 ;  /* 0x000000433a3a7223 */ /* 0x000fe20000010039 */
[----:B------:R-:W-:Y:S02]  /*32d0*/  SEL R57, RZ, 0x200, P3 ;  /* 0x00000200ff397807 */ /* 0x000fe40001800000 */
[----:B------:R-:W-:Y:S01]  /*32e0*/  LOP3.LUT P3, RZ, R52, UR6, RZ, 0xc, !PT ;  /* 0x0000000634ff7c12 */ /* 0x000fe2000f860cff */
[----:B------:R-:W-:Y:S01]  /*32f0*/  FFMA.FTZ R67, R59, R76, R58 ;  /* 0x0000004c3b437223 */ /* 0x000fe2000001003a */
[----:B------:R-:W-:Y:S01]  /*3300*/  SEL R58, RZ, 0x400, P4 ;  /* 0x00000400ff3a7807 */ /* 0x000fe20002000000 */
[----:B------:R-:W5:Y:S01]  /*3310*/  LDL.128 R76, [R1+0x130] ;  /* 0x00013000014c7983 */ /* 0x000f620000100c00 */
[----:B------:R-:W-:Y:S02]  /*3320*/  LOP3.LUT P4, RZ, R53, UR6, RZ, 0xc, !PT ;  /* 0x0000000635ff7c12 */ /* 0x000fe4000f880cff */
[----:B------:R-:W-:Y:S02]  /*3330*/  FSEL R80, RZ, 1, P3 ;  /* 0x3f800000ff507808 */ /* 0x000fe40001800000 */
[----:B------:R-:W-:-:S02]  /*3340*/  SEL R59, RZ, 0x800, P5 ;  /* 0x00000800ff3b7807 */ /* 0x000fc40002800000 */
[----:B------:R-:W-:Y:S01]  /*3350*/  LOP3.LUT P5, RZ, R54, UR6, RZ, 0xc, !PT ;  /* 0x0000000636ff7c12 */ /* 0x000fe2000f8a0cff */
[----:B------:R-:W-:Y:S01]  /*3360*/  FFMA.FTZ R80, R52, R80, R67 ;  /* 0x0000005034507223 */ /* 0x000fe20000010043 */
[----:B------:R-:W-:Y:S02]  /*3370*/  FSEL R81, RZ, 1, P4 ;  /* 0x3f800000ff517808 */ /* 0x000fe40002000000 */
[----:B------:R-:W-:Y:S02]  /*3380*/  SEL R52, RZ, 0x1000, P6 ;  /* 0x00001000ff347807 */ /* 0x000fe40003000000 */
[----:B------:R-:W-:Y:S01]  /*3390*/  LOP3.LUT P6, RZ, R55, UR6, RZ, 0xc, !PT ;  /* 0x0000000637ff7c12 */ /* 0x000fe2000f8c0cff */
[----:B------:R-:W-:Y:S01]  /*33a0*/  FFMA.FTZ R81, R53, R81, R80 ;  /* 0x0000005135517223 */ /* 0x000fe20000010050 */
[----:B------:R-:W-:Y:S02]  /*33b0*/  FSEL R67, RZ, 1, P5 ;  /* 0x3f800000ff437808 */ /* 0x000fe40002800000 */
[----:B------:R-:W-:-:S02]  /*33c0*/  SEL R113, RZ, 0x2000, P0 ;  /* 0x00002000ff717807 */ /* 0x000fc40000000000 */
[----:B------:R-:W-:Y:S01]  /*33d0*/  FSEL R53, RZ, 1, P6 ;  /* 0x3f800000ff357808 */ /* 0x000fe20003000000 */
[----:B------:R-:W-:Y:S01]  /*33e0*/  FFMA.FTZ R54, R54, R67, R81 ;  /* 0x0000004336367223 */ /* 0x000fe20000010051 */
[----:B------:R-:W-:Y:S01]  /*33f0*/  LOP3.LUT P0, RZ, R48, UR6, RZ, 0xc, !PT ;  /* 0x0000000630ff7c12 */ /* 0x000fe2000f800cff */
[----:B------:R-:W5:Y:S01]  /*3400*/  LDL.128 R80, [R1+0x140] ;  /* 0x0001400001507983 */ /* 0x000f620000100c00 */
[----:B------:R-:W-:Y:S01]  /*3410*/  SEL R112, RZ, 0x4000, P1 ;  /* 0x00004000ff707807 */ /* 0x000fe20000800000 */
[----:B------:R-:W-:Y:S01]  /*3420*/  FFMA.FTZ R53, R55, R53, R54 ;  /* 0x0000003537357223 */ /* 0x000fe20000010036 */
        /* <DEDUP_REMOVED lines=13> */
[----:B------:R-:W-:Y:S02]  /*3500*/  LOP3.LUT P4, RZ, R44, UR6, RZ, 0xc, !PT ;  /* 0x000000062cff7c12 */ /* 0x000fe4000f880cff */
[----:B------:R-:W-:Y:S01]  /*3510*/  SEL R117, RZ, 0x40000, P5 ;  /* 0x00040000ff757807 */ /* 0x000fe20002800000 */
[----:B------:R-:W-:Y:S01]  /*3520*/  FFMA.FTZ R105, R51, R48, R50 ;  /* 0x0000003033697223 */ /* 0x000fe20000010032 */
[----:B------:R-:W-:Y:S01]  /*3530*/  LOP3.LUT P5, RZ, R45, UR6, RZ, 0xc, !PT ;  /* 0x000000062dff7c12 */ /* 0x000fe2000f8a0cff */
[----:B------:R-:W5:Y:S01]  /*3540*/  LDL.128 R48, [R1+0x150] ;  /* 0x0001500001307983 */ /* 0x000f620000100c00 */
[----:B------:R-:W-:Y:S02]  /*3550*/  FSEL R54, RZ, 1, P4 ;  /* 0x3f800000ff367808 */ /* 0x000fe40002000000 */
[----:B------:R-:W-:-:S02]  /*3560*/  SEL R107, RZ, 0x80000, P6 ;  /* 0x00080000ff6b7807 */ /* 0x000fc40003000000 */
[----:B------:R-:W-:Y:S01]  /*3570*/  LOP3.LUT P6, RZ, R46, UR6, RZ, 0xc, !PT ;  /* 0x000000062eff7c12 */ /* 0x000fe2000f8c0cff */
[----:B------:R-:W-:Y:S01]  /*3580*/  FFMA.FTZ R44, R44, R54, R105 ;  /* 0x000000362c2c7223 */ /* 0x000fe20000010069 */
[----:B------:R-:W-:Y:S02]  /*3590*/  FSEL R67, RZ, 1, P5 ;  /* 0x3f800000ff437808 */ /* 0x000fe40002800000 */
[----:B------:R-:W-:Y:S02]  /*35a0*/  SEL R54, RZ, 0x100000, P0 ;  /* 0x00100000ff367807 */ /* 0x000fe40000000000 */
[----:B------:R-:W-:Y:S01]  /*35b0*/  FSEL R105, RZ, 1, P6 ;  /* 0x3f800000ff697808 */ /* 0x000fe20003000000 */
[----:B------:R-:W-:Y:S01]  /*35c0*/  FFMA.FTZ R67, R45, R67, R44 ;  /* 0x000000432d437223 */ /* 0x000fe2000001002c */
[----:B------:R-:W-:Y:S02]  /*35d0*/  LOP3.LUT P0, RZ, R47, UR6, RZ, 0xc, !PT ;  /* 0x000000062fff7c12 */ /* 0x000fe4000f800cff */
[----:B------:R-:W-:Y:S01]  /*35e0*/  SEL R116, RZ, 0x200000, P1 ;  /* 0x00200000ff747807 */ /* 0x000fe20000800000 */
[----:B------:R-:W-:Y:S01]  /*35f0*/  FFMA.FTZ R46, R46, R105, R67 ;  /* 0x000000692e2e7223 */ /* 0x000fe20000010043 */
[----:B------:R-:W-:-:S02]  /*3600*/  FSEL R44, RZ, 1, P0 ;  /* 0x3f800000ff2c7808 */ /* 0x000fc40000000000 */
[----:B------:R-:W-:Y:S02]  /*3610*/  LOP3.LUT P1, RZ, R40, UR6, RZ, 0xc, !PT ;  /* 0x0000000628ff7c12 */ /* 0x000fe4000f820cff */
[----:B------:R-:W-:Y:S01]  /*3620*/  SEL R114, RZ, 0x400000, P2 ;  /* 0x00400000ff727807 */ /* 0x000fe20001000000 */
[----:B------:R-:W-:Y:S01]  /*3630*/  FFMA.FTZ R111, R47, R44, R46 ;  /* 0x0000002c2f6f7223 */ /* 0x000fe2000001002e */
[----:B------:R-:W-:Y:S01]  /*3640*/  LOP3.LUT P2, RZ, R41, UR6, RZ, 0xc, !PT ;  /* 0x0000000629ff7c12 */ /* 0x000fe2000f840cff */
[----:B------:R-:W5:Y:S01]  /*3650*/  LDL.128 R44, [R1+0x160] ;  /* 0x00016000012c7983 */ /* 0x000f620000100c00 */
[----:B------:R-:W-:Y:S02]  /*3660*/  FSEL R118, RZ, 1, P1 ;  /* 0x3f800000ff767808 */ /* 0x000fe40000800000 */
[----:B------:R-:W-:Y:S02]  /*3670*/  SEL R105, RZ, 0x800000, P3 ;  /* 0x00800000ff697807 */ /* 0x000fe40001800000 */
[----:B------:R-:W-:Y:S01]  /*3680*/  LOP3.LUT P3, RZ, R42, UR6, RZ, 0xc, !PT ;  /* 0x000000062aff7c12 */ /* 0x000fe2000f860cff */
[----:B------:R-:W-:Y:S01]  /*3690*/  FFMA.FTZ R40, R40, R118, R111 ;  /* 0x0000007628287223 */ /* 0x000fe2000001006f */
[----:B------:R-:W-:-:S02]  /*36a0*/  FSEL R67, RZ, 1, P2 ;  /* 0x3f800000ff437808 */ /* 0x000fc40001000000 */
[----:B------:R-:W-:Y:S02]  /*36b0*/  LOP3.LUT R3, R65, R64, R3, 0xfe, !PT ;  /* 0x0000004041037212 */ /* 0x000fe400078efe03 */
[----:B------:R-:W-:Y:S01]  /*36c0*/  SEL R111, RZ, 0x1000000, P4 ;  /* 0x01000000ff6f7807 */ /* 0x000fe20002000000 */
[----:B------:R-:W-:Y:S01]  /*36d0*/  FFMA.FTZ R67, R41, R67, R40 ;  /* 0x0000004329437223 */ /* 0x000fe20000010028 */
[----:B------:R-:W-:Y:S02]  /*36e0*/  FSEL R64, RZ, 1, P3 ;  /* 0x3f800000ff407808 */ /* 0x000fe40001800000 */
[----:B------:R-:W-:Y:S02]  /*36f0*/  LOP3.LUT P4, RZ, R43, UR6, RZ, 0xc, !PT ;  /* 0x000000062bff7c12 */ /* 0x000fe4000f880cff */
[----:B------:R-:W-:Y:S02]  /*3700*/  LOP3.LUT R40, R110, R66, R3, 0xfe, !PT ;  /* 0x000000426e287212 */ /* 0x000fe400078efe03 */
[----:B------:R-:W-:Y:S01]  /*3710*/  SEL R118, RZ, 0x2000000, P5 ;  /* 0x02000000ff767807 */ /* 0x000fe20002800000 */
[----:B------:R-:W-:Y:S01]  /*3720*/  FFMA.FTZ R42, R42, R64, R67 ;  /* 0x000000402a2a7223 */ /* 0x000fe20000010043 */
[----:B------:R-:W-:Y:S01]  /*3730*/  LOP3.LUT P5, RZ, R32, UR6, RZ, 0xc, !PT ;  /* 0x0000000620ff7c12 */ /* 0x000fe2000f8a0cff */
[----:B------:R-:W5:Y:S01]  /*3740*/  LDL.128 R64, [R1+0x170] ;  /* 0x0001700001407983 */ /* 0x000f620000100c00 */
[----:B------:R-:W-:-:S02]  /*3750*/  FSEL R110, RZ, 1, P4 ;  /* 0x3f800000ff6e7808 */ /* 0x000fc40002000000 */
[----:B------:R-:W-:Y:S02]  /*3760*/  SEL R3, RZ, 0x4000000, P6 ;  /* 0x04000000ff037807 */ /* 0x000fe40003000000 */
[----:B------:R-:W-:Y:S01]  /*3770*/  LOP3.LUT P6, RZ, R33, UR6, RZ, 0xc, !PT ;  /* 0x0000000621ff7c12 */ /* 0x000fe2000f8c0cff */
[----:B------:R-:W-:Y:S01]  /*3780*/  FFMA.FTZ R43, R43, R110, R42 ;  /* 0x0000006e2b2b7223 */ /* 0x000fe2000001002a */
[----:B------:R-:W-:Y:S02]  /*3790*/  FSEL R41, RZ, 1, P5 ;  /* 0x3f800000ff297808 */ /* 0x000fe40002800000 */
[----:B------:R-:W-:Y:S02]  /*37a0*/  SEL R110, RZ, 0x8000000, P0 ;  /* 0x08000000ff6e7807 */ /* 0x000fe40000000000 */
[----:B------:R-:W-:Y:S01]  /*37b0*/  LOP3.LUT P0, RZ, R34, UR6, RZ, 0xc, !PT ;  /* 0x0000000622ff7c12 */ /* 0x000fe2000f800cff */
[----:B------:R-:W-:Y:S01]  /*37c0*/  FFMA.FTZ R32, R32, R41, R43 ;  /* 0x0000002920207223 */ /* 0x000fe2000001002b */
[----:B------:R-:W-:-:S02]  /*37d0*/  FSEL R42, RZ, 1, P6 ;  /* 0x3f800000ff2a7808 */ /* 0x000fc40003000000 */
[----:B------:R-:W-:Y:S02]  /*37e0*/  FSEL R41, RZ, 1, P0 ;  /* 0x3f800000ff297808 */ /* 0x000fe40000000000 */
[----:B------:R-:W-:Y:S01]  /*37f0*/  SEL R120, RZ, 0x10000000, P1 ;  /* 0x10000000ff787807 */ /* 0x000fe20000800000 */
[----:B------:R-:W-:Y:S01]  /*3800*/  FFMA.FTZ R33, R33, R42, R32 ;  /* 0x0000002a21217223 */ /* 0x000fe20000010020 */
[----:B------:R-:W-:Y:S02]  /*3810*/  LOP3.LUT P1, RZ, R35, UR6, RZ, 0xc, !PT ;  /* 0x0000000623ff7c12 */ /* 0x000fe4000f820cff */
[----:B------:R-:W-:Y:S01]  /*3820*/  LOP3.LUT R40, R60, R61, R40, 0xfe, !PT ;  /* 0x0000003d3c287212 */ /* 0x000fe200078efe28 */
[----:B------:R-:W-:Y:S01]  /*3830*/  FFMA.FTZ R34, R34, R41, R33 ;  /* 0x0000002922227223 */ /* 0x000fe20000010021 */
[----:B------:R-:W-:Y:S02]  /*3840*/  SEL R119, RZ, 0x20000000, P2 ;  /* 0x20000000ff777807 */ /* 0x000fe40001000000 */
[----:B------:R-:W-:-:S02]  /*3850*/  LOP3.LUT P2, RZ, R36, UR6, RZ, 0xc, !PT ;  /* 0x0000000624ff7c12 */ /* 0x000fc4000f840cff */
[----:B------:R-:W-:Y:S02]  /*3860*/  FSEL R33, RZ, 1, P1 ;  /* 0x3f800000ff217808 */ /* 0x000fe40000800000 */
[----:B------:R-:W-:Y:S02]  /*3870*/  SEL R60, RZ, 0x40000000, P3 ;  /* 0x40000000ff3c7807 */ /* 0x000fe40001800000 */
[----:B------:R-:W-:Y:S01]  /*3880*/  LOP3.LUT R62, R63, R62, R40, 0xfe, !PT ;  /* 0x0000003e3f3e7212 */ /* 0x000fe200078efe28 */
        /* <DEDUP_REMOVED lines=16> */
[----:B------:R-:W-:Y:S01]  /*3990*/  LOP3.LUT R56, R57, R56, R62, 0xfe, !PT ;  /* 0x0000003839387212 */ /* 0x000fe200078efe3e */
[----:B------:R-:W-:Y:S01]  /*39a0*/  FFMA.FTZ R39, R39, R32, R34 ;  /* 0x0000002027277223 */ /* 0x000fe20000010022 */
[----:B------:R-:W-:Y:S01]  /*39b0*/  SEL R57, RZ, 0x4, P0 ;  /* 0x00000004ff397807 */ /* 0x000fe20000000000 */
[----:B------:R-:W5:Y:S01]  /*39c0*/  LDL.128 R32, [R1+0x190] ;  /* 0x0001900001207983 */ /* 0x000f620000100c00 */
[----:B------:R-:W-:Y:S02]  /*39d0*/  LOP3.LUT P0, RZ, R29, UR6, RZ, 0xc, !PT ;  /* 0x000000061dff7c12 */ /* 0x000fe4000f800cff */
[----:B------:R-:W-:Y:S02]  /*39e0*/  FSEL R37, RZ, 1, P6 ;  /* 0x3f800000ff257808 */ /* 0x000fe40003000000 */
[----:B------:R-:W-:-:S02]  /*39f0*/  LOP3.LUT R59, R59, R58, R56, 0xfe, !PT ;  /* 0x0000003a3b3b7212 */ /* 0x000fc400078efe38 */
[----:B------:R-:W-:Y:S01]  /*3a00*/  SEL R58, RZ, 0x8, P1 ;  /* 0x00000008ff3a7807 */ /* 0x000fe20000800000 */
[----:B------:R-:W-:Y:S01]  /*3a10*/  FFMA.FTZ R28, R28, R37, R39 ;  /* 0x000000251c1c7223 */ /* 0x000fe20000010027 */
[----:B------:R-:W-:Y:S02]  /*3a20*/  LOP3.LUT P1, RZ, R30, UR6, RZ, 0xc, !PT ;  /* 0x000000061eff7c12 */ /* 0x000fe4000f820cff */
[----:B------:R-:W-:Y:S02]  /*3a30*/  FSEL R36, RZ, 1, P0 ;  /* 0x3f800000ff247808 */ /* 0x000fe40000000000 */
[----:B------:R-:W-:Y:S02]  /*3a40*/  SEL R56, RZ, 0x10, P2 ;  /* 0x00000010ff387807 */ /* 0x000fe40001000000 */
[----:B------:R-:W-:Y:S01]  /*3a50*/  FSEL R37, RZ, 1, P1 ;  /* 0x3f800000ff257808 */ /* 0x000fe20000800000 */
[----:B------:R-:W-:Y:S01]  /*3a60*/  FFMA.FTZ R29, R29, R36, R28 ;  /* 0x000000241d1d7223 */ /* 0x000fe2000001001c */
[----:B------:R-:W-:-:S02]  /*3a70*/  LOP3.LUT P2, RZ, R31, UR6, RZ, 0xc, !PT ;  /* 0x000000061fff7c12 */ /* 0x000fc4000f840cff */
[----:B------:R-:W-:Y:S01]  /*3a80*/  LOP3.LUT R52, R113, R52, R59, 0xfe, !PT ;  /* 0x0000003471347212 */ /* 0x000fe200078efe3b */
[----:B------:R-:W-:Y:S01]  /*3a90*/  FFMA.FTZ R30, R30, R37, R29 ;  /* 0x000000251e1e7223 */ /* 0x000fe2000001001d */
[----:B------:R-:W-:Y:S02]  /*3aa0*/  FSEL R28, RZ, 1, P2 ;  /* 0x3f800000ff1c7808 */ /* 0x000fe40001000000 */
[----:B------:R-:W-:Y:S02]  /*3ab0*/  LOP3.LUT R52, R55, R112, R52, 0xfe, !PT ;  /* 0x0000007037347212 */ /* 0x000fe400078efe34 */
[----:B------:R-:W-:Y:S02]  /*3ac0*/  SEL R55, RZ, 0x20, P3 ;  /* 0x00000020ff377807 */ /* 0x000fe40001800000 */
[----:B------:R-:W-:Y:S01]  /*3ad0*/  LOP3.LUT P3, RZ, R12, UR6, RZ, 0xc, !PT ;  /* 0x000000060cff7c12 */ /* 0x000fe2000f860cff */
[----:B------:R-:W-:Y:S01]  /*3ae0*/  FFMA.FTZ R37, R31, R28, R30 ;  /* 0x0000001c1f257223 */ /* 0x000fe2000001001e */
[----:B------:R-:W-:Y:S01]  /*3af0*/  SEL R112, RZ, 0x40, P4 ;  /* 0x00000040ff707807 */ /* 0x000fe20002000000 */
[----:B------:R-:W5:Y:S01]  /*3b00*/  LDL.128 R28, [R1+0x1a0] ;  /* 0x0001a000011c7983 */ /* 0x000f620000100c00 */
[----:B------:R-:W-:-:S02]  /*3b10*/  LOP3.LUT P4, RZ, R13, UR6, RZ, 0xc, !PT ;  /* 0x000000060dff7c12 */ /* 0x000fc4000f880cff */
[----:B------:R-:W-:Y:S02]  /*3b20*/  FSEL R36, RZ, 1, P3 ;  /* 0x3f800000ff247808 */ /* 0x000fe40001800000 */
[----:B------:R-:W-:Y:S02]  /*3b30*/  SEL R59, RZ, 0x80, P5 ;  /* 0x00000080ff3b7807 */ /* 0x000fe40002800000 */
[----:B------:R-:W-:Y:S01]  /*3b40*/  LOP3.LUT P5, RZ, R14, UR6, RZ, 0xc, !PT ;  /* 0x000000060eff7c12 */ /* 0x000fe2000f8a0cff */
[----:B------:R-:W-:Y:S01]  /*3b50*/  FFMA.FTZ R36, R12, R36, R37 ;  /* 0x000000240c247223 */ /* 0x000fe20000010025 */
[----:B------:R-:W-:Y:S02]  /*3b60*/  FSEL R38, RZ, 1, P4 ;  /* 0x3f800000ff267808 */ /* 0x000fe40002000000 */
[----:B------:R-:W-:Y:S02]  /*3b70*/  LOP3.LUT R12, R115, R53, R52, 0xfe, !PT ;  /* 0x00000035730c7212 */ /* 0x000fe400078efe34 */
[----:B------:R-:W-:Y:S01]  /*3b80*/  SEL R113, RZ, 0x100, P6 ;  /* 0x00000100ff717807 */ /* 0x000fe20003000000 */
[----:B------:R-:W-:Y:S01]  /*3b90*/  FFMA.FTZ R13, R13, R38, R36 ;  /* 0x000000260d0d7223 */ /* 0x000fe20000010024 */
[----:B------:R-:W-:-:S02]  /*3ba0*/  FSEL R37, RZ, 1, P5 ;  /* 0x3f800000ff257808 */ /* 0x000fc40002800000 */
[----:B------:R-:W-:Y:S01]  /*3bb0*/  LOP3.LUT P6, RZ, R15, UR6, RZ, 0xc, !PT ;  /* 0x000000060fff7c12 */ /* 0x000fe2000f8c0cff */
[----:B------:R0:W-:Y:S01]  /*3bc0*/  STL [R1+0x200], R62 ;  /* 0x0002003e01007387 */ /* 0x0001e20000100800 */
[----:B------:R-:W-:Y:S01]  /*3bd0*/  LOP3.LUT R107, R107, R117, R12, 0xfe, !PT ;  /* 0x000000756b6b7212 */ /* 0x000fe200078efe0c */
[----:B------:R-:W-:Y:S01]  /*3be0*/  FFMA.FTZ R14, R14, R37, R13 ;  /* 0x000000250e0e7223 */ /* 0x000fe2000001000d */
[----:B------:R-:W-:Y:S01]  /*3bf0*/  FSEL R12, RZ, 1, P6 ;  /* 0x3f800000ff0c7808 */ /* 0x000fe20003000000 */
[----:B-1----:R1:W-:Y:S01]  /*3c00*/  STL [R1+0x200], R52 ;  /* 0x0002003401007387 */ /* 0x0023e20000100800 */
[----:B------:R-:W-:-:S03]  /*3c10*/  SEL R53, RZ, 0x800, P2 ;  /* 0x00000800ff357807 */ /* 0x000fc60001000000 */
[----:B------:R-:W5:Y:S01]  /*3c20*/  LDL.128 R36, [R1+0x1b0] ;  /* 0x0001b00001247983 */ /* 0x000f620000100c00 */
[----:B0-----:R-:W-:Y:S02]  /*3c30*/  SEL R62, RZ, 0x200, P0 ;  /* 0x00000200ff3e7807 */ /* 0x001fe40000000000 */
[----:B------:R-:W-:Y:S02]  /*3c40*/  LOP3.LUT P0, RZ, R4, UR6, RZ, 0xc, !PT ;  /* 0x0000000604ff7c12 */ /* 0x000fe4000f800cff */
[----:B-1----:R-:W-:Y:S01]  /*3c50*/  SEL R52, RZ, 0x400, P1 ;  /* 0x00000400ff347807 */ /* 0x002fe20000800000 */
[----:B------:R-:W-:Y:S01]  /*3c60*/  FFMA.FTZ R15, R15, R12, R14 ;  /* 0x0000000c0f0f7223 */ /* 0x000fe2000001000e */
[----:B------:R-:W-:Y:S02]  /*3c70*/  LOP3.LUT P1, RZ, R5, UR6, RZ, 0xc, !PT ;  /* 0x0000000605ff7c12 */ /* 0x000fe4000f820cff */
[----:B------:R-:W-:Y:S02]  /*3c80*/  FSEL R13, RZ, 1, P0 ;  /* 0x3f800000ff0d7808 */ /* 0x000fe40000000000 */
[----:B------:R-:W-:-:S02]  /*3c90*/  LOP3.LUT P2, RZ, R6, UR6, RZ, 0xc, !PT ;  /* 0x0000000606ff7c12 */ /* 0x000fc4000f840cff */
[----:B------:R-:W-:Y:S01]  /*3ca0*/  FSEL R12, RZ, 1, P1 ;  /* 0x3f800000ff0c7808 */ /* 0x000fe20000800000 */
[----:B------:R-:W-:Y:S01]  /*3cb0*/  FFMA.FTZ R4, R4, R13, R15 ;  /* 0x0000000d04047223 */ /* 0x000fe2000001000f */
[----:B------:R-:W-:Y:S02]  /*3cc0*/  LOP3.LUT R2, R122, R63, R2, 0xfe, !PT ;  /* 0x0000003f7a027212 */ /* 0x000fe400078efe02 */
[----:B------:R-:W-:Y:S01]  /*3cd0*/  LOP3.LUT R54, R116, R54, R107, 0xfe, !PT ;  /* 0x0000003674367212 */ /* 0x000fe200078efe6b */
[----:B------:R-:W-:Y:S01]  /*3ce0*/  FFMA.FTZ R5, R5, R12, R4 ;  /* 0x0000000c05057223 */ /* 0x000fe20000010004 */
[----:B------:R-:W-:Y:S02]  /*3cf0*/  FSEL R13, RZ, 1, P2 ;  /* 0x3f800000ff0d7808 */ /* 0x000fe40001000000 */
[----:B------:R-:W-:Y:S02]  /*3d00*/  SEL R107, RZ, 0x1000, P3 ;  /* 0x00001000ff6b7807 */ /* 0x000fe40001800000 */
[----:B------:R-:W-:Y:S01]  /*3d10*/  LOP3.LUT P3, RZ, R7, UR6, RZ, 0xc, !PT ;  /* 0x0000000607ff7c12 */ /* 0x000fe2000f860cff */
[----:B------:R-:W-:Y:S01]  /*3d20*/  FFMA.FTZ R6, R6, R13, R5 ;  /* 0x0000000d06067223 */ /* 0x000fe20000010005 */
[----:B------:R-:W-:Y:S01]  /*3d30*/  LOP3.LUT R57, R58, R57, R2, 0xfe, !PT ;  /* 0x000000393a397212 */ /* 0x000fe200078efe02 */
[----:B------:R-:W5:Y:S01]  /*3d40*/  LDL.128 R12, [R1+0x1c0] ;  /* 0x0001c000010c7983 */ /* 0x000f620000100c00 */
[----:B------:R-:W-:-:S02]  /*3d50*/  SEL R115, RZ, 0x2000, P4 ;  /* 0x00002000ff737807 */ /* 0x000fc40002000000 */
[----:B------:R-:W-:Y:S02]  /*3d60*/  LOP3.LUT P4, RZ, R16, UR6, RZ, 0xc, !PT ;  /* 0x0000000610ff7c12 */ /* 0x000fe4000f880cff */
[----:B------:R-:W-:Y:S02]  /*3d70*/  FSEL R5, RZ, 1, P3 ;  /* 0x3f800000ff057808 */ /* 0x000fe40001800000 */
[----:B------:R-:W-:Y:S02]  /*3d80*/  LOP3.LUT R55, R55, R56, R57, 0xfe, !PT ;  /* 0x0000003837377212 */ /* 0x000fe400078efe39 */
[----:B------:R-:W-:Y:S01]  /*3d90*/  SEL R2, RZ, 0x4000, P5 ;  /* 0x00004000ff027807 */ /* 0x000fe20002800000 */
[----:B------:R-:W-:Y:S01]  /*3da0*/  FFMA.FTZ R7, R7, R5, R6 ;  /* 0x0000000507077223 */ /* 0x000fe20000010006 */
[----:B------:R-:W-:Y:S02]  /*3db0*/  LOP3.LUT P5, RZ, R17, UR6, RZ, 0xc, !PT ;  /* 0x0000000611ff7c12 */ /* 0x000fe4000f8a0cff */
        /* <DEDUP_REMOVED lines=24> */
[----:B------:R-:W-:Y:S01]  /*3f40*/  SEL R63, RZ, 0x100000, P4 ;  /* 0x00100000ff3f7807 */ /* 0x000fe20002000000 */
[----:B------:R-:W-:Y:S01]  /*3f50*/  FFMA.FTZ R9, R9, R16, R8 ;  /* 0x0000001009097223 */ /* 0x000fe20000010008 */
[----:B------:R-:W-:Y:S01]  /*3f60*/  LOP3.LUT P4, RZ, R11, UR6, RZ, 0xc, !PT ;  /* 0x000000060bff7c12 */ /* 0x000fe2000f880cff */
[----:B------:R0:W-:Y:S01]  /*3f70*/  STL [R1+0x200], R54 ;  /* 0x0002003601007387 */ /* 0x0001e20000100800 */
[----:B------:R-:W-:-:S02]  /*3f80*/  FSEL R8, RZ, 1, P3 ;  /* 0x3f800000ff087808 */ /* 0x000fc40001800000 */
[----:B------:R-:W-:Y:S01]  /*3f90*/  LOP3.LUT R111, R118, R111, R54, 0xfe, !PT ;  /* 0x0000006f766f7212 */ /* 0x000fe200078efe36 */
[----:B------:R-:W5:Y:S01]  /*3fa0*/  LDL.128 R16, [R1+0x1e0] ;  /* 0x0001e00001107983 */ /* 0x000f620000100c00 */
[----:B------:R-:W-:Y:S01]  /*3fb0*/  FSEL R58, RZ, 1, P4 ;  /* 0x3f800000ff3a7808 */ /* 0x000fe20002000000 */
[----:B------:R-:W-:Y:S01]  /*3fc0*/  FFMA.FTZ R8, R10, R8, R9 ;  /* 0x000000080a087223 */ /* 0x000fe20000010009 */
[----:B0-----:R-:W-:Y:S02]  /*3fd0*/  SEL R54, RZ, 0x200000, P5 ;  /* 0x00200000ff367807 */ /* 0x001fe40002800000 */
[----:B------:R-:W-:Y:S01]  /*3fe0*/  LOP3.LUT P5, RZ, R20, UR6, RZ, 0xc, !PT ;  /* 0x0000000614ff7c12 */ /* 0x000fe2000f8a0cff */
[----:B------:R-:W-:-:S03]  /*3ff0*/  FFMA.FTZ R11, R11, R58, R8 ;  /* 0x0000003a0b0b7223 */ /* 0x000fc60000010008 */
[----:B------:R-:W-:-:S05]  /*4000*/  FSEL R9, RZ, 1, P5 ;  /* 0x3f800000ff097808 */ /* 0x000fca0002800000 */
[----:B------:R-:W-:Y:S02]  /*4010*/  FFMA.FTZ R58, R20, R9, R11 ;  /* 0x00000009143a7223 */ /* 0x000fe4000001000b */
[----:B------:R-:W5:Y:S01]  /*4020*/  LDL.128 R8, [R1+0x1f0] ;  /* 0x0001f00001087983 */ /* 0x000f620000100c00 */
[----:B------:R-:W-:-:S04]  /*4030*/  LOP3.LUT R62, R62, R113, R112, 0xfe, !PT ;  /* 0x000000713e3e7212 */ /* 0x000fc800078efe70 */
[----:B------:R-:W-:Y:S02]  /*4040*/  LOP3.LUT R52, R53, R52, R62, 0xfe, !PT ;  /* 0x0000003435347212 */ /* 0x000fe400078efe3e */
[----:B------:R-:W-:Y:S02]  /*4050*/  SEL R53, RZ, 0x400000, P6 ;  /* 0x00400000ff357807 */ /* 0x000fe40003000000 */
[----:B------:R-:W-:Y:S02]  /*4060*/  LOP3.LUT P6, RZ, R21, UR6, RZ, 0xc, !PT ;  /* 0x0000000615ff7c12 */ /* 0x000fe4000f8c0cff */
[----:B------:R-:W-:Y:S02]  /*4070*/  LOP3.LUT R107, R115, R107, R52, 0xfe, !PT ;  /* 0x0000006b736b7212 */ /* 0x000fe400078efe34 */
[----:B------:R-:W-:Y:S02]  /*4080*/  FSEL R52, RZ, 1, P6 ;  /* 0x3f800000ff347808 */ /* 0x000fe40003000000 */
[----:B------:R-:W-:-:S02]  /*4090*/  SEL R20, RZ, 0x800000, P0 ;  /* 0x00800000ff147807 */ /* 0x000fc40000000000 */
[----:B------:R-:W-:Y:S02]  /*40a0*/  LOP3.LUT R3, R110, R3, R111, 0xfe, !PT ;  /* 0x000000036e037212 */ /* 0x000fe400078efe6f */
[----:B------:R-:W-:Y:S02]  /*40b0*/  LOP3.LUT P0, RZ, R22, UR6, RZ, 0xc, !PT ;  /* 0x0000000616ff7c12 */ /* 0x000fe4000f800cff */
[----:B------:R-:W-:Y:S01]  /*40c0*/  LOP3.LUT R2, R55, R2, R107, 0xfe, !PT ;  /* 0x0000000237027212 */ /* 0x000fe200078efe6b */
[----:B------:R-:W-:Y:S01]  /*40d0*/  FFMA.FTZ R55, R21, R52, R58 ;  /* 0x0000003415377223 */ /* 0x000fe2000001003a */
[----:B------:R-:W-:Y:S02]  /*40e0*/  LOP3.LUT R3, R119, R120, R3, 0xfe, !PT ;  /* 0x0000007877037212 */ /* 0x000fe400078efe03 */
[----:B------:R-:W-:Y:S02]  /*40f0*/  FSEL R52, RZ, 1, P0 ;  /* 0x3f800000ff347808 */ /* 0x000fe40000000000 */
[----:B------:R-:W-:-:S02]  /*4100*/  SEL R21, RZ, 0x1000000, P1 ;  /* 0x01000000ff157807 */ /* 0x000fc40000800000 */
[----:B------:R-:W-:Y:S01]  /*4110*/  LOP3.LUT P1, RZ, R23, UR6, RZ, 0xc, !PT ;  /* 0x0000000617ff7c12 */ /* 0x000fe2000f820cff */
[----:B------:R-:W-:Y:S01]  /*4120*/  FFMA.FTZ R52, R22, R52, R55 ;  /* 0x0000003416347223 */ /* 0x000fe20000010037 */
[----:B------:R-:W-:Y:S02]  /*4130*/  LOP3.LUT R60, R61, R60, R3, 0xfe, !PT ;  /* 0x0000003c3d3c7212 */ /* 0x000fe400078efe03 */
[----:B------:R-:W-:Y:S02]  /*4140*/  FSEL R3, RZ, 1, P1 ;  /* 0x3f800000ff037808 */ /* 0x000fe40000800000 */
[----:B------:R-:W-:Y:S02]  /*4150*/  SEL R55, RZ, 0x2000000, P2 ;  /* 0x02000000ff377807 */ /* 0x000fe40001000000 */
[----:B--2---:R-:W-:Y:S02]  /*4160*/  LOP3.LUT P2, RZ, R68, UR6, RZ, 0xc, !PT ;  /* 0x0000000644ff7c12 */ /* 0x004fe4000f840cff */
[----:B------:R-:W-:Y:S01]  /*4170*/  LOP3.LUT R57, R57, R105, R2, 0xfe, !PT ;  /* 0x0000006939397212 */ /* 0x000fe200078efe02 */
[----:B------:R-:W-:Y:S01]  /*4180*/  FFMA.FTZ R23, R23, R3, R52 ;  /* 0x0000000317177223 */ /* 0x000fe20000010034 */
[----:B------:R-:W-:-:S02]  /*4190*/  FSEL R3, RZ, 1, P2 ;  /* 0x3f800000ff037808 */ /* 0x000fc40001000000 */
[----:B------:R-:W-:Y:S02]  /*41a0*/  LOP3.LUT R56, R59, R56, R57, 0xfe, !PT ;  /* 0x000000383b387212 */ /* 0x000fe400078efe39 */
[----:B------:R-:W-:Y:S02]  /*41b0*/  SEL R22, RZ, 0x4000000, P3 ;  /* 0x04000000ff167807 */ /* 0x000fe40001800000 */
[----:B------:R-:W-:Y:S01]  /*41c0*/  LOP3.LUT P3, RZ, R69, UR6, RZ, 0xc, !PT ;  /* 0x0000000645ff7c12 */ /* 0x000fe2000f860cff */
[----:B------:R-:W-:Y:S01]  /*41d0*/  FFMA.FTZ R68, R68, R3, R23 ;  /* 0x0000000344447223 */ /* 0x000fe20000010017 */
[----:B------:R-:W-:Y:S02]  /*41e0*/  LOP3.LUT R54, R54, R63, R56, 0xfe, !PT ;  /* 0x0000003f36367212 */ /* 0x000fe400078efe38 */
[----:B------:R-:W-:Y:S02]  /*41f0*/  SEL R52, RZ, 0x1, P2 ;  /* 0x00000001ff347807 */ /* 0x000fe40001000000 */
[----:B------:R-:W-:-:S02]  /*4200*/  FSEL R3, RZ, 1, P3 ;  /* 0x3f800000ff037808 */ /* 0x000fc40001800000 */
[----:B------:R-:W-:Y:S02]  /*4210*/  LOP3.LUT P2, RZ, R70, UR6, RZ, 0xc, !PT ;  /* 0x0000000646ff7c12 */ /* 0x000fe4000f840cff */
[----:B------:R-:W-:Y:S01]  /*4220*/  LOP3.LUT R20, R20, R53, R54, 0xfe, !PT ;  /* 0x0000003514147212 */ /* 0x000fe200078efe36 */
[----:B------:R-:W-:Y:S01]  /*4230*/  FFMA.FTZ R3, R69, R3, R68 ;  /* 0x0000000345037223 */ /* 0x000fe20000010044 */
[----:B------:R-:W-:Y:S02]  /*4240*/  FSEL R53, RZ, 1, P2 ;  /* 0x3f800000ff357808 */ /* 0x000fe40001000000 */
[----:B------:R-:W-:Y:S01]  /*4250*/  SEL R23, RZ, 0x2, P3 ;  /* 0x00000002ff177807 */ /* 0x000fe20001800000 */
[----:B------:R-:W-:Y:S01]  /*4260*/  STL [R1+0x204], R112 ;  /* 0x0002047001007387 */ /* 0x000fe20000100800 */
[----:B------:R-:W-:Y:S01]  /*4270*/  LOP3.LUT P3, RZ, R71, UR6, RZ, 0xc, !PT ;  /* 0x0000000647ff7c12 */ /* 0x000fe2000f860cff */
[----:B------:R-:W-:Y:S02]  /*4280*/  FFMA.FTZ R70, R70, R53, R3 ;  /* 0x0000003546467223 */ /* 0x000fe40000010003 */
[----:B------:R0:W-:Y:S01]  /*4290*/  STL [R1+0x204], R2 ;  /* 0x0002040201007387 */ /* 0x0001e20000100800 */
[----:B------:R-:W-:-:S02]  /*42a0*/  FSEL R3, RZ, 1, P3 ;  /* 0x3f800000ff037808 */ /* 0x000fc40001800000 */
[----:B------:R-:W-:Y:S02]  /*42b0*/  LOP3.LUT R23, R23, R52, R109, 0xfe, !PT ;  /* 0x0000003417177212 */ /* 0x000fe400078efe6d */
[----:B------:R-:W-:Y:S02]  /*42c0*/  SEL R52, RZ, 0x8, P3 ;  /* 0x00000008ff347807 */ /* 0x000fe40001800000 */
[----:B0-----:R-:W-:Y:S02]  /*42d0*/  SEL R2, RZ, 0x4, P2 ;  /* 0x00000004ff027807 */ /* 0x001fe40001000000 */
[----:B---3--:R-:W-:Y:S01]  /*42e0*/  LOP3.LUT P2, RZ, R24, UR6, RZ, 0xc, !PT ;  /* 0x0000000618ff7c12 */ /* 0x008fe2000f840cff */
[----:B------:R-:W-:Y:S01]  /*42f0*/  FFMA.FTZ R3, R71, R3, R70 ;  /* 0x0000000347037223 */ /* 0x000fe20000010046 */
[----:B------:R-:W-:Y:S02]  /*4300*/  LOP3.LUT P3, RZ, R25, UR6, RZ, 0xc, !PT ;  /* 0x0000000619ff7c12 */ /* 0x000fe4000f860cff */
[----:B------:R-:W-:-:S02]  /*4310*/  FSEL R53, RZ, 1, P2 ;  /* 0x3f800000ff357808 */ /* 0x000fc40001000000 */
[----:B------:R-:W-:Y:S02]  /*4320*/  LOP3.LUT R23, R52, R2, R23, 0xfe, !PT ;  /* 0x0000000234177212 */ /* 0x000fe400078efe17 */
[----:B------:R-:W-:Y:S01]  /*4330*/  SEL R2, RZ, 0x8000000, P4 ;  /* 0x08000000ff027807 */ /* 0x000fe20002000000 */
[----:B------:R-:W-:Y:S01]  /*4340*/  FFMA.FTZ R24, R24, R53, R3 ;  /* 0x0000003518187223 */ /* 0x000fe20000010003 */
[----:B------:R-:W-:Y:S02]  /*4350*/  LOP3.LUT P4, RZ, R26, UR6, RZ, 0xc, !PT ;  /* 0x000000061aff7c12 */ /* 0x000fe4000f880cff */
[----:B------:R-:W-:Y:S02]  /*4360*/  FSEL R52, RZ, 1, P3 ;  /* 0x3f800000ff347808 */ /* 0x000fe40001800000 */
[----:B------:R-:W-:Y:S02]  /*4370*/  LOP3.LUT R21, R55, R21, R20, 0xfe, !PT ;  /* 0x0000001537157212 */ /* 0x000fe400078efe14 */
[----:B------:R-:W-:Y:S01]  /*4380*/  SEL R3, RZ, 0x20, P3 ;  /* 0x00000020ff037807 */ /* 0x000fe20001800000 */
[----:B------:R0:W-:Y:S01]  /*4390*/  STL [R1+0x204], R20 ;  /* 0x0002041401007387 */ /* 0x0001e20000100800 */
[----:B------:R-:W-:Y:S01]  /*43a0*/  FSEL R53, RZ, 1, P4 ;  /* 0x3f800000ff357808 */ /* 0x000fe20002000000 */
[----:B------:R-:W-:Y:S01]  /*43b0*/  FFMA.FTZ R25, R25, R52, R24 ;  /* 0x0000003419197223 */ /* 0x000fe20000010018 */
[----:B------:R-:W-:-:S02]  /*43c0*/  LOP3.LUT P3, RZ, R27, UR6, RZ, 0xc, !PT ;  /* 0x000000061bff7c12 */ /* 0x000fc4000f860cff */
[----:B------:R-:W-:Y:S01]  /*43d0*/  LOP3.LUT R2, R2, R22, R21, 0xfe, !PT ;  /* 0x0000001602027212 */ /* 0x000fe200078efe15 */
[----:B------:R-:W-:Y:S01]  /*43e0*/  FFMA.FTZ R26, R26, R53, R25 ;  /* 0x000000351a1a7223 */ /* 0x000fe20000010019 */
[----:B------:R-:W-:Y:S02]  /*43f0*/  FSEL R21, RZ, 1, P3 ;  /* 0x3f800000ff157808 */ /* 0x000fe40001800000 */
[----:B0-----:R-:W-:Y:S02]  /*4400*/  SEL R20, RZ, 0x10, P2 ;  /* 0x00000010ff147807 */ /* 0x001fe40001000000 */
[----:B----4-:R-:W-:Y:S02]  /*4410*/  LOP3.LUT P2, RZ, R72, UR6, RZ, 0xc, !PT ;  /* 0x0000000648ff7c12 */ /* 0x010fe4000f840cff */
[----:B------:R-:W-:Y:S02]  /*4420*/  LOP3.LUT R20, R3, R20, R23, 0xfe, !PT ;  /* 0x0000001403147212 */ /* 0x000fe400078efe17 */
[----:B------:R-:W-:-:S02]  /*4430*/  SEL R3, RZ, 0x40, P4 ;  /* 0x00000040ff037807 */ /* 0x000fc40002000000 */
[----:B------:R-:W-:Y:S01]  /*4440*/  SEL R22, RZ, 0x80, P3 ;  /* 0x00000080ff167807 */ /* 0x000fe20001800000 */
[----:B------:R-:W-:Y:S01]  /*4450*/  FFMA.FTZ R21, R27, R21, R26 ;  /* 0x000000151b157223 */ /* 0x000fe2000001001a */
[----:B------:R-:W-:Y:S02]  /*4460*/  LOP3.LUT P4, RZ, R73, UR6, RZ, 0xc, !PT ;  /* 0x0000000649ff7c12 */ /* 0x000fe4000f880cff */
[----:B------:R-:W-:Y:S02]  /*4470*/  FSEL R23, RZ, 1, P2 ;  /* 0x3f800000ff177808 */ /* 0x000fe40001000000 */
[----:B------:R-:W-:Y:S02]  /*4480*/  LOP3.LUT R20, R22, R3, R20, 0xfe, !PT ;  /* 0x0000000316147212 */ /* 0x000fe400078efe14 */
[----:B------:R-:W-:Y:S01]  /*4490*/  LOP3.LUT P3, RZ, R74, UR6, RZ, 0xc, !PT ;  /* 0x000000064aff7c12 */ /* 0x000fe2000f860cff */
[----:B------:R-:W-:Y:S01]  /*44a0*/  FFMA.FTZ R72, R72, R23, R21 ;  /* 0x0000001748487223 */ /* 0x000fe20000010015 */
[----:B------:R-:W-:-:S02]  /*44b0*/  FSEL R22, RZ, 1, P4 ;  /* 0x3f800000ff167808 */ /* 0x000fc40002000000 */
[----:B------:R-:W-:Y:S02]  /*44c0*/  SEL R3, RZ, 0x10000000, P5 ;  /* 0x10000000ff037807 */ /* 0x000fe40002800000 */
[----:B------:R-:W-:Y:S01]  /*44d0*/  LOP3.LUT P5, RZ, R75, UR6, RZ, 0xc, !PT ;  /* 0x000000064bff7c12 */ /* 0x000fe2000f8a0cff */
[----:B------:R-:W-:Y:S01]  /*44e0*/  FFMA.FTZ R73, R73, R22, R72 ;  /* 0x0000001649497223 */ /* 0x000fe20000010048 */
[----:B------:R-:W-:Y:S02]  /*44f0*/  FSEL R23, RZ, 1, P3 ;  /* 0x3f800000ff177808 */ /* 0x000fe40001800000 */
[----:B------:R-:W-:Y:S02]  /*4500*/  SEL R21, RZ, 0x20000000, P6 ;  /* 0x20000000ff157807 */ /* 0x000fe40003000000 */
[----:B-----5:R-:W-:Y:S01]  /*4510*/  LOP3.LUT P6, RZ, R76, UR6, RZ, 0xc, !PT ;  /* 0x000000064cff7c12 */ /* 0x020fe2000f8c0cff */
[----:B------:R-:W-:Y:S01]  /*4520*/  FFMA.FTZ R74, R74, R23, R73 ;  /* 0x000000174a4a7223 */ /* 0x000fe20000010049 */
        /* <DEDUP_REMOVED lines=17> */
[----:B------:R-:W-:Y:S02]  /*4640*/  LOP3.LUT P5, RZ, R80, UR6, RZ, 0xc, !PT ;  /* 0x0000000650ff7c12 */ /* 0x000fe4000f8a0cff */
[----:B------:R-:W-:Y:S02]  /*4650*/  LOP3.LUT R2, R21, R3, R2, 0xfe, !PT ;  /* 0x0000000315027212 */ /* 0x000fe400078efe02 */
[----:B------:R-:W-:Y:S02]  /*4660*/  LOP3.LUT R22, R23, R25, R22, 0xfe, !PT ;  /* 0x0000001917167212 */ /* 0x000fe400078efe16 */
[----:B------:R-:W-:Y:S01]  /*4670*/  SEL R3, RZ, 0x40000000, P0 ;  /* 0x40000000ff037807 */ /* 0x000fe20000000000 */
[----:B------:R-:W-:Y:S01]  /*4680*/  FFMA.FTZ R79, R79, R24, R78 ;  /* 0x000000184f4f7223 */ /* 0x000fe2000001004e */
[----:B------:R-:W-:Y:S02]  /*4690*/  LOP3.LUT P0, RZ, R81, UR6, RZ, 0xc, !PT ;  /* 0x0000000651ff7c12 */ /* 0x000fe4000f800cff */
[----:B------:R-:W-:-:S02]  /*46a0*/  FSEL R25, RZ, 1, P5 ;  /* 0x3f800000ff197808 */ /* 0x000fc40002800000 */
[----:B------:R-:W-:Y:S02]  /*46b0*/  SEL R23, RZ, 0x1000, P6 ;  /* 0x00001000ff177807 */ /* 0x000fe40003000000 */
[----:B------:R-:W-:Y:S01]  /*46c0*/  SEL R24, RZ, 0x2000, P2 ;  /* 0x00002000ff187807 */ /* 0x000fe20001000000 */
[----:B------:R-:W-:Y:S01]  /*46d0*/  FFMA.FTZ R80, R80, R25, R79 ;  /* 0x0000001950507223 */ /* 0x000fe2000001004f */
[----:B------:R-:W-:Y:S02]  /*46e0*/  FSEL R26, RZ, 1, P0 ;  /* 0x3f800000ff1a7808 */ /* 0x000fe40000000000 */
[----:B------:R-:W-:Y:S02]  /*46f0*/  LOP3.LUT P2, RZ, R82, UR6, RZ, 0xc, !PT ;  /* 0x0000000652ff7c12 */ /* 0x000fe4000f840cff */
[----:B------:R-:W-:Y:S02]  /*4700*/  SEL R21, RZ, 0x80000000, P1 ;  /* 0x80000000ff157807 */ /* 0x000fe40000800000 */
[----:B------:R-:W-:Y:S01]  /*4710*/  LOP3.LUT R22, R24, R23, R22, 0xfe, !PT ;  /* 0x0000001718167212 */ /* 0x000fe200078efe16 */
[----:B------:R-:W-:Y:S01]  /*4720*/  FFMA.FTZ R81, R81, R26, R80 ;  /* 0x0000001a51517223 */ /* 0x000fe20000010050 */
[----:B------:R-:W-:-:S02]  /*4730*/  LOP3.LUT P1, RZ, R83, UR6, RZ, 0xc, !PT ;  /* 0x0000000653ff7c12 */ /* 0x000fc4000f820cff */
[----:B------:R-:W-:Y:S02]  /*4740*/  FSEL R23, RZ, 1, P2 ;  /* 0x3f800000ff177808 */ /* 0x000fe40001000000 */
[----:B------:R-:W-:Y:S02]  /*4750*/  LOP3.LUT R2, R21, R3, R2, 0xfe, !PT ;  /* 0x0000000315027212 */ /* 0x000fe400078efe02 */
        /* <DEDUP_REMOVED lines=8> */
[----:B------:R-:W-:Y:S02]  /*47e0*/  LOP3.LUT R22, R21, R3, R22, 0xfe, !PT ;  /* 0x0000000315167212 */ /* 0x000fe400078efe16 */
[----:B------:R-:W-:Y:S01]  /*47f0*/  SEL R21, RZ, 0x20000, P0 ;  /* 0x00020000ff157807 */ /* 0x000fe20000000000 */
[----:B------:R-:W-:Y:S01]  /*4800*/  FFMA.FTZ R48, R48, R23, R83 ;  /* 0x0000001730307223 */ /* 0x000fe20000010053 */
[----:B------:R-:W-:Y:S02]  /*4810*/  FSEL R24, RZ, 1, P3 ;  /* 0x3f800000ff187808 */ /* 0x000fe40001800000 */
[----:B------:R-:W-:-:S02]  /*4820*/  LOP3.LUT P0, RZ, R50, UR6, RZ, 0xc, !PT ;  /* 0x0000000632ff7c12 */ /* 0x000fc4000f800cff */
[----:B------:R-:W-:Y:S01]  /*4830*/  SEL R3, RZ, 0x10000, P5 ;  /* 0x00010000ff037807 */ /* 0x000fe20002800000 */
[----:B------:R-:W-:Y:S01]  /*4840*/  FFMA.FTZ R49, R49, R24, R48 ;  /* 0x0000001831317223 */ /* 0x000fe20000010030 */
[----:B------:R-:W-:Y:S02]  /*4850*/  LOP3.LUT P5, RZ, R51, UR6, RZ, 0xc, !PT ;  /* 0x0000000633ff7c12 */ /* 0x000fe4000f8a0cff */
[----:B------:R-:W-:Y:S02]  /*4860*/  FSEL R23, RZ, 1, P0 ;  /* 0x3f800000ff177808 */ /* 0x000fe40000000000 */
[----:B------:R-:W-:Y:S02]  /*4870*/  LOP3.LUT R3, R21, R3, R22, 0xfe, !PT ;  /* 0x0000000315037212 */ /* 0x000fe400078efe16 */
[----:B------:R-:W-:Y:S01]  /*4880*/  SEL R21, RZ, 0x80000, P1 ;  /* 0x00080000ff157807 */ /* 0x000fe20000800000 */
[----:B------:R-:W-:Y:S01]  /*4890*/  FFMA.FTZ R50, R50, R23, R49 ;  /* 0x0000001732327223 */ /* 0x000fe20000010031 */
[----:B------:R-:W-:-:S02]  /*48a0*/  LOP3.LUT P1, RZ, R44, UR6, RZ, 0xc, !PT ;  /* 0x000000062cff7c12 */ /* 0x000fc4000f820cff */
[----:B------:R-:W-:Y:S02]  /*48b0*/  FSEL R25, RZ, 1, P5 ;  /* 0x3f800000ff197808 */ /* 0x000fe40002800000 */
[----:B------:R-:W-:Y:S01]  /*48c0*/  SEL R24, RZ, 0x40000, P2 ;  /* 0x00040000ff187807 */ /* 0x000fe20001000000 */
[----:B------:R0:W-:Y:S01]  /*48d0*/  STL [R1+0x204], R2 ;  /* 0x0002040201007387 */ /* 0x0001e20000100800 */
[----:B------:R-:W-:Y:S01]  /*48e0*/  LOP3.LUT P2, RZ, R45, UR6, RZ, 0xc, !PT ;  /* 0x000000062dff7c12 */ /* 0x000fe2000f840cff */
[----:B------:R-:W-:Y:S01]  /*48f0*/  FFMA.FTZ R25, R51, R25, R50 ;  /* 0x0000001933197223 */ /* 0x000fe20000010032 */
[----:B------:R-:W-:Y:S02]  /*4900*/  FSEL R23, RZ, 1, P1 ;  /* 0x3f800000ff177808 */ /* 0x000fe40000800000 */
[----:B0-----:R-:W-:Y:S02]  /*4910*/  LOP3.LUT R2, R21, R24, R3, 0xfe, !PT ;  /* 0x0000001815027212 */ /* 0x001fe400078efe03 */
[----:B------:R-:W-:Y:S01]  /*4920*/  SEL R3, RZ, 0x100000, P4 ;  /* 0x00100000ff037807 */ /* 0x000fe20002000000 */
[----:B------:R-:W-:Y:S01]  /*4930*/  FFMA.FTZ R44, R44, R23, R25 ;  /* 0x000000172c2c7223 */ /* 0x000fe20000010019 */
[----:B------:R-:W-:-:S02]  /*4940*/  FSEL R24, RZ, 1, P2 ;  /* 0x3f800000ff187808 */ /* 0x000fc40001000000 */
[----:B------:R-:W-:Y:S02]  /*4950*/  LOP3.LUT P4, RZ, R46, UR6, RZ, 0xc, !PT ;  /* 0x000000062eff7c12 */ /* 0x000fe4000f880cff */
[----:B------:R-:W-:Y:S01]  /*4960*/  SEL R21, RZ, 0x200000, P3 ;  /* 0x00200000ff157807 */ /* 0x000fe20001800000 */
[----:B------:R-:W-:Y:S01]  /*4970*/  FFMA.FTZ R45, R45, R24, R44 ;  /* 0x000000182d2d7223 */ /* 0x000fe2000001002c */
[----:B------:R-:W-:Y:S02]  /*4980*/  LOP3.LUT P3, RZ, R47, UR6, RZ, 0xc, !PT ;  /* 0x000000062fff7c12 */ /* 0x000fe4000f860cff */
[----:B------:R-:W-:Y:S02]  /*4990*/  FSEL R23, RZ, 1, P4 ;  /* 0x3f800000ff177808 */ /* 0x000fe40002000000 */
        /* <DEDUP_REMOVED lines=10> */
[----:B------:R-:W-:Y:S02]  /*4a40*/  FSEL R23, RZ, 1, P0 ;  /* 0x3f800000ff177808 */ /* 0x000fe40000000000 */
[----:B------:R-:W-:Y:S01]  /*4a50*/  SEL R3, RZ, 0x1000000, P1 ;  /* 0x01000000ff037807 */ /* 0x000fe20000800000 */
[----:B------:R-:W-:Y:S01]  /*4a60*/  FFMA.FTZ R64, R64, R21, R47 ;  /* 0x0000001540407223 */ /* 0x000fe2000001002f */
[----:B------:R-:W-:Y:S01]  /*4a70*/  LOP3.LUT P1, RZ, R66, UR6, RZ, 0xc, !PT ;  /* 0x0000000642ff7c12 */ /* 0x000fe2000f820cff */
[----:B------:R0:W-:Y:S02]  /*4a80*/  STL [R1+0x208], R20 ;  /* 0x0002081401007387 */ /* 0x0001e40000100800 */
[----:B------:R-:W-:Y:S01]  /*4a90*/  FFMA.FTZ R65, R65, R23, R64 ;  /* 0x0000001741417223 */ /* 0x000fe20000010040 */
[----:B------:R-:W-:Y:S02]  /*4aa0*/  FSEL R23, RZ, 1, P1 ;  /* 0x3f800000ff177808 */ /* 0x000fe40000800000 */
[----:B0-----:R-:W-:-:S02]  /*4ab0*/  SEL R20, RZ, 0x2000000, P2 ;  /* 0x02000000ff147807 */ /* 0x001fc40001000000 */
[----:B------:R-:W-:Y:S02]  /*4ac0*/  LOP3.LUT P2, RZ, R67, UR6, RZ, 0xc, !PT ;  /* 0x0000000643ff7c12 */ /* 0x000fe4000f840cff */
[----:B------:R-:W-:Y:S02]  /*4ad0*/  LOP3.LUT R3, R20, R3, R2, 0xfe, !PT ;  /* 0x0000000314037212 */ /* 0x000fe400078efe02 */
[----:B------:R-:W-:Y:S01]  /*4ae0*/  SEL R20, RZ, 0x4000000, P4 ;  /* 0x04000000ff147807 */ /* 0x000fe20002000000 */
[----:B------:R-:W-:Y:S01]  /*4af0*/  FFMA.FTZ R66, R66, R23, R65 ;  /* 0x0000001742427223 */ /* 0x000fe20000010041 */
[----:B------:R-:W-:Y:S02]  /*4b00*/  LOP3.LUT P4, RZ, R40, UR6, RZ, 0xc, !PT ;  /* 0x0000000628ff7c12 */ /* 0x000fe4000f880cff */
[----:B------:R-:W-:Y:S02]  /*4b10*/  FSEL R24, RZ, 1, P2 ;  /* 0x3f800000ff187808 */ /* 0x000fe40001000000 */
[----:B------:R-:W-:Y:S01]  /*4b20*/  SEL R21, RZ, 0x8000000, P3 ;  /* 0x08000000ff157807 */ /* 0x000fe20001800000 */
[----:B------:R0:W-:Y:S01]  /*4b30*/  STL [R1+0x208], R22 ;  /* 0x0002081601007387 */ /* 0x0001e20000100800 */
[----:B------:R-:W-:Y:S01]  /*4b40*/  LOP3.LUT P3, RZ, R41, UR6, RZ, 0xc, !PT ;  /* 0x0000000629ff7c12 */ /* 0x000fe2000f860cff */
[----:B------:R-:W-:Y:S01]  /*4b50*/  FFMA.FTZ R67, R67, R24, R66 ;  /* 0x0000001843437223 */ /* 0x000fe20000010042 */
[----:B------:R-:W-:-:S02]  /*4b60*/  LOP3.LUT R3, R21, R20, R3, 0xfe, !PT ;  /* 0x0000001415037212 */ /* 0x000fc400078efe03 */
[----:B------:R-:W-:Y:S02]  /*4b70*/  SEL R20, RZ, 0x10000000, P5 ;  /* 0x10000000ff147807 */ /* 0x000fe40002800000 */
[----:B------:R-:W-:Y:S02]  /*4b80*/  SEL R21, RZ, 0x20000000, P0 ;  /* 0x20000000ff157807 */ /* 0x000fe40000000000 */
[----:B0-----:R-:W-:Y:S02]  /*4b90*/  FSEL R22, RZ, 1, P4 ;  /* 0x3f800000ff167808 */ /* 0x001fe40002000000 */
[----:B------:R-:W-:Y:S02]  /*4ba0*/  FSEL R23, RZ, 1, P3 ;  /* 0x3f800000ff177808 */ /* 0x000fe40001800000 */
[----:B------:R-:W-:Y:S01]  /*4bb0*/  LOP3.LUT P0, RZ, R42, UR6, RZ, 0xc, !PT ;  /* 0x000000062aff7c12 */ /* 0x000fe2000f800cff */
[----:B------:R-:W-:Y:S01]  /*4bc0*/  FFMA.FTZ R22, R40, R22, R67 ;  /* 0x0000001628167223 */ /* 0x000fe20000010043 */
[----:B------:R-:W-:-:S02]  /*4bd0*/  LOP3.LUT R3, R21, R20, R3, 0xfe, !PT ;  /* 0x0000001415037212 */ /* 0x000fc400078efe03 */
[----:B------:R-:W-:Y:S01]  /*4be0*/  SEL R20, RZ, 0x40000000, P1 ;  /* 0x40000000ff147807 */ /* 0x000fe20000800000 */
[----:B------:R-:W-:Y:S01]  /*4bf0*/  FFMA.FTZ R41, R41, R23, R22 ;  /* 0x0000001729297223 */ /* 0x000fe20000010016 */
[----:B------:R-:W-:Y:S02]  /*4c00*/  SEL R21, RZ, 0x80000000, P2 ;  /* 0x80000000ff157807 */ /* 0x000fe40001000000 */
[----:B------:R-:W-:Y:S02]  /*4c10*/  FSEL R24, RZ, 1, P0 ;  /* 0x3f800000ff187808 */ /* 0x000fe40000000000 */
[----:B------:R-:W-:Y:S01]  /*4c20*/  LOP3.LUT P1, RZ, R43, UR6, RZ, 0xc, !PT ;  /* 0x000000062bff7c12 */ /* 0x000fe2000f820cff */
[----:B------:R0:W-:Y:S01]  /*4c30*/  STL [R1+0x208], R2 ;  /* 0x0002080201007387 */ /* 0x0001e20000100800 */
[----:B------:R-:W-:Y:S01]  /*4c40*/  SEL R22, RZ, 0x1, P4 ;  /* 0x00000001ff167807 */ /* 0x000fe20002000000 */
[----:B------:R-:W-:Y:S01]  /*4c50*/  FFMA.FTZ R24, R42, R24, R41 ;  /* 0x000000182a187223 */ /* 0x000fe20000010029 */
[----:B------:R-:W-:-:S02]  /*4c60*/  SEL R23, RZ, 0x2, P3 ;  /* 0x00000002ff177807 */ /* 0x000fc40001800000 */
[----:B------:R-:W-:Y:S02]  /*4c70*/  LOP3.LUT R20, R21, R20, R3, 0xfe, !PT ;  /* 0x0000001415147212 */ /* 0x000fe400078efe03 */
[----:B------:R-:W-:Y:S02]  /*4c80*/  SEL R3, RZ, 0x4, P0 ;  /* 0x00000004ff037807 */ /* 0x000fe40000000000 */
[----:B0-----:R-:W-:Y:S02]  /*4c90*/  FSEL R2, RZ, 1, P1 ;  /* 0x3f800000ff027808 */ /* 0x001fe40000800000 */
[----:B------:R-:W-:Y:S02]  /*4ca0*/  LOP3.LUT P0, RZ, R32, UR6, RZ, 0xc, !PT ;  /* 0x0000000620ff7c12 */ /* 0x000fe4000f800cff */
[----:B------:R-:W-:Y:S01]  /*4cb0*/  LOP3.LUT R22, R23, R22, R121, 0xfe, !PT ;  /* 0x0000001617167212 */ /* 0x000fe200078efe79 */
[----:B------:R-:W-:Y:S01]  /*4cc0*/  FFMA.FTZ R43, R43, R2, R24 ;  /* 0x000000022b2b7223 */ /* 0x000fe20000010018 */
[----:B------:R-:W-:-:S02]  /*4cd0*/  SEL R21, RZ, 0x8, P1 ;  /* 0x00000008ff157807 */ /* 0x000fc40000800000 */
[----:B------:R-:W-:Y:S02]  /*4ce0*/  LOP3.LUT P1, RZ, R33, UR6, RZ, 0xc, !PT ;  /* 0x0000000621ff7c12 */ /* 0x000fe4000f820cff */
[----:B------:R-:W-:Y:S02]  /*4cf0*/  FSEL R2, RZ, 1, P0 ;  /* 0x3f800000ff027808 */ /* 0x000fe40000000000 */
[----:B------:R-:W-:Y:S02]  /*4d00*/  LOP3.LUT R3, R21, R3, R22, 0xfe, !PT ;  /* 0x0000000315037212 */ /* 0x000fe400078efe16 */
[----:B------:R-:W-:Y:S02]  /*4d10*/  SEL R22, RZ, 0x10, P0 ;  /* 0x00000010ff167807 */ /* 0x000fe40000000000 */
[----:B------:R-:W-:Y:S01]  /*4d20*/  SEL R23, RZ, 0x20, P1 ;  /* 0x00000020ff177807 */ /* 0x000fe20000800000 */
[----:B------:R-:W-:Y:S01]  /*4d30*/  FFMA.FTZ R2, R32, R2, R43 ;  /* 0x0000000220027223 */ /* 0x000fe2000001002b */
[----:B------:R-:W-:-:S02]  /*4d40*/  LOP3.LUT P0, RZ, R34, UR6, RZ, 0xc, !PT ;  /* 0x0000000622ff7c12 */ /* 0x000fc4000f800cff */
[----:B------:R-:W-:Y:S02]  /*4d50*/  FSEL R21, RZ, 1, P1 ;  /* 0x3f800000ff157808 */ /* 0x000fe40000800000 */
[----:B------:R-:W-:Y:S02]  /*4d60*/  LOP3.LUT R22, R23, R22, R3, 0xfe, !PT ;  /* 0x0000001617167212 */ /* 0x000fe400078efe03 */
[----:B------:R-:W-:Y:S01]  /*4d70*/  LOP3.LUT P1, RZ, R35, UR6, RZ, 0xc, !PT ;  /* 0x0000000623ff7c12 */ /* 0x000fe2000f820cff */
[----:B------:R-:W-:Y:S01]  /*4d80*/  FFMA.FTZ R21, R33, R21, R2 ;  /* 0x0000001521157223 */ /* 0x000fe20000010002 */
[----:B------:R-:W-:Y:S02]  /*4d90*/  FSEL R3, RZ, 1, P0 ;  /* 0x3f800000ff037808 */ /* 0x000fe40000000000 */
[----:B------:R-:W-:Y:S02]  /*4da0*/  FSEL R2, RZ, 1, P1 ;  /* 0x3f800000ff027808 */ /* 0x000fe40000800000 */
[----:B------:R-:W-:Y:S01]  /*4db0*/  SEL R23, RZ, 0x40, P0 ;  /* 0x00000040ff177807 */ /* 0x000fe20000000000 */
[----:B------:R-:W-:Y:S01]  /*4dc0*/  FFMA.FTZ R34, R34, R3, R21 ;  /* 0x0000000322227223 */ /* 0x000fe20000010015 */
[----:B------:R-:W-:-:S02]  /*4dd0*/  LOP3.LUT P0, RZ, R28, UR6, RZ, 0xc, !PT ;  /* 0x000000061cff7c12 */ /* 0x000fc4000f800cff */
[----:B------:R-:W-:Y:S01]  /*4de0*/  SEL R24, RZ, 0x80, P1 ;  /* 0x00000080ff187807 */ /* 0x000fe20000800000 */
[----:B------:R-:W-:Y:S01]  /*4df0*/  FFMA.FTZ R35, R35, R2, R34 ;  /* 0x0000000223237223 */ /* 0x000fe20000010022 */
        /* <DEDUP_REMOVED lines=12> */
[----:B------:R-:W-:Y:S02]  /*4ec0*/  SEL R2, RZ, 0x400, P0 ;  /* 0x00000400ff027807 */ /* 0x000fe40000000000 */
[----:B------:R-:W-:Y:S01]  /*4ed0*/  SEL R25, RZ, 0x800, P1 ;  /* 0x00000800ff197807 */ /* 0x000fe20000800000 */
[----:B------:R-:W-:Y:S01]  /*4ee0*/  FFMA.FTZ R30, R30, R23, R21 ;  /* 0x000000171e1e7223 */ /* 0x000fe20000010015 */
[----:B------:R-:W-:-:S02]  /*4ef0*/  FSEL R24, RZ, 1, P1 ;  /* 0x3f800000ff187808 */ /* 0x000fc40000800000 */
[C---:B------:R-:W-:Y:S02]  /*4f00*/  LOP3.LUT P0, RZ, R36.reuse, UR6, RZ, 0xc, !PT ;  /* 0x0000000624ff7c12 */ /* 0x040fe4000f800cff */
[----:B------:R-:W-:Y:S02]  /*4f10*/  LOP3.LUT R2, R25, R2, R3, 0xfe, !PT ;  /* 0x0000000219027212 */ /* 0x000fe400078efe03 */
[----:B------:R-:W-:Y:S01]  /*4f20*/  LOP3.LUT P1, RZ, R37, UR6, RZ, 0xc, !PT ;  /* 0x0000000625ff7c12 */ /* 0x000fe2000f820cff */
[----:B------:R-:W-:Y:S01]  /*4f30*/  FFMA.FTZ R31, R31, R24, R30 ;  /* 0x000000181f1f7223 */ /* 0x000fe2000001001e */
[----:B------:R-:W-:Y:S02]  /*4f40*/  FSEL R3, RZ, 1, P0 ;  /* 0x3f800000ff037808 */ /* 0x000fe40000000000 */
        /* <DEDUP_REMOVED lines=22> */
[----:B------:R-:W-:Y:S02]  /*50b0*/  SEL R25, RZ, 0x20000, P1 ;  /* 0x00020000ff197807 */ /* 0x000fe40000800000 */
[----:B------:R-:W-:Y:S01]  /*50c0*/  LOP3.LUT P1, RZ, R15, UR6, RZ, 0xc, !PT ;  /* 0x000000060fff7c12 */ /* 0x000fe2000f820cff */
[----:B------:R-:W-:Y:S01]  /*50d0*/  FFMA.FTZ R23, R13, R23, R2 ;  /* 0x000000170d177223 */ /* 0x000fe20000010002 */
[----:B------:R-:W-:Y:S02]  /*50e0*/  FSEL R12, RZ, 1, P0 ;  /* 0x3f800000ff0c7808 */ /* 0x000fe40000000000 */
[----:B------:R-:W-:Y:S02]  /*50f0*/  LOP3.LUT R3, R25, R3, R24, 0xfe, !PT ;  /* 0x0000000319037212 */ /* 0x000fe400078efe18 */
[----:B------:R-:W-:-:S02]  /*5100*/  SEL R2, RZ, 0x40000, P0 ;  /* 0x00040000ff027807 */ /* 0x000fc40000000000 */
[----:B------:R-:W-:Y:S01]  /*5110*/  SEL R21, RZ, 0x80000, P1 ;  /* 0x00080000ff157807 */ /* 0x000fe20000800000 */
[----:B------:R-:W-:Y:S01]  /*5120*/  FFMA.FTZ R12, R14, R12, R23 ;  /* 0x0000000c0e0c7223 */ /* 0x000fe20000010017 */
[----:B------:R-:W-:Y:S02]  /*5130*/  FSEL R13, RZ, 1, P1 ;  /* 0x3f800000ff0d7808 */ /* 0x000fe40000800000 */
[----:B------:R-:W-:Y:S02]  /*5140*/  LOP3.LUT P0, RZ, R4, UR6, RZ, 0xc, !PT ;  /* 0x0000000604ff7c12 */ /* 0x000fe4000f800cff */
[----:B------:R-:W-:Y:S01]  /*5150*/  LOP3.LUT R2, R21, R2, R3, 0xfe, !PT ;  /* 0x0000000215027212 */ /* 0x000fe200078efe03 */
[----:B------:R-:W-:Y:S01]  /*5160*/  FFMA.FTZ R13, R15, R13, R12 ;  /* 0x0000000d0f0d7223 */ /* 0x000fe2000001000c */
[----:B------:R-:W-:Y:S02]  /*5170*/  LOP3.LUT P1, RZ, R5, UR6, RZ, 0xc, !PT ;  /* 0x0000000605ff7c12 */ /* 0x000fe4000f820cff */
[----:B------:R-:W-:-:S02]  /*5180*/  FSEL R3, RZ, 1, P0 ;  /* 0x3f800000ff037808 */ /* 0x000fc40000000000 */
[----:B------:R-:W-:Y:S02]  /*5190*/  SEL R15, RZ, 0x100000, P0 ;  /* 0x00100000ff0f7807 */ /* 0x000fe40000000000 */
[----:B------:R-:W-:Y:S01]  /*51a0*/  FSEL R12, RZ, 1, P1 ;  /* 0x3f800000ff0c7808 */ /* 0x000fe20000800000 */
[----:B------:R-:W-:Y:S01]  /*51b0*/  FFMA.FTZ R4, R4, R3, R13 ;  /* 0x0000000304047223 */ /* 0x000fe2000001000d */
[----:B------:R-:W-:Y:S02]  /*51c0*/  SEL R14, RZ, 0x200000, P1 ;  /* 0x00200000ff0e7807 */ /* 0x000fe40000800000 */
[----:B------:R-:W-:Y:S02]  /*51d0*/  LOP3.LUT P0, RZ, R6, UR6, RZ, 0xc, !PT ;  /* 0x0000000606ff7c12 */ /* 0x000fe4000f800cff */
[----:B------:R-:W-:Y:S01]  /*51e0*/  LOP3.LUT P1, RZ, R7, UR6, RZ, 0xc, !PT ;  /* 0x0000000607ff7c12 */ /* 0x000fe2000f820cff */
[----:B------:R-:W-:Y:S01]  /*51f0*/  FFMA.FTZ R5, R5, R12, R4 ;  /* 0x0000000c05057223 */ /* 0x000fe20000010004 */
[----:B------:R-:W-:-:S02]  /*5200*/  FSEL R3, RZ, 1, P0 ;  /* 0x3f800000ff037808 */ /* 0x000fc40000000000 */
[----:B------:R-:W-:Y:S02]  /*5210*/  LOP3.LUT R2, R14, R15, R2, 0xfe, !PT ;  /* 0x0000000f0e027212 */ /* 0x000fe400078efe02 */
[----:B------:R-:W-:Y:S02]  /*5220*/  SEL R13, RZ, 0x400000, P0 ;  /* 0x00400000ff0d7807 */ /* 0x000fe40000000000 */
        /* <DEDUP_REMOVED lines=13> */
[----:B------:R-:W-:Y:S02]  /*5300*/  FSEL R2, RZ, 1, P3 ;  /* 0x3f800000ff027808 */ /* 0x000fe40001800000 */
[----:B------:R-:W-:Y:S02]  /*5310*/  SEL R4, RZ, 0x4000000, P1 ;  /* 0x04000000ff047807 */ /* 0x000fe40000800000 */
[----:B------:R-:W-:Y:S02]  /*5320*/  SEL R6, RZ, 0x8000000, P0 ;  /* 0x08000000ff067807 */ /* 0x000fe40000000000 */
[----:B------:R-:W-:Y:S02]  /*5330*/  LOP3.LUT P2, RZ, R8, UR6, RZ, 0xc, !PT ;  /* 0x0000000608ff7c12 */ /* 0x000fe4000f840cff */
[----:B------:R-:W-:Y:S01]  /*5340*/  LOP3.LUT P3, RZ, R9, UR6, RZ, 0xc, !PT ;  /* 0x0000000609ff7c12 */ /* 0x000fe2000f860cff */
[----:B------:R-:W-:Y:S01]  /*5350*/  FFMA.FTZ R16, R16, R3, R7 ;  /* 0x0000000310107223 */ /* 0x000fe20000010007 */
[----:B------:R-:W-:-:S02]  /*5360*/  LOP3.LUT R4, R6, R4, R5, 0xfe, !PT ;  /* 0x0000000406047212 */ /* 0x000fc400078efe05 */
[----:B------:R-:W-:Y:S02]  /*5370*/  SEL R3, RZ, 0x10000000, P2 ;  /* 0x10000000ff037807 */ /* 0x000fe40001000000 */
[----:B------:R-:W-:Y:S02]  /*5380*/  SEL R5, RZ, 0x20000000, P3 ;  /* 0x20000000ff057807 */ /* 0x000fe40001800000 */
[----:B------:R-:W-:Y:S02]  /*5390*/  LOP3.LUT P4, RZ, R10, UR6, RZ, 0xc, !PT ;  /* 0x000000060aff7c12 */ /* 0x000fe4000f880cff */
[----:B------:R-:W-:Y:S01]  /*53a0*/  LOP3.LUT P5, RZ, R11, UR6, RZ, 0xc, !PT ;  /* 0x000000060bff7c12 */ /* 0x000fe2000f8a0cff */
[----:B------:R-:W-:Y:S01]  /*53b0*/  FFMA.FTZ R17, R17, R2, R16 ;  /* 0x0000000211117223 */ /* 0x000fe20000010010 */
[----:B------:R-:W-:Y:S02]  /*53c0*/  FSEL R2, RZ, 1, P1 ;  /* 0x3f800000ff027808 */ /* 0x000fe40000800000 */
[----:B------:R-:W-:-:S02]  /*53d0*/  LOP3.LUT R3, R5, R3, R4, 0xfe, !PT ;  /* 0x0000000305037212 */ /* 0x000fc400078efe04 */
[----:B------:R-:W-:Y:S02]  /*53e0*/  SEL R6, RZ, 0x40000000, P4 ;  /* 0x40000000ff067807 */ /* 0x000fe40002000000 */
[----:B------:R-:W-:Y:S01]  /*53f0*/  SEL R4, RZ, 0x80000000, P5 ;  /* 0x80000000ff047807 */ /* 0x000fe20002800000 */
[----:B------:R-:W-:Y:S01]  /*5400*/  FFMA.FTZ R18, R18, R2, R17 ;  /* 0x0000000212127223 */ /* 0x000fe20000010011 */
[----:B------:R-:W-:Y:S02]  /*5410*/  FSEL R2, RZ, 1, P0 ;  /* 0x3f800000ff027808 */ /* 0x000fe40000000000 */
[----:B------:R-:W-:Y:S01]  /*5420*/  LOP3.LUT R6, R4, R6, R3, 0xfe, !PT ;  /* 0x0000000604067212 */ /* 0x000fe200078efe03 */
[----:B------:R0:W-:Y:S04]  /*5430*/  STL [R1+0x20c], R22 ;  /* 0x00020c1601007387 */ /* 0x0001e80000100800 */
[----:B------:R0:W-:Y:S01]  /*5440*/  STL [R1+0x20c], R24 ;  /* 0x00020c1801007387 */ /* 0x0001e20000100800 */
[----:B------:R-:W-:-:S03]  /*5450*/  FFMA.FTZ R19, R19, R2, R18 ;  /* 0x0000000213137223 */ /* 0x000fc60000010012 */
[----:B------:R0:W-:Y:S01]  /*5460*/  STL [R1+0x20c], R12 ;  /* 0x00020c0c01007387 */ /* 0x0001e20000100800 */
[----:B------:R-:W-:-:S03]  /*5470*/  FSEL R2, RZ, 1, P2 ;  /* 0x3f800000ff027808 */ /* 0x000fc60001000000 */
[----:B------:R0:W-:Y:S04]  /*5480*/  STL [R1+0x200], R60 ;  /* 0x0002003c01007387 */ /* 0x0001e80000100800 */
[----:B------:R0:W-:Y:S04]  /*5490*/  STL [R1+0x208], R20 ;  /* 0x0002081401007387 */ /* 0x0001e80000100800 */
[----:B------:R0:W-:Y:S04]  /*54a0*/  STL [R1+0x20c], R6 ;  /* 0x00020c0601007387 */ /* 0x0001e80000100800 */
[----:B------:R0:W-:Y:S01]  /*54b0*/  STL.128 [R1+0x210], RZ ;  /* 0x000210ff01007387 */ /* 0x0001e20000100c00 */
[----:B------:R-:W-:Y:S01]  /*54c0*/  FSEL R3, RZ, 1, P3 ;  /* 0x3f800000ff037808 */ /* 0x000fe20001800000 */
[----:B------:R-:W-:Y:S01]  /*54d0*/  FFMA.FTZ R2, R8, R2, R19 ;  /* 0x0000000208027223 */ /* 0x000fe20000010013 */
[----:B------:R-:W-:-:S03]  /*54e0*/  FSEL R4, RZ, 1, P4 ;  /* 0x3f800000ff047808 */ /* 0x000fc60002000000 */
[----:B------:R-:W-:Y:S01]  /*54f0*/  FFMA.FTZ R3, R9, R3, R2 ;  /* 0x0000000309037223 */ /* 0x000fe20000010002 */
[----:B------:R-:W-:-:S03]  /*5500*/  FSEL R2, RZ, 1, P5 ;  /* 0x3f800000ff027808 */ /* 0x000fc60002800000 */
[----:B------:R-:W-:-:S04]  /*5510*/  FFMA.FTZ R4, R10, R4, R3 ;  /* 0x000000040a047223 */ /* 0x000fc80000010003 */
[----:B------:R-:W-:Y:S01]  /*5520*/  FFMA.FTZ R11, R11, R2, R4 ;  /* 0x000000020b0b7223 */ /* 0x000fe20000010004 */
[----:B0-----:R-:W-:-:S07]  /*5530*/  IMAD.MOV.U32 R2, RZ, RZ, RZ ;  /* 0x000000ffff027224 */ /* 0x001fce00078e00ff */
.L_x_693:
[----:B------:R-:W-:-:S05]  /*5540*/  VIADD R3, R2, 0x80 ;  /* 0x0000008002037836 */ /* 0x000fca0000000000 */
[----:B------:R-:W-:-:S05]  /*5550*/  SHF.R.U32.HI R4, RZ, 0x5, R3 ;  /* 0x00000005ff047819 */ /* 0x000fca0000011603 */
[----:B------:R-:W-:-:S05]  /*5560*/  IMAD R7, R4, 0x4, R99 ;  /* 0x0000000404077824 */ /* 0x000fca00078e0263 */
[----:B------:R-:W2:Y:S01]  /*5570*/  LDL R8, [R7] ;  /* 0x0000000007087983 */ /* 0x000ea20000100800 */
[C---:B------:R-:W-:Y:S01]  /*5580*/  IMAD R3, R2.reuse, 0x100, R85 ;  /* 0x0000010002037824 */ /* 0x040fe200078e0255 */
[C---:B------:R-:W-:Y:S01]  /*5590*/  LOP3.LUT R6, R2.reuse, 0x18, RZ, 0xc0, !PT ;  /* 0x0000001802067812 */ /* 0x040fe200078ec0ff */
[C---:B------:R-:W-:Y:S02]  /*55a0*/  VIADD R5, R2.reuse, 0x1 ;  /* 0x0000000102057836 */ /* 0x040fe40000000000 */
[----:B------:R-:W-:Y:S02]  /*55b0*/  IMAD R3, R3, 0x4, R104 ;  /* 0x0000000403037824 */ /* 0x000fe400078e0268 */
[----:B------:R-:W-:Y:S01]  /*55c0*/  VIADD R13, R2, 0x2 ;  /* 0x00000002020d7836 */ /* 0x000fe20000000000 */
[----:B------:R-:W-:Y:S02]  /*55d0*/  LOP3.LUT R12, R5, 0x19, RZ, 0xc0, !PT ;  /* 0x00000019050c7812 */ /* 0x000fe400078ec0ff */
[----:B------:R-:W0:Y:S04]  /*55e0*/  LDS R4, [R3+0x6000] ;  /* 0x0060000003047984 */ /* 0x000e280000000800 */
[----:B------:R-:W1:Y:S04]  /*55f0*/  LDS R10, [R3+0x6400] ;  /* 0x00640000030a7984 */ /* 0x000e680000000800 */
[----:B------:R-:W3:Y:S04]  /*5600*/  LDS R14, [R3+0x6800] ;  /* 0x00680000030e7984 */ /* 0x000ee80000000800 */
[----:B------:R-:W4:Y:S04]  /*5610*/  LDS R16, [R3+0x6c00] ;  /* 0x006c000003107984 */ /* 0x000f280000000800 */
[----:B------:R-:W5:Y:S04]  /*5620*/  LDS R18, [R3+0x7000] ;  /* 0x0070000003127984 */ /* 0x000f680000000800 */
[----:B------:R-:W5:Y:S04]  /*5630*/  LDS R22, [R3+0x7400] ;  /* 0x0074000003167984 */ /* 0x000f680000000800 */
[----:B------:R-:W5:Y:S04]  /*5640*/  LDS R24, [R3+0x7800] ;  /* 0x0078000003187984 */ /* 0x000f680000000800 */
[----:B------:R3:W2:Y:S01]  /*5650*/  LDS R26, [R3+0x7c00] ;  /* 0x007c0000031a7984 */ /* 0x0006a20000000800 */
[----:B0-----:R-:W-:-:S02]  /*5660*/  LOP3.LUT P6, RZ, R4, UR6, RZ, 0xc, !PT ;  /* 0x0000000604ff7c12 */ /* 0x001fc4000f8c0cff */
[----:B-1----:R-:W-:Y:S02]  /*5670*/  LOP3.LUT P0, RZ, R10, UR6, RZ, 0xc, !PT ;  /* 0x000000060aff7c12 */ /* 0x002fe4000f800cff */
[----:B------:R-:W-:Y:S02]  /*5680*/  SEL R5, RZ, 0x1, P6 ;  /* 0x00000001ff057807 */ /* 0x000fe40003000000 */
[----:B------:R-:W-:Y:S02]  /*5690*/  SEL R9, RZ, 0x1, P0 ;  /* 0x00000001ff097807 */ /* 0x000fe40000000000 */
[----:B---3--:R-:W-:Y:S02]  /*56a0*/  LOP3.LUT P1, RZ, R14, UR6, RZ, 0xc, !PT ;  /* 0x000000060eff7c12 */ /* 0x008fe4000f820cff */
[----:B------:R-:W-:Y:S02]  /*56b0*/  SHF.L.U32 R5, R5, R6, RZ ;  /* 0x0000000605057219 */ /* 0x000fe400000006ff */
[----:B------:R-:W-:Y:S01]  /*56c0*/  SHF.L.U32 R9, R9, R12, RZ ;  /* 0x0000000c09097219 */ /* 0x000fe200000006ff */
[C---:B------:R-:W-:Y:S01]  /*56d0*/  VIADD R12, R2.reuse, 0x3 ;  /* 0x00000003020c7836 */ /* 0x040fe20000000000 */
[----:B------:R-:W-:Y:S01]  /*56e0*/  LOP3.LUT R6, R13, 0x1a, RZ, 0xc0, !PT ;  /* 0x0000001a0d067812 */ /* 0x000fe200078ec0ff */
[----:B------:R-:W-:Y:S01]  /*56f0*/  VIADD R13, R2, 0x4 ;  /* 0x00000004020d7836 */ /* 0x000fe20000000000 */
[----:B------:R-:W-:-:S02]  /*5700*/  SEL R3, RZ, 0x1, P1 ;  /* 0x00000001ff037807 */ /* 0x000fc40000800000 */
[----:B----4-:R-:W-:Y:S02]  /*5710*/  LOP3.LUT P2, RZ, R16, UR6, RZ, 0xc, !PT ;  /* 0x0000000610ff7c12 */ /* 0x010fe4000f840cff */
[----:B------:R-:W-:Y:S02]  /*5720*/  SHF.L.U32 R3, R3, R6, RZ ;  /* 0x0000000603037219 */ /* 0x000fe400000006ff */
[----:B------:R-:W-:Y:S02]  /*5730*/  LOP3.LUT R12, R12, 0x1b, RZ, 0xc0, !PT ;  /* 0x0000001b0c0c7812 */ /* 0x000fe400078ec0ff */
[----:B-----5:R-:W-:Y:S02]  /*5740*/  LOP3.LUT P3, RZ, R18, UR6, RZ, 0xc, !PT ;  /* 0x0000000612ff7c12 */ /* 0x020fe4000f860cff */
[----:B------:R-:W-:Y:S02]  /*5750*/  LOP3.LUT R20, R13, 0x1c, RZ, 0xc0, !PT ;  /* 0x0000001c0d147812 */ /* 0x000fe400078ec0ff */
[----:B------:R-:W-:-:S02]  /*5760*/  LOP3.LUT P4, RZ, R22, UR6, RZ, 0xc, !PT ;  /* 0x0000000616ff7c12 */ /* 0x000fc4000f880cff */
[----:B------:R-:W-:Y:S02]  /*5770*/  LOP3.LUT P5, RZ, R24, UR6, RZ, 0xc, !PT ;  /* 0x0000000618ff7c12 */ /* 0x000fe4000f8a0cff */
[----:B--2---:R-:W-:Y:S02]  /*5780*/  LOP3.LUT R8, R5, R8, RZ, 0xfc, !PT ;  /* 0x0000000805087212 */ /* 0x004fe400078efcff */
[----:B------:R-:W-:Y:S02]  /*5790*/  SEL R5, RZ, 0x1, P2 ;  /* 0x00000001ff057807 */ /* 0x000fe40001000000 */
[----:B------:R-:W-:Y:S01]  /*57a0*/  LOP3.LUT R6, R9, R8, RZ, 0xfc, !PT ;  /* 0x0000000809067212 */ /* 0x000fe200078efcff */
[----:B------:R-:W-:Y:S01]  /*57b0*/  VIADD R9, R2, 0x5 ;  /* 0x0000000502097836 */ /* 0x000fe20000000000 */
[----:B------:R-:W-:Y:S01]  /*57c0*/  SHF.L.U32 R12, R5, R12, RZ ;  /* 0x0000000c050c7219 */ /* 0x000fe200000006ff */
[----:B------:R0:W-:Y:S01]  /*57d0*/  STL [R7], R8 ;  /* 0x0000000807007387 */ /* 0x0001e20000100800 */
[----:B------:R-:W-:-:S02]  /*57e0*/  LOP3.LUT R3, R3, R6, RZ, 0xfc, !PT ;  /* 0x0000000603037212 */ /* 0x000fc400078efcff */
[----:B------:R-:W-:Y:S01]  /*57f0*/  SEL R5, RZ, 0x1, P3 ;  /* 0x00000001ff057807 */ /* 0x000fe20001800000 */
[----:B------:R0:W-:Y:S01]  /*5800*/  STL [R7], R6 ;  /* 0x0000000607007387 */ /* 0x0001e20000100800 */
[----:B------:R-:W-:Y:S02]  /*5810*/  LOP3.LUT R3, R12, R3, RZ, 0xfc, !PT ;  /* 0x000000030c037212 */ /* 0x000fe400078efcff */
[----:B------:R-:W-:Y:S02]  /*5820*/  SHF.L.U32 R20, R5, R20, RZ ;  /* 0x0000001405147219 */ /* 0x000fe400000006ff */
[----:B------:R-:W-:Y:S01]  /*5830*/  LOP3.LUT R12, R9, 0x1d, RZ, 0xc0, !PT ;  /* 0x0000001d090c7812 */ /* 0x000fe200078ec0ff */
[----:B------:R-:W-:Y:S01]  /*5840*/  VIADD R9, R2, 0x6 ;  /* 0x0000000602097836 */ /* 0x000fe20000000000 */
[----:B------:R-:W-:Y:S02]  /*5850*/  SEL R5, RZ, 0x1, P4 ;  /* 0x00000001ff057807 */ /* 0x000fe40002000000 */
[----:B------:R-:W-:-:S02]  /*5860*/  LOP3.LUT R20, R20, R3, RZ, 0xfc, !PT ;  /* 0x0000000314147212 */ /* 0x000fc400078efcff */
[----:B------:R-:W-:Y:S02]  /*5870*/  SHF.L.U32 R5, R5, R12, RZ ;  /* 0x0000000c05057219 */ /* 0x000fe400000006ff */
[----:B------:R-:W-:Y:S02]  /*5880*/  LOP3.LUT R12, R9, 0x1e, RZ, 0xc0, !PT ;  /* 0x0000001e090c7812 */ /* 0x000fe400078ec0ff */
[----:B------:R-:W-:Y:S02]  /*5890*/  SEL R9, RZ, 0x1, P5 ;  /* 0x00000001ff097807 */ /* 0x000fe40002800000 */
[----:B------:R-:W-:Y:S02]  /*58a0*/  FSEL R3, RZ, 1, P6 ;  /* 0x3f800000ff037808 */ /* 0x000fe40003000000 */
[----:B------:R-:W-:Y:S02]  /*58b0*/  LOP3.LUT P6, RZ, R26, UR6, RZ, 0xc, !PT ;  /* 0x000000061aff7c12 */ /* 0x000fe4000f8c0cff */
[----:B------:R-:W-:Y:S01]  /*58c0*/  SHF.L.U32 R12, R9, R12, RZ ;  /* 0x0000000c090c7219 */ /* 0x000fe200000006ff */
[----:B------:R-:W-:Y:S01]  /*58d0*/  VIADD R9, R2, 0x7 ;  /* 0x0000000702097836 */ /* 0x000fe20000000000 */
[----:B------:R-:W-:Y:S01]  /*58e0*/  LOP3.LUT R5, R5, R20, RZ, 0xfc, !PT ;  /* 0x0000001405057212 */ /* 0x000fe200078efcff */
[----:B------:R-:W-:Y:S01]  /*58f0*/  FFMA.FTZ R3, R4, R3, R11 ;  /* 0x0000000304037223 */ /* 0x000fe2000001000b */
[----:B------:R-:W-:Y:S01]  /*5900*/  SEL R20, RZ, 0x1, P6 ;  /* 0x00000001ff147807 */ /* 0x000fe20003000000 */
[----:B------:R-:W-:Y:S01]  /*5910*/  VIADD R2, R2, 0x8 ;  /* 0x0000000802027836 */ /* 0x000fe20000000000 */
[----:B------:R-:W-:-:S02]  /*5920*/  FSEL R4, RZ, 1, P0 ;  /* 0x3f800000ff047808 */ /* 0x000fc40000000000 */
[----:B------:R-:W-:Y:S02]  /*5930*/  LOP3.LUT R12, R12, R5, RZ, 0xfc, !PT ;  /* 0x000000050c0c7212 */ /* 0x000fe400078efcff */
[----:B------:R-:W-:Y:S01]  /*5940*/  SHF.L.W.U32 R9, R20, R9, RZ ;  /* 0x0000000914097219 */ /* 0x000fe20000000eff */
[----:B------:R-:W-:Y:S01]  /*5950*/  FFMA.FTZ R3, R10, R4, R3 ;  /* 0x000000040a037223 */ /* 0x000fe20000010003 */
[----:B------:R-:W-:Y:S02]  /*5960*/  FSEL R5, RZ, 1, P1 ;  /* 0x3f800000ff057808 */ /* 0x000fe40000800000 */
[----:B------:R-:W-:Y:S02]  /*5970*/  LOP3.LUT R12, R9, R12, RZ, 0xfc, !PT ;  /* 0x0000000c090c7212 */ /* 0x000fe400078efcff */
[----:B------:R-:W-:Y:S01]  /*5980*/  FSEL R4, RZ, 1, P2 ;  /* 0x3f800000ff047808 */ /* 0x000fe20001000000 */
[----:B------:R-:W-:Y:S01]  /*5990*/  FFMA.FTZ R3, R14, R5, R3 ;  /* 0x000000050e037223 */ /* 0x000fe20000010003 */
[----:B------:R-:W-:Y:S01]  /*59a0*/  FSEL R5, RZ, 1, P3 ;  /* 0x3f800000ff057808 */ /* 0x000fe20001800000 */
[----:B------:R0:W-:Y:S01]  /*59b0*/  STL [R7], R12 ;  /* 0x0000000c07007387 */ /* 0x0001e20000100800 */
[----:B------:R-:W-:Y:S01]  /*59c0*/  ISETP.NE.AND P0, PT, R2, 0x80, PT ;  /* 0x000000800200780c */ /* 0x000fe20003f05270 */
[----:B------:R-:W-:Y:S01]  /*59d0*/  FFMA.FTZ R3, R16, R4, R3 ;  /* 0x0000000410037223 */ /* 0x000fe20000010003 */
[----:B------:R-:W-:-:S02]  /*59e0*/  FSEL R4, RZ, 1, P4 ;  /* 0x3f800000ff047808 */ /* 0x000fc40002000000 */
[----:B------:R-:W-:Y:S01]  /*59f0*/  FSEL R11, RZ, 1, P6 ;  /* 0x3f800000ff0b7808 */ /* 0x000fe20003000000 */
[----:B------:R-:W-:Y:S01]  /*5a00*/  FFMA.FTZ R3, R18, R5, R3 ;  /* 0x0000000512037223 */ /* 0x000fe20000010003 */
[----:B------:R-:W-:-:S03]  /*5a10*/  FSEL R5, RZ, 1, P5 ;  /* 0x3f800000ff057808 */ /* 0x000fc60002800000 */
[----:B------:R-:W-:-:S04]  /*5a20*/  FFMA.FTZ R3, R22, R4, R3 ;  /* 0x0000000416037223 */ /* 0x000fc80000010003 */
[----:B------:R-:W-:-:S04]  /*5a30*/  FFMA.FTZ R3, R24, R5, R3 ;  /* 0x0000000518037223 */ /* 0x000fc80000010003 */
[----:B------:R-:W-:Y:S01]  /*5a40*/  FFMA.FTZ R11, R26, R11, R3 ;  /* 0x0000000b1a0b7223 */ /* 0x000fe20000010003 */
[----:B0-----:R-:W-:Y:S06]  /*5a50*/  @P0 BRA `(.L_x_693) ;  /* 0xfffffff800b80947 */ /* 0x001fec000383ffff */
        /* <DEDUP_REMOVED lines=80> */
.L_x_718:
        /* <DEDUP_REMOVED lines=18> */
.L_x_694:
        /* <DEDUP_REMOVED lines=17> */
.L_x_696:
[----:B------:R-:W-:-:S07]  /*6190*/  IMAD.MOV.U32 R5, RZ, RZ, RZ ;  /* 0x000000ffff057224 */ /* 0x000fce00078e00ff */
.L_x_698:
[----:B0---4-:R-:W-:-:S05]  /*61a0*/  SHF.R.U32.HI R4, RZ, 0x5, R5 ;  /* 0x00000005ff047819 */ /* 0x011fca0000011605 */
[----:B------:R-:W-:-:S05]  /*61b0*/  IMAD R4, R4, 0x4, R99 ;  /* 0x0000000404047824 */ /* 0x000fca00078e0263 */
[----:B------:R-:W4:Y:S01]  /*61c0*/  LDL R10, [R4] ;  /* 0x00000000040a7983 */ /* 0x000f220000100800 */
[----:B------:R-:W-:Y:S02]  /*61d0*/  LOP3.LUT R6, R5, 0x18, RZ, 0xc0, !PT ;  /* 0x0000001805067812 */ /* 0x000fe400078ec0ff */
[----:B---3--:R-:W-:Y:S01]  /*61e0*/  ISETP.GT.U32.AND P6, PT, R3, 0xbff, PT ;  /* 0x00000bff0300780c */ /* 0x008fe20003fc4070 */
[----:B------:R-:W-:-:S05]  /*61f0*/  VIADD R7, R5, 0x1 ;  /* 0x0000000105077836 */ /* 0x000fca0000000000 */
[----:B------:R-:W-:Y:S02]  /*6200*/  LOP3.LUT R7, R7, 0x19, RZ, 0xc0, !PT ;  /* 0x0000001907077812 */ /* 0x000fe400078ec0ff */
[----:B----4-:R-:W-:-:S04]  /*6210*/  SHF.R.U32.HI R6, RZ, R6, R10 ;  /* 0x00000006ff067219 */ /* 0x010fc8000001160a */
[----:B------:R-:W-:-:S04]  /*6220*/  LOP3.LUT R6, R6, 0x1, RZ, 0xc0, !PT ;  /* 0x0000000106067812 */ /* 0x000fc800078ec0ff */
[----:B------:R-:W-:Y:S01]  /*6230*/  ISETP.NE.U32.OR P6, PT, R6, 0x1, P6 ;  /* 0x000000010600780c */ /* 0x000fe200037c5470 */
[----:B------:R-:W-:-:S12]  /*6240*/  IMAD R6, R5, 0x4, R1 ;  /* 0x0000000405067824 */ /* 0x000fd800078e0201 */
[----:B------:R-:W3:Y:S01]  /*6250*/  @!P6 LDL R8, [R6] ;  /* 0x000000000608e983 */ /* 0x000ee20000100800 */
[C---:B------:R-:W-:Y:S01]  /*6260*/  @!P6 IMAD R4, R3.reuse, 0x8, R104 ;  /* 0x000000080304e824 */ /* 0x040fe200078e0268 */
[----:B------:R-:W-:Y:S01]  /*6270*/  SHF.R.U32.HI R7, RZ, R7, R10 ;  /* 0x00000007ff077219 */ /* 0x000fe2000001160a */
[----:B------:R-:W-:Y:S01]  /*6280*/  @!P6 VIADD R3, R3, 0x1 ;  /* 0x000000010303e836 */ /* 0x000fe20000000000 */
[----:B------:R-:W-:Y:S01]  /*6290*/  @!P6 STL [R6], RZ ;  /* 0x000000ff0600e387 */ /* 0x000fe20000100800 */
[----:B------:R-:W-:Y:S01]  /*62a0*/  @!P6 IMAD.IADD R9, R86, 0x1, R5 ;  /* 0x000000015609e824 */ /* 0x000fe200078e0205 */
[----:B------:R-:W-:Y:S02]  /*62b0*/  LOP3.LUT R7, R7, 0x1, RZ, 0xc0, !PT ;  /* 0x0000000107077812 */ /* 0x000fe400078ec0ff */
[----:B------:R-:W-:-:S04]  /*62c0*/  ISETP.GT.U32.AND P5, PT, R3, 0xbff, PT ;  /* 0x00000bff0300780c */ /* 0x000fc80003fa4070 */
[----:B------:R-:W-:Y:S01]  /*62d0*/  ISETP.NE.U32.OR P5, PT, R7, 0x1, P5 ;  /* 0x000000010700780c */ /* 0x000fe20002fa5470 */
[----:B------:R-:W-:-:S05]  /*62e0*/  VIADD R7, R5, 0x2 ;  /* 0x0000000205077836 */ /* 0x000fca0000000000 */
[----:B------:R-:W-:-:S04]  /*62f0*/  LOP3.LUT R7, R7, 0x1a, RZ, 0xc0, !PT ;  /* 0x0000001a07077812 */ /* 0x000fc800078ec0ff */
[----:B------:R-:W-:-:S03]  /*6300*/  SHF.R.U32.HI R7, RZ, R7, R10 ;  /* 0x00000007ff077219 */ /* 0x000fc6000001160a */
[----:B------:R-:W-:Y:S01]  /*6310*/  @!P5 IMAD R13, R3, 0x8, R104 ;  /* 0x00000008030dd824 */ /* 0x000fe200078e0268 */
[----:B------:R-:W-:Y:S01]  /*6320*/  LOP3.LUT R7, R7, 0x1, RZ, 0xc0, !PT ;  /* 0x0000000107077812 */ /* 0x000fe200078ec0ff */
[----:B------:R-:W-:Y:S01]  /*6330*/  @!P5 VIADD R3, R3, 0x1 ;  /* 0x000000010303d836 */ /* 0x000fe20000000000 */
[----:B------:R-:W4:Y:S04]  /*6340*/  @!P5 LDL R14, [R6+0x4] ;  /* 0x00000400060ed983 */ /* 0x000f280000100800 */
        /* <DEDUP_REMOVED lines=8> */
[----:B------:R-:W5:Y:S04]  /*63d0*/  @!P4 LDL R16, [R6+0x8] ;  /* 0x000008000610c983 */ /* 0x000f680000100800 */
        /* <DEDUP_REMOVED lines=8> */
[----:B------:R-:W2:Y:S04]  /*6460*/  @!P3 LDL R18, [R6+0xc] ;  /* 0x00000c000612b983 */ /* 0x000ea80000100800 */
[----:B------:R-:W-:-:S04]  /*6470*/  ISETP.GT.U32.AND P2, PT, R3, 0xbff, PT ;  /* 0x00000bff0300780c */ /* 0x000fc80003f44070 */
[----:B------:R-:W-:Y:S01]  /*6480*/  ISETP.NE.U32.OR P2, PT, R7, 0x1, P2 ;  /* 0x000000010700780c */ /* 0x000fe20001745470 */
[----:B------:R-:W-:-:S05]  /*6490*/  VIADD R7, R5, 0x5 ;  /* 0x0000000505077836 */ /* 0x000fca0000000000 */
[----:B------:R-:W-:-:S04]  /*64a0*/  LOP3.LUT R7, R7, 0x1d, RZ, 0xc0, !PT ;  /* 0x0000001d07077812 */ /* 0x000fc800078ec0ff */
[----:B------:R-:W-:-:S03]  /*64b0*/  SHF.R.U32.HI R7, RZ, R7, R10 ;  /* 0x00000007ff077219 */ /* 0x000fc6000001160a */
[----:B------:R-:W-:Y:S01]  /*64c0*/  @!P2 IMAD R28, R3, 0x8, R104 ;  /* 0x00000008031ca824 */ /* 0x000fe200078e0268 */
[----:B------:R-:W-:Y:S01]  /*64d0*/  LOP3.LUT R7, R7, 0x1, RZ, 0xc0, !PT ;  /* 0x0000000107077812 */ /* 0x000fe200078ec0ff */
[----:B------:R-:W-:-:S05]  /*64e0*/  @!P2 VIADD R3, R3, 0x1 ;  /* 0x000000010303a836 */ /* 0x000fca0000000000 */
        /* <DEDUP_REMOVED lines=12> */
[----:B------:R-:W-:Y:S02]  /*65b0*/  SHF.R.W.U32.HI R7, RZ, R7, R10 ;  /* 0x00000007ff077219 */ /* 0x000fe40000011e0a */
[----:B------:R-:W2:Y:S02]  /*65c0*/  @!P2 LDL R10, [R6+0x10] ;  /* 0x00001000060aa983 */ /* 0x000ea40000100800 */
[----:B------:R-:W-:-:S03]  /*65d0*/  LOP3.LUT R7, R7, 0x1, RZ, 0xc0, !PT ;  /* 0x0000000107077812 */ /* 0x000fc600078ec0ff */
[C---:B------:R-:W-:Y:S01]  /*65e0*/  @!P0 IMAD R30, R3.reuse, 0x8, R104 ;  /* 0x00000008031e8824 */ /* 0x040fe200078e0268 */
[----:B------:R-:W2:Y:S01]  /*65f0*/  @!P0 LDL R22, [R6+0x18] ;  /* 0x0000180006168983 */ /* 0x000ea20000100800 */
[----:B------:R-:W-:-:S03]  /*6600*/  @!P0 VIADD R3, R3, 0x1 ;  /* 0x0000000103038836 */ /* 0x000fc60000000000 */
[----:B---3--:R0:W-:Y:S02]  /*6610*/  @!P6 STS.64 [R4], R8 ;  /* 0x000000080400e388 */ /* 0x0081e40000000a00 */
[----:B------:R-:W-:-:S04]  /*6620*/  ISETP.GT.U32.AND P6, PT, R3, 0xbff, PT ;  /* 0x00000bff0300780c */ /* 0x000fc80003fc4070 */
[----:B------:R-:W-:-:S13]  /*6630*/  ISETP.NE.U32.OR P6, PT, R7, 0x1, P6 ;  /* 0x000000010700780c */ /* 0x000fda00037c5470 */
[----:B------:R-:W3:Y:S01]  /*6640*/  @!P6 LDL R24, [R6+0x1c] ;  /* 0x00001c000618e983 */ /* 0x000ee20000100800 */
[--C-:B------:R-:W-:Y:S02]  /*6650*/  @!P5 IMAD.IADD R15, R90, 0x1, R5.reuse ;  /* 0x000000015a0fd824 */ /* 0x100fe400078e0205 */
[--C-:B------:R-:W-:Y:S02]  /*6660*/  @!P4 IMAD.IADD R17, R92, 0x1, R5.reuse ;  /* 0x000000015c11c824 */ /* 0x100fe400078e0205 */
[--C-:B------:R-:W-:Y:S02]  /*6670*/  @!P3 IMAD.IADD R19, R94, 0x1, R5.reuse ;  /* 0x000000015e13b824 */ /* 0x100fe400078e0205 */
[--C-:B------:R-:W-:Y:S02]  /*6680*/  @!P2 IMAD.IADD R11, R96, 0x1, R5.reuse ;  /* 0x00000001600ba824 */ /* 0x100fe400078e0205 */
[--C-:B------:R-:W-:Y:S01]  /*6690*/  @!P1 IMAD.IADD R21, R98, 0x1, R5.reuse ;  /* 0x0000000162159824 */ /* 0x100fe200078e0205 */
[----:B----4-:R4:W-:Y:S01]  /*66a0*/  @!P5 STS.64 [R13], R14 ;  /* 0x0000000e0d00d388 */ /* 0x0109e20000000a00 */
[----:B------:R-:W-:-:S02]  /*66b0*/  @!P0 IMAD.IADD R23, R100, 0x1, R5 ;  /* 0x0000000164178824 */ /* 0x000fc400078e0205 */
[----:B0-----:R-:W-:Y:S02]  /*66c0*/  @!P6 IMAD R4, R3, 0x8, R104 ;  /* 0x000000080304e824 */ /* 0x001fe400078e0268 */
[----:B------:R-:W-:Y:S01]  /*66d0*/  @!P6 IMAD.IADD R25, R102, 0x1, R5 ;  /* 0x000000016619e824 */ /* 0x000fe200078e0205 */
[----:B------:R4:W-:Y:S01]  /*66e0*/  @!P5 STL [R6+0x4], RZ ;  /* 0x000004ff0600d387 */ /* 0x0009e20000100800 */
[----:B------:R-:W-:-:S03]  /*66f0*/  VIADD R5, R5, 0x8 ;  /* 0x0000000805057836 */ /* 0x000fc60000000000 */
[----:B------:R4:W-:Y:S04]  /*6700*/  @!P4 STL [R6+0x8], RZ ;  /* 0x000008ff0600c387 */ /* 0x0009e80000100800 */
[----:B------:R4:W-:Y:S04]  /*6710*/  @!P3 STL [R6+0xc], RZ ;  /* 0x00000cff0600b387 */ /* 0x0009e80000100800 */
[----:B------:R4:W-:Y:S04]  /*6720*/  @!P2 STL [R6+0x10], RZ ;  /* 0x000010ff0600a387 */ /* 0x0009e80000100800 */
[----:B-----5:R4:W-:Y:S04]  /*6730*/  @!P4 STS.64 [R26], R16 ;  /* 0x000000101a00c388 */ /* 0x0209e80000000a00 */
[----:B------:R4:W-:Y:S04]  /*6740*/  @!P1 STL [R6+0x14], RZ ;  /* 0x000014ff06009387 */ /* 0x0009e80000100800 */
[----:B------:R4:W-:Y:S04]  /*6750*/  @!P6 STL [R6+0x1c], RZ ;  /* 0x00001cff0600e387 */ /* 0x0009e80000100800 */
[----:B------:R4:W-:Y:S04]  /*6760*/  @!P0 STL [R6+0x18], RZ ;  /* 0x000018ff06008387 */ /* 0x0009e80000100800 */
[----:B--2---:R4:W-:Y:S01]  /*6770*/  @!P3 STS.64 [R27], R18 ;  /* 0x000000121b00b388 */ /* 0x0049e20000000a00 */
[----:B------:R-:W-:-:S03]  /*6780*/  @!P6 VIADD R3, R3, 0x1 ;  /* 0x000000010303e836 */ /* 0x000fc60000000000 */
[----:B------:R4:W-:Y:S04]  /*6790*/  @!P2 STS.64 [R28], R10 ;  /* 0x0000000a1c00a388 */ /* 0x0009e80000000a00 */
[----:B------:R4:W-:Y:S04]  /*67a0*/  @!P1 STS.64 [R29], R20 ;  /* 0x000000141d009388 */ /* 0x0009e80000000a00 */
[----:B------:R4:W-:Y:S01]  /*67b0*/  @!P0 STS.64 [R30], R22 ;  /* 0x000000161e008388 */ /* 0x0009e20000000a00 */
[----:B------:R-:W-:-:S03]  /*67c0*/  ISETP.NE.AND P0, PT, R5, 0x80, PT ;  /* 0x000000800500780c */ /* 0x000fc60003f05270 */
[----:B---3--:R4:W-:Y:S10]  /*67d0*/  @!P6 STS.64 [R4], R24 ;  /* 0x000000180400e388 */ /* 0x0089f40000000a00 */
[----:B------:R-:W-:Y:S05]  /*67e0*/  @P0 BRA `(.L_x_698) ;  /* 0xfffffff8006c0947 */ /* 0x000fea000383ffff */
[----:B----4-:R-:W-:-:S07]  /*67f0*/  IMAD.MOV.U32 R4, RZ, RZ, RZ ;  /* 0x000000ffff047224 */ /* 0x010fce00078e00ff */
.L_x_699:
[----:B--2---:R-:W-:-:S05]  /*6800*/  VIADD R5, R4, 0x80 ;  /* 0x0000008004057836 */ /* 0x004fca0000000000 */
[----:B------:R-:W-:-:S05]  /*6810*/  SHF.R.U32.HI R6, RZ, 0x5, R5 ;  /* 0x00000005ff067819 */ /* 0x000fca0000011605 */
[----:B------:R-:W-:-:S05]  /*6820*/  IMAD R6, R6, 0x4, R99 ;  /* 0x0000000406067824 */ /* 0x000fca00078e0263 */
[----:B------:R-:W2:Y:S01]  /*6830*/  LDL R10, [R6] ;  /* 0x00000000060a7983 */ /* 0x000ea20000100800 */
[C---:B------:R-:W-:Y:S01]  /*6840*/  LOP3.LUT R5, R4.reuse, 0x18, RZ, 0xc0, !PT ;  /* 0x0000001804057812 */ /* 0x040fe200078ec0ff */
[C---:B------:R-:W-:Y:S01]  /*6850*/  VIADD R14, R4.reuse, 0x1 ;  /* 0x00000001040e7836 */ /* 0x040fe20000000000 */
[----:B------:R-:W-:Y:S01]  /*6860*/  ISETP.GT.U32.AND P0, PT, R3, 0xbff, PT ;  /* 0x00000bff0300780c */ /* 0x000fe20003f04070 */
[----:B------:R-:W-:Y:S01]  /*6870*/  VIADD R16, R4, 0x2 ;  /* 0x0000000204107836 */ /* 0x000fe20000000000 */
[----:B--2---:R-:W-:-:S04]  /*6880*/  SHF.R.U32.HI R5, RZ, R5, R10 ;  /* 0x00000005ff057219 */ /* 0x004fc8000001160a */
[----:B------:R-:W-:-:S04]  /*6890*/  LOP3.LUT R5, R5, 0x1, RZ, 0xc0, !PT ;  /* 0x0000000105057812 */ /* 0x000fc800078ec0ff */
[----:B------:R-:W-:Y:S01]  /*68a0*/  ISETP.NE.U32.OR P0, PT, R5, 0x1, P0 ;  /* 0x000000010500780c */ /* 0x000fe20000705470 */
[----:B------:R-:W-:-:S04]  /*68b0*/  IMAD R5, R4, 0x100, R85 ;  /* 0x0000010004057824 */ /* 0x000fc800078e0255 */
[----:B------:R-:W-:Y:S01]  /*68c0*/  IMAD R11, R5, 0x4, R104 ;  /* 0x00000004050b7824 */ /* 0x000fe200078e0268 */
[----:B------:R-:W-:-:S04]  /*68d0*/  LOP3.LUT R5, R14, 0x19, RZ, 0xc0, !PT ;  /* 0x000000190e057812 */ /* 0x000fc800078ec0ff */
[----:B------:R-:W-:-:S03]  /*68e0*/  SHF.R.U32.HI R5, RZ, R5, R10 ;  /* 0x00000005ff057219 */ /* 0x000fc6000001160a */
[----:B------:R-:W0:Y:S01]  /*68f0*/  @!P0 LDS R8, [R11+0x6000] ;  /* 0x006000000b088984 */ /* 0x000e220000000800 */
[----:B------:R-:W-:Y:S01]  /*6900*/  @!P0 IMAD R13, R3, 0x8, R104 ;  /* 0x00000008030d8824 */ /* 0x000fe200078e0268 */
[----:B------:R-:W-:Y:S01]  /*6910*/  LOP3.LUT R5, R5, 0x1, RZ, 0xc0, !PT ;  /* 0x0000000105057812 */ /* 0x000fe200078ec0ff */
[----:B------:R-:W-:Y:S02]  /*6920*/  @!P0 VIADD R3, R3, 0x1 ;  /* 0x0000000103038836 */ /* 0x000fe40000000000 */
[----:B------:R-:W-:-:S03]  /*6930*/  @!P0 IMAD.IADD R9, R89, 0x1, R4 ;  /* 0x0000000159098824 */ /* 0x000fc600078e0204 */
[----:B------:R-:W-:-:S04]  /*6940*/  ISETP.GT.U32.AND P1, PT, R3, 0xbff, PT ;  /* 0x00000bff0300780c */ /* 0x000fc80003f24070 */
[----:B------:R-:W-:Y:S02]  /*6950*/  ISETP.NE.U32.OR P1, PT, R5, 0x1, P1 ;  /* 0x000000010500780c */ /* 0x000fe40000f25470 */
[----:B------:R-:W-:-:S04]  /*6960*/  LOP3.LUT R5, R16, 0x1a, RZ, 0xc0, !PT ;  /* 0x0000001a10057812 */ /* 0x000fc800078ec0ff */
[----:B------:R-:W-:-:S04]  /*6970*/  SHF.R.U32.HI R5, RZ, R5, R10 ;  /* 0x00000005ff057219 */ /* 0x000fc8000001160a */
[----:B------:R-:W-:-:S03]  /*6980*/  LOP3.LUT R5, R5, 0x1, RZ, 0xc0, !PT ;  /* 0x0000000105057812 */ /* 0x000fc600078ec0ff */
[C---:B------:R-:W-:Y:S02]  /*6990*/  @!P1 IMAD R15, R3.reuse, 0x8, R104 ;  /* 0x00000008030f9824 */ /* 0x040fe400078e0268 */
[----:B------:R-:W-:Y:S02]  /*69a0*/  @!P1 VIADD R3, R3, 0x1 ;  /* 0x0000000103039836 */ /* 0x000fe40000000000 */
[----:B------:R-:W-:Y:S02]  /*69b0*/  @!P1 IMAD.IADD R7, R89, 0x1, R14 ;  /* 0x0000000159079824 */ /* 0x000fe400078e020e */
[----:B------:R-:W-:Y:S01]  /*69c0*/  VIADD R14, R4, 0x3 ;  /* 0x00000003040e7836 */ /* 0x000fe20000000000 */
[----:B------:R-:W-:-:S04]  /*69d0*/  ISETP.GT.U32.AND P2, PT, R3, 0xbff, PT ;  /* 0x00000bff0300780c */ /* 0x000fc80003f44070 */
[----:B------:R-:W-:Y:S02]  /*69e0*/  ISETP.NE.U32.OR P2, PT, R5, 0x1, P2 ;  /* 0x000000010500780c */ /* 0x000fe40001745470 */
[----:B------:R-:W-:Y:S01]  /*69f0*/  LOP3.LUT R5, R14, 0x1b, RZ, 0xc0, !PT ;  /* 0x0000001b0e057812 */ /* 0x000fe200078ec0ff */
[----:B0-----:R0:W-:Y:S03]  /*6a00*/  @!P0 STS.64 [R13], R8 ;  /* 0x000000080d008388 */ /* 0x0011e60000000a00 */
[----:B------:R-:W-:Y:S01]  /*6a10*/  SHF.R.U32.HI R5, RZ, R5, R10 ;  /* 0x00000005ff057219 */ /* 0x000fe2000001160a */
[----:B------:R-:W2:Y:S03]  /*6a20*/  @!P1 LDS R6, [R11+0x6400] ;  /* 0x006400000b069984 */ /* 0x000ea60000000800 */
[----:B------:R-:W-:Y:S01]  /*6a30*/  LOP3.LUT R5, R5, 0x1, RZ, 0xc0, !PT ;  /* 0x0000000105057812 */ /* 0x000fe200078ec0ff */
[----:B------:R-:W-:Y:S02]  /*6a40*/  @!P0 STS [R11+0x6000], RZ ;  /* 0x006000ff0b008388 */ /* 0x000fe40000000800 */
[----:B0-----:R-:W-:-:S02]  /*6a50*/  @!P2 IMAD R13, R3, 0x8, R104 ;  /* 0x00000008030da824 */ /* 0x001fc400078e0268 */
        /* <DEDUP_REMOVED lines=9> */
[----:B------:R-:W2:Y:S04]  /*6af0*/  @!P2 LDS R8, [R11+0x6800] ;  /* 0x006800000b08a984 */ /* 0x000ea80000000800 */
[----:B------:R-:W-:Y:S01]  /*6b00*/  @!P1 STS [R11+0x6400], RZ ;  /* 0x006400ff0b009388 */ /* 0x000fe20000000800 */
        /* <DEDUP_REMOVED lines=26> */
[----:B------:R-:W-:-:S03]  /*6cb0*/  @!P2 IMAD.IADD R7, R89, 0x1, R14 ;  /* 0x000000015907a824 */ /* 0x000fc600078e020e */
[----:B------:R-:W-:-:S04]  /*6cc0*/  ISETP.GT.U32.AND P0, PT, R3, 0xbff, PT ;  /* 0x00000bff0300780c */ /* 0x000fc80003f04070 */
[----:B------:R-:W-:Y:S01]  /*6cd0*/  ISETP.NE.U32.OR P0, PT, R5, 0x1, P0 ;  /* 0x000000010500780c */ /* 0x000fe20000705470 */
[----:B--2---:R0:W-:Y:S04]  /*6ce0*/  @!P1 STS.64 [R13], R8 ;  /* 0x000000080d009388 */ /* 0x0041e80000000a00 */
[----:B------:R-:W2:Y:S04]  /*6cf0*/  @!P2 LDS R6, [R11+0x7400] ;  /* 0x007400000b06a984 */ /* 0x000ea80000000800 */
[----:B------:R-:W-:Y:S01]  /*6d00*/  @!P1 STS [R11+0x7000], RZ ;  /* 0x007000ff0b009388 */ /* 0x000fe20000000800 */
[----:B0-----:R-:W-:-:S03]  /*6d10*/  VIADD R13, R4, 0x7 ;  /* 0x00000007040d7836 */ /* 0x001fc60000000000 */
        /* <DEDUP_REMOVED lines=9> */
[----:B--2---:R0:W-:Y:S01]  /*6db0*/  @!P2 STS.64 [R15], R6 ;  /* 0x000000060f00a388 */ /* 0x0041e20000000a00 */
[----:B------:R-:W-:-:S03]  /*6dc0*/  @!P1 VIADD R3, R3, 0x1 ;  /* 0x0000000103039836 */ /* 0x000fc60000000000 */
[----:B------:R-:W2:Y:S04]  /*6dd0*/  @!P0 LDS R8, [R11+0x7800] ;  /* 0x007800000b088984 */ /* 0x000ea80000000800 */
[----:B------:R-:W-:Y:S01]  /*6de0*/  @!P2 STS [R11+0x7400], RZ ;  /* 0x007400ff0b00a388 */ /* 0x000fe20000000800 */
[----:B0-----:R-:W-:-:S03]  /*6df0*/  @!P1 IMAD.IADD R7, R89, 0x1, R13 ;  /* 0x0000000159079824 */ /* 0x001fc600078e020d */
[----:B--2---:R-:W-:Y:S04]  /*6e00*/  @!P0 STS.64 [R10], R8 ;  /* 0x000000080a008388 */ /* 0x004fe80000000a00 */
[----:B------:R-:W0:Y:S04]  /*6e10*/  @!P1 LDS R6, [R11+0x7c00] ;  /* 0x007c00000b069984 */ /* 0x000e280000000800 */
[----:B------:R2:W-:Y:S01]  /*6e20*/  @!P0 STS [R11+0x7800], RZ ;  /* 0x007800ff0b008388 */ /* 0x0005e20000000800 */
[----:B------:R-:W-:-:S03]  /*6e30*/  ISETP.NE.AND P0, PT, R4, 0x80, PT ;  /* 0x000000800400780c */ /* 0x000fc60003f05270 */
[----:B0-----:R2:W-:Y:S04]  /*6e40*/  @!P1 STS.64 [R5], R6 ;  /* 0x0000000605009388 */ /* 0x0015e80000000a00 */
[----:B------:R2:W-:Y:S06]  /*6e50*/  @!P1 STS [R11+0x7c00], RZ ;  /* 0x007c00ff0b009388 */ /* 0x0005ec0000000800 */
[----:B------:R-:W-:Y:S05]  /*6e60*/  @P0 BRA `(.L_x_699) ;  /* 0xfffffff800640947 */ /* 0x000fea000383ffff */
.L_x_697:
[C---:B------:R-:W-:Y:S02]  /*6e70*/  FSETP.GTU.FTZ.AND P1, PT, R12.reuse, 0.0099999997764825820923, PT ;  /* 0x3c23d70a0c00780b */ /* 0x040fe40003f3c000 */
[----:B------:R-:W-:-:S04]  /*6e80*/  FSETP.GE.FTZ.AND P0, PT, R12, RZ, PT ;  /* 0x000000ff0c00720b */ /* 0x000fc80003f16000 */
[----:B------:R-:W-:Y:S02]  /*6e90*/  PLOP3.LUT P1, PT, P1, P0, PT, 0x8, 0x80 ;  /* 0x000000000080781c */ /* 0x000fe40000f20170 */
[----:B------:R-:W-:-:S11]  /*6ea0*/  PLOP3.LUT P0, PT, PT, PT, PT, 0x80, 0x8 ;  /* 0x000000000008781c */ /* 0x000fd60003f0f070 */
[----:B0-----:R-:W0:Y:S02]  /*6eb0*/  @!P1 LDC R4, c[0x0][0x3d4] ;  /* 0x0000f500ff049b82 */ /* 0x001e240000000800 */
[----:B0-----:R-:W-:-:S04]  /*6ec0*/  @!P1 FSETP.GT.FTZ.AND P2, PT, R91, R4, PT ;  /* 0x000000045b00920b */ /* 0x001fc80003f54000 */
[----:B------:R-:W-:-:S04]  /*6ed0*/  @!P1 ISETP.LT.U32.AND P0, PT, R2, 0xc01, P2 ;  /* 0x00000c010200980c */ /* 0x000fc80001701070 */
[----:B------:R-:W-:-:S13]  /*6ee0*/  ISETP.EQ.OR P0, PT, RZ, UR9, P0 ;  /* 0x00000009ff007c0c */ /* 0x000fda0008702670 */
[----:B------:R-:W-:Y:S05]  /*6ef0*/  @P0 BRA `(.L_x_700) ;  /* 0x0000000000680947 */ /* 0x000fea0003800000 */
[----:B------:R-:W-:Y:S01]  /*6f00*/  FSETP.GT.FTZ.AND P0, PT, R12, 0.0099999997764825820923, PT ;  /* 0x3c23d70a0c00780b */ /* 0x000fe20003f14000 */
[----:B------:R-:W-:-:S12]  /*6f10*/  BSSY.RECONVERGENT B0, `(.L_x_701) ;  /* 0x0000016000007945 */ /* 0x000fd80003800200 */
[----:B------:R-:W-:Y:S05]  /*6f20*/  @!P0 BRA `(.L_x_702) ;  /* 0x00000000002c8947 */ /* 0x000fea0003800000 */
[----:B------:R-:W-:Y:S01]  /*6f30*/  ISETP.NE.AND P0, PT, R85, RZ, PT ;  /* 0x000000ff5500720c */ /* 0x000fe20003f05270 */
[----:B------:R-:W-:Y:S01]  /*6f40*/  UMOV UR4, UR6 ;  /* 0x0000000600047c82 */ /* 0x000fe20008000000 */
[----:B------:R-:W-:-:S11]  /*6f50*/  UMOV UR5, UR6 ;  /* 0x0000000600057c82 */ /* 0x000fd60008000000 */
        /* <DEDUP_REMOVED lines=8> */
.L_x_702:
[----:B------:R-:W0:Y:S01]  /*6fe0*/  S2UR UR7, SR_CgaCtaId ;  /* 0x00000000000779c3 */ /* 0x000e220000008800 */
[----:B------:R-:W-:Y:S01]  /*6ff0*/  ISETP.NE.AND P0, PT, R85, RZ, PT ;  /* 0x000000ff5500720c */ /* 0x000fe20003f05270 */
[----:B------:R-:W-:Y:S01]  /*7000*/  UMOV UR6, 0x400 ;  /* 0x0000040000067882 */ /* 0x000fe20000000000 */
[----:B------:R-:W-:Y:S02]  /*7010*/  UISETP.NE.AND UP0, UPT, UR5, URZ, UPT ;  /* 0x000000ff0500728c */ /* 0x000fe4000bf05270 */
[----:B------:R-:W-:Y:S02]  /*7020*/  FSEL R106, R91, R106, !P0 ;  /* 0x0000006a5b6a7208 */ /* 0x000fe40004000000 */
[----:B------:R-:W-:-:S03]  /*7030*/  USEL UR4, UR4, UR5, !UP0 ;  /* 0x0000000504047287 */ /* 0x000fc6000c000000 */
[----:B------:R-:W-:Y:S01]  /*7040*/  UMOV UR5, URZ ;  /* 0x000000ff00057c82 */ /* 0x000fe20008000000 */
[----:B0-----:R-:W-:-:S09]  /*7050*/  ULEA UR6, UR7, UR6, 0x18 ;  /* 0x0000000607067291 */ /* 0x001fd2000f8ec0ff */
[----:B------:R-:W0:Y:S03]  /*7060*/  @!P0 LDS R97, [UR6] ;  /* 0x00000006ff618984 */ /* 0x000e260008000800 */
.L_x_703:
[----:B------:R-:W-:Y:S05]  /*7070*/  BSYNC.RECONVERGENT B0 ;  /* 0x0000000000007941 */ /* 0x000fea0003800200 */
.L_x_701:
[----:B------:R-:W-:Y:S01]  /*7080*/  UIADD3 UR9, UPT, UPT, UR9, -0x1, URZ ;  /* 0xffffffff09097890 */ /* 0x000fe2000fffe0ff */
[----:B------:R-:W-:Y:S11]  /*7090*/  BRA `(.L_x_704) ;  /* 0xffffffbc003c7947 */ /* 0x000ff6000383ffff */
.L_x_700:
[----:B------:R-:W0:Y:S08]  /*70a0*/  S2UR UR5, SR_CgaCtaId ;  /* 0x00000000000579c3 */ /* 0x000e300000008800 */
[----:B------:R-:W-:Y:S01]  /*70b0*/  BAR.SYNC.DEFER_BLOCKING 0x0 ;  /* 0x0000000000007b1d */ /* 0x000fe20000010000 */
[----:B------:R-:W-:-:S05]  /*70c0*/  ISETP.NE.AND P1, PT, R85, RZ, PT ;  /* 0x000000ff5500720c */ /* 0x000fca0003f25270 */
[----:B------:R-:W-:Y:S01]  /*70d0*/  UMOV UR4, 0x400 ;  /* 0x0000040000047882 */ /* 0x000fe20000000000 */
[----:B------:R-:W-:Y:S01]  /*70e0*/  BSSY.RECONVERGENT B0, `(.L_x_705) ;  /* 0x0000014000007945 */ /* 0x000fe20003800200 */
[----:B0-----:R-:W-:-:S09]  /*70f0*/  ULEA UR4, UR5, UR4, 0x18 ;  /* 0x0000000405047291 */ /* 0x001fd2000f8ec0ff */
[----:B------:R-:W0:Y:S02]  /*7100*/  LDS R2, [UR4] ;  /* 0x00000004ff027984 */ /* 0x000e240008000800 */
[----:B------:R-:W4:Y:S02]  /*7110*/  LDCU UR4, c[0x0][0x3d4] ;  /* 0x00007a80ff0477ac */ /* 0x000f240008000800 */
[----:B----4-:R-:W-:-:S04]  /*7120*/  FSETP.GEU.FTZ.AND P0, PT, R91, UR4, PT ;  /* 0x000000045b007c0b */ /* 0x010fc8000bf1e000 */
[----:B0-----:R-:W-:-:S04]  /*7130*/  SEL R87, R87, R2, !P0 ;  /* 0x0000000257577207 */ /* 0x001fc80004000000 */
[----:B------:R-:W-:-:S04]  /*7140*/  ISETP.GE.U32.AND P0, PT, R85, R87, PT ;  /* 0x000000575500720c */ /* 0x000fc80003f06070 */
[----:B------:R-:W-:Y:S01]  /*7150*/  ISETP.GT.U32.OR P0, PT, R87, 0xbff, P0 ;  /* 0x00000bff5700780c */ /* 0x000fe20000704470 */
[----:B------:R-:W-:-:S12]  /*7160*/  @P1 BRA `(.L_x_706) ;  /* 0x00000000002c1947 */ /* 0x000fd80003800000 */
[----:B--2---:R-:W0:Y:S01]  /*7170*/  S2R R6, SR_LANEID ;  /* 0x0000000000067919 */ /* 0x004e220000000000 */
[----:B---3--:R-:W2:Y:S01]  /*7180*/  LDC.64 R2, c[0x0][0x3a0] ;  /* 0x0000e800ff027b82 */ /* 0x008ea20000000a00 */
[----:B------:R-:W-:Y:S01]  /*7190*/  VOTEU.ANY UR4, UPT, PT ;  /* 0x0000000000047886 */ /* 0x000fe200038e0100 */
[----:B------:R-:W-:Y:S01]  /*71a0*/  CREDUX.MAX.S32 UR5, R87 ;  /* 0x00000000570572cc */ /* 0x000fe20000000200 */
[----:B------:R-:W-:-:S05]  /*71b0*/  UFLO.U32 UR4, UR4 ;  /* 0x00000004000472bd */ /* 0x000fca00080e0000 */
[----:B------:R-:W3:Y:S07]  /*71c0*/  LDC.64 R4, c[0x0][0x3a8] ;  /* 0x0000ea00ff047b82 */ /* 0x000eee0000000a00 */
[----:B------:R-:W-:Y:S02]  /*71d0*/  IMAD.U32 R7, RZ, RZ, UR5 ;  /* 0x00000005ff077e24 */ /* 0x000fe4000f8e00ff */
[----:B--2---:R-:W-:-:S05]  /*71e0*/  IMAD.WIDE.U32 R2, R84, 0x4, R2 ;  /* 0x0000000454027825 */ /* 0x004fca00078e0002 */
[----:B------:R4:W-:Y:S01]  /*71f0*/  STG.E desc[UR10][R2.64], R87 ;  /* 0x0000005702007986 */ /* 0x0009e2000c10190a */
[----:B0-----:R-:W-:-:S13]  /*7200*/  ISETP.EQ.U32.AND P1, PT, R6, UR4, PT ;  /* 0x0000000406007c0c */ /* 0x001fda000bf22070 */
[----:B---3--:R4:W-:Y:S02]  /*7210*/  @P1 REDG.E.MAX.S32.STRONG.GPU desc[UR10][R4.64], R7 ;  /* 0x000000070400198e */ /* 0x0089e4000d12e30a */
.L_x_706:
[----:B------:R-:W-:Y:S05]  /*7220*/  BSYNC.RECONVERGENT B0 ;  /* 0x0000000000007941 */ /* 0x000fea0003800200 */
.L_x_705:
[----:B------:R-:W-:Y:S05]  /*7230*/  @P0 EXIT ;  /* 0x000000000000094d */ /* 0x000fea0003800000 */
[----:B------:R-:W2:Y:S01]  /*7240*/  LDC R20, c[0x0][0x360] ;  /* 0x0000d800ff147b82 */ /* 0x000ea20000000800 */
[----:B------:R-:W0:Y:S01]  /*7250*/  LDCU.64 UR8, c[0x0][0x388] ;  /* 0x00007100ff0877ac */ /* 0x000e220008000a00 */
[----:B------:R-:W-:Y:S01]  /*7260*/  BSSY.RECONVERGENT B0, `(.L_x_707) ;  /* 0x0000037000007945 */ /* 0x000fe20003800200 */
[----:B------:R-:W0:Y:S01]  /*7270*/  LDCU.64 UR12, c[0x0][0x390] ;  /* 0x00007200ff0c77ac */ /* 0x000e220008000a00 */
[----:B------:R-:W0:Y:S01]  /*7280*/  LDCU.64 UR4, c[0x0][0x388] ;  /* 0x00007100ff0477ac */ /* 0x000e220008000a00 */
[----:B------:R-:W0:Y:S01]  /*7290*/  LDCU.64 UR6, c[0x0][0x390] ;  /* 0x00007200ff0677ac */ /* 0x000e220008000a00 */
[----:B--2-4-:R-:W2:Y:S01]  /*72a0*/  I2F.U32.RP R7, R20 ;  /* 0x0000001400077306 */ /* 0x014ea20000209000 */
[----:B------:R-:W-:Y:S01]  /*72b0*/  IMAD.IADD R4, R85, 0x1, R20 ;  /* 0x0000000155047824 */ /* 0x000fe200078e0214 */
[----:B------:R-:W-:-:S04]  /*72c0*/  ISETP.NE.U32.AND P2, PT, R20, RZ, PT ;  /* 0x000000ff1400720c */ /* 0x000fc80003f45070 */
[----:B------:R-:W-:Y:S02]  /*72d0*/  ISETP.GE.U32.AND P0, PT, R4, R87, PT ;  /* 0x000000570400720c */ /* 0x000fe40003f06070 */
[----:B------:R-:W-:Y:S02]  /*72e0*/  VIMNMX.U32 R5, PT, PT, R87, R4, !PT ;  /* 0x0000000457057248 */ /* 0x000fe40007fe0000 */
[----:B------:R-:W-:-:S04]  /*72f0*/  SEL R6, RZ, 0x1, P0 ;  /* 0x00000001ff067807 */ /* 0x000fc80000000000 */
[----:B------:R-:W-:Y:S01]  /*7300*/  IADD3 R5, PT, PT, R5, -R4, -R6 ;  /* 0x8000000405057210 */ /* 0x000fe20007ffe806 */
[----:B--2---:R-:W2:Y:S02]  /*7310*/  MUFU.RCP R7, R7 ;  /* 0x0000000700077308 */ /* 0x004ea40000001000 */
[----:B--2---:R-:W-:-:S06]  /*7320*/  VIADD R2, R7, 0xffffffe ;  /* 0x0ffffffe07027836 */ /* 0x004fcc0000000000 */
[----:B---3--:R2:W3:Y:S02]  /*7330*/  F2I.FTZ.U32.TRUNC.NTZ R3, R2 ;  /* 0x0000000200037305 */ /* 0x0084e4000021f000 */
[----:B--2---:R-:W-:Y:S02]  /*7340*/  IMAD.MOV.U32 R2, RZ, RZ, RZ ;  /* 0x000000ffff027224 */ /* 0x004fe400078e00ff */
        /* <DEDUP_REMOVED lines=17> */
[----:B------:R-:W-:Y:S01]  /*7460*/  IADD3 R12, P0, PT, R88, R85, RZ ;  /* 0x00000055580c7210 */ /* 0x000fe20007f1e0ff */
[----:B------:R-:W-:Y:S02]  /*7470*/  VIADD R2, R2, 0x1 ;  /* 0x0000000102027836 */ /* 0x000fe40000000000 */
[----:B------:R-:W-:Y:S02]  /*7480*/  IMAD R8, R85, 0x8, R104 ;  /* 0x0000000855087824 */ /* 0x000fe400078e0268 */
[----:B------:R-:W-:Y:S01]  /*7490*/  IMAD.X R3, RZ, RZ, R0, P0 ;  /* 0x000000ffff037224 */ /* 0x000fe200000e0600 */
[----:B------:R-:W-:-:S04]  /*74a0*/  LOP3.LUT R2, R2, 0x3, RZ, 0xc0, !PT ;  /* 0x0000000302027812 */ /* 0x000fc800078ec0ff */
[C---:B------:R-:W-:Y:S01]  /*74b0*/  SHF.L.U64.HI R3, R12.reuse, 0x2, R3 ;  /* 0x000000020c037819 */ /* 0x040fe20000010203 */
[----:B------:R-:W-:Y:S02]  /*74c0*/  IMAD.SHL.U32 R12, R12, 0x4, RZ ;  /* 0x000000040c0c7824 */ /* 0x000fe400078e00ff */
[----:B------:R-:W-:Y:S02]  /*74d0*/  IMAD R85, R2, R20, R85 ;  /* 0x0000001402557224 */ /* 0x000fe400078e0255 */
[----:B------:R-:W-:-:S07]  /*74e0*/  IMAD.MOV R9, RZ, RZ, -R2 ;  /* 0x000000ffff097224 */ /* 0x000fce00078e0a02 */
.L_x_709:
[----:B0-----:R0:W2:Y:S01]  /*74f0*/  LDS.64 R10, [R8] ;  /* 0x00000000080a7984 */ /* 0x0010a20000000a00 */
[C---:B------:R-:W-:Y:S01]  /*7500*/  IADD3 R4, P0, PT, R12.reuse, UR4, RZ ;  /* 0x000000040c047c10 */ /* 0x040fe2000ff1e0ff */
[----:B------:R-:W-:Y:S01]  /*7510*/  VIADD R9, R9, 0x1 ;  /* 0x0000000109097836 */ /* 0x000fe20000000000 */
[----:B------:R-:W-:Y:S01]  /*7520*/  IADD3 R6, P2, PT, R12, UR6, RZ ;  /* 0x000000060c067c10 */ /* 0x000fe2000ff5e0ff */
[----:B------:R-:W-:Y:S01]  /*7530*/  IMAD.MOV.U32 R2, RZ, RZ, R12 ;  /* 0x000000ffff027224 */ /* 0x000fe200078e000c */
[C---:B------:R-:W-:Y:S02]  /*7540*/  IADD3.X R5, PT, PT, R3.reuse, UR5, RZ, P0, !PT ;  /* 0x0000000503057c10 */ /* 0x040fe400087fe4ff */
[----:B------:R-:W-:Y:S01]  /*7550*/  IADD3.X R7, PT, PT, R3, UR7, RZ, P2, !PT ;  /* 0x0000000703077c10 */ /* 0x000fe200097fe4ff */
[----:B------:R-:W-:Y:S01]  /*7560*/  IMAD.WIDE.U32 R2, R20, 0x4, R2 ;  /* 0x0000000414027825 */ /* 0x000fe200078e0002 */
[----:B------:R-:W-:-:S03]  /*7570*/  ISETP.NE.AND P0, PT, R9, RZ, PT ;  /* 0x000000ff0900720c */ /* 0x000fc60003f05270 */
[----:B------:R-:W-:Y:S02]  /*7580*/  IMAD.MOV.U32 R12, RZ, RZ, R2 ;  /* 0x000000ffff0c7224 */ /* 0x000fe400078e0002 */
[----:B0-----:R-:W-:Y:S01]  /*7590*/  IMAD R8, R20, 0x8, R8 ;  /* 0x0000000814087824 */ /* 0x001fe200078e0208 */
[----:B--2---:R0:W-:Y:S04]  /*75a0*/  STG.E desc[UR10][R4.64], R10 ;  /* 0x0000000a04007986 */ /* 0x0041e8000c10190a */
[----:B------:R0:W-:Y:S03]  /*75b0*/  STG.E desc[UR10][R6.64], R11 ;  /* 0x0000000b06007986 */ /* 0x0001e6000c10190a */
[----:B------:R-:W-:Y:S05]  /*75c0*/  @P0 BRA `(.L_x_709) ;  /* 0xfffffffc00c80947 */ /* 0x000fea000383ffff */
.L_x_708:
[----:B------:R-:W-:Y:S05]  /*75d0*/  BSYNC.RECONVERGENT B0 ;  /* 0x0000000000007941 */ /* 0x000fea0003800200 */
.L_x_707:
[----:B------:R-:W-:Y:S05]  /*75e0*/  @!P1 EXIT ;  /* 0x000000000000994d */ /* 0x000fea0003800000 */
.L_x_710:
[----:B0--3--:R-:W-:Y:S01]  /*75f0*/  IMAD R4, R85, 0x8, R104 ;  /* 0x0000000855047824 */ /* 0x009fe200078e0268 */
[----:B------:R-:W-:Y:S01]  /*7600*/  IADD3 R7, P0, PT, R88, R85, RZ ;  /* 0x0000005558077210 */ /* 0x000fe20007f1e0ff */
[C---:B------:R-:W-:Y:S02]  /*7610*/  IMAD.IADD R85, R20.reuse, 0x1, R85 ;  /* 0x0000000114557824 */ /* 0x040fe400078e0255 */
[----:B------:R-:W-:Y:S01]  /*7620*/  IMAD R5, R20, 0x8, R4 ;  /* 0x0000000814057824 */ /* 0x000fe200078e0204 */
[----:B------:R0:W2:Y:S01]  /*7630*/  LDS.64 R10, [R4] ;  /* 0x00000000040a7984 */ /* 0x0000a20000000a00 */
[----:B------:R-:W-:Y:S01]  /*7640*/  IMAD.X R2, RZ, RZ, R0, P0 ;  /* 0x000000ffff027224 */ /* 0x000fe200000e0600 */
[----:B------:R-:W-:Y:S01]  /*7650*/  IADD3 R9, P2, PT, R88, R85, RZ ;  /* 0x0000005558097210 */ /* 0x000fe20007f5e0ff */
[C---:B------:R-:W-:Y:S01]  /*7660*/  IMAD R6, R20.reuse, 0x8, R5 ;  /* 0x0000000814067824 */ /* 0x040fe200078e0205 */
[----:B------:R3:W4:Y:S01]  /*7670*/  LDS.64 R14, [R5] ;  /* 0x00000000050e7984 */ /* 0x0007220000000a00 */
[C---:B------:R-:W-:Y:S01]  /*7680*/  IMAD.SHL.U32 R3, R7.reuse, 0x4, RZ ;  /* 0x0000000407037824 */ /* 0x040fe200078e00ff */
[----:B------:R-:W-:Y:S01]  /*7690*/  SHF.L.U64.HI R7, R7, 0x2, R2 ;  /* 0x0000000207077819 */ /* 0x000fe20000010202 */
[----:B------:R-:W-:Y:S01]  /*76a0*/  IMAD R8, R20, 0x8, R6 ;  /* 0x0000000814087824 */ /* 0x000fe200078e0206 */
[----:B------:R5:W1:Y:S01]  /*76b0*/  LDS.64 R16, [R6] ;  /* 0x0000000006107984 */ /* 0x000a620000000a00 */
[----:B------:R-:W-:Y:S01]  /*76c0*/  IMAD.IADD R85, R85, 0x1, R20 ;  /* 0x0000000155557824 */ /* 0x000fe200078e0214 */
[C---:B0-----:R-:W-:Y:S01]  /*76d0*/  IADD3 R4, P1, PT, R3.reuse, UR12, RZ ;  /* 0x0000000c03047c10 */ /* 0x041fe2000ff3e0ff */
[----:B------:R-:W-:Y:S01]  /*76e0*/  IMAD.X R12, RZ, RZ, R0, P2 ;  /* 0x000000ffff0c7224 */ /* 0x000fe200010e0600 */
[----:B------:R0:W1:Y:S01]  /*76f0*/  LDS.64 R18, [R8] ;  /* 0x0000000008127984 */ /* 0x0000620000000a00 */
[----:B------:R-:W-:-:S02]  /*7700*/  IADD3 R2, P0, PT, R3, UR8, RZ ;  /* 0x0000000803027c10 */ /* 0x000fc4000ff1e0ff */
[----:B---3--:R-:W-:Y:S02]  /*7710*/  IADD3.X R5, PT, PT, R7, UR13, RZ, P1, !PT ;  /* 0x0000000d07057c10 */ /* 0x008fe40008ffe4ff */
[C---:B------:R-:W-:Y:S01]  /*7720*/  IADD3 R21, P1, PT, R88.reuse, R85, RZ ;  /* 0x0000005558157210 */ /* 0x040fe20007f3e0ff */
[----:B------:R-:W-:Y:S01]  /*7730*/  IMAD.IADD R85, R85, 0x1, R20 ;  /* 0x0000000155557824 */ /* 0x000fe200078e0214 */
[C---:B------:R-:W-:Y:S01]  /*7740*/  SHF.L.U64.HI R23, R9.reuse, 0x2, R12 ;  /* 0x0000000209177819 */ /* 0x040fe2000001020c */
[----:B------:R-:W-:Y:S01]  /*7750*/  IMAD.SHL.U32 R9, R9, 0x4, RZ ;  /* 0x0000000409097824 */ /* 0x000fe200078e00ff */
[----:B------:R-:W-:Y:S01]  /*7760*/  IADD3.X R3, PT, PT, R7, UR9, RZ, P0, !PT ;  /* 0x0000000907037c10 */ /* 0x000fe200087fe4ff */
[----:B------:R-:W-:Y:S01]  /*7770*/  IMAD.X R22, RZ, RZ, R0, P1 ;  /* 0x000000ffff167224 */ /* 0x000fe200008e0600 */
[----:B------:R-:W-:Y:S01]  /*7780*/  IADD3 R12, P1, PT, R88, R85, RZ ;  /* 0x00000055580c7210 */ /* 0x000fe20007f3e0ff */
[----:B------:R-:W-:Y:S01]  /*7790*/  IMAD.IADD R85, R85, 0x1, R20 ;  /* 0x0000000155557824 */ /* 0x000fe200078e0214 */
[----:B-----5:R-:W-:-:S02]  /*77a0*/  IADD3 R6, P0, PT, R9, UR8, RZ ;  /* 0x0000000809067c10 */ /* 0x020fc4000ff1e0ff */
[----:B------:R-:W-:Y:S01]  /*77b0*/  SHF.L.U64.HI R22, R21, 0x2, R22 ;  /* 0x0000000215167819 */ /* 0x000fe20000010216 */
[----:B------:R-:W-:Y:S01]  /*77c0*/  IMAD.X R13, RZ, RZ, R0, P1 ;  /* 0x000000ffff0d7224 */ /* 0x000fe200008e0600 */
[----:B------:R-:W-:Y:S01]  /*77d0*/  IADD3.X R7, PT, PT, R23, UR9, RZ, P0, !PT ;  /* 0x0000000917077c10 */ /* 0x000fe200087fe4ff */
[----:B------:R-:W-:Y:S01]  /*77e0*/  IMAD.SHL.U32 R21, R21, 0x4, RZ ;  /* 0x0000000415157824 */ /* 0x000fe200078e00ff */
[----:B0-----:R-:W-:Y:S02]  /*77f0*/  IADD3 R8, P0, PT, R9, UR12, RZ ;  /* 0x0000000c09087c10 */ /* 0x001fe4000ff1e0ff */
[C---:B------:R-:W-:Y:S01]  /*7800*/  SHF.L.U64.HI R13, R12.reuse, 0x2, R13 ;  /* 0x000000020c0d7819 */ /* 0x040fe2000001020d */
[----:B------:R-:W-:Y:S01]  /*7810*/  IMAD.SHL.U32 R12, R12, 0x4, RZ ;  /* 0x000000040c0c7824 */ /* 0x000fe200078e00ff */
[----:B------:R-:W-:Y:S01]  /*7820*/  IADD3.X R9, PT, PT, R23, UR13, RZ, P0, !PT ;  /* 0x0000000d17097c10 */ /* 0x000fe200087fe4ff */
[----:B--2---:R0:W-:Y:S04]  /*7830*/  STG.E desc[UR10][R2.64], R10 ;  /* 0x0000000a02007986 */ /* 0x0041e8000c10190a */
[----:B------:R2:W-:Y:S04]  /*7840*/  STG.E desc[UR10][R4.64], R11 ;  /* 0x0000000b04007986 */ /* 0x0005e8000c10190a */
[----:B----4-:R3:W-:Y:S01]  /*7850*/  STG.E desc[UR10][R6.64], R14 ;  /* 0x0000000e06007986 */ /* 0x0107e2000c10190a */
[----:B0-----:R-:W-:-:S03]  /*7860*/  IADD3 R2, P0, PT, R21, UR8, RZ ;  /* 0x0000000815027c10 */ /* 0x001fc6000ff1e0ff */
[----:B------:R3:W-:Y:S01]  /*7870*/  STG.E desc[UR10][R8.64], R15 ;  /* 0x0000000f08007986 */ /* 0x0007e2000c10190a */
[----:B--2---:R-:W-:Y:S02]  /*7880*/  IADD3 R4, P1, PT, R21, UR12, RZ ;  /* 0x0000000c15047c10 */ /* 0x004fe4000ff3e0ff */
[----:B------:R-:W-:Y:S02]  /*7890*/  IADD3.X R3, PT, PT, R22, UR9, RZ, P0, !PT ;  /* 0x0000000916037c10 */ /* 0x000fe400087fe4ff */
[C---:B------:R-:W-:Y:S02]  /*78a0*/  IADD3 R10, P0, PT, R12.reuse, UR8, RZ ;  /* 0x000000080c0a7c10 */ /* 0x040fe4000ff1e0ff */
[----:B------:R-:W-:Y:S01]  /*78b0*/  IADD3 R12, P2, PT, R12, UR12, RZ ;  /* 0x0000000c0c0c7c10 */ /* 0x000fe2000ff5e0ff */
[----:B-1----:R3:W-:Y:S01]  /*78c0*/  STG.E desc[UR10][R2.64], R16 ;  /* 0x0000001002007986 */ /* 0x0027e2000c10190a */
[----:B------:R-:W-:Y:S02]  /*78d0*/  IADD3.X R5, PT, PT, R22, UR13, RZ, P1, !PT ;  /* 0x0000000d16057c10 */ /* 0x000fe40008ffe4ff */
[----:B------:R-:W-:-:S02]  /*78e0*/  IADD3.X R11, PT, PT, R13, UR9, RZ, P0, !PT ;  /* 0x000000090d0b7c10 */ /* 0x000fc400087fe4ff */
[----:B------:R-:W-:Y:S01]  /*78f0*/  IADD3.X R13, PT, PT, R13, UR13, RZ, P2, !PT ;  /* 0x0000000d0d0d7c10 */ /* 0x000fe200097fe4ff */
[----:B------:R3:W-:Y:S01]  /*7900*/  STG.E desc[UR10][R4.64], R17 ;  /* 0x0000001104007986 */ /* 0x0007e2000c10190a */
[----:B------:R-:W-:-:S03]  /*7910*/  ISETP.GE.U32.AND P0, PT, R85, R87, PT ;  /* 0x000000575500720c */ /* 0x000fc60003f06070 */
[----:B------:R3:W-:Y:S04]  /*7920*/  STG.E desc[UR10][R10.64], R18 ;  /* 0x000000120a007986 */ /* 0x0007e8000c10190a */
[----:B------:R3:W-:Y:S06]  /*7930*/  STG.E desc[UR10][R12.64], R19 ;  /* 0x000000130c007986 */ /* 0x0007ec000c10190a */
[----:B------:R-:W-:Y:S05]  /*7940*/  @!P0 BRA `(.L_x_710) ;  /* 0xfffffffc00288947 */ /* 0x000fea000383ffff */
[----:B------:R-:W-:Y:S05]  /*7950*/  EXIT ;  /* 0x000000000000794d */ /* 0x000fea0003800000 */
.L_x_695:
        /* <DEDUP_REMOVED lines=8> */
.L_x_711:
[----:B------:R-:W-:Y:S02]  /*79e0*/  IMAD.MOV.U32 R15, RZ, RZ, 0x2 ;  /* 0x00000002ff0f7424 */ /* 0x000fe400078e00ff */
[----:B------:R-:W-:-:S04]  /*79f0*/  IMAD.MOV.U32 R10, RZ, RZ, R14 ;  /* 0x000000ffff0a7224 */ /* 0x000fc800078e000e */
[----:B------:R-:W-:-:S04]  /*7a00*/  @P0 IMAD.IADD R10, R9, 0x1, R10 ;  /* 0x00000001090a0824 */ /* 0x000fc800078e020a */
[----:B------:R-:W-:-:S07]  /*7a10*/  IMAD.MOV.U32 R18, RZ, RZ, R10 ;  /* 0x000000ffff127224 */ /* 0x000fce00078e000a */
[----:B------:R-:W-:Y:S05]  /*7a20*/  WARPSYNC.COLLECTIVE R17, `(.L_x_712) ;  /* 0x0000000011087348 */ /* 0x000fea0003c00000 */
[----:B------:R0:W1:Y:S02]  /*7a30*/  SHFL.UP P0, R14, R18, R15, R20 ;  /* 0x0400000f120e7389 */ /* 0x0000640000000014 */
[----:B01----:R-:W-:Y:S05]  /*7a40*/  ENDCOLLECTIVE ;  /* 0x000000000000791b */ /* 0x003fea0003800000 */
.L_x_712:
[----:B------:R-:W-:Y:S02]  /*7a50*/  IMAD.MOV.U32 R15, RZ, RZ, 0x4 ;  /* 0x00000004ff0f7424 */ /* 0x000fe400078e00ff */
[----:B------:R-:W-:-:S04]  /*7a60*/  IMAD.MOV.U32 R11, RZ, RZ, R14 ;  /* 0x000000ffff0b7224 */ /* 0x000fc800078e000e */
[----:B------:R-:W-:-:S04]  /*7a70*/  @P0 IMAD.IADD R11, R10, 0x1, R11 ;  /* 0x000000010a0b0824 */ /* 0x000fc800078e020b */
[----:B------:R-:W-:-:S07]  /*7a80*/  IMAD.MOV.U32 R18, RZ, RZ, R11 ;  /* 0x000000ffff127224 */ /* 0x000fce00078e000b */
[----:B------:R-:W-:Y:S05]  /*7a90*/  WARPSYNC.COLLECTIVE R17, `(.L_x_713) ;  /* 0x0000000011087348 */ /* 0x000fea0003c00000 */
[----:B------:R0:W1:Y:S02]  /*7aa0*/  SHFL.UP P0, R14, R18, R15, R20 ;  /* 0x0400000f120e7389 */ /* 0x0000640000000014 */
[----:B01----:R-:W-:Y:S05]  /*7ab0*/  ENDCOLLECTIVE ;  /* 0x000000000000791b */ /* 0x003fea0003800000 */
.L_x_713:
        /* <DEDUP_REMOVED lines=8> */
.L_x_714:
[----:B------:R-:W-:Y:S02]  /*7b40*/  IMAD.MOV.U32 R15, RZ, RZ, 0x10 ;  /* 0x00000010ff0f7424 */ /* 0x000fe400078e00ff */
[----:B------:R-:W-:-:S04]  /*7b50*/  IMAD.MOV.U32 R13, RZ, RZ, R14 ;  /* 0x000000ffff0d7224 */ /* 0x000fc800078e000e */
[----:B------:R-:W-:-:S04]  /*7b60*/  @P0 IMAD.IADD R13, R12, 0x1, R13 ;  /* 0x000000010c0d0824 */ /* 0x000fc800078e020d */
[----:B------:R-:W-:-:S07]  /*7b70*/  IMAD.MOV.U32 R18, RZ, RZ, R13 ;  /* 0x000000ffff127224 */ /* 0x000fce00078e000d */
[----:B------:R-:W-:Y:S05]  /*7b80*/  WARPSYNC.COLLECTIVE R17, `(.L_x_715) ;  /* 0x0000000011087348 */ /* 0x000fea0003c00000 */
[----:B------:R0:W1:Y:S02]  /*7b90*/  SHFL.UP P0, R14, R18, R15, R20 ;  /* 0x0400000f120e7389 */ /* 0x0000640000000014 */
[----:B01----:R-:W-:Y:S05]  /*7ba0*/  ENDCOLLECTIVE ;  /* 0x000000000000791b */ /* 0x003fea0003800000 */
.L_x_715:
[----:B------:R-:W-:-:S04]  /*7bb0*/  @P0 IMAD.IADD R14, R13, 0x1, R14 ;  /* 0x000000010d0e0824 */ /* 0x000fc800078e020e */
[----:B------:R-:W-:Y:S02]  /*7bc0*/  IMAD.MOV.U32 R12, RZ, RZ, R14 ;  /* 0x000000ffff0c7224 */ /* 0x000fe400078e000e */
[----:B------:R-:W-:-:S07]  /*7bd0*/  IMAD.IADD R9, R14, 0x1, -R9 ;  /* 0x000000010e097824 */ /* 0x000fce00078e0a09 */
[----:B------:R-:W-:Y:S05]  /*7be0*/  WARPSYNC.COLLECTIVE R17, `(.L_x_716) ;  /* 0x0000000011087348 */ /* 0x000fea0003c00000 */
[----:B------:R0:W1:Y:S02]  /*7bf0*/  SHFL.IDX P0, R10, R12, R11, R22 ;  /* 0x0000000b0c0a7389 */ /* 0x0000640000000016 */
[----:B01----:R-:W-:Y:S05]  /*7c00*/  ENDCOLLECTIVE ;  /* 0x000000000000791b */ /* 0x003fea0003800000 */
.L_x_716:
[----:B------:R-:W-:Y:S02]  /*7c10*/  IMAD.MOV.U32 R12, RZ, RZ, R93 ;  /* 0x000000ffff0c7224 */ /* 0x000fe400078e005d */
[----:B------:R-:W-:Y:S02]  /*7c20*/  IMAD.MOV.U32 R11, RZ, RZ, RZ ;  /* 0x000000ffff0b7224 */ /* 0x000fe400078e00ff */
[----:B------:R-:W-:-:S07]  /*7c30*/  IMAD.MOV.U32 R16, RZ, RZ, R10 ;  /* 0x000000ffff107224 */ /* 0x000fce00078e000a */
[----:B------:R-:W-:Y:S05]  /*7c40*/  WARPSYNC.COLLECTIVE R17, `(.L_x_717) ;  /* 0x0000000011087348 */ /* 0x000fea0003c00000 */
[----:B------:R0:W1:Y:S02]  /*7c50*/  SHFL.IDX P0, R10, R12, R11, R22 ;  /* 0x0000000b0c0a7389 */ /* 0x0000640000000016 */
[----:B01----:R-:W-:Y:S05]  /*7c60*/  ENDCOLLECTIVE ;  /* 0x000000000000791b */ /* 0x003fea0003800000 */
.L_x_717:
[----:B------:R-:W-:Y:S02]  /*7c70*/  IMAD.IADD R16, R93, 0x1, R16 ;  /* 0x000000015d107824 */ /* 0x000fe400078e0210 */
[----:B------:R-:W-:Y:S01]  /*7c80*/  IMAD.MOV.U32 R15, RZ, RZ, R10 ;  /* 0x000000ffff0f7224 */ /* 0x000fe200078e000a */
[----:B------:R-:W-:Y:S06]  /*7c90*/  BRA `(.L_x_718) ;  /* 0xffffffe000b07947 */ /* 0x000fec000383ffff */
.L_x_719:
        /* <DEDUP_REMOVED lines=14> */
.L_x_2075:


//--------------------- .text._ZN17fastertransformer19segmented_topp_impl27segmented_top_p_single_passINS0_28Segmented_topk_kernel_paramsIfiLi256ELi1EEELi224EEEvNS0_20TopKPerSegmentParamsE --------------------------
	.section	.text._ZN17fastertransformer19segmented_topp_impl27segmented_top_p_single_passINS0_28Segmented_topk_kernel_paramsIfiLi256ELi1EEELi224EEEvNS0_20TopKPerSegmentParamsE,"ax",@progbits
	.align	128
        .global         _ZN17fastertransformer19segmented_topp_impl27segmented_top_p_single_passINS0_28Segmented_topk_kernel_paramsIfiLi256ELi1EEELi224EEEvNS0_20TopKPerSegmentParamsE
        .type           _ZN17fastertransformer19segmented_topp_impl27segmented_top_p_single_passINS0_28Segmented_topk_kernel_paramsIfiLi256ELi1EEELi224EEEvNS0_20TopKPerSegmentParamsE,@function
        .size           _ZN17fastertransformer19segmented_topp_impl27segmented_top_p_single_passINS0_28Segmented_topk_kernel_paramsIfiLi256ELi1EEELi224EEEvNS0_20TopKPerSegmentParamsE,(.L_x_2076 - _ZN17fastertransformer19segmented_topp_impl27segmented_top_p_single_passINS0_28Segmented_topk_kernel_paramsIfiLi256ELi1EEELi224EEEvNS0_20TopKPerSegmentParamsE)
        .other          _ZN17fastertransformer19segmented_topp_impl27segmented_top_p_single_passINS0_28Segmented_topk_kernel_paramsIfiLi256ELi1EEELi224EEEvNS0_20TopKPerSegmentParamsE,@"STO_CUDA_ENTRY STV_DEFAULT"
_ZN17fastertransformer19segmented_topp_impl27segmented_top_p_single_passINS0_28Segmented_topk_kernel_paramsIfiLi256ELi1EEELi224EEEvNS0_20TopKPerSegmentParamsE:
.text._ZN17fastertransformer19segmented_topp_impl27segmented_top_p_single_passINS0_28Segmented_topk_kernel_paramsIfiLi256ELi1EEELi224EEEvNS0_20TopKPerSegmentParamsE:
        /* <DEDUP_REMOVED lines=25> */
.L_x_720:
[----:B------:R-:W0:Y:S01]  /*0190*/  LDC.64 R8, c[0x0][0x3c8] ;  /* 0x0000f200ff087b82 */ /* 0x000e220000000a00 */
[----:B------:R-:W1:Y:S07]  /*01a0*/  S2R R97, SR_TID.X ;  /* 0x0000000000617919 */ /* 0x000e6e0000002100 */
[----:B------:R-:W2:Y:S01]  /*01b0*/  LDC.64 R150, c[0x0][0x380] ;  /* 0x0000e000ff967b82 */ /* 0x000ea20000000a00 */
[----:B0-----:R-:W-:-:S04]  /*01c0*/  IABS R5, R9 ;  /* 0x0000000900057213 */ /* 0x001fc80000000000 */
[----:B------:R-:W0:Y:S01]  /*01d0*/  I2F.RP R0, R5 ;  /* 0x0000000500007306 */ /* 0x000e220000209400 */
[----:B-1----:R-:W-:-:S04]  /*01e0*/  IMAD R98, R97, 0xe0, RZ ;  /* 0x000000e061627824 */ /* 0x002fc800078e02ff */
        /* <DEDUP_REMOVED lines=29> */
[-C--:B------:R-:W-:Y:S01]  /*03c0*/  ISETP.GE.AND P6, PT, R4, R99.reuse, PT ;  /* 0x000000630400720c */ /* 0x080fe20003fc6270 */
[----:B--2---:R-:W-:Y:S01]  /*03d0*/  IMAD.WIDE R150, R100, 0x4, R150 ;  /* 0x0000000464967825 */ /* 0x004fe200078e0296 */
[-C--:B------:R-:W-:Y:S02]  /*03e0*/  ISETP.GE.AND P2, PT, R6, R99.reuse, PT ;  /* 0x000000630600720c */ /* 0x080fe40003f46270 */
[----:B------:R-:W-:Y:S01]  /*03f0*/  ISETP.GE.AND P5, PT, R0, R99, PT ;  /* 0x000000630000720c */ /* 0x000fe20003fa6270 */
[----:B------:R-:W-:Y:S02]  /*0400*/  VIADD R2, R98, 0xc ;  /* 0x0000000c62027836 */ /* 0x000fe40000000000 */
[----:B------:R-:W-:-:S02]  /*0410*/  IMAD.MOV.U32 R0, RZ, RZ, RZ ;  /* 0x000000ffff007224 */ /* 0x000fc400078e00ff */
[----:B------:R-:W-:Y:S01]  /*0420*/  IMAD.WIDE.U32 R156, R98, 0x4, R150 ;  /* 0x00000004629c7825 */ /* 0x000fe200078e0096 */
[----:B------:R-:W-:-:S03]  /*0430*/  ISETP.GE.AND P0, PT, R2, R99, PT ;  /* 0x000000630200720c */ /* 0x000fc60003f06270 */
[C---:B------:R-:W-:Y:S01]  /*0440*/  VIADD R2, R98.reuse, 0xf ;  /* 0x0000000f62027836 */ /* 0x040fe20000000000 */
[----:B------:R-:W2:Y:S01]  /*0450*/  @!P3 LDG.E R0, desc[UR10][R156.64+0x20] ;  /* 0x0000200a9c00b981 */ /* 0x000ea2000c1e1900 */
[----:B------:R-:W-:-:S03]  /*0460*/  VIADD R4, R98, 0xd ;  /* 0x0000000d62047836 */ /* 0x000fc60000000000 */
[-C--:B------:R-:W-:Y:S02]  /*0470*/  ISETP.GE.AND P3, PT, R2, R99.reuse, PT ;  /* 0x000000630200720c */ /* 0x080fe40003f66270 */
[----:B------:R-:W-:Y:S01]  /*0480*/  CS2R R2, SRZ ;  /* 0x0000000000027805 */ /* 0x000fe2000001ff00 */
[----:B------:R-:W-:Y:S01]  /*0490*/  VIADD R8, R98, 0x10 ;  /* 0x0000001062087836 */ /* 0x000fe20000000000 */
[----:B------:R-:W-:Y:S02]  /*04a0*/  CS2R R6, SRZ ;  /* 0x0000000000067805 */ /* 0x000fe4000001ff00 */
[-C--:B------:R-:W-:Y:S02]  /*04b0*/  ISETP.GE.AND P1, PT, R4, R99.reuse, PT ;  /* 0x000000630400720c */ /* 0x080fe40003f26270 */
[----:B------:R-:W-:Y:S01]  /*04c0*/  CS2R R4, SRZ ;  /* 0x0000000000047805 */ /* 0x000fe2000001ff00 */
[----:B------:R-:W3:Y:S01]  /*04d0*/  @!P4 LDG.E R2, desc[UR10][R156.64+0x24] ;  /* 0x0000240a9c02c981 */ /* 0x000ee2000c1e1900 */
[-C--:B------:R-:W-:Y:S01]  /*04e0*/  ISETP.GE.AND P4, PT, R8, R99.reuse, PT ;  /* 0x000000630800720c */ /* 0x080fe20003f86270 */
[C---:B------:R-:W-:Y:S01]  /*04f0*/  VIADD R8, R98.reuse, 0x12 ;  /* 0x0000001262087836 */ /* 0x040fe20000000000 */
[----:B------:R-:W-:Y:S01]  /*0500*/  CS2R R12, SRZ ;  /* 0x00000000000c7805 */ /* 0x000fe2000001ff00 */
[C---:B------:R-:W-:Y:S01]  /*0510*/  VIADD R10, R98.reuse, 0x11 ;  /* 0x00000011620a7836 */ /* 0x040fe20000000000 */
[----:B------:R-:W4:Y:S01]  /*0520*/  @!P6 LDG.E R6, desc[UR10][R156.64+0x2c] ;  /* 0x00002c0a9c06e981 */ /* 0x000f22000c1e1900 */
[----:B------:R-:W-:Y:S01]  /*0530*/  VIADD R14, R98, 0x13 ;  /* 0x00000013620e7836 */ /* 0x000fe20000000000 */
[----:B------:R-:W-:-:S02]  /*0540*/  ISETP.GE.AND P6, PT, R8, R99, PT ;  /* 0x000000630800720c */ /* 0x000fc40003fc6270 */
[----:B------:R-:W-:Y:S01]  /*0550*/  CS2R R8, SRZ ;  /* 0x0000000000087805 */ /* 0x000fe2000001ff00 */
[----:B------:R-:W5:Y:S01]  /*0560*/  @!P5 LDG.E R4, desc[UR10][R156.64+0x28] ;  /* 0x0000280a9c04d981 */ /* 0x000f62000c1e1900 */
[-C--:B------:R-:W-:Y:S02]  /*0570*/  ISETP.GE.AND P5, PT, R10, R99.reuse, PT ;  /* 0x000000630a00720c */ /* 0x080fe40003fa6270 */
[----:B------:R-:W-:Y:S01]  /*0580*/  CS2R R18, SRZ ;  /* 0x0000000000127805 */ /* 0x000fe2000001ff00 */
[----:B------:R-:W2:Y:S01]  /*0590*/  @!P0 LDG.E R12, desc[UR10][R156.64+0x30] ;  /* 0x0000300a9c0c8981 */ /* 0x000ea2000c1e1900 */
        /* <DEDUP_REMOVED lines=135> */
[----:B------:R-:W-:Y:S02]  /*0e10*/  IMAD.MOV.U32 R84, RZ, RZ, RZ ;  /* 0x000000ffff547224 */ /* 0x000fe400078e00ff */
[----:B------:R-:W-:-:S02]  /*0e20*/  VIADD R82, R98, 0x35 ;  /* 0x0000003562527836 */ /* 0x000fc40000000000 */
[----:B------:R-:W-:Y:S01]  /*0e30*/  VIADD R86, R98, 0x37 ;  /* 0x0000003762567836 */ /* 0x000fe20000000000 */
[-C--:B------:R-:W-:Y:S01]  /*0e40*/  ISETP.GE.AND P0, PT, R80, R99.reuse, PT ;  /* 0x000000635000720c */ /* 0x080fe20003f06270 */
[----:B------:R-:W3:Y:S01]  /*0e50*/  @!P6 LDG.E R76, desc[UR10][R156.64+0xb8] ;  /* 0x0000b80a9c4ce981 */ /* 0x000ee2000c1e1900 */
[----:B------:R-:W-:Y:S02]  /*0e60*/  CS2R R80, SRZ ;  /* 0x0000000000507805 */ /* 0x000fe4000001ff00 */
[-C--:B------:R-:W-:Y:S01]  /*0e70*/  ISETP.GE.AND P6, PT, R82, R99.reuse, PT ;  /* 0x000000635200720c */ /* 0x080fe20003fc6270 */
[----:B------:R-:W3:Y:S01]  /*0e80*/  @!P1 LDG.E R84, desc[UR10][R156.64+0xc0] ;  /* 0x0000c00a9c549981 */ /* 0x000ee2000c1e1900 */
[----:B------:R-:W-:Y:S02]  /*0e90*/  ISETP.GE.AND P1, PT, R86, R99, PT ;  /* 0x000000635600720c */ /* 0x000fe40003f26270 */
[----:B------:R-:W-:Y:S01]  /*0ea0*/  CS2R R82, SRZ ;  /* 0x0000000000527805 */ /* 0x000fe2000001ff00 */
[----:B------:R-:W-:Y:S01]  /*0eb0*/  VIADD R86, R98, 0x39 ;  /* 0x0000003962567836 */ /* 0x000fe20000000000 */
[----:B------:R-:W3:Y:S01]  /*0ec0*/  @!P3 LDG.E R80, desc[UR10][R156.64+0xc8] ;  /* 0x0000c80a9c50b981 */ /* 0x000ee2000c1e1900 */
[----:B------:R-:W-:-:S02]  /*0ed0*/  IMAD.MOV.U32 R90, RZ, RZ, RZ ;  /* 0x000000ffff5a7224 */ /* 0x000fc400078e00ff */
[C---:B------:R-:W-:Y:S02]  /*0ee0*/  VIADD R88, R98.reuse, 0x38 ;  /* 0x0000003862587836 */ /* 0x040fe40000000000 */
[----:B------:R-:W-:Y:S01]  /*0ef0*/  VIADD R92, R98, 0x3a ;  /* 0x0000003a625c7836 */ /* 0x000fe20000000000 */
[-C--:B------:R-:W-:Y:S01]  /*0f00*/  ISETP.GE.AND P3, PT, R86, R99.reuse, PT ;  /* 0x000000635600720c */ /* 0x080fe20003f66270 */
[----:B------:R-:W3:Y:S01]  /*0f10*/  @!P2 LDG.E R82, desc[UR10][R156.64+0xc4] ;  /* 0x0000c40a9c52a981 */ /* 0x000ee2000c1e1900 */
[----:B------:R-:W-:Y:S01]  /*0f20*/  IMAD.MOV.U32 R86, RZ, RZ, RZ ;  /* 0x000000ffff567224 */ /* 0x000fe200078e00ff */
[-C--:B------:R-:W-:Y:S02]  /*0f30*/  ISETP.GE.AND P2, PT, R88, R99.reuse, PT ;  /* 0x000000635800720c */ /* 0x080fe40003f46270 */
[----:B------:R-:W3:Y:S01]  /*0f40*/  @!P4 LDG.E R90, desc[UR10][R156.64+0xcc] ;  /* 0x0000cc0a9c5ac981 */ /* 0x000ee2000c1e1900 */
[----:B------:R-:W-:Y:S01]  /*0f50*/  ISETP.GE.AND P4, PT, R92, R99, PT ;  /* 0x000000635c00720c */ /* 0x000fe20003f86270 */
[----:B------:R-:W-:-:S02]  /*0f60*/  VIADD R92, R98, 0x3c ;  /* 0x0000003c625c7836 */ /* 0x000fc40000000000 */
[----:B------:R-:W-:Y:S01]  /*0f70*/  IMAD.MOV.U32 R116, RZ, RZ, RZ ;  /* 0x000000ffff747224 */ /* 0x000fe200078e00ff */
[----:B------:R-:W3:Y:S01]  /*0f80*/  @!P6 LDG.E R86, desc[UR10][R156.64+0xd4] ;  /* 0x0000d40a9c56e981 */ /* 0x000ee2000c1e1900 */
[----:B------:R-:W-:Y:S01]  /*0f90*/  VIADD R102, R98, 0x3d ;  /* 0x0000003d62667836 */ /* 0x000fe20000000000 */
[-C--:B------:R-:W-:Y:S01]  /*0fa0*/  ISETP.GE.AND P6, PT, R92, R99.reuse, PT ;  /* 0x000000635c00720c */ /* 0x080fe20003fc6270 */
[----:B------:R-:W-:Y:S02]  /*0fb0*/  IMAD.MOV.U32 R88, RZ, RZ, RZ ;  /* 0x000000ffff587224 */ /* 0x000fe400078e00ff */
        /* <DEDUP_REMOVED lines=157> */
[----:B------:R-:W-:-:S02]  /*1990*/  VIADD R104, R98, 0x6b ;  /* 0x0000006b62687836 */ /* 0x000fc40000000000 */
[----:B------:R-:W3:Y:S01]  /*19a0*/  @!P5 LDG.E R63, desc[UR10][R156.64+0x194] ;  /* 0x0001940a9c3fd981 */ /* 0x000ee2000c1e1900 */
[-C--:B------:R-:W-:Y:S01]  /*19b0*/  ISETP.GE.AND P5, PT, R102, R99.reuse, PT ;  /* 0x000000636600720c */ /* 0x080fe20003fa6270 */
[----:B------:R-:W-:Y:S02]  /*19c0*/  VIADD R102, R98, 0x6d ;  /* 0x0000006d62667836 */ /* 0x000fe40000000000 */
[----:B------:R-:W3:Y:S01]  /*19d0*/  @!P4 LDG.E R61, desc[UR10][R156.64+0x190] ;  /* 0x0001900a9c3dc981 */ /* 0x000ee2000c1e1900 */
[-C--:B------:R-:W-:Y:S01]  /*19e0*/  ISETP.GE.AND P4, PT, R104, R99.reuse, PT ;  /* 0x000000636800720c */ /* 0x080fe20003f86270 */
[----:B------:R-:W-:Y:S02]  /*19f0*/  VIADD R104, R98, 0x6e ;  /* 0x0000006e62687836 */ /* 0x000fe40000000000 */
[----:B------:R-:W3:Y:S01]  /*1a00*/  @!P6 LDG.E R65, desc[UR10][R156.64+0x198] ;  /* 0x0001980a9c41e981 */ /* 0x000ee2000c1e1900 */
[----:B------:R-:W-:Y:S01]  /*1a10*/  ISETP.GE.AND P6, PT, R102, R99, PT ;  /* 0x000000636600720c */ /* 0x000fe20003fc6270 */
[----:B------:R-:W-:-:S02]  /*1a20*/  VIADD R102, R98, 0x6f ;  /* 0x0000006f62667836 */ /* 0x000fc40000000000 */
[----:B------:R-:W3:Y:S01]  /*1a30*/  @!P0 LDG.E R67, desc[UR10][R156.64+0x19c] ;  /* 0x00019c0a9c438981 */ /* 0x000ee2000c1e1900 */
[----:B------:R-:W-:-:S03]  /*1a40*/  ISETP.GE.AND P0, PT, R104, R99, PT ;  /* 0x000000636800720c */ /* 0x000fc60003f06270 */
[----:B------:R-:W3:Y:S01]  /*1a50*/  @!P1 LDG.E R69, desc[UR10][R156.64+0x1a0] ;  /* 0x0001a00a9c459981 */ /* 0x000ee2000c1e1900 */
[----:B------:R-:W-:-:S03]  /*1a60*/  ISETP.GE.AND P1, PT, R102, R99, PT ;  /* 0x000000636600720c */ /* 0x000fc60003f26270 */
[----:B------:R-:W3:Y:S01]  /*1a70*/  @!P2 LDG.E R71, desc[UR10][R156.64+0x1a4] ;  /* 0x0001a40a9c47a981 */ /* 0x000ee2000c1e1900 */
[C---:B------:R-:W-:Y:S01]  /*1a80*/  ISETP.GE.AND P2, PT, R98.reuse, R99, PT ;  /* 0x000000636200720c */ /* 0x040fe20003f46270 */
[----:B------:R-:W-:Y:S02]  /*1a90*/  IMAD.MOV.U32 R142, RZ, RZ, RZ ;  /* 0x000000ffff8e7224 */ /* 0x000fe400078e00ff */
        /* <DEDUP_REMOVED lines=8> */
[C---:B------:R-:W-:Y:S02]  /*1b20*/  VIADD R112, R98.reuse, 0x6 ;  /* 0x0000000662707836 */ /* 0x040fe40000000000 */
[----:B------:R-:W-:Y:S01]  /*1b30*/  VIADD R114, R98, 0x7 ;  /* 0x0000000762727836 */ /* 0x000fe20000000000 */
[----:B------:R-:W3:Y:S01]  /*1b40*/  @!P6 LDG.E R79, desc[UR10][R156.64+0x1b4] ;  /* 0x0001b40a9c4fe981 */ /* 0x000ee2000c1e1900 */
[-C--:B------:R-:W-:Y:S02]  /*1b50*/  ISETP.GE.AND P3, PT, R102, R99.reuse, PT ;  /* 0x000000636600720c */ /* 0x080fe40003f66270 */
[-C--:B------:R-:W-:Y:S01]  /*1b60*/  ISETP.GE.AND P4, PT, R104, R99.reuse, PT ;  /* 0x000000636800720c */ /* 0x080fe20003f86270 */
[----:B------:R-:W3:Y:S01]  /*1b70*/  @!P0 LDG.E R81, desc[UR10][R156.64+0x1b8] ;  /* 0x0001b80a9c518981 */ /* 0x000ee2000c1e1900 */
[----:B------:R-:W-:-:S02]  /*1b80*/  ISETP.GE.AND P5, PT, R106, R99, PT ;  /* 0x000000636a00720c */ /* 0x000fc40003fa6270 */
[-C--:B------:R-:W-:Y:S01]  /*1b90*/  ISETP.GE.AND P6, PT, R108, R99.reuse, PT ;  /* 0x000000636c00720c */ /* 0x080fe20003fc6270 */
[----:B------:R-:W3:Y:S01]  /*1ba0*/  @!P1 LDG.E R83, desc[UR10][R156.64+0x1bc] ;  /* 0x0001bc0a9c539981 */ /* 0x000ee2000c1e1900 */
[-C--:B------:R-:W-:Y:S02]  /*1bb0*/  ISETP.GE.AND P0, PT, R110, R99.reuse, PT ;  /* 0x000000636e00720c */ /* 0x080fe40003f06270 */
[-C--:B------:R-:W-:Y:S01]  /*1bc0*/  ISETP.GE.AND P1, PT, R112, R99.reuse, PT ;  /* 0x000000637000720c */ /* 0x080fe20003f26270 */
[----:B------:R-:W3:Y:S01]  /*1bd0*/  @!P2 LDG.E R142, desc[UR10][R156.64] ;  /* 0x0000000a9c8ea981 */ /* 0x000ee2000c1e1900 */
[----:B------:R-:W-:Y:S01]  /*1be0*/  ISETP.GE.AND P2, PT, R114, R99, PT ;  /* 0x000000637200720c */ /* 0x000fe20003f46270 */
[----:B------:R-:W-:Y:S02]  /*1bf0*/  IMAD.MOV.U32 R144, RZ, RZ, RZ ;  /* 0x000000ffff907224 */ /* 0x000fe400078e00ff */
[----:B------:R-:W-:Y:S02]  /*1c00*/  IMAD.MOV.U32 R146, RZ, RZ, RZ ;  /* 0x000000ffff927224 */ /* 0x000fe400078e00ff */
[----:B------:R-:W-:-:S02]  /*1c10*/  IMAD.MOV.U32 R148, RZ, RZ, RZ ;  /* 0x000000ffff947224 */ /* 0x000fc400078e00ff */
[----:B------:R-:W-:Y:S01]  /*1c20*/  IMAD.MOV.U32 R152, RZ, RZ, RZ ;  /* 0x000000ffff987224 */ /* 0x000fe200078e00ff */
[----:B------:R-:W3:Y:S01]  /*1c30*/  @!P3 LDG.E R144, desc[UR10][R156.64+0x4] ;  /* 0x0000040a9c90b981 */ /* 0x000ee2000c1e1900 */
[----:B------:R-:W-:Y:S02]  /*1c40*/  IMAD.MOV.U32 R154, RZ, RZ, RZ ;  /* 0x000000ffff9a7224 */ /* 0x000fe400078e00ff */
[----:B------:R-:W-:Y:S01]  /*1c50*/  IMAD.MOV.U32 R158, RZ, RZ, RZ ;  /* 0x000000ffff9e7224 */ /* 0x000fe200078e00ff */
[----:B------:R-:W3:Y:S01]  /*1c60*/  @!P4 LDG.E R146, desc[UR10][R156.64+0x8] ;  /* 0x0000080a9c92c981 */ /* 0x000ee2000c1e1900 */
[----:B------:R-:W-:-:S03]  /*1c70*/  IMAD.MOV.U32 R160, RZ, RZ, RZ ;  /* 0x000000ffffa07224 */ /* 0x000fc600078e00ff */
        /* <DEDUP_REMOVED lines=33> */
[----:B-----5:R-:W-:Y:S04]  /*1e90*/  STL [R1+0x28], R4 ;  /* 0x0000280401007387 */ /* 0x020fe80000100800 */
[----:B----4-:R-:W-:Y:S04]  /*1ea0*/  STL [R1+0x2c], R6 ;  /* 0x00002c0601007387 */ /* 0x010fe80000100800 */
[----:B--2---:R-:W-:Y:S04]  /*1eb0*/  STL [R1+0x30], R12 ;  /* 0x0000300c01007387 */ /* 0x004fe80000100800 */
        /* <DEDUP_REMOVED lines=107> */
[----:B------:R-:W-:Y:S02]  /*2570*/  BSSY.RECONVERGENT B0, `(.L_x_721) ;  /* 0x000001f000007945 */ /* 0x000fe40003800200 */
[----:B------:R0:W-:Y:S04]  /*2580*/  STL [R1+0x20], R0 ;  /* 0x0000200001007387 */ /* 0x0001e80000100800 */
[----:B------:R1:W-:Y:S04]  /*2590*/  STL [R1+0x24], R2 ;  /* 0x0000240201007387 */ /* 0x0003e80000100800 */
[----:B------:R2:W-:Y:S01]  /*25a0*/  STL [R1+0x11c], R3 ;  /* 0x00011c0301007387 */ /* 0x0005e20000100800 */
[----:B0-----:R-:W-:Y:S01]  /*25b0*/  SHF.R.S32.HI R0, RZ, 0x1f, R100 ;  /* 0x0000001fff007819 */ /* 0x001fe20000011464 */
[----:B-1----:R-:W-:Y:S01]  /*25c0*/  IMAD.MOV.U32 R2, RZ, RZ, R107 ;  /* 0x000000ffff027224 */ /* 0x002fe200078e006b */
[----:B--2---:R-:W-:-:S07]  /*25d0*/  LOP3.LUT R3, R97, 0x1f, RZ, 0xc0, !PT ;  /* 0x0000001f61037812 */ /* 0x004fce00078ec0ff */
.L_x_724:
[----:B0-----:R-:W0:Y:S01]  /*25e0*/  S2R R5, SR_CgaCtaId ;  /* 0x0000000000057919 */ /* 0x001e220000008800 */
[----:B------:R-:W-:Y:S01]  /*25f0*/  MOV R4, 0x400 ;  /* 0x0000040000047802 */ /* 0x000fe20000000f00 */
[----:B------:R-:W-:Y:S01]  /*2600*/  IMAD.MOV.U32 R9, RZ, RZ, 0xe0 ;  /* 0x000000e0ff097424 */ /* 0x000fe200078e00ff */
[----:B------:R-:W-:Y:S01]  /*2610*/  BSSY.RECONVERGENT B1, `(.L_x_722) ;  /* 0x0000011000017945 */ /* 0x000fe20003800200 */
[----:B------:R-:W-:Y:S02]  /*2620*/  IMAD.MOV.U32 R7, RZ, RZ, R3 ;  /* 0x000000ffff077224 */ /* 0x000fe400078e0003 */
[----:B------:R-:W-:Y:S02]  /*2630*/  VIADD R4, R4, 0x4b0 ;  /* 0x000004b004047836 */ /* 0x000fe40000000000 */
[----:B------:R-:W-:-:S03]  /*2640*/  IMAD R8, R2, R9, 0x70 ;  /* 0x0000007002087424 */ /* 0x000fc600078e0209 */
[----:B0-----:R-:W-:-:S07]  /*2650*/  LEA R116, R5, R4, 0x18 ;  /* 0x0000000405747211 */ /* 0x001fce00078ec0ff */
.L_x_723:
        /* <DEDUP_REMOVED lines=13> */
.L_x_722:
[C---:B------:R-:W-:Y:S01]  /*2730*/  ISETP.GE.U32.AND P0, PT, R2.reuse, 0xf8, PT ;  /* 0x000000f80200780c */ /* 0x040fe20003f06070 */
[----:B------:R-:W-:-:S12]  /*2740*/  VIADD R2, R2, 0x8 ;  /* 0x0000000802027836 */ /* 0x000fd80000000000 */
[----:B------:R-:W-:Y:S05]  /*2750*/  @!P0 BRA `(.L_x_724) ;  /* 0xfffffffc00a08947 */ /* 0x000fea000383ffff */
[----:B------:R-:W-:Y:S05]  /*2760*/  BSYNC.RECONVERGENT B0 ;  /* 0x0000000000007941 */ /* 0x000fea0003800200 */
.L_x_721:
        /* <DEDUP_REMOVED lines=12> */
[----:B------:R-:W-:-:S02]  /*2830*/  VIADD R111, R1, 0x1c0 ;  /* 0x000001c0016f7836 */ /* 0x000fc40000000000 */
[----:B--2---:R-:W-:Y:S01]  /*2840*/  FADD.FTZ R113, R113, 0.0099999997764825820923 ;  /* 0x3c23d70a71717421 */ /* 0x004fe20000010000 */
[----:B-1----:R-:W-:Y:S01]  /*2850*/  @!P0 LEA R3, R5, R2, 0x18 ;  /* 0x0000000205038211 */ /* 0x002fe200078ec0ff */
[----:B------:R-:W-:-:S04]  /*2860*/  VIADD R2, R2, 0x10 ;  /* 0x0000001002027836 */ /* 0x000fc80000000000 */
[----:B------:R1:W-:Y:S01]  /*2870*/  @!P0 STS [R3], RZ ;  /* 0x000000ff03008388 */ /* 0x0003e20000000800 */
[----:B------:R-:W-:Y:S01]  /*2880*/  LEA R4, R5, R2, 0x18 ;  /* 0x0000000205047211 */ /* 0x000fe200078ec0ff */
[----:B------:R-:W-:-:S04]  /*2890*/  IMAD.MOV.U32 R2, RZ, RZ, RZ ;  /* 0x000000ffff027224 */ /* 0x000fc800078e00ff */
[----:B------:R-:W-:Y:S02]  /*28a0*/  IMAD R107, R107, 0x4, R4 ;  /* 0x000000046b6b7824 */ /* 0x000fe400078e0204 */
[----:B------:R-:W-:-:S04]  /*28b0*/  VIADD R4, R4, 0x10 ;  /* 0x0000001004047836 */ /* 0x000fc80000000000 */
[--C-:B------:R-:W-:Y:S02]  /*28c0*/  IMAD R115, R115, 0x4, R4.reuse ;  /* 0x0000000473737824 */ /* 0x100fe400078e0204 */
[----:B-1----:R-:W-:-:S07]  /*28d0*/  IMAD R117, R97, 0x24, R4 ;  /* 0x0000002461757824 */ /* 0x002fce00078e0204 */
.L_x_735:
[----:B--2---:R-:W2:Y:S04]  /*28e0*/  LDL.128 R68, [R1] ;  /* 0x0000000001447983 */ /* 0x004ea80000100c00 */
[----:B------:R-:W3:Y:S04]  /*28f0*/  LDL.128 R64, [R1+0x10] ;  /* 0x0000100001407983 */ /* 0x000ee80000100c00 */
[----:B----4-:R-:W4:Y:S04]  /*2900*/  LDL.128 R60, [R1+0x20] ;  /* 0x00002000013c7983 */ /* 0x010f280000100c00 */
        /* <DEDUP_REMOVED lines=10> */
[----:B------:R-:W5:Y:S04]  /*29b0*/  LDL.128 R36, [R1+0xb0] ;  /* 0x0000b00001247983 */ /* 0x000f680000100c00 */
[----:B------:R-:W5:Y:S04]  /*29c0*/  LDL.128 R20, [R1+0xc0] ;  /* 0x0000c00001147983 */ /* 0x000f680000100c00 */
[----:B------:R-:W5:Y:S04]  /*29d0*/  LDL.128 R32, [R1+0xd0] ;  /* 0x0000d00001207983 */ /* 0x000f680000100c00 */
[----:B------:R-:W5:Y:S04]  /*29e0*/  LDL.128 R12, [R1+0xe0] ;  /* 0x0000e000010c7983 */ /* 0x000f680000100c00 */
[----:B0-----:R-:W5:Y:S01]  /*29f0*/  LDL.128 R8, [R1+0xf0] ;  /* 0x0000f00001087983 */ /* 0x001f620000100c00 */
[----:B------:R-:W-:-:S02]  /*2a00*/  UMOV UR6, 0x1 ;  /* 0x0000000100067882 */ /* 0x000fc40000000000 */
[----:B------:R-:W-:Y:S01]  /*2a10*/  USHF.L.U32 UR6, UR6, UR9, URZ ;  /* 0x0000000906067299 */ /* 0x000fe200080006ff */
[----:B------:R-:W5:Y:S03]  /*2a20*/  LDL.128 R4, [R1+0x100] ;  /* 0x0001000001047983 */ /* 0x000f660000100c00 */
[----:B------:R-:W-:Y:S01]  /*2a30*/  ULOP3.LUT UR6, UR6, UR4, URZ, 0xfc, !UPT ;  /* 0x0000000406067292 */ /* 0x000fe2000f8efcff */
[----:B------:R-:W-:Y:S05]  /*2a40*/  BAR.SYNC.DEFER_BLOCKING 0x0 ;  /* 0x0000000000007b1d */ /* 0x000fea0000010000 */
        /* <DEDUP_REMOVED lines=9> */
[----:B---3--:R-:W-:Y:S01]  /*2ae0*/  LOP3.LUT P4, RZ, R64, UR6, RZ, 0xc, !PT ;  /* 0x0000000640ff7c12 */ /* 0x008fe2000f880cff */
[----:B------:R-:W2:Y:S01]  /*2af0*/  LDL.128 R72, [R1+0x110] ;  /* 0x0001100001487983 */ /* 0x000ea20000100c00 */
[----:B------:R-:W-:Y:S01]  /*2b00*/  FSEL R68, RZ, 1, P3 ;  /* 0x3f800000ff447808 */ /* 0x000fe20001800000 */
[----:B------:R-:W-:Y:S01]  /*2b10*/  FFMA.FTZ R70, R70, R3, R69 ;  /* 0x0000000346467223 */ /* 0x000fe20000010045 */
[----:B------:R-:W-:-:S02]  /*2b20*/  LOP3.LUT P5, RZ, R65, UR6, RZ, 0xc, !PT ;  /* 0x0000000641ff7c12 */ /* 0x000fc4000f8a0cff */
[----:B------:R-:W-:Y:S01]  /*2b30*/  FSEL R69, RZ, 1, P4 ;  /* 0x3f800000ff457808 */ /* 0x000fe20002000000 */
[----:B------:R-:W-:Y:S01]  /*2b40*/  FFMA.FTZ R71, R71, R68, R70 ;  /* 0x0000004447477223 */ /* 0x000fe20000010046 */
[----:B------:R-:W-:Y:S02]  /*2b50*/  LOP3.LUT P6, RZ, R66, UR6, RZ, 0xc, !PT ;  /* 0x0000000642ff7c12 */ /* 0x000fe4000f8c0cff */
[----:B------:R-:W-:Y:S01]  /*2b60*/  FSEL R3, RZ, 1, P5 ;  /* 0x3f800000ff037808 */ /* 0x000fe20002800000 */
[----:B------:R-:W-:Y:S01]  /*2b70*/  FFMA.FTZ R64, R64, R69, R71 ;  /* 0x0000004540407223 */ /* 0x000fe20000010047 */
[----:B------:R-:W-:-:S03]  /*2b80*/  FSEL R68, RZ, 1, P6 ;  /* 0x3f800000ff447808 */ /* 0x000fc60003000000 */
[----:B------:R-:W-:Y:S01]  /*2b90*/  FFMA.FTZ R3, R65, R3, R64 ;  /* 0x0000000341037223 */ /* 0x000fe20000010040 */
[----:B------:R-:W-:Y:S02]  /*2ba0*/  SEL R85, RZ, 0x1, P2 ;  /* 0x00000001ff557807 */ /* 0x000fe40001000000 */
[----:B------:R-:W-:Y:S01]  /*2bb0*/  LOP3.LUT P2, RZ, R67, UR6, RZ, 0xc, !PT ;  /* 0x0000000643ff7c12 */ /* 0x000fe2000f840cff */
[----:B------:R-:W-:Y:S01]  /*2bc0*/  FFMA.FTZ R66, R66, R68, R3 ;  /* 0x0000004442427223 */ /* 0x000fe20000010003 */
[----:B------:R-:W-:Y:S01]  /*2bd0*/  SEL R89, RZ, 0x2, P0 ;  /* 0x00000002ff597807 */ /* 0x000fe20000000000 */
[----:B------:R-:W3:Y:S01]  /*2be0*/  LDL.128 R68, [R1+0x120] ;  /* 0x0001200001447983 */ /* 0x000ee20000100c00 */
[----:B----4-:R-:W-:Y:S02]  /*2bf0*/  LOP3.LUT P0, RZ, R60, UR6, RZ, 0xc, !PT ;  /* 0x000000063cff7c12 */ /* 0x010fe4000f800cff */
        /* <DEDUP_REMOVED lines=11> */
[----:B------:R-:W4:Y:S01]  /*2cb0*/  LDL.128 R64, [R1+0x130] ;  /* 0x0001300001407983 */ /* 0x000f220000100c00 */
[----:B------:R-:W-:Y:S02]  /*2cc0*/  LOP3.LUT P4, RZ, R63, UR6, RZ, 0xc, !PT ;  /* 0x000000063fff7c12 */ /* 0x000fe4000f880cff */
[----:B------:R-:W-:Y:S02]  /*2cd0*/  FSEL R60, RZ, 1, P3 ;  /* 0x3f800000ff3c7808 */ /* 0x000fe40001800000 */
[----:B------:R-:W-:-:S02]  /*2ce0*/  SEL R87, RZ, 0x20, P5 ;  /* 0x00000020ff577807 */ /* 0x000fc40002800000 */
[----:B-----5:R-:W-:Y:S01]  /*2cf0*/  LOP3.LUT P5, RZ, R56, UR6, RZ, 0xc, !PT ;  /* 0x0000000638ff7c12 */ /* 0x020fe2000f8a0cff */
[----:B------:R-:W-:Y:S01]  /*2d00*/  FFMA.FTZ R62, R62, R60, R61 ;  /* 0x0000003c3e3e7223 */ /* 0x000fe2000001003d */
[----:B------:R-:W-:Y:S02]  /*2d10*/  FSEL R3, RZ, 1, P4 ;  /* 0x3f800000ff037808 */ /* 0x000fe40002000000 */
[----:B------:R-:W-:-:S03]  /*2d20*/  FSEL R60, RZ, 1, P5 ;  /* 0x3f800000ff3c7808 */ /* 0x000fc60002800000 */
[----:B------:R-:W-:Y:S01]  /*2d30*/  FFMA.FTZ R3, R63, R3, R62 ;  /* 0x000000033f037223 */ /* 0x000fe2000001003e */
[----:B------:R-:W-:Y:S02]  /*2d40*/  SEL R118, RZ, 0x40, P6 ;  /* 0x00000040ff767807 */ /* 0x000fe40003000000 */
[----:B------:R-:W-:Y:S01]  /*2d50*/  LOP3.LUT P6, RZ, R57, UR6, RZ, 0xc, !PT ;  /* 0x0000000639ff7c12 */ /* 0x000fe2000f8c0cff */
[----:B------:R-:W-:Y:S02]  /*2d60*/  FFMA.FTZ R56, R56, R60, R3 ;  /* 0x0000003c38387223 */ /* 0x000fe40000010003 */
[----:B------:R-:W5:Y:S01]  /*2d70*/  LDL.128 R60, [R1+0x140] ;  /* 0x00014000013c7983 */ /* 0x000f620000100c00 */
[----:B------:R-:W-:Y:S02]  /*2d80*/  SEL R123, RZ, 0x80, P2 ;  /* 0x00000080ff7b7807 */ /* 0x000fe40001000000 */
[----:B------:R-:W-:Y:S02]  /*2d90*/  LOP3.LUT P2, RZ, R58, UR6, RZ, 0xc, !PT ;  /* 0x000000063aff7c12 */ /* 0x000fe4000f840cff */
[----:B------:R-:W-:-:S02]  /*2da0*/  FSEL R76, RZ, 1, P6 ;  /* 0x3f800000ff4c7808 */ /* 0x000fc40003000000 */
[----:B------:R-:W-:Y:S02]  /*2db0*/  SEL R92, RZ, 0x100, P0 ;  /* 0x00000100ff5c7807 */ /* 0x000fe40000000000 */
[----:B------:R-:W-:Y:S01]  /*2dc0*/  LOP3.LUT P0, RZ, R59, UR6, RZ, 0xc, !PT ;  /* 0x000000063bff7c12 */ /* 0x000fe2000f800cff */
[----:B------:R-:W-:Y:S01]  /*2dd0*/  FFMA.FTZ R57, R57, R76, R56 ;  /* 0x0000004c39397223 */ /* 0x000fe20000010038 */
[----:B------:R-:W-:Y:S01]  /*2de0*/  FSEL R3, RZ, 1, P2 ;  /* 0x3f800000ff037808 */ /* 0x000fe20001000000 */
[----:B------:R-:W5:Y:S01]  /*2df0*/  LDL.128 R76, [R1+0x150] ;  /* 0x00015000014c7983 */ /* 0x000f620000100c00 */
        /* <DEDUP_REMOVED lines=8> */
[----:B------:R-:W-:Y:S02]  /*2e80*/  SEL R94, RZ, 0x800, P4 ;  /* 0x00000800ff5e7807 */ /* 0x000fe40002000000 */
[----:B------:R-:W-:Y:S01]  /*2e90*/  LOP3.LUT P4, RZ, R54, UR6, RZ, 0xc, !PT ;  /* 0x0000000636ff7c12 */ /* 0x000fe2000f880cff */
[----:B------:R-:W-:Y:S01]  /*2ea0*/  FFMA.FTZ R52, R52, R56, R59 ;  /* 0x0000003834347223 */ /* 0x000fe2000001003b */
[----:B------:R-:W-:-:S02]  /*2eb0*/  FSEL R3, RZ, 1, P3 ;  /* 0x3f800000ff037808 */ /* 0x000fc40001800000 */
[----:B------:R-:W-:Y:S02]  /*2ec0*/  SEL R119, RZ, 0x1000, P5 ;  /* 0x00001000ff777807 */ /* 0x000fe40002800000 */
[----:B------:R-:W-:Y:S01]  /*2ed0*/  FSEL R56, RZ, 1, P4 ;  /* 0x3f800000ff387808 */ /* 0x000fe20002000000 */
[----:B------:R-:W-:Y:S01]  /*2ee0*/  FFMA.FTZ R3, R53, R3, R52 ;  /* 0x0000000335037223 */ /* 0x000fe20000010034 */
[----:B------:R-:W-:Y:S02]  /*2ef0*/  LOP3.LUT P5, RZ, R55, UR6, RZ, 0xc, !PT ;  /* 0x0000000637ff7c12 */ /* 0x000fe4000f8a0cff */
        /* <DEDUP_REMOVED lines=15> */
[----:B------:R-:W5:Y:S01]  /*2ff0*/  LDL.128 R52, [R1+0x170] ;  /* 0x0001700001347983 */ /* 0x000f620000100c00 */
[----:B------:R-:W-:Y:S02]  /*3000*/  LOP3.LUT P1, RZ, R51, UR6, RZ, 0xc, !PT ;  /* 0x0000000633ff7c12 */ /* 0x000fe4000f820cff */
[----:B------:R-:W-:Y:S02]  /*3010*/  FSEL R81, RZ, 1, P0 ;  /* 0x3f800000ff517808 */ /* 0x000fe40000000000 */
[----:B------:R-:W-:Y:S02]  /*3020*/  SEL R49, RZ, 0x20000, P3 ;  /* 0x00020000ff317807 */ /* 0x000fe40001800000 */
[----:B------:R-:W-:Y:S01]  /*3030*/  LOP3.LUT P3, RZ, R44, UR6, RZ, 0xc, !PT ;  /* 0x000000062cff7c12 */ /* 0x000fe2000f860cff */
[----:B------:R-:W-:Y:S01]  /*3040*/  FFMA.FTZ R50, R50, R81, R3 ;  /* 0x0000005132327223 */ /* 0x000fe20000010003 */
[----:B------:R-:W-:-:S02]  /*3050*/  FSEL R80, RZ, 1, P1 ;  /* 0x3f800000ff507808 */ /* 0x000fc40000800000 */
[----:B------:R-:W-:-:S03]  /*3060*/  FSEL R3, RZ, 1, P3 ;  /* 0x3f800000ff037808 */ /* 0x000fc60001800000 */
[----:B------:R-:W-:Y:S01]  /*3070*/  FFMA.FTZ R51, R51, R80, R50 ;  /* 0x0000005033337223 */ /* 0x000fe20000010032 */
[----:B------:R-:W-:Y:S01]  /*3080*/  SEL R50, RZ, 0x40000, P4 ;  /* 0x00040000ff327807 */ /* 0x000fe20002000000 */
[----:B------:R-:W5:Y:S01]  /*3090*/  LDL.128 R80, [R1+0x180] ;  /* 0x0001800001507983 */ /* 0x000f620000100c00 */
        /* <DEDUP_REMOVED lines=9> */
[----:B------:R-:W-:Y:S02]  /*3130*/  LOP3.LUT R84, R89, R85, R84, 0xfe, !PT ;  /* 0x0000005559547212 */ /* 0x000fe400078efe54 */
[----:B------:R-:W-:Y:S01]  /*3140*/  FSEL R85, RZ, 1, P6 ;  /* 0x3f800000ff557808 */ /* 0x000fe20003000000 */
[----:B------:R-:W-:Y:S01]  /*3150*/  FFMA.FTZ R90, R46, R90, R45 ;  /* 0x0000005a2e5a7223 */ /* 0x000fe2000001002d */
[----:B------:R-:W-:Y:S02]  /*3160*/  SEL R44, RZ, 0x200000, P2 ;  /* 0x00200000ff2c7807 */ /* 0x000fe40001000000 */
[----:B------:R-:W-:Y:S01]  /*3170*/  LOP3.LUT P2, RZ, R40, UR6, RZ, 0xc, !PT ;  /* 0x0000000628ff7c12 */ /* 0x000fe2000f840cff */
[----:B------:R-:W-:Y:S01]  /*3180*/  FFMA.FTZ R85, R47, R85, R90 ;  /* 0x000000552f557223 */ /* 0x000fe2000001005a */
[----:B------:R-:W-:-:S02]  /*3190*/  SEL R125, RZ, 0x400000, P0 ;  /* 0x00400000ff7d7807 */ /* 0x000fc40000000000 */
[----:B------:R-:W-:Y:S02]  /*31a0*/  LOP3.LUT P0, RZ, R41, UR6, RZ, 0xc, !PT ;  /* 0x0000000629ff7c12 */ /* 0x000fe4000f800cff */
[----:B------:R-:W-:Y:S02]  /*31b0*/  FSEL R47, RZ, 1, P2 ;  /* 0x3f800000ff2f7808 */ /* 0x000fe40001000000 */
[----:B------:R-:W-:Y:S02]  /*31c0*/  SEL R46, RZ, 0x800000, P1 ;  /* 0x00800000ff2e7807 */ /* 0x000fe40000800000 */
[----:B------:R-:W-:Y:S01]  /*31d0*/  LOP3.LUT P1, RZ, R42, UR6, RZ, 0xc, !PT ;  /* 0x000000062aff7c12 */ /* 0x000fe2000f820cff */
[----:B------:R-:W-:Y:S01]  /*31e0*/  FFMA.FTZ R40, R40, R47, R85 ;  /* 0x0000002f28287223 */ /* 0x000fe20000010055 */
[----:B------:R-:W-:Y:S02]  /*31f0*/  FSEL R45, RZ, 1, P0 ;  /* 0x3f800000ff2d7808 */ /* 0x000fe40000000000 */
[----:B------:R-:W-:-:S02]  /*3200*/  LOP3.LUT R84, R91, R88, R84, 0xfe, !PT ;  /* 0x000000585b547212 */ /* 0x000fc400078efe54 */
[----:B------:R-:W5:Y:S01]  /*3210*/  LDL.128 R88, [R1+0x190] ;  /* 0x0001900001587983 */ /* 0x000f620000100c00 */
[----:B------:R-:W-:Y:S01]  /*3220*/  FSEL R47, RZ, 1, P1 ;  /* 0x3f800000ff2f7808 */ /* 0x000fe20000800000 */
[----:B------:R-:W-:Y:S01]  /*3230*/  FFMA.FTZ R45, R41, R45, R40 ;  /* 0x0000002d292d7223 */ /* 0x000fe20000010028 */
[----:B------:R-:W-:-:S03]  /*3240*/  LOP3.LUT R84, R87, R86, R84, 0xfe, !PT ;  /* 0x0000005657547212 */ /* 0x000fc600078efe54 */
[----:B------:R-:W-:Y:S01]  /*3250*/  FFMA.FTZ R42, R42, R47, R45 ;  /* 0x0000002f2a2a7223 */ /* 0x000fe2000001002d */
[----:B------:R-:W-:Y:S01]  /*3260*/  SEL R45, RZ, 0x1000000, P3 ;  /* 0x01000000ff2d7807 */ /* 0x000fe20001800000 */
[----:B------:R-:W5:Y:S01]  /*3270*/  LDL R47, [R1+0x1c4] ;  /* 0x0001c400012f7983 */ /* 0x000f620000100800 */
[----:B------:R-:W-:Y:S02]  /*3280*/  LOP3.LUT P3, RZ, R43, UR6, RZ, 0xc, !PT ;  /* 0x000000062bff7c12 */ /* 0x000fe4000f860cff */
[----:B------:R-:W-:Y:S02]  /*3290*/  LOP3.LUT R126, R123, R118, R84, 0xfe, !PT ;  /* 0x000000767b7e7212 */ /* 0x000fe400078efe54 */
[----:B------:R-:W-:Y:S01]  /*32a0*/  SEL R40, RZ, 0x2000000, P4 ;  /* 0x02000000ff287807 */ /* 0x000fe20002000000 */
[----:B------:R-:W5:Y:S01]  /*32b0*/  LDL.128 R84, [R1+0x1a0] ;  /* 0x0001a00001547983 */ /* 0x000f620000100c00 */
[----:B------:R-:W-:Y:S02]  /*32c0*/  LOP3.LUT P4, RZ, R24, UR6, RZ, 0xc, !PT ;  /* 0x0000000618ff7c12 */ /* 0x000fe4000f880cff */
        /* <DEDUP_REMOVED lines=22> */
[----:B------:R-:W-:Y:S01]  /*3430*/  FSEL R93, RZ, 1, P1 ;  /* 0x3f800000ff5d7808 */ /* 0x000fe20000800000 */
[----:B------:R-:W-:Y:S01]  /*3440*/  FFMA.FTZ R16, R16, R25, R27 ;  /* 0x0000001910107223 */ /* 0x000fe2000001001b */
[----:B------:R-:W-:Y:S01]  /*3450*/  LOP3.LUT R26, R94, R95, R92, 0xfe, !PT ;  /* 0x0000005f5e1a7212 */ /* 0x000fe200078efe5c */
[----:B------:R-:W5:Y:S02]  /*3460*/  LDL R27, [R1+0x1c8] ;  /* 0x0001c800011b7983 */ /* 0x000f640000100800 */
[----:B------:R-:W-:-:S02]  /*3470*/  FFMA.FTZ R17, R17, R93, R16 ;  /* 0x0000005d11117223 */ /* 0x000fc40000010010 */
[----:B------:R-:W5:Y:S01]  /*3480*/  LDL.128 R92, [R1+0x1b0] ;  /* 0x0001b000015c7983 */ /* 0x000f620000100c00 */
[----:B------:R-:W-:Y:S02]  /*3490*/  SEL R128, RZ, 0x80000000, P3 ;  /* 0x80000000ff807807 */ /* 0x000fe40001800000 */
[----:B------:R-:W-:Y:S02]  /*34a0*/  LOP3.LUT P3, RZ, R18, UR6, RZ, 0xc, !PT ;  /* 0x0000000612ff7c12 */ /* 0x000fe4000f860cff */
[----:B------:R-:W-:Y:S02]  /*34b0*/  SEL R129, RZ, 0x1, P4 ;  /* 0x00000001ff817807 */ /* 0x000fe40002000000 */
        /* <DEDUP_REMOVED lines=25> */
[----:B------:R-:W-:Y:S02]  /*3650*/  LOP3.LUT R26, R124, R121, R26, 0xfe, !PT ;  /* 0x000000797c1a7212 */ /* 0x000fe400078efe1a */
[----:B------:R-:W-:-:S02]  /*3660*/  SEL R121, RZ, 0x40, P3 ;  /* 0x00000040ff797807 */ /* 0x000fc40001800000 */
[----:B------:R-:W-:Y:S01]  /*3670*/  LOP3.LUT P3, RZ, R37, UR6, RZ, 0xc, !PT ;  /* 0x0000000625ff7c12 */ /* 0x000fe2000f860cff */
[----:B------:R-:W-:Y:S01]  /*3680*/  FFMA.FTZ R36, R36, R17, R31 ;  /* 0x0000001124247223 */ /* 0x000fe2000001001f */
[----:B------:R-:W-:Y:S02]  /*3690*/  SEL R124, RZ, 0x80, P4 ;  /* 0x00000080ff7c7807 */ /* 0x000fe40002000000 */
[----:B------:R-:W-:Y:S02]  /*36a0*/  LOP3.LUT P4, RZ, R38, UR6, RZ, 0xc, !PT ;  /* 0x0000000626ff7c12 */ /* 0x000fe4000f880cff */
        /* <DEDUP_REMOVED lines=69> */
[----:B------:R-:W-:-:S03]  /*3b00*/  FSEL R8, RZ, 1, P2 ;  /* 0x3f800000ff087808 */ /* 0x000fc60001000000 */
[----:B------:R-:W-:Y:S01]  /*3b10*/  FFMA.FTZ R10, R10, R13, R9 ;  /* 0x0000000d0a0a7223 */ /* 0x000fe20000010009 */
[----:B------:R-:W-:Y:S02]  /*3b20*/  SEL R9, RZ, 0x2000000, P0 ;  /* 0x02000000ff097807 */ /* 0x000fe40000000000 */
[----:B------:R-:W-:Y:S01]  /*3b30*/  LOP3.LUT P0, RZ, R4, UR6, RZ, 0xc, !PT ;  /* 0x0000000604ff7c12 */ /* 0x000fe2000f800cff */
[----:B------:R-:W-:Y:S01]  /*3b40*/  FFMA.FTZ R13, R11, R8, R10 ;  /* 0x000000080b0d7223 */ /* 0x000fe2000001000a */
[----:B------:R-:W-:Y:S01]  /*3b50*/  SEL R10, RZ, 0x4000000, P1 ;  /* 0x04000000ff0a7807 */ /* 0x000fe20000800000 */
[----:B------:R-:W5:Y:S01]  /*3b60*/  LDL R8, [R1+0x1cc] ;  /* 0x0001cc0001087983 */ /* 0x000f620000100800 */
        /* <DEDUP_REMOVED lines=11> */
[----:B--2---:R-:W-:Y:S01]  /*3c20*/  LOP3.LUT P5, RZ, R72, UR6, RZ, 0xc, !PT ;  /* 0x0000000648ff7c12 */ /* 0x004fe2000f8a0cff */
[----:B------:R-:W-:Y:S01]  /*3c30*/  FFMA.FTZ R6, R6, R15, R13 ;  /* 0x0000000f06067223 */ /* 0x000fe2000001000d */
        /* <DEDUP_REMOVED lines=9> */
[----:B------:R-:W-:Y:S02]  /*3cd0*/  LOP3.LUT P2, RZ, R74, UR6, RZ, 0xc, !PT ;  /* 0x000000064aff7c12 */ /* 0x000fe4000f840cff */
[----:B------:R-:W-:Y:S01]  /*3ce0*/  FSEL R6, RZ, 1, P6 ;  /* 0x3f800000ff067808 */ /* 0x000fe20003000000 */
[----:B------:R0:W-:Y:S01]  /*3cf0*/  STL [R1+0x1c0], R126 ;  /* 0x0001c07e01007387 */ /* 0x0001e20000100800 */
[----:B------:R-:W-:-:S03]  /*3d00*/  FSEL R7, RZ, 1, P2 ;  /* 0x3f800000ff077808 */ /* 0x000fc60001000000 */
[----:B------:R-:W-:Y:S01]  /*3d10*/  FFMA.FTZ R73, R73, R6, R72 ;  /* 0x0000000649497223 */ /* 0x000fe20000010048 */
[----:B------:R-:W-:Y:S02]  /*3d20*/  SEL R131, RZ, 0x2, P1 ;  /* 0x00000002ff837807 */ /* 0x000fe40000800000 */
[----:B0-----:R-:W-:Y:S02]  /*3d30*/  SEL R126, RZ, 0x1, P0 ;  /* 0x00000001ff7e7807 */ /* 0x001fe40000000000 */
[----:B------:R-:W-:Y:S01]  /*3d40*/  LOP3.LUT P0, RZ, R75, UR6, RZ, 0xc, !PT ;  /* 0x000000064bff7c12 */ /* 0x000fe2000f800cff */
[----:B------:R-:W-:Y:S01]  /*3d50*/  FFMA.FTZ R74, R74, R7, R73 ;  /* 0x000000074a4a7223 */ /* 0x000fe20000010049 */
[----:B---3--:R-:W-:Y:S02]  /*3d60*/  LOP3.LUT P1, RZ, R68, UR6, RZ, 0xc, !PT ;  /* 0x0000000644ff7c12 */ /* 0x008fe4000f820cff */
        /* <DEDUP_REMOVED lines=14> */
[----:B----4-:R-:W-:Y:S01]  /*3e50*/  LOP3.LUT P6, RZ, R64, UR6, RZ, 0xc, !PT ;  /* 0x0000000640ff7c12 */ /* 0x010fe2000f8c0cff */
        /* <DEDUP_REMOVED lines=15> */
[----:B-----5:R-:W-:Y:S01]  /*3f50*/  LOP3.LUT P3, RZ, R60, UR6, RZ, 0xc, !PT ;  /* 0x000000063cff7c12 */ /* 0x020fe2000f860cff */
        /* <DEDUP_REMOVED lines=98> */
[----:B------:R-:W-:-:S02]  /*4580*/  LOP3.LUT R44, R44, R3, R50, 0xfe, !PT ;  /* 0x000000032c2c7212 */ /* 0x000fc400078efe32 */
[----:B------:R-:W-:Y:S01]  /*4590*/  FSEL R3, RZ, 1, P6 ;  /* 0x3f800000ff037808 */ /* 0x000fe20003000000 */
[----:B------:R-:W-:Y:S01]  /*45a0*/  FFMA.FTZ R91, R91, R6, R90 ;  /* 0x000000065b5b7223 */ /* 0x000fe2000001005a */
[----:B------:R-:W-:Y:S01]  /*45b0*/  LOP3.LUT R46, R46, R125, R44, 0xfe, !PT ;  /* 0x0000007d2e2e7212 */ /* 0x000fe200078efe2c */
[----:B------:R-:W-:Y:S01]  /*45c0*/  IMAD R44, R97, 0x4, R116 ;  /* 0x00000004612c7824 */ /* 0x000fe200078e0274 */
[----:B------:R-:W-:Y:S01]  /*45d0*/  STL.64 [R1+0x1d0], RZ ;  /* 0x0001d0ff01007387 */ /* 0x000fe20000100a00 */
[----:B------:R-:W-:Y:S01]  /*45e0*/  FFMA.FTZ R84, R84, R3, R91 ;  /* 0x0000000354547223 */ /* 0x000fe2000001005b */
[----:B------:R-:W-:Y:S02]  /*45f0*/  SEL R12, RZ, 0x4, P2 ;  /* 0x00000004ff0c7807 */ /* 0x000fe40001000000 */
[----:B------:R-:W2:Y:S01]  /*4600*/  LDL R3, [R1+0x1d0] ;  /* 0x0001d00001037983 */ /* 0x000ea20000100800 */
[----:B------:R-:W-:-:S03]  /*4610*/  LOP3.LUT P2, RZ, R85, UR6, RZ, 0xc, !PT ;  /* 0x0000000655ff7c12 */ /* 0x000fc6000f840cff */
[----:B------:R-:W0:Y:S01]  /*4620*/  LDS R19, [R44+0x6000] ;  /* 0x006000002c137984 */ /* 0x000e220000000800 */
[----:B------:R-:W-:Y:S02]  /*4630*/  SEL R7, RZ, 0x8, P0 ;  /* 0x00000008ff077807 */ /* 0x000fe40000000000 */
[----:B------:R-:W-:Y:S01]  /*4640*/  LOP3.LUT P0, RZ, R86, UR6, RZ, 0xc, !PT ;  /* 0x0000000656ff7c12 */ /* 0x000fe2000f800cff */
[----:B-1----:R-:W1:Y:S01]  /*4650*/  LDS R20, [R44+0x6400] ;  /* 0x006400002c147984 */ /* 0x002e620000000800 */
[----:B------:R-:W-:Y:S02]  /*4660*/  FSEL R14, RZ, 1, P2 ;  /* 0x3f800000ff0e7808 */ /* 0x000fe40001000000 */
[----:B------:R-:W-:Y:S01]  /*4670*/  SEL R6, RZ, 0x10, P1 ;  /* 0x00000010ff067807 */ /* 0x000fe20000800000 */
[----:B------:R-:W3:Y:S01]  /*4680*/  LDS R21, [R44+0x6800] ;  /* 0x006800002c157984 */ /* 0x000ee20000000800 */
[----:B------:R-:W-:Y:S01]  /*4690*/  LOP3.LUT P1, RZ, R87, UR6, RZ, 0xc, !PT ;  /* 0x0000000657ff7c12 */ /* 0x000fe2000f820cff */
[----:B------:R-:W-:Y:S01]  /*46a0*/  FFMA.FTZ R85, R85, R14, R84 ;  /* 0x0000000e55557223 */ /* 0x000fe20000010054 */
[----:B------:R-:W-:Y:S01]  /*46b0*/  FSEL R13, RZ, 1, P0 ;  /* 0x3f800000ff0d7808 */ /* 0x000fe20000000000 */
[----:B------:R-:W4:Y:S01]  /*46c0*/  LDS R22, [R44+0x6c00] ;  /* 0x006c00002c167984 */ /* 0x000f220000000800 */
[----:B------:R-:W-:-:S02]  /*46d0*/  LOP3.LUT R47, R118, R129, R47, 0xfe, !PT ;  /* 0x00000081762f7212 */ /* 0x000fc400078efe2f */
[----:B------:R-:W-:Y:S01]  /*46e0*/  FSEL R14, RZ, 1, P1 ;  /* 0x3f800000ff0e7808 */ /* 0x000fe20000800000 */
[----:B------:R-:W-:Y:S01]  /*46f0*/  FFMA.FTZ R86, R86, R13, R85 ;  /* 0x0000000d56567223 */ /* 0x000fe20000010055 */
[----:B------:R-:W-:Y:S01]  /*4700*/  SEL R15, RZ, 0x20, P3 ;  /* 0x00000020ff0f7807 */ /* 0x000fe20001800000 */
[----:B------:R-:W5:Y:S01]  /*4710*/  LDS R50, [R44+0x7000] ;  /* 0x007000002c327984 */ /* 0x000f620000000800 */
[----:B------:R-:W-:Y:S02]  /*4720*/  LOP3.LUT R25, R120, R25, R47, 0xfe, !PT ;  /* 0x0000001978197212 */ /* 0x000fe400078efe2f */
[----:B------:R-:W-:Y:S02]  /*4730*/  LOP3.LUT P3, RZ, R92, UR6, RZ, 0xc, !PT ;  /* 0x000000065cff7c12 */ /* 0x000fe4000f860cff */
[----:B------:R-:W-:Y:S01]  /*4740*/  LOP3.LUT R40, R40, R45, R46, 0xfe, !PT ;  /* 0x0000002d28287212 */ /* 0x000fe200078efe2e */
[----:B------:R-:W-:Y:S01]  /*4750*/  FFMA.FTZ R87, R87, R14, R86 ;  /* 0x0000000e57577223 */ /* 0x000fe20000010056 */
[----:B------:R-:W-:Y:S01]  /*4760*/  SEL R13, RZ, 0x40, P4 ;  /* 0x00000040ff0d7807 */ /* 0x000fe20002000000 */
[----:B------:R0:W-:Y:S01]  /*4770*/  STL [R1+0x1c0], R26 ;  /* 0x0001c01a01007387 */ /* 0x0001e20000100800 */
[----:B------:R-:W-:-:S02]  /*4780*/  LOP3.LUT R127, R130, R127, R25, 0xfe, !PT ;  /* 0x0000007f827f7212 */ /* 0x000fc400078efe19 */
[----:B------:R-:W-:Y:S01]  /*4790*/  LOP3.LUT P4, RZ, R93, UR6, RZ, 0xc, !PT ;  /* 0x000000065dff7c12 */ /* 0x000fe2000f880cff */
[----:B------:R-:W-:Y:S01]  /*47a0*/  LDS R45, [R44+0xac00] ;  /* 0x00ac00002c2d7984 */ /* 0x000fe20000000800 */
[----:B------:R-:W-:Y:S02]  /*47b0*/  FSEL R14, RZ, 1, P3 ;  /* 0x3f800000ff0e7808 */ /* 0x000fe40001800000 */
[----:B------:R-:W-:Y:S01]  /*47c0*/  LOP3.LUT R40, R42, R41, R40, 0xfe, !PT ;  /* 0x000000292a287212 */ /* 0x000fe200078efe28 */
[----:B------:R-:W-:Y:S01]  /*47d0*/  LDS R47, [R44+0xb000] ;  /* 0x00b000002c2f7984 */ /* 0x000fe20000000800 */
[----:B------:R-:W-:Y:S01]  /*47e0*/  LOP3.LUT R124, R124, R121, R127, 0xfe, !PT ;  /* 0x000000797c7c7212 */ /* 0x000fe200078efe7f */
[----:B------:R-:W-:Y:S01]  /*47f0*/  FFMA.FTZ R14, R92, R14, R87 ;  /* 0x0000000e5c0e7223 */ /* 0x000fe20000010057 */
[----:B------:R-:W-:Y:S02]  /*4800*/  SEL R42, RZ, 0x80, P5 ;  /* 0x00000080ff2a7807 */ /* 0x000fe40002800000 */
[----:B------:R-:W-:-:S02]  /*4810*/  FSEL R25, RZ, 1, P4 ;  /* 0x3f800000ff197808 */ /* 0x000fc40002000000 */
[----:B------:R-:W-:Y:S02]  /*4820*/  LOP3.LUT P5, RZ, R94, UR6, RZ, 0xc, !PT ;  /* 0x000000065eff7c12 */ /* 0x000fe4000f8a0cff */
[----:B------:R-:W-:Y:S01]  /*4830*/  LOP3.LUT R24, R43, R24, R40, 0xfe, !PT ;  /* 0x000000182b187212 */ /* 0x000fe200078efe28 */
[----:B------:R-:W-:Y:S01]  /*4840*/  FFMA.FTZ R25, R93, R25, R14 ;  /* 0x000000195d197223 */ /* 0x000fe2000001000e */
[----:B------:R-:W-:Y:S01]  /*4850*/  LOP3.LUT R17, R17, R16, R124, 0xfe, !PT ;  /* 0x0000001011117212 */ /* 0x000fe200078efe7c */
[----:B------:R-:W-:Y:S01]  /*4860*/  LDS R43, [R44+0x7c00] ;  /* 0x007c00002c2b7984 */ /* 0x000fe20000000800 */
[----:B------:R-:W-:Y:S02]  /*4870*/  FSEL R16, RZ, 1, P5 ;  /* 0x3f800000ff107808 */ /* 0x000fe40002800000 */
[----:B------:R-:W-:Y:S01]  /*4880*/  LOP3.LUT R128, R128, R123, R24, 0xfe, !PT ;  /* 0x0000007b80807212 */ /* 0x000fe200078efe18 */
[----:B------:R-:W-:Y:S01]  /*4890*/  LDS R40, [R44+0x8800] ;  /* 0x008800002c287984 */ /* 0x000fe20000000800 */
[----:B------:R-:W-:-:S03]  /*48a0*/  LOP3.LUT R18, R119, R18, R17, 0xfe, !PT ;  /* 0x0000001277127212 */ /* 0x000fc600078efe11 */
[----:B------:R-:W5:Y:S01]  /*48b0*/  LDS R24, [R44+0x7400] ;  /* 0x007400002c187984 */ /* 0x000f620000000800 */
[----:B------:R-:W-:Y:S01]  /*48c0*/  FFMA.FTZ R94, R94, R16, R25 ;  /* 0x000000105e5e7223 */ /* 0x000fe20000010019 */
[----:B------:R-:W-:Y:S02]  /*48d0*/  SEL R17, RZ, 0x100, P6 ;  /* 0x00000100ff117807 */ /* 0x000fe40003000000 */
[----:B------:R-:W5:Y:S01]  /*48e0*/  LDS R25, [R44+0x7800] ;  /* 0x007800002c197984 */ /* 0x000f620000000800 */
[----:B------:R-:W-:Y:S02]  /*48f0*/  LOP3.LUT P6, RZ, R95, UR6, RZ, 0xc, !PT ;  /* 0x000000065fff7c12 */ /* 0x000fe4000f8c0cff */
[----:B------:R-:W-:Y:S02]  /*4900*/  SEL R14, RZ, 0x200, P2 ;  /* 0x00000200ff0e7807 */ /* 0x000fe40001000000 */
[----:B0-----:R-:W-:Y:S02]  /*4910*/  LOP3.LUT P2, RZ, R19, UR6, RZ, 0xc, !PT ;  /* 0x0000000613ff7c12 */ /* 0x001fe4000f840cff */
[----:B------:R-:W-:-:S02]  /*4920*/  FSEL R16, RZ, 1, P6 ;  /* 0x3f800000ff107808 */ /* 0x000fc40003000000 */
[----:B------:R-:W-:Y:S02]  /*4930*/  LOP3.LUT R27, R131, R126, R27, 0xfe, !PT ;  /* 0x0000007e831b7212 */ /* 0x000fe400078efe1b */
[----:B------:R-:W-:Y:S01]  /*4940*/  SEL R41, RZ, 0x400, P0 ;  /* 0x00000400ff297807 */ /* 0x000fe20000000000 */
[----:B------:R-:W-:Y:S01]  /*4950*/  FFMA.FTZ R16, R95, R16, R94 ;  /* 0x000000105f107223 */ /* 0x000fe2000001005e */
[----:B------:R-:W-:Y:S02]  /*4960*/  FSEL R26, RZ, 1, P2 ;  /* 0x3f800000ff1a7808 */ /* 0x000fe40001000000 */
[----:B-1----:R-:W-:Y:S02]  /*4970*/  LOP3.LUT P0, RZ, R20, UR6, RZ, 0xc, !PT ;  /* 0x0000000614ff7c12 */ /* 0x002fe4000f800cff */
[----:B------:R-:W-:Y:S02]  /*4980*/  LOP3.LUT R75, R75, R132, R27, 0xfe, !PT ;  /* 0x000000844b4b7212 */ /* 0x000fe400078efe1b */
[----:B------:R-:W0:Y:S01]  /*4990*/  LDS R27, [R44+0x8000] ;  /* 0x008000002c1b7984 */ /* 0x000e220000000800 */
[----:B------:R-:W-:Y:S01]  /*49a0*/  LOP3.LUT R29, R38, R29, R18, 0xfe, !PT ;  /* 0x0000001d261d7212 */ /* 0x000fe200078efe12 */
[----:B------:R-:W-:Y:S01]  /*49b0*/  FFMA.FTZ R19, R19, R26, R16 ;  /* 0x0000001a13137223 */ /* 0x000fe20000010010 */
[----:B------:R-:W-:Y:S01]  /*49c0*/  FSEL R18, RZ, 1, P0 ;  /* 0x3f800000ff127808 */ /* 0x000fe20000000000 */
[----:B------:R-:W1:Y:S04]  /*49d0*/  LDS R26, [R44+0x8400] ;  /* 0x008400002c1a7984 */ /* 0x000e680000000800 */
[----:B------:R-:W-:Y:S01]  /*49e0*/  FFMA.FTZ R20, R20, R18, R19 ;  /* 0x0000001214147223 */ /* 0x000fe20000010013 */
[----:B------:R-:W-:-:S02]  /*49f0*/  SEL R18, RZ, 0x800, P1 ;  /* 0x00000800ff127807 */ /* 0x000fc40000800000 */
[C---:B---3--:R-:W-:Y:S02]  /*4a00*/  LOP3.LUT P1, RZ, R21.reuse, UR6, RZ, 0xc, !PT ;  /* 0x0000000615ff7c12 */ /* 0x048fe4000f820cff */
[----:B------:R-:W-:Y:S02]  /*4a10*/  SEL R16, RZ, 0x1000, P3 ;  /* 0x00001000ff107807 */ /* 0x000fe40001800000 */
[----:B----4-:R-:W-:Y:S02]  /*4a20*/  LOP3.LUT P3, RZ, R22, UR6, RZ, 0xc, !PT ;  /* 0x0000000616ff7c12 */ /* 0x010fe4000f860cff */
[----:B------:R-:W-:Y:S02]  /*4a30*/  FSEL R19, RZ, 1, P1 ;  /* 0x3f800000ff137808 */ /* 0x000fe40000800000 */
[----:B------:R-:W-:Y:S02]  /*4a40*/  LOP3.LUT R122, R122, R39, R29, 0xfe, !PT ;  /* 0x000000277a7a7212 */ /* 0x000fe400078efe1d */
[----:B------:R-:W-:Y:S01]  /*4a50*/  SEL R38, RZ, 0x2000, P4 ;  /* 0x00002000ff267807 */ /* 0x000fe20002000000 */
[----:B------:R-:W-:Y:S01]  /*4a60*/  FFMA.FTZ R19, R21, R19, R20 ;  /* 0x0000001315137223 */ /* 0x000fe20000010014 */
[----:B-----5:R-:W-:-:S02]  /*4a70*/  LOP3.LUT P4, RZ, R50, UR6, RZ, 0xc, !PT ;  /* 0x0000000632ff7c12 */ /* 0x020fc4000f880cff */
[----:B------:R-:W-:Y:S02]  /*4a80*/  FSEL R29, RZ, 1, P3 ;  /* 0x3f800000ff1d7808 */ /* 0x000fe40001800000 */
[----:B------:R-:W-:Y:S02]  /*4a90*/  FSEL R21, RZ, 1, P4 ;  /* 0x3f800000ff157808 */ /* 0x000fe40002000000 */
[----:B------:R-:W-:Y:S01]  /*4aa0*/  LOP3.LUT R23, R28, R23, R122, 0xfe, !PT ;  /* 0x000000171c177212 */ /* 0x000fe200078efe7a */
[----:B------:R-:W-:Y:S01]  /*4ab0*/  FFMA.FTZ R19, R22, R29, R19 ;  /* 0x0000001d16137223 */ /* 0x000fe20000010013 */
[----:B------:R-:W-:Y:S01]  /*4ac0*/  SEL R22, RZ, 0x4000, P5 ;  /* 0x00004000ff167807 */ /* 0x000fe20002800000 */
[----:B------:R-:W3:Y:S01]  /*4ad0*/  LDS R29, [R44+0x8c00] ;  /* 0x008c00002c1d7984 */ /* 0x000ee20000000800 */
[----:B------:R-:W-:Y:S01]  /*4ae0*/  LOP3.LUT P5, RZ, R24, UR6, RZ, 0xc, !PT ;  /* 0x0000000618ff7c12 */ /* 0x000fe2000f8a0cff */
[----:B------:R-:W-:Y:S01]  /*4af0*/  FFMA.FTZ R21, R50, R21, R19 ;  /* 0x0000001532157223 */ /* 0x000fe20000010013 */
[----:B------:R-:W-:Y:S01]  /*4b00*/  LOP3.LUT R35, R35, R36, R23, 0xfe, !PT ;  /* 0x0000002423237212 */ /* 0x000fe200078efe17 */
[----:B------:R-:W4:Y:S01]  /*4b10*/  LDS R28, [R44+0x9000] ;  /* 0x009000002c1c7984 */ /* 0x000f220000000800 */
[----:B------:R-:W-:-:S02]  /*4b20*/  SEL R19, RZ, 0x8000, P6 ;  /* 0x00008000ff137807 */ /* 0x000fc40003000000 */
[----:B------:R-:W-:Y:S02]  /*4b30*/  LOP3.LUT P6, RZ, R25, UR6, RZ, 0xc, !PT ;  /* 0x0000000619ff7c12 */ /* 0x000fe4000f8c0cff */
[----:B------:R-:W-:Y:S02]  /*4b40*/  FSEL R23, RZ, 1, P5 ;  /* 0x3f800000ff177808 */ /* 0x000fe40002800000 */
[----:B------:R-:W-:Y:S02]  /*4b50*/  SEL R39, RZ, 0x10000, P2 ;  /* 0x00010000ff277807 */ /* 0x000fe40001000000 */
[----:B------:R-:W-:Y:S01]  /*4b60*/  LOP3.LUT P2, RZ, R43, UR6, RZ, 0xc, !PT ;  /* 0x000000062bff7c12 */ /* 0x000fe2000f840cff */
[----:B------:R-:W-:Y:S01]  /*4b70*/  FFMA.FTZ R24, R24, R23, R21 ;  /* 0x0000001718187223 */ /* 0x000fe20000010015 */
[----:B------:R-:W-:Y:S02]  /*4b80*/  FSEL R36, RZ, 1, P6 ;  /* 0x3f800000ff247808 */ /* 0x000fe40003000000 */
[----:B------:R-:W-:-:S02]  /*4b90*/  FSEL R21, RZ, 1, P2 ;  /* 0x3f800000ff157808 */ /* 0x000fc40001000000 */
[----:B------:R-:W-:Y:S01]  /*4ba0*/  SEL R23, RZ, 0x20000, P0 ;  /* 0x00020000ff177807 */ /* 0x000fe20000000000 */
[----:B------:R-:W-:Y:S01]  /*4bb0*/  FFMA.FTZ R24, R25, R36, R24 ;  /* 0x0000002419187223 */ /* 0x000fe20000010018 */
[----:B0-----:R-:W-:Y:S01]  /*4bc0*/  LOP3.LUT P0, RZ, R27, UR6, RZ, 0xc, !PT ;  /* 0x000000061bff7c12 */ /* 0x001fe2000f800cff */
[----:B------:R-:W-:Y:S01]  /*4bd0*/  STL [R1+0x1c0], R46 ;  /* 0x0001c02e01007387 */ /* 0x000fe20000100800 */
[----:B------:R-:W-:Y:S01]  /*4be0*/  LOP3.LUT R30, R31, R30, R35, 0xfe, !PT ;  /* 0x0000001e1f1e7212 */ /* 0x000fe200078efe23 */
[----:B------:R-:W-:Y:S01]  /*4bf0*/  FFMA.FTZ R24, R43, R21, R24 ;  /* 0x000000152b187223 */ /* 0x000fe20000010018 */
[----:B------:R-:W-:Y:S01]  /*4c00*/  SEL R21, RZ, 0x40000, P1 ;  /* 0x00040000ff157807 */ /* 0x000fe20000800000 */
[----:B------:R-:W0:Y:S01]  /*4c10*/  LDS R46, [R44+0x9400] ;  /* 0x009400002c2e7984 */ /* 0x000e220000000800 */
[----:B-1----:R-:W-:Y:S02]  /*4c20*/  LOP3.LUT P1, RZ, R26, UR6, RZ, 0xc, !PT ;  /* 0x000000061aff7c12 */ /* 0x002fe4000f820cff */
[----:B------:R-:W-:Y:S01]  /*4c30*/  FSEL R25, RZ, 1, P0 ;  /* 0x3f800000ff197808 */ /* 0x000fe20000000000 */
[----:B------:R-:W-:Y:S01]  /*4c40*/  LDS R31, [R44+0x9c00] ;  /* 0x009c00002c1f7984 */ /* 0x000fe20000000800 */
[----:B------:R-:W-:-:S02]  /*4c50*/  LOP3.LUT R34, R34, R33, R30, 0xfe, !PT ;  /* 0x0000002122227212 */ /* 0x000fc400078efe1e */
[----:B------:R-:W-:Y:S01]  /*4c60*/  SEL R33, RZ, 0x80000, P3 ;  /* 0x00080000ff217807 */ /* 0x000fe20001800000 */
[----:B------:R-:W1:Y:S01]  /*4c70*/  LDS R30, [R44+0x9800] ;  /* 0x009800002c1e7984 */ /* 0x000e620000000800 */
[----:B------:R-:W-:Y:S01]  /*4c80*/  FSEL R35, RZ, 1, P1 ;  /* 0x3f800000ff237808 */ /* 0x000fe20000800000 */
[----:B------:R-:W-:Y:S01]  /*4c90*/  FFMA.FTZ R25, R27, R25, R24 ;  /* 0x000000191b197223 */ /* 0x000fe20000010018 */
[----:B------:R-:W-:Y:S01]  /*4ca0*/  LOP3.LUT P3, RZ, R40, UR6, RZ, 0xc, !PT ;  /* 0x0000000628ff7c12 */ /* 0x000fe2000f860cff */
[----:B------:R-:W5:Y:S01]  /*4cb0*/  LDS R43, [R44+0xa000] ;  /* 0x00a000002c2b7984 */ /* 0x000f620000000800 */
[----:B------:R-:W-:Y:S01]  /*4cc0*/  LOP3.LUT R27, R9, R32, R34, 0xfe, !PT ;  /* 0x00000020091b7212 */ /* 0x000fe200078efe22 */
[----:B------:R-:W-:Y:S01]  /*4cd0*/  FFMA.FTZ R25, R26, R35, R25 ;  /* 0x000000231a197223 */ /* 0x000fe20000010019 */
[----:B------:R-:W-:Y:S01]  /*4ce0*/  FSEL R9, RZ, 1, P3 ;  /* 0x3f800000ff097808 */ /* 0x000fe20001800000 */
[----:B------:R-:W-:Y:S01]  /*4cf0*/  LDS R26, [R44+0xa800] ;  /* 0x00a800002c1a7984 */ /* 0x000fe20000000800 */
[----:B------:R-:W-:-:S02]  /*4d00*/  LOP3.LUT R20, R69, R68, R75, 0xfe, !PT ;  /* 0x0000004445147212 */ /* 0x000fc400078efe4b */
[----:B------:R-:W-:Y:S01]  /*4d10*/  LOP3.LUT R27, R11, R10, R27, 0xfe, !PT ;  /* 0x0000000a0b1b7212 */ /* 0x000fe200078efe1b */
[----:B------:R-:W-:Y:S01]  /*4d20*/  FFMA.FTZ R10, R40, R9, R25 ;  /* 0x00000009280a7223 */ /* 0x000fe20000010019 */
[----:B------:R-:W-:Y:S01]  /*4d30*/  LOP3.LUT R20, R74, R73, R20, 0xfe, !PT ;  /* 0x000000494a147212 */ /* 0x000fe200078efe14 */
[----:B------:R-:W5:Y:S03]  /*4d40*/  LDS R25, [R44+0xa400] ;  /* 0x00a400002c197984 */ /* 0x000f660000000800 */
[----:B------:R-:W-:Y:S02]  /*4d50*/  LOP3.LUT R51, R64, R51, R20, 0xfe, !PT ;  /* 0x0000003340337212 */ /* 0x000fe400078efe14 */
[----:B------:R-:W-:Y:S02]  /*4d60*/  SEL R11, RZ, 0x100000, P4 ;  /* 0x00100000ff0b7807 */ /* 0x000fe40002000000 */
[----:B------:R-:W-:Y:S01]  /*4d70*/  LOP3.LUT R79, R80, R79, R8, 0xfe, !PT ;  /* 0x0000004f504f7212 */ /* 0x000fe200078efe08 */
[----:B------:R-:W-:Y:S01]  /*4d80*/  STL [R1+0x1c4], R124 ;  /* 0x0001c47c01007387 */ /* 0x000fe20000100800 */
[----:B------:R-:W-:-:S02]  /*4d90*/  LOP3.LUT R65, R72, R65, R51, 0xfe, !PT ;  /* 0x0000004148417212 */ /* 0x000fc400078efe33 */
[----:B---3--:R-:W-:Y:S01]  /*4da0*/  LOP3.LUT P4, RZ, R29, UR6, RZ, 0xc, !PT ;  /* 0x000000061dff7c12 */ /* 0x008fe2000f880cff */
[----:B------:R-:W-:Y:S01]  /*4db0*/  LDS R51, [R44+0xb800] ;  /* 0x00b800002c337984 */ /* 0x000fe20000000800 */
[----:B------:R-:W-:Y:S02]  /*4dc0*/  LOP3.LUT R49, R66, R49, R65, 0xfe, !PT ;  /* 0x0000003142317212 */ /* 0x000fe400078efe41 */
[----:B------:R-:W-:Y:S01]  /*4dd0*/  SEL R9, RZ, 0x200000, P5 ;  /* 0x00200000ff097807 */ /* 0x000fe20002800000 */
[----:B------:R-:W-:Y:S01]  /*4de0*/  LDS R64, [R44+0xdc00] ;  /* 0x00dc00002c407984 */ /* 0x000fe20000000800 */
[----:B------:R-:W-:-:S03]  /*4df0*/  LOP3.LUT R62, R67, R62, R49, 0xfe, !PT ;  /* 0x0000003e433e7212 */ /* 0x000fc600078efe31 */
[----:B------:R-:W3:Y:S01]  /*4e00*/  LDS R49, [R44+0xb400] ;  /* 0x00b400002c317984 */ /* 0x000ee20000000800 */
[----:B----4-:R-:W-:Y:S02]  /*4e10*/  LOP3.LUT P5, RZ, R28, UR6, RZ, 0xc, !PT ;  /* 0x000000061cff7c12 */ /* 0x010fe4000f8a0cff */
[----:B------:R-:W-:Y:S02]  /*4e20*/  FSEL R24, RZ, 1, P4 ;  /* 0x3f800000ff187808 */ /* 0x000fe40002000000 */
[----:B------:R-:W-:Y:S02]  /*4e30*/  SEL R35, RZ, 0x400000, P6 ;  /* 0x00400000ff237807 */ /* 0x000fe40003000000 */
[----:B0-----:R-:W-:Y:S01]  /*4e40*/  LOP3.LUT P6, RZ, R46, UR6, RZ, 0xc, !PT ;  /* 0x000000062eff7c12 */ /* 0x001fe2000f8c0cff */
[----:B------:R-:W-:Y:S01]  /*4e50*/  FFMA.FTZ R29, R29, R24, R10 ;  /* 0x000000181d1d7223 */ /* 0x000fe2000001000a */
[----:B------:R-:W-:Y:S02]  /*4e60*/  FSEL R32, RZ, 1, P5 ;  /* 0x3f800000ff207808 */ /* 0x000fe40002800000 */
[----:B------:R-:W-:-:S02]  /*4e70*/  LOP3.LUT R10, R5, R4, R27, 0xfe, !PT ;  /* 0x00000004050a7212 */ /* 0x000fc400078efe1b */
[----:B------:R-:W-:Y:S01]  /*4e80*/  SEL R27, RZ, 0x800000, P2 ;  /* 0x00800000ff1b7807 */ /* 0x000fe20001000000 */
[----:B------:R-:W-:Y:S01]  /*4e90*/  FFMA.FTZ R29, R28, R32, R29 ;  /* 0x000000201c1d7223 */ /* 0x000fe2000001001d */
[----:B------:R-:W-:Y:S02]  /*4ea0*/  FSEL R8, RZ, 1, P6 ;  /* 0x3f800000ff087808 */ /* 0x000fe40003000000 */
[----:B------:R-:W-:Y:S02]  /*4eb0*/  LOP3.LUT R7, R7, R12, R79, 0xfe, !PT ;  /* 0x0000000c07077212 */ /* 0x000fe400078efe4f */
[----:B------:R-:W-:Y:S02]  /*4ec0*/  SEL R36, RZ, 0x1000000, P0 ;  /* 0x01000000ff247807 */ /* 0x000fe40000000000 */
[----:B-1----:R-:W-:Y:S01]  /*4ed0*/  LOP3.LUT P2, RZ, R30, UR6, RZ, 0xc, !PT ;  /* 0x000000061eff7c12 */ /* 0x002fe2000f840cff */
[----:B------:R-:W-:Y:S01]  /*4ee0*/  FFMA.FTZ R29, R46, R8, R29 ;  /* 0x000000082e1d7223 */ /* 0x000fe2000001001d */
[----:B------:R-:W-:Y:S01]  /*4ef0*/  LOP3.LUT P0, RZ, R31, UR6, RZ, 0xc, !PT ;  /* 0x000000061fff7c12 */ /* 0x000fe2000f800cff */
[----:B------:R-:W-:Y:S01]  /*4f00*/  STL [R1+0x1c4], R122 ;  /* 0x0001c47a01007387 */ /* 0x000fe20000100800 */
[----:B------:R-:W-:-:S02]  /*4f10*/  FSEL R4, RZ, 1, P2 ;  /* 0x3f800000ff047808 */ /* 0x000fc40001000000 */
[----:B------:R-:W-:Y:S02]  /*4f20*/  LOP3.LUT R7, R15, R6, R7, 0xfe, !PT ;  /* 0x000000060f077212 */ /* 0x000fe400078efe07 */
[----:B------:R-:W-:Y:S01]  /*4f30*/  SEL R40, RZ, 0x2000000, P1 ;  /* 0x02000000ff287807 */ /* 0x000fe20000800000 */
[----:B------:R0:W-:Y:S01]  /*4f40*/  STL [R1+0x1c4], R34 ;  /* 0x0001c42201007387 */ /* 0x0001e20000100800 */
[----:B-----5:R-:W-:Y:S01]  /*4f50*/  LOP3.LUT P1, RZ, R43, UR6, RZ, 0xc, !PT ;  /* 0x000000062bff7c12 */ /* 0x020fe2000f820cff */
[----:B------:R-:W-:Y:S01]  /*4f60*/  FFMA.FTZ R4, R30, R4, R29 ;  /* 0x000000041e047223 */ /* 0x000fe2000001001d */
[----:B------:R-:W-:Y:S01]  /*4f70*/  FSEL R5, RZ, 1, P0 ;  /* 0x3f800000ff057808 */ /* 0x000fe20000000000 */
[----:B------:R-:W1:Y:S01]  /*4f80*/  LDS R32, [R44+0xbc00] ;  /* 0x00bc00002c207984 */ /* 0x000e620000000800 */
[----:B------:R-:W-:Y:S02]  /*4f90*/  FSEL R6, RZ, 1, P1 ;  /* 0x3f800000ff067808 */ /* 0x000fe40000800000 */
[----:B------:R-:W-:Y:S01]  /*4fa0*/  SEL R46, RZ, 0x8000000, P4 ;  /* 0x08000000ff2e7807 */ /* 0x000fe20002000000 */
[----:B------:R-:W-:Y:S01]  /*4fb0*/  LDS R15, [R44+0xcc00] ;  /* 0x00cc00002c0f7984 */ /* 0x000fe20000000800 */
[----:B0-----:R-:W-:-:S02]  /*4fc0*/  LOP3.LUT R34, R42, R13, R7, 0xfe, !PT ;  /* 0x0000000d2a227212 */ /* 0x001fc400078efe07 */
[----:B------:R-:W-:Y:S01]  /*4fd0*/  SEL R42, RZ, 0x4000000, P3 ;  /* 0x04000000ff2a7807 */ /* 0x000fe20001800000 */
[----:B------:R-:W-:Y:S01]  /*4fe0*/  FFMA.FTZ R4, R31, R5, R4 ;  /* 0x000000051f047223 */ /* 0x000fe20000010004 */
[----:B------:R-:W-:Y:S01]  /*4ff0*/  LOP3.LUT P3, RZ, R25, UR6, RZ, 0xc, !PT ;  /* 0x0000000619ff7c12 */ /* 0x000fe2000f860cff */
[----:B------:R-:W-:Y:S01]  /*5000*/  LDS R30, [R44+0xc800] ;  /* 0x00c800002c1e7984 */ /* 0x000fe20000000800 */
[----:B------:R-:W-:Y:S01]  /*5010*/  LOP3.LUT P4, RZ, R26, UR6, RZ, 0xc, !PT ;  /* 0x000000061aff7c12 */ /* 0x000fe2000f880cff */
[----:B------:R-:W-:Y:S01]  /*5020*/  FFMA.FTZ R4, R43, R6, R4 ;  /* 0x000000062b047223 */ /* 0x000fe20000010004 */
[----:B------:R-:W-:Y:S01]  /*5030*/  FSEL R5, RZ, 1, P3 ;  /* 0x3f800000ff057808 */ /* 0x000fe20001800000 */
[----:B------:R-:W-:Y:S01]  /*5040*/  STL [R1+0x1c8], R20 ;  /* 0x0001c81401007387 */ /* 0x000fe20000100800 */
[----:B------:R-:W-:Y:S02]  /*5050*/  SEL R50, RZ, 0x10000000, P5 ;  /* 0x10000000ff327807 */ /* 0x000fe40002800000 */
[----:B------:R-:W-:Y:S01]  /*5060*/  LOP3.LUT P5, RZ, R45, UR6, RZ, 0xc, !PT ;  /* 0x000000062dff7c12 */ /* 0x000fe2000f8a0cff */
[----:B------:R-:W-:Y:S01]  /*5070*/  FFMA.FTZ R25, R25, R5, R4 ;  /* 0x0000000519197223 */ /* 0x000fe20000010004 */
[----:B------:R-:W-:Y:S01]  /*5080*/  FSEL R6, RZ, 1, P4 ;  /* 0x3f800000ff067808 */ /* 0x000fe20002000000 */
[----:B------:R-:W-:Y:S01]  /*5090*/  LDS R29, [R44+0xf000] ;  /* 0x00f000002c1d7984 */ /* 0x000fe20000000800 */
[----:B------:R-:W-:-:S02]  /*50a0*/  LOP3.LUT R60, R61, R60, R62, 0xfe, !PT ;  /* 0x0000003c3d3c7212 */ /* 0x000fc400078efe3e */
[----:B------:R-:W-:Y:S01]  /*50b0*/  FSEL R7, RZ, 1, P5 ;  /* 0x3f800000ff077808 */ /* 0x000fe20002800000 */
[----:B------:R-:W-:Y:S01]  /*50c0*/  FFMA.FTZ R4, R26, R6, R25 ;  /* 0x000000061a047223 */ /* 0x000fe20000010019 */
[----:B------:R-:W-:Y:S01]  /*50d0*/  SEL R24, RZ, 0x20000000, P6 ;  /* 0x20000000ff187807 */ /* 0x000fe20003000000 */
[----:B------:R-:W-:Y:S01]  /*50e0*/  LDS R25, [R44+0xd800] ;  /* 0x00d800002c197984 */ /* 0x000fe20000000800 */
[----:B------:R-:W-:Y:S02]  /*50f0*/  LOP3.LUT R60, R70, R63, R60, 0xfe, !PT ;  /* 0x0000003f463c7212 */ /* 0x000fe400078efe3c */
[----:B------:R-:W-:Y:S01]  /*5100*/  LOP3.LUT P6, RZ, R47, UR6, RZ, 0xc, !PT ;  /* 0x000000062fff7c12 */ /* 0x000fe2000f8c0cff */
[----:B------:R-:W-:Y:S01]  /*5110*/  FFMA.FTZ R4, R45, R7, R4 ;  /* 0x000000072d047223 */ /* 0x000fe20000010004 */
[----:B------:R-:W-:Y:S02]  /*5120*/  LOP3.LUT R48, R48, R37, R10, 0xfe, !PT ;  /* 0x0000002530307212 */ /* 0x000fe400078efe0a */
[----:B------:R-:W-:-:S02]  /*5130*/  SEL R26, RZ, 0x40000000, P2 ;  /* 0x40000000ff1a7807 */ /* 0x000fc40001000000 */
[----:B------:R-:W-:Y:S01]  /*5140*/  SEL R28, RZ, 0x1, P1 ;  /* 0x00000001ff1c7807 */ /* 0x000fe20000800000 */
[----:B------:R-:W-:Y:S01]  /*5150*/  STL [R1+0x1cc], R34 ;  /* 0x0001cc2201007387 */ /* 0x000fe20000100800 */
[----:B------:R-:W-:Y:S02]  /*5160*/  LOP3.LUT R56, R57, R56, R60, 0xfe, !PT ;  /* 0x0000003839387212 */ /* 0x000fe400078efe3c */
[----:B---3--:R-:W-:Y:S02]  /*5170*/  LOP3.LUT P2, RZ, R49, UR6, RZ, 0xc, !PT ;  /* 0x0000000631ff7c12 */ /* 0x008fe4000f840cff */
[----:B------:R-:W-:Y:S02]  /*5180*/  FSEL R7, RZ, 1, P6 ;  /* 0x3f800000ff077808 */ /* 0x000fe40003000000 */
[----:B------:R-:W-:Y:S01]  /*5190*/  LOP3.LUT R5, R14, R17, R34, 0xfe, !PT ;  /* 0x000000110e057212 */ /* 0x000fe200078efe22 */
[----:B------:R0:W-:Y:S01]  /*51a0*/  STL [R1+0x1c4], R48 ;  /* 0x0001c43001007387 */ /* 0x0001e20000100800 */
[----:B------:R-:W-:Y:S01]  /*51b0*/  FSEL R6, RZ, 1, P2 ;  /* 0x3f800000ff067808 */ /* 0x000fe20001000000 */
[----:B------:R-:W-:Y:S01]  /*51c0*/  FFMA.FTZ R4, R47, R7, R4 ;  /* 0x000000072f047223 */ /* 0x000fe20000010004 */
[----:B------:R-:W-:Y:S01]  /*51d0*/  LOP3.LUT R58, R59, R58, R56, 0xfe, !PT ;  /* 0x0000003a3b3a7212 */ /* 0x000fe200078efe38 */
[----:B------:R-:W3:Y:S01]  /*51e0*/  LDS R60, [R44+0xc400] ;  /* 0x00c400002c3c7984 */ /* 0x000ee20000000800 */
[----:B------:R-:W-:-:S03]  /*51f0*/  LOP3.LUT R5, R18, R41, R5, 0xfe, !PT ;  /* 0x0000002912057212 */ /* 0x000fc600078efe05 */
[----:B------:R-:W4:Y:S01]  /*5200*/  LDS R56, [R44+0xc000] ;  /* 0x00c000002c387984 */ /* 0x000f220000000800 */
[----:B0-----:R-:W-:Y:S02]  /*5210*/  SEL R48, RZ, 0x80000000, P0 ;  /* 0x80000000ff307807 */ /* 0x001fe40000000000 */
[----:B------:R-:W-:Y:S01]  /*5220*/  LOP3.LUT P0, RZ, R51, UR6, RZ, 0xc, !PT ;  /* 0x0000000633ff7c12 */ /* 0x000fe2000f800cff */
[----:B------:R-:W-:Y:S01]  /*5230*/  FFMA.FTZ R4, R49, R6, R4 ;  /* 0x0000000631047223 */ /* 0x000fe20000010004 */
[----:B------:R-:W-:Y:S01]  /*5240*/  LOP3.LUT R5, R38, R16, R5, 0xfe, !PT ;  /* 0x0000001026057212 */ /* 0x000fe200078efe05 */
[----:B------:R-:W-:Y:S01]  /*5250*/  LDS R17, [R44+0xd400] ;  /* 0x00d400002c117984 */ /* 0x000fe20000000800 */
[----:B------:R-:W-:Y:S02]  /*5260*/  FSEL R7, RZ, 1, P0 ;  /* 0x3f800000ff077808 */ /* 0x000fe40000000000 */
[----:B------:R-:W-:Y:S01]  /*5270*/  LOP3.LUT R22, R19, R22, R5, 0xfe, !PT ;  /* 0x0000001613167212 */ /* 0x000fe200078efe05 */
[----:B------:R-:W0:Y:S02]  /*5280*/  LDS R38, [R44+0xd000] ;  /* 0x00d000002c267984 */ /* 0x000e240000000800 */
[----:B------:R-:W-:-:S02]  /*5290*/  FFMA.FTZ R5, R51, R7, R4 ;  /* 0x0000000733057223 */ /* 0x000fc40000010004 */
[----:B------:R-:W5:Y:S01]  /*52a0*/  LDL R4, [R1+0x1d4] ;  /* 0x0001d40001047983 */ /* 0x000f620000100800 */
[C---:B-1----:R-:W-:Y:S02]  /*52b0*/  LOP3.LUT P1, RZ, R32.reuse, UR6, RZ, 0xc, !PT ;  /* 0x0000000620ff7c12 */ /* 0x042fe4000f820cff */
[----:B------:R-:W-:Y:S01]  /*52c0*/  LOP3.LUT R6, R39, R22, RZ, 0xfc, !PT ;  /* 0x0000001627067212 */ /* 0x000fe200078efcff */
[----:B------:R-:W-:Y:S01]  /*52d0*/  LDS R37, [R44+0x12400] ;  /* 0x012400002c257984 */ /* 0x000fe20000000800 */
[----:B------:R-:W-:Y:S02]  /*52e0*/  SEL R7, RZ, 0x2, P3 ;  /* 0x00000002ff077807 */ /* 0x000fe40001800000 */
[----:B------:R-:W-:Y:S02]  /*52f0*/  FSEL R10, RZ, 1, P1 ;  /* 0x3f800000ff0a7808 */ /* 0x000fe40000800000 */
[----:B------:R-:W-:Y:S02]  /*5300*/  LOP3.LUT R8, R23, R6, RZ, 0xfc, !PT ;  /* 0x0000000617087212 */ /* 0x000fe400078efcff */
[----:B------:R-:W-:Y:S01]  /*5310*/  SEL R13, RZ, 0x4, P4 ;  /* 0x00000004ff0d7807 */ /* 0x000fe20002000000 */
[----:B------:R-:W-:Y:S01]  /*5320*/  FFMA.FTZ R5, R32, R10, R5 ;  /* 0x0000000a20057223 */ /* 0x000fe20000010005 */
[----:B------:R-:W-:Y:S01]  /*5330*/  LOP3.LUT R10, R21, R8, RZ, 0xfc, !PT ;  /* 0x00000008150a7212 */ /* 0x000fe200078efcff */
[----:B------:R-:W-:Y:S04]  /*5340*/  LDS R23, [R44+0xe400] ;  /* 0x00e400002c177984 */ /* 0x000fe80000000800 */
[----:B------:R-:W1:Y:S01]  /*5350*/  LDS R21, [R44+0xe000] ;  /* 0x00e000002c157984 */ /* 0x000e620000000800 */
[----:B---3--:R-:W-:-:S03]  /*5360*/  LOP3.LUT P4, RZ, R60, UR6, RZ, 0xc, !PT ;  /* 0x000000063cff7c12 */ /* 0x008fc6000f880cff */
[----:B------:R-:W3:Y:S01]  /*5370*/  LDS R32, [R44+0xe800] ;  /* 0x00e800002c207984 */ /* 0x000ee20000000800 */
[----:B----4-:R-:W-:-:S04]  /*5380*/  LOP3.LUT P3, RZ, R56, UR6, RZ, 0xc, !PT ;  /* 0x0000000638ff7c12 */ /* 0x010fc8000f860cff */
[----:B------:R-:W-:Y:S02]  /*5390*/  FSEL R12, RZ, 1, P3 ;  /* 0x3f800000ff0c7808 */ /* 0x000fe40001800000 */
[----:B------:R-:W-:-:S03]  /*53a0*/  FSEL R14, RZ, 1, P4 ;  /* 0x3f800000ff0e7808 */ /* 0x000fc60002000000 */
[----:B------:R-:W-:Y:S01]  /*53b0*/  FFMA.FTZ R5, R56, R12, R5 ;  /* 0x0000000c38057223 */ /* 0x000fe20000010005 */
[----:B------:R-:W-:Y:S02]  /*53c0*/  LOP3.LUT R12, R33, R10, RZ, 0xfc, !PT ;  /* 0x0000000a210c7212 */ /* 0x000fe400078efcff */
[----:B------:R-:W-:Y:S01]  /*53d0*/  SEL R39, RZ, 0x10, P6 ;  /* 0x00000010ff277807 */ /* 0x000fe20003000000 */
[----:B------:R-:W-:Y:S01]  /*53e0*/  FFMA.FTZ R5, R60, R14, R5 ;  /* 0x0000000e3c057223 */ /* 0x000fe20000010005 */
[----:B------:R-:W-:Y:S02]  /*53f0*/  LOP3.LUT R14, R11, R12, RZ, 0xfc, !PT ;  /* 0x0000000c0b0e7212 */ /* 0x000fe400078efcff */
[----:B------:R-:W-:Y:S01]  /*5400*/  SEL R41, RZ, 0x20, P2 ;  /* 0x00000020ff297807 */ /* 0x000fe20001000000 */
[----:B------:R4:W-:Y:S01]  /*5410*/  STL [R1+0x1cc], R22 ;  /* 0x0001cc1601007387 */ /* 0x0009e20000100800 */
[----:B------:R-:W-:Y:S02]  /*5420*/  SEL R11, RZ, 0x8, P5 ;  /* 0x00000008ff0b7807 */ /* 0x000fe40002800000 */
[----:B------:R-:W-:Y:S01]  /*5430*/  LOP3.LUT R16, R9, R14, RZ, 0xfc, !PT ;  /* 0x0000000e09107212 */ /* 0x000fe200078efcff */
[----:B------:R-:W-:Y:S01]  /*5440*/  LDS R33, [R44+0x10c00] ;  /* 0x010c00002c217984 */ /* 0x000fe20000000800 */
[----:B------:R-:W-:-:S02]  /*5450*/  LOP3.LUT P5, RZ, R30, UR6, RZ, 0xc, !PT ;  /* 0x000000061eff7c12 */ /* 0x000fc4000f8a0cff */
[----:B------:R-:W-:Y:S02]  /*5460*/  LOP3.LUT P6, RZ, R15, UR6, RZ, 0xc, !PT ;  /* 0x000000060fff7c12 */ /* 0x000fe4000f8c0cff */
[----:B------:R-:W-:Y:S02]  /*5470*/  LOP3.LUT R18, R35, R16, RZ, 0xfc, !PT ;  /* 0x0000001023127212 */ /* 0x000fe400078efcff */
[----:B------:R-:W-:Y:S02]  /*5480*/  FSEL R9, RZ, 1, P5 ;  /* 0x3f800000ff097808 */ /* 0x000fe40002800000 */
[----:B0-----:R-:W-:Y:S02]  /*5490*/  LOP3.LUT P2, RZ, R38, UR6, RZ, 0xc, !PT ;  /* 0x0000000626ff7c12 */ /* 0x001fe4000f840cff */
[----:B------:R-:W-:Y:S01]  /*54a0*/  SEL R43, RZ, 0x100, P3 ;  /* 0x00000100ff2b7807 */ /* 0x000fe20001800000 */
[----:B------:R-:W-:Y:S01]  /*54b0*/  FFMA.FTZ R30, R30, R9, R5 ;  /* 0x000000091e1e7223 */ /* 0x000fe20000010005 */
[----:B------:R-:W-:Y:S01]  /*54c0*/  LOP3.LUT R27, R27, R18, RZ, 0xfc, !PT ;  /* 0x000000121b1b7212 */ /* 0x000fe200078efcff */
[----:B------:R-:W-:Y:S01]  /*54d0*/  STL [R1+0x1cc], R6 ;  /* 0x0001cc0601007387 */ /* 0x000fe20000100800 */
[----:B------:R-:W-:-:S02]  /*54e0*/  FSEL R19, RZ, 1, P6 ;  /* 0x3f800000ff137808 */ /* 0x000fc40003000000 */
[----:B------:R-:W-:Y:S01]  /*54f0*/  FSEL R20, RZ, 1, P2 ;  /* 0x3f800000ff147808 */ /* 0x000fe20001000000 */
[----:B------:R-:W-:Y:S01]  /*5500*/  LDS R35, [R44+0x11c00] ;  /* 0x011c00002c237984 */ /* 0x000fe20000000800 */
[----:B------:R-:W-:Y:S01]  /*5510*/  LOP3.LUT R5, R36, R27, RZ, 0xfc, !PT ;  /* 0x0000001b24057212 */ /* 0x000fe200078efcff */
[----:B------:R-:W-:Y:S01]  /*5520*/  FFMA.FTZ R15, R15, R19, R30 ;  /* 0x000000130f0f7223 */ /* 0x000fe2000001001e */
[----:B------:R-:W-:Y:S01]  /*5530*/  SEL R9, RZ, 0x40, P0 ;  /* 0x00000040ff097807 */ /* 0x000fe20000000000 */
[----:B------:R-:W0:Y:S01]  /*5540*/  LDS R27, [R44+0xec00] ;  /* 0x00ec00002c1b7984 */ /* 0x000e220000000800 */
[----:B------:R-:W-:Y:S01]  /*5550*/  LOP3.LUT P0, RZ, R17, UR6, RZ, 0xc, !PT ;  /* 0x0000000611ff7c12 */ /* 0x000fe2000f800cff */
[----:B------:R-:W-:Y:S01]  /*5560*/  FFMA.FTZ R20, R38, R20, R15 ;  /* 0x0000001426147223 */ /* 0x000fe2000001000f */
[----:B------:R-:W-:Y:S01]  /*5570*/  SEL R15, RZ, 0x80, P1 ;  /* 0x00000080ff0f7807 */ /* 0x000fe20000800000 */
[----:B------:R-:W2:Y:S01]  /*5580*/  LDS R30, [R44+0xf400] ;  /* 0x00f400002c1e7984 */ /* 0x000ea20000000800 */
[----:B------:R-:W-:-:S02]  /*5590*/  LOP3.LUT P1, RZ, R25, UR6, RZ, 0xc, !PT ;  /* 0x0000000619ff7c12 */ /* 0x000fc4000f820cff */
[----:B------:R-:W-:Y:S02]  /*55a0*/  FSEL R19, RZ, 1, P0 ;  /* 0x3f800000ff137808 */ /* 0x000fe40000000000 */
[C---:B------:R-:W-:Y:S01]  /*55b0*/  LOP3.LUT P3, RZ, R64.reuse, UR6, RZ, 0xc, !PT ;  /* 0x0000000640ff7c12 */ /* 0x040fe2000f860cff */
[----:B------:R3:W-:Y:S01]  /*55c0*/  STL [R1+0x1cc], R8 ;  /* 0x0001cc0801007387 */ /* 0x0007e20000100800 */
[----:B------:R-:W-:Y:S01]  /*55d0*/  FSEL R31, RZ, 1, P1 ;  /* 0x3f800000ff1f7808 */ /* 0x000fe20000800000 */
[----:B------:R-:W-:Y:S01]  /*55e0*/  FFMA.FTZ R34, R17, R19, R20 ;  /* 0x0000001311227223 */ /* 0x000fe20000010014 */
[----:B------:R-:W-:Y:S01]  /*55f0*/  FSEL R20, RZ, 1, P3 ;  /* 0x3f800000ff147808 */ /* 0x000fe20001800000 */
[----:B------:R-:W-:Y:S02]  /*5600*/  LDS R38, [R44+0x13c00] ;  /* 0x013c00002c267984 */ /* 0x000fe40000000800 */
[----:B------:R-:W-:Y:S01]  /*5610*/  FFMA.FTZ R25, R25, R31, R34 ;  /* 0x0000001f19197223 */ /* 0x000fe20000010022 */
[----:B------:R-:W-:Y:S01]  /*5620*/  SEL R17, RZ, 0x200, P4 ;  /* 0x00000200ff117807 */ /* 0x000fe20002000000 */
[----:B------:R-:W-:Y:S02]  /*5630*/  LDS R31, [R44+0xfc00] ;  /* 0x00fc00002c1f7984 */ /* 0x000fe40000000800 */
[----:B------:R-:W-:-:S02]  /*5640*/  FFMA.FTZ R20, R64, R20, R25 ;  /* 0x0000001440147223 */ /* 0x000fc40000010019 */
[----:B------:R-:W2:Y:S01]  /*5650*/  LDS R25, [R44+0xf800] ;  /* 0x00f800002c197984 */ /* 0x000ea20000000800 */
[----:B-1----:R-:W-:Y:S02]  /*5660*/  LOP3.LUT P4, RZ, R21, UR6, RZ, 0xc, !PT ;  /* 0x0000000615ff7c12 */ /* 0x002fe4000f880cff */
[----:B------:R-:W-:Y:S01]  /*5670*/  SEL R19, RZ, 0x400, P5 ;  /* 0x00000400ff137807 */ /* 0x000fe20002800000 */
[----:B------:R-:W1:Y:S01]  /*5680*/  LDS R34, [R44+0x10000] ;  /* 0x010000002c227984 */ /* 0x000e620000000800 */
[----:B----4-:R-:W-:Y:S02]  /*5690*/  FSEL R22, RZ, 1, P4 ;  /* 0x3f800000ff167808 */ /* 0x010fe40002000000 */
[----:B------:R-:W-:Y:S02]  /*56a0*/  LOP3.LUT P5, RZ, R23, UR6, RZ, 0xc, !PT ;  /* 0x0000000617ff7c12 */ /* 0x000fe4000f8a0cff */
[----:B------:R-:W-:Y:S01]  /*56b0*/  SEL R45, RZ, 0x800, P6 ;  /* 0x00000800ff2d7807 */ /* 0x000fe20003000000 */
[----:B------:R-:W-:Y:S01]  /*56c0*/  FFMA.FTZ R20, R21, R22, R20 ;  /* 0x0000001615147223 */ /* 0x000fe20000010014 */
[----:B---3--:R-:W-:Y:S01]  /*56d0*/  LOP3.LUT P6, RZ, R32, UR6, RZ, 0xc, !PT ;  /* 0x0000000620ff7c12 */ /* 0x008fe2000f8c0cff */
[----:B------:R-:W-:Y:S01]  /*56e0*/  LDS R22, [R44+0x10800] ;  /* 0x010800002c167984 */ /* 0x000fe20000000800 */
[----:B------:R-:W-:-:S02]  /*56f0*/  FSEL R8, RZ, 1, P5 ;  /* 0x3f800000ff087808 */ /* 0x000fc40002800000 */
[----:B------:R-:W-:Y:S02]  /*5700*/  FSEL R6, RZ, 1, P6 ;  /* 0x3f800000ff067808 */ /* 0x000fe40003000000 */
[----:B------:R-:W-:Y:S01]  /*5710*/  LOP3.LUT R5, R40, R5, RZ, 0xfc, !PT ;  /* 0x0000000528057212 */ /* 0x000fe200078efcff */
[----:B------:R-:W-:Y:S01]  /*5720*/  FFMA.FTZ R23, R23, R8, R20 ;  /* 0x0000000817177223 */ /* 0x000fe20000010014 */
[----:B------:R-:W-:Y:S01]  /*5730*/  SEL R21, RZ, 0x1000, P2 ;  /* 0x00001000ff157807 */ /* 0x000fe20001000000 */
[----:B------:R-:W3:Y:S01]  /*5740*/  LDS R20, [R44+0x10400] ;  /* 0x010400002c147984 */ /* 0x000ee20000000800 */
[----:B0-----:R-:W-:Y:S01]  /*5750*/  LOP3.LUT P2, RZ, R27, UR6, RZ, 0xc, !PT ;  /* 0x000000061bff7c12 */ /* 0x001fe2000f840cff */
[----:B------:R-:W-:Y:S01]  /*5760*/  FFMA.FTZ R6, R32, R6, R23 ;  /* 0x0000000620067223 */ /* 0x000fe20000010017 */
[----:B------:R-:W-:Y:S01]  /*5770*/  LOP3.LUT R5, R42, R5, RZ, 0xfc, !PT ;  /* 0x000000052a057212 */ /* 0x000fe200078efcff */
[----:B------:R0:W-:Y:S01]  /*5780*/  STL [R1+0x1cc], R10 ;  /* 0x0001cc0a01007387 */ /* 0x0001e20000100800 */
[----:B------:R-:W-:-:S02]  /*5790*/  SEL R23, RZ, 0x2000, P0 ;  /* 0x00002000ff177807 */ /* 0x000fc40000000000 */
[----:B------:R-:W-:Y:S01]  /*57a0*/  LOP3.LUT P0, RZ, R29, UR6, RZ, 0xc, !PT ;  /* 0x000000061dff7c12 */ /* 0x000fe2000f800cff */
[----:B------:R-:W-:Y:S01]  /*57b0*/  STL [R1+0x1c8], R62 ;  /* 0x0001c83e01007387 */ /* 0x000fe20000100800 */
[----:B------:R-:W-:Y:S02]  /*57c0*/  FSEL R8, RZ, 1, P2 ;  /* 0x3f800000ff087808 */ /* 0x000fe40001000000 */
[----:B------:R-:W-:Y:S01]  /*57d0*/  LOP3.LUT R5, R46, R5, RZ, 0xfc, !PT ;  /* 0x000000052e057212 */ /* 0x000fe200078efcff */
[----:B------:R-:W-:Y:S01]  /*57e0*/  LDS R40, [R44+0x15c00] ;  /* 0x015c00002c287984 */ /* 0x000fe20000000800 */
[----:B------:R-:W-:Y:S01]  /*57f0*/  SEL R47, RZ, 0x4000, P1 ;  /* 0x00004000ff2f7807 */ /* 0x000fe20000800000 */
[----:B------:R-:W-:Y:S01]  /*5800*/  FFMA.FTZ R6, R27, R8, R6 ;  /* 0x000000081b067223 */ /* 0x000fe20000010006 */
[----:B0-----:R-:W-:Y:S02]  /*5810*/  FSEL R10, RZ, 1, P0 ;  /* 0x3f800000ff0a7808 */ /* 0x001fe40000000000 */
[----:B--2---:R-:W-:-:S02]  /*5820*/  LOP3.LUT P1, RZ, R30, UR6, RZ, 0xc, !PT ;  /* 0x000000061eff7c12 */ /* 0x004fc4000f820cff */
[----:B------:R-:W-:Y:S01]  /*5830*/  LOP3.LUT R5, R50, R5, RZ, 0xfc, !PT ;  /* 0x0000000532057212 */ /* 0x000fe200078efcff */
[----:B------:R-:W-:Y:S01]  /*5840*/  FFMA.FTZ R29, R29, R10, R6 ;  /* 0x0000000a1d1d7223 */ /* 0x000fe20000010006 */
[----:B------:R-:W-:Y:S02]  /*5850*/  FSEL R8, RZ, 1, P1 ;  /* 0x3f800000ff087808 */ /* 0x000fe40000800000 */
[----:B------:R-:W-:Y:S02]  /*5860*/  LOP3.LUT R71, R76, R71, R58, 0xfe, !PT ;  /* 0x000000474c477212 */ /* 0x000fe400078efe3a */
[----:B------:R-:W-:Y:S01]  /*5870*/  LOP3.LUT R28, R28, R3, RZ, 0xfc, !PT ;  /* 0x000000031c1c7212 */ /* 0x000fe200078efcff */
[----:B------:R0:W-:Y:S01]  /*5880*/  STL [R1+0x1cc], R12 ;  /* 0x0001cc0c01007387 */ /* 0x0001e20000100800 */
[----:B------:R-:W-:Y:S01]  /*5890*/  LOP3.LUT R5, R24, R5, RZ, 0xfc, !PT ;  /* 0x0000000518057212 */ /* 0x000fe200078efcff */
[----:B------:R-:W-:Y:S01]  /*58a0*/  FFMA.FTZ R8, R30, R8, R29 ;  /* 0x000000081e087223 */ /* 0x000fe2000001001d */
[----:B------:R-:W-:Y:S01]  /*58b0*/  LOP3.LUT R77, R78, R77, R71, 0xfe, !PT ;  /* 0x0000004d4e4d7212 */ /* 0x000fe200078efe47 */
[----:B------:R-:W2:Y:S01]  /*58c0*/  LDS R29, [R44+0x11000] ;  /* 0x011000002c1d7984 */ /* 0x000ea20000000800 */
[----:B------:R-:W-:-:S02]  /*58d0*/  LOP3.LUT R5, R26, R5, RZ, 0xfc, !PT ;  /* 0x000000051a057212 */ /* 0x000fc400078efcff */
[----:B------:R-:W-:Y:S01]  /*58e0*/  SEL R3, RZ, 0x8000, P3 ;  /* 0x00008000ff037807 */ /* 0x000fe20001800000 */
[----:B------:R-:W-:Y:S01]  /*58f0*/  STL [R1+0x1cc], R14 ;  /* 0x0001cc0e01007387 */ /* 0x000fe20000100800 */
[----:B------:R-:W-:Y:S02]  /*5900*/  LOP3.LUT P3, RZ, R25, UR6, RZ, 0xc, !PT ;  /* 0x0000000619ff7c12 */ /* 0x000fe4000f860cff */
[----:B------:R-:W-:Y:S01]  /*5910*/  LOP3.LUT R54, R55, R54, R77, 0xfe, !PT ;  /* 0x0000003637367212 */ /* 0x000fe200078efe4d */
[----:B------:R-:W4:Y:S01]  /*5920*/  LDS R14, [R44+0x11400] ;  /* 0x011400002c0e7984 */ /* 0x000f220000000800 */
[----:B------:R-:W-:Y:S02]  /*5930*/  LOP3.LUT R6, R48, R5, RZ, 0xfc, !PT ;  /* 0x0000000530067212 */ /* 0x000fe400078efcff */
[----:B------:R-:W-:Y:S02]  /*5940*/  SEL R5, RZ, 0x10000, P4 ;  /* 0x00010000ff057807 */ /* 0x000fe40002000000 */
[----:B------:R-:W-:Y:S01]  /*5950*/  SEL R49, RZ, 0x20000, P5 ;  /* 0x00020000ff317807 */ /* 0x000fe20002800000 */
[----:B------:R-:W-:Y:S01]  /*5960*/  STL [R1+0x1cc], R16 ;  /* 0x0001cc1001007387 */ /* 0x000fe20000100800 */
[----:B------:R-:W-:-:S02]  /*5970*/  LOP3.LUT P4, RZ, R31, UR6, RZ, 0xc, !PT ;  /* 0x000000061fff7c12 */ /* 0x000fc4000f880cff */
[----:B------:R-:W-:Y:S01]  /*5980*/  FSEL R10, RZ, 1, P3 ;  /* 0x3f800000ff0a7808 */ /* 0x000fe20001800000 */
[----:B------:R-:W-:Y:S01]  /*5990*/  LDS R16, [R44+0x12000] ;  /* 0x012000002c107984 */ /* 0x000fe20000000800 */
[----:B------:R-:W-:Y:S02]  /*59a0*/  LOP3.LUT R52, R53, R52, R54, 0xfe, !PT ;  /* 0x0000003435347212 */ /* 0x000fe400078efe36 */
[C---:B-1----:R-:W-:Y:S01]  /*59b0*/  LOP3.LUT P5, RZ, R34.reuse, UR6, RZ, 0xc, !PT ;  /* 0x0000000622ff7c12 */ /* 0x042fe2000f8a0cff */
[----:B------:R-:W1:Y:S01]  /*59c0*/  LDS R53, [R44+0x11800] ;  /* 0x011800002c357984 */ /* 0x000e620000000800 */
[----:B0-----:R-:W-:Y:S01]  /*59d0*/  FSEL R12, RZ, 1, P4 ;  /* 0x3f800000ff0c7808 */ /* 0x001fe20002000000 */
[----:B------:R-:W-:Y:S01]  /*59e0*/  FFMA.FTZ R10, R25, R10, R8 ;  /* 0x0000000a190a7223 */ /* 0x000fe20000010008 */
[----:B------:R-:W-:Y:S01]  /*59f0*/  LOP3.LUT R8, R7, R28, RZ, 0xfc, !PT ;  /* 0x0000001c07087212 */ /* 0x000fe200078efcff */
[----:B------:R-:W-:Y:S01]  /*5a00*/  STL [R1+0x1cc], R18 ;  /* 0x0001cc1201007387 */ /* 0x000fe20000100800 */
[----:B------:R-:W-:Y:S01]  /*5a10*/  FSEL R7, RZ, 1, P5 ;  /* 0x3f800000ff077808 */ /* 0x000fe20002800000 */
[----:B------:R-:W-:Y:S01]  /*5a20*/  FFMA.FTZ R31, R31, R12, R10 ;  /* 0x0000000c1f1f7223 */ /* 0x000fe2000001000a */
[----:B------:R-:W-:Y:S01]  /*5a30*/  SEL R51, RZ, 0x100000, P0 ;  /* 0x00100000ff337807 */ /* 0x000fe20000000000 */
[----:B------:R-:W-:Y:S02]  /*5a40*/  STL [R1+0x1d0], R28 ;  /* 0x0001d01c01007387 */ /* 0x000fe40000100800 */
[----:B------:R-:W-:Y:S01]  /*5a50*/  FFMA.FTZ R31, R34, R7, R31 ;  /* 0x00000007221f7223 */ /* 0x000fe2000001001f */
[----:B------:R-:W-:Y:S01]  /*5a60*/  SEL R7, RZ, 0x40000, P6 ;  /* 0x00040000ff077807 */ /* 0x000fe20003000000 */
[----:B------:R-:W-:Y:S01]  /*5a70*/  LDS R18, [R44+0x12c00] ;  /* 0x012c00002c127984 */ /* 0x000fe20000000800 */
[----:B---3--:R-:W-:-:S02]  /*5a80*/  LOP3.LUT P6, RZ, R20, UR6, RZ, 0xc, !PT ;  /* 0x0000000614ff7c12 */ /* 0x008fc4000f8c0cff */
[----:B------:R-:W-:Y:S01]  /*5a90*/  LOP3.LUT R10, R13, R8, RZ, 0xfc, !PT ;  /* 0x000000080d0a7212 */ /* 0x000fe200078efcff */
[----:B------:R0:W-:Y:S01]  /*5aa0*/  STL [R1+0x1cc], R6 ;  /* 0x0001cc0601007387 */ /* 0x0001e20000100800 */
[----:B------:R-:W-:Y:S02]  /*5ab0*/  SEL R13, RZ, 0x80000, P2 ;  /* 0x00080000ff0d7807 */ /* 0x000fe40001000000 */
[----:B------:R-:W-:Y:S01]  /*5ac0*/  LOP3.LUT P2, RZ, R22, UR6, RZ, 0xc, !PT ;  /* 0x0000000616ff7c12 */ /* 0x000fe2000f840cff */
[----:B------:R3:W-:Y:S01]  /*5ad0*/  STL [R1+0x1d0], R8 ;  /* 0x0001d00801007387 */ /* 0x0007e20000100800 */
[----:B------:R-:W-:Y:S02]  /*5ae0*/  LOP3.LUT P0, RZ, R33, UR6, RZ, 0xc, !PT ;  /* 0x0000000621ff7c12 */ /* 0x000fe4000f800cff */
[----:B------:R-:W-:Y:S01]  /*5af0*/  SEL R27, RZ, 0x800000, P4 ;  /* 0x00800000ff1b7807 */ /* 0x000fe20002000000 */
[----:B------:R-:W-:Y:S01]  /*5b00*/  LDS R24, [R44+0x13400] ;  /* 0x013400002c187984 */ /* 0x000fe20000000800 */
[----:B0-----:R-:W-:-:S03]  /*5b10*/  FSEL R6, RZ, 1, P6 ;  /* 0x3f800000ff067808 */ /* 0x001fc60003000000 */
[----:B------:R-:W-:Y:S01]  /*5b20*/  LDS R26, [R44+0x13800] ;  /* 0x013800002c1a7984 */ /* 0x000fe20000000800 */
[----:B---3--:R-:W-:Y:S01]  /*5b30*/  FSEL R8, RZ, 1, P2 ;  /* 0x3f800000ff087808 */ /* 0x008fe20001000000 */
[----:B------:R-:W-:Y:S01]  /*5b40*/  FFMA.FTZ R31, R20, R6, R31 ;  /* 0x00000006141f7223 */ /* 0x000fe2000001001f */
[----:B------:R-:W-:Y:S01]  /*5b50*/  LOP3.LUT R6, R11, R10, RZ, 0xfc, !PT ;  /* 0x0000000a0b067212 */ /* 0x000fe200078efcff */
[----:B------:R-:W-:Y:S01]  /*5b60*/  LDS R50, [R44+0x14000] ;  /* 0x014000002c327984 */ /* 0x000fe20000000800 */
[----:B------:R-:W-:Y:S01]  /*5b70*/  FSEL R11, RZ, 1, P0 ;  /* 0x3f800000ff0b7808 */ /* 0x000fe20000000000 */
[----:B------:R-:W-:Y:S02]  /*5b80*/  FFMA.FTZ R22, R22, R8, R31 ;  /* 0x0000000816167223 */ /* 0x000fe4000001001f */
[----:B------:R-:W0:Y:S02]  /*5b90*/  LDS R31, [R44+0x12800] ;  /* 0x012800002c1f7984 */ /* 0x000e240000000800 */
[----:B------:R-:W-:Y:S01]  /*5ba0*/  FFMA.FTZ R22, R33, R11, R22 ;  /* 0x0000000b21167223 */ /* 0x000fe20000010016 */
[----:B------:R-:W-:Y:S01]  /*5bb0*/  SEL R11, RZ, 0x200000, P1 ;  /* 0x00200000ff0b7807 */ /* 0x000fe20000800000 */
[----:B------:R-:W-:Y:S01]  /*5bc0*/  STL [R1+0x1c8], R58 ;  /* 0x0001c83a01007387 */ /* 0x000fe20000100800 */
[----:B--2---:R-:W-:-:S02]  /*5bd0*/  LOP3.LUT P1, RZ, R29, UR6, RZ, 0xc, !PT ;  /* 0x000000061dff7c12 */ /* 0x004fc4000f820cff */
[----:B------:R-:W-:Y:S01]  /*5be0*/  LOP3.LUT R8, R39, R6, RZ, 0xfc, !PT ;  /* 0x0000000627087212 */ /* 0x000fe200078efcff */
[----:B------:R-:W-:Y:S01]  /*5bf0*/  LDS R54, [R44+0x15000] ;  /* 0x015000002c367984 */ /* 0x000fe20000000800 */
[----:B------:R-:W-:Y:S02]  /*5c00*/  SEL R25, RZ, 0x400000, P3 ;  /* 0x00400000ff197807 */ /* 0x000fe40001800000 */
[----:B----4-:R-:W-:Y:S01]  /*5c10*/  LOP3.LUT P3, RZ, R14, UR6, RZ, 0xc, !PT ;  /* 0x000000060eff7c12 */ /* 0x010fe2000f860cff */
[----:B------:R2:W-:Y:S01]  /*5c20*/  STL [R1+0x1d0], R10 ;  /* 0x0001d00a01007387 */ /* 0x0005e20000100800 */
[----:B------:R-:W-:Y:S02]  /*5c30*/  FSEL R12, RZ, 1, P1 ;  /* 0x3f800000ff0c7808 */ /* 0x000fe40000800000 */
[----:B-1----:R-:W-:Y:S01]  /*5c40*/  LOP3.LUT P4, RZ, R53, UR6, RZ, 0xc, !PT ;  /* 0x0000000635ff7c12 */ /* 0x002fe2000f880cff */
[----:B------:R-:W-:Y:S01]  /*5c50*/  LDS R33, [R44+0x17800] ;  /* 0x017800002c217984 */ /* 0x000fe20000000800 */
[----:B------:R-:W-:Y:S01]  /*5c60*/  FSEL R20, RZ, 1, P3 ;  /* 0x3f800000ff147808 */ /* 0x000fe20001800000 */
[----:B------:R-:W-:-:S02]  /*5c70*/  FFMA.FTZ R29, R29, R12, R22 ;  /* 0x0000000c1d1d7223 */ /* 0x000fc40000010016 */
[----:B------:R-:W-:Y:S01]  /*5c80*/  STL [R1+0x1d8], RZ ;  /* 0x0001d8ff01007387 */ /* 0x000fe20000100800 */
[----:B--2---:R-:W-:-:S03]  /*5c90*/  LOP3.LUT R10, R41, R8, RZ, 0xfc, !PT ;  /* 0x00000008290a7212 */ /* 0x004fc600078efcff */
[----:B------:R1:W-:Y:S01]  /*5ca0*/  STL [R1+0x1d0], R6 ;  /* 0x0001d00601007387 */ /* 0x0003e20000100800 */
[----:B------:R-:W-:-:S03]  /*5cb0*/  FFMA.FTZ R14, R14, R20, R29 ;  /* 0x000000140e0e7223 */ /* 0x000fc6000001001d */
[----:B------:R-:W2:Y:S04]  /*5cc0*/  LDS R22, [R44+0x13000] ;  /* 0x013000002c167984 */ /* 0x000ea80000000800 */
[----:B------:R-:W-:Y:S01]  /*5cd0*/  LDS R55, [R44+0x1f800] ;  /* 0x01f800002c377984 */ /* 0x000fe20000000800 */
[----:B-1----:R-:W-:Y:S02]  /*5ce0*/  LOP3.LUT R6, R9, R10, RZ, 0xfc, !PT ;  /* 0x0000000a09067212 */ /* 0x002fe400078efcff */
[----:B------:R-:W-:Y:S01]  /*5cf0*/  FSEL R9, RZ, 1, P4 ;  /* 0x3f800000ff097808 */ /* 0x000fe20002000000 */
[----:B------:R1:W-:Y:S04]  /*5d00*/  STL [R1+0x1d0], R8 ;  /* 0x0001d00801007387 */ /* 0x0003e80000100800 */
[----:B------:R-:W-:Y:S01]  /*5d10*/  FFMA.FTZ R14, R53, R9, R14 ;  /* 0x00000009350e7223 */ /* 0x000fe2000001000e */
[----:B------:R-:W-:-:S02]  /*5d20*/  SEL R9, RZ, 0x1000000, P5 ;  /* 0x01000000ff097807 */ /* 0x000fc40002800000 */
[----:B------:R-:W-:Y:S02]  /*5d30*/  SEL R30, RZ, 0x2000000, P6 ;  /* 0x02000000ff1e7807 */ /* 0x000fe40003000000 */
[----:B------:R-:W-:Y:S02]  /*5d40*/  SEL R42, RZ, 0x4000000, P2 ;  /* 0x04000000ff2a7807 */ /* 0x000fe40001000000 */
[----:B------:R-:W-:Y:S01]  /*5d50*/  SEL R32, RZ, 0x8000000, P0 ;  /* 0x08000000ff207807 */ /* 0x000fe20000000000 */
[----:B------:R-:W-:Y:S01]  /*5d60*/  STL [R1+0x1c8], R52 ;  /* 0x0001c83401007387 */ /* 0x000fe20000100800 */
[----:B------:R-:W-:Y:S02]  /*5d70*/  LOP3.LUT P5, RZ, R35, UR6, RZ, 0xc, !PT ;  /* 0x0000000623ff7c12 */ /* 0x000fe4000f8a0cff */
[----:B------:R-:W-:Y:S01]  /*5d80*/  LOP3.LUT R12, R15, R6, RZ, 0xfc, !PT ;  /* 0x000000060f0c7212 */ /* 0x000fe200078efcff */
[----:B------:R3:W-:Y:S01]  /*5d90*/  STL [R1+0x1d0], R10 ;  /* 0x0001d00a01007387 */ /* 0x0007e20000100800 */
[----:B------:R-:W-:-:S02]  /*5da0*/  LOP3.LUT P6, RZ, R16, UR6, RZ, 0xc, !PT ;  /* 0x0000000610ff7c12 */ /* 0x000fc4000f8c0cff */
[----:B-1----:R-:W-:Y:S01]  /*5db0*/  FSEL R8, RZ, 1, P5 ;  /* 0x3f800000ff087808 */ /* 0x002fe20002800000 */
[----:B------:R1:W-:Y:S01]  /*5dc0*/  STL [R1+0x1d0], R6 ;  /* 0x0001d00601007387 */ /* 0x0003e20000100800 */
[----:B------:R-:W-:-:S03]  /*5dd0*/  LOP3.LUT P2, RZ, R37, UR6, RZ, 0xc, !PT ;  /* 0x0000000625ff7c12 */ /* 0x000fc6000f840cff */
[----:B------:R-:W-:Y:S01]  /*5de0*/  FFMA.FTZ R35, R35, R8, R14 ;  /* 0x0000000823237223 */ /* 0x000fe2000001000e */
[----:B0-----:R-:W-:Y:S01]  /*5df0*/  LOP3.LUT P0, RZ, R31, UR6, RZ, 0xc, !PT ;  /* 0x000000061fff7c12 */ /* 0x001fe2000f800cff */
[----:B------:R-:W0:Y:S01]  /*5e00*/  LDS R52, [R44+0x14400] ;  /* 0x014400002c347984 */ /* 0x000e220000000800 */
[----:B---3--:R-:W-:Y:S02]  /*5e10*/  FSEL R10, RZ, 1, P6 ;  /* 0x3f800000ff0a7808 */ /* 0x008fe40003000000 */
[----:B-1----:R-:W-:Y:S01]  /*5e20*/  LOP3.LUT R6, R43, R12, RZ, 0xfc, !PT ;  /* 0x0000000c2b067212 */ /* 0x002fe200078efcff */
[----:B------:R-:W-:Y:S01]  /*5e30*/  LDS R29, [R44+0x16c00] ;  /* 0x016c00002c1d7984 */ /* 0x000fe20000000800 */
[----:B------:R-:W-:Y:S02]  /*5e40*/  FSEL R14, RZ, 1, P2 ;  /* 0x3f800000ff0e7808 */ /* 0x000fe40001000000 */
[----:B------:R-:W-:Y:S01]  /*5e50*/  LOP3.LUT R8, R17, R6, RZ, 0xfc, !PT ;  /* 0x0000000611087212 */ /* 0x000fe200078efcff */
[----:B------:R-:W-:Y:S01]  /*5e60*/  FFMA.FTZ R16, R16, R10, R35 ;  /* 0x0000000a10107223 */ /* 0x000fe20000010023 */
[----:B------:R-:W-:Y:S01]  /*5e70*/  SEL R46, RZ, 0x10000000, P1 ;  /* 0x10000000ff2e7807 */ /* 0x000fe20000800000 */
[----:B------:R1:W-:Y:S01]  /*5e80*/  STL [R1+0x1d0], R12 ;  /* 0x0001d00c01007387 */ /* 0x0003e20000100800 */
[----:B------:R-:W-:Y:S01]  /*5e90*/  LOP3.LUT R10, R19, R8, RZ, 0xfc, !PT ;  /* 0x00000008130a7212 */ /* 0x000fe200078efcff */
[----:B------:R-:W-:Y:S01]  /*5ea0*/  FFMA.FTZ R16, R37, R14, R16 ;  /* 0x0000000e25107223 */ /* 0x000fe20000010010 */
[----:B------:R-:W-:Y:S01]  /*5eb0*/  FSEL R15, RZ, 1, P0 ;  /* 0x3f800000ff0f7808 */ /* 0x000fe20000000000 */
[----:B------:R-:W-:Y:S01]  /*5ec0*/  LDS R35, [R44+0x18000] ;  /* 0x018000002c237984 */ /* 0x000fe20000000800 */
[----:B------:R-:W-:-:S02]  /*5ed0*/  LOP3.LUT R14, R45, R10, RZ, 0xfc, !PT ;  /* 0x0000000a2d0e7212 */ /* 0x000fc400078efcff */
[----:B------:R-:W-:Y:S02]  /*5ee0*/  LOP3.LUT P1, RZ, R18, UR6, RZ, 0xc, !PT ;  /* 0x0000000612ff7c12 */ /* 0x000fe4000f820cff */
[----:B------:R-:W-:Y:S01]  /*5ef0*/  SEL R34, RZ, 0x20000000, P3 ;  /* 0x20000000ff227807 */ /* 0x000fe20001800000 */
[----:B------:R3:W-:Y:S01]  /*5f00*/  STL [R1+0x1d0], R6 ;  /* 0x0001d00601007387 */ /* 0x0007e20000100800 */
[----:B-1----:R-:W-:Y:S01]  /*5f10*/  LOP3.LUT R12, R21, R14, RZ, 0xfc, !PT ;  /* 0x0000000e150c7212 */ /* 0x002fe200078efcff */
[----:B------:R-:W-:Y:S01]  /*5f20*/  FFMA.FTZ R15, R31, R15, R16 ;  /* 0x0000000f1f0f7223 */ /* 0x000fe20000010010 */
[----:B------:R-:W-:Y:S01]  /*5f30*/  FSEL R17, RZ, 1, P1 ;  /* 0x3f800000ff117808 */ /* 0x000fe20000800000 */
[----:B------:R-:W-:Y:S01]  /*5f40*/  LDS R19, [R44+0x14c00] ;  /* 0x014c00002c137984 */ /* 0x000fe20000000800 */
[----:B------:R-:W-:-:S03]  /*5f50*/  LOP3.LUT R16, R23, R12, RZ, 0xfc, !PT ;  /* 0x0000000c17107212 */ /* 0x000fc600078efcff */
[----:B------:R-:W-:Y:S01]  /*5f60*/  FFMA.FTZ R15, R18, R17, R15 ;  /* 0x00000011120f7223 */ /* 0x000fe2000001000f */
[----:B------:R-:W-:Y:S01]  /*5f70*/  LOP3.LUT R18, R47, R16, RZ, 0xfc, !PT ;  /* 0x000000102f127212 */ /* 0x000fe200078efcff */
[----:B------:R-:W1:Y:S01]  /*5f80*/  LDS R17, [R44+0x14800] ;  /* 0x014800002c117984 */ /* 0x000e620000000800 */
[----:B--2---:R-:W-:Y:S02]  /*5f90*/  LOP3.LUT P3, RZ, R22, UR6, RZ, 0xc, !PT ;  /* 0x0000000616ff7c12 */ /* 0x004fe4000f860cff */
[----:B------:R-:W-:Y:S02]  /*5fa0*/  LOP3.LUT R20, R3, R18, RZ, 0xfc, !PT ;  /* 0x0000001203147212 */ /* 0x000fe400078efcff */
[----:B------:R-:W-:Y:S01]  /*5fb0*/  SEL R36, RZ, 0x40000000, P4 ;  /* 0x40000000ff247807 */ /* 0x000fe20002000000 */
[----:B------:R2:W-:Y:S01]  /*5fc0*/  STL [R1+0x1d0], R8 ;  /* 0x0001d00801007387 */ /* 0x0005e20000100800 */
[----:B---3--:R-:W-:Y:S02]  /*5fd0*/  LOP3.LUT R6, R5, R20, RZ, 0xfc, !PT ;  /* 0x0000001405067212 */ /* 0x008fe400078efcff */
[----:B------:R-:W-:Y:S01]  /*5fe0*/  LOP3.LUT P4, RZ, R24, UR6, RZ, 0xc, !PT ;  /* 0x0000000618ff7c12 */ /* 0x000fe2000f880cff */
[----:B------:R-:W3:Y:S01]  /*5ff0*/  LDS R21, [R44+0x15400] ;  /* 0x015400002c157984 */ /* 0x000ee20000000800 */
[----:B------:R-:W-:-:S02]  /*6000*/  FSEL R3, RZ, 1, P3 ;  /* 0x3f800000ff037808 */ /* 0x000fc40001800000 */
[----:B------:R-:W-:Y:S01]  /*6010*/  SEL R48, RZ, 0x80000000, P5 ;  /* 0x80000000ff307807 */ /* 0x000fe20002800000 */
[----:B------:R-:W4:Y:S01]  /*6020*/  LDS R23, [R44+0x15800] ;  /* 0x015800002c177984 */ /* 0x000f220000000800 */
[----:B--2---:R-:W-:Y:S01]  /*6030*/  LOP3.LUT R8, R49, R6, RZ, 0xfc, !PT ;  /* 0x0000000631087212 */ /* 0x004fe200078efcff */
[----:B------:R-:W-:Y:S01]  /*6040*/  FFMA.FTZ R3, R22, R3, R15 ;  /* 0x0000000316037223 */ /* 0x000fe2000001000f */
[----:B------:R-:W-:Y:S01]  /*6050*/  LOP3.LUT P5, RZ, R26, UR6, RZ, 0xc, !PT ;  /* 0x000000061aff7c12 */ /* 0x000fe2000f8a0cff */
[----:B------:R-:W-:Y:S01]  /*6060*/  LDS R31, [R44+0x17400] ;  /* 0x017400002c1f7984 */ /* 0x000fe20000000800 */
[----:B------:R-:W-:Y:S02]  /*6070*/  FSEL R5, RZ, 1, P4 ;  /* 0x3f800000ff057808 */ /* 0x000fe40002000000 */
[----:B------:R-:W-:Y:S01]  /*6080*/  LOP3.LUT R22, R7, R8, RZ, 0xfc, !PT ;  /* 0x0000000807167212 */ /* 0x000fe200078efcff */
[----:B------:R-:W-:Y:S01]  /*6090*/  LDS R47, [R44+0x18c00] ;  /* 0x018c00002c2f7984 */ /* 0x000fe20000000800 */
[----:B------:R-:W-:Y:S01]  /*60a0*/  FSEL R7, RZ, 1, P5 ;  /* 0x3f800000ff077808 */ /* 0x000fe20002800000 */
[----:B------:R-:W-:Y:S01]  /*60b0*/  FFMA.FTZ R3, R24, R5, R3 ;  /* 0x0000000518037223 */ /* 0x000fe20000010003 */
[----:B------:R-:W-:-:S03]  /*60c0*/  LOP3.LUT R24, R13, R22, RZ, 0xfc, !PT ;  /* 0x000000160d187212 */ /* 0x000fc600078efcff */
[----:B------:R-:W-:Y:S01]  /*60d0*/  FFMA.FTZ R7, R26, R7, R3 ;  /* 0x000000071a077223 */ /* 0x000fe20000010003 */
[----:B------:R-:W-:Y:S02]  /*60e0*/  LOP3.LUT R26, R51, R24, RZ, 0xfc, !PT ;  /* 0x00000018331a7212 */ /* 0x000fe400078efcff */
[----:B------:R-:W-:Y:S02]  /*60f0*/  SEL R3, RZ, 0x1, P6 ;  /* 0x00000001ff037807 */ /* 0x000fe40003000000 */
[----:B------:R-:W-:Y:S02]  /*6100*/  LOP3.LUT R28, R11, R26, RZ, 0xfc, !PT ;  /* 0x0000001a0b1c7212 */ /* 0x000fe400078efcff */
[----:B------:R-:W-:Y:S01]  /*6110*/  LOP3.LUT P6, RZ, R38, UR6, RZ, 0xc, !PT ;  /* 0x0000000626ff7c12 */ /* 0x000fe2000f8c0cff */
[----:B------:R2:W-:Y:S01]  /*6120*/  STL [R1+0x1d0], R10 ;  /* 0x0001d00a01007387 */ /* 0x0005e20000100800 */
[----:B------:R-:W-:Y:S02]  /*6130*/  SEL R5, RZ, 0x2, P2 ;  /* 0x00000002ff057807 */ /* 0x000fe40001000000 */
[----:B------:R-:W-:-:S02]  /*6140*/  LOP3.LUT P2, RZ, R50, UR6, RZ, 0xc, !PT ;  /* 0x0000000632ff7c12 */ /* 0x000fc4000f840cff */
[----:B------:R-:W-:Y:S01]  /*6150*/  FSEL R11, RZ, 1, P6 ;  /* 0x3f800000ff0b7808 */ /* 0x000fe20003000000 */
[----:B------:R5:W-:Y:S01]  /*6160*/  STL [R1+0x1d0], R14 ;  /* 0x0001d00e01007387 */ /* 0x000be20000100800 */
[----:B--2---:R-:W-:-:S03]  /*6170*/  LOP3.LUT R10, R25, R28, RZ, 0xfc, !PT ;  /* 0x0000001c190a7212 */ /* 0x004fc600078efcff */
[----:B------:R-:W2:Y:S01]  /*6180*/  LDS R25, [R44+0x16000] ;  /* 0x016000002c197984 */ /* 0x000ea20000000800 */
[----:B------:R-:W-:Y:S01]  /*6190*/  SEL R37, RZ, 0x4, P0 ;  /* 0x00000004ff257807 */ /* 0x000fe20000000000 */
[----:B------:R-:W-:Y:S01]  /*61a0*/  FFMA.FTZ R7, R38, R11, R7 ;  /* 0x0000000b26077223 */ /* 0x000fe20000010007 */
[----:B0-----:R-:W-:Y:S02]  /*61b0*/  LOP3.LUT P0, RZ, R52, UR6, RZ, 0xc, !PT ;  /* 0x0000000634ff7c12 */ /* 0x001fe4000f800cff */
[----:B------:R-:W-:Y:S01]  /*61c0*/  FSEL R13, RZ, 1, P2 ;  /* 0x3f800000ff0d7808 */ /* 0x000fe20001000000 */
[----:B------:R0:W-:Y:S01]  /*61d0*/  STL [R1+0x1d0], R12 ;  /* 0x0001d00c01007387 */ /* 0x0001e20000100800 */
[----:B-----5:R-:W-:-:S03]  /*61e0*/  LOP3.LUT R14, R27, R10, RZ, 0xfc, !PT ;  /* 0x0000000a1b0e7212 */ /* 0x020fc600078efcff */
[----:B------:R-:W5:Y:S01]  /*61f0*/  LDS R27, [R44+0x16400] ;  /* 0x016400002c1b7984 */ /* 0x000f620000000800 */
[----:B------:R-:W-:Y:S01]  /*6200*/  LOP3.LUT R9, R9, R14, RZ, 0xfc, !PT ;  /* 0x0000000e09097212 */ /* 0x000fe200078efcff */
[----:B------:R-:W-:Y:S01]  /*6210*/  FFMA.FTZ R7, R50, R13, R7 ;  /* 0x0000000d32077223 */ /* 0x000fe20000010007 */
[----:B------:R-:W-:Y:S01]  /*6220*/  FSEL R14, RZ, 1, P0 ;  /* 0x3f800000ff0e7808 */ /* 0x000fe20000000000 */
[----:B------:R-:W-:Y:S04]  /*6230*/  STL [R1+0x1d0], R16 ;  /* 0x0001d01001007387 */ /* 0x000fe80000100800 */
[----:B------:R-:W5:Y:S01]  /*6240*/  LDS R16, [R44+0x16800] ;  /* 0x016800002c107984 */ /* 0x000f620000000800 */
[----:B------:R-:W-:Y:S01]  /*6250*/  FFMA.FTZ R14, R52, R14, R7 ;  /* 0x0000000e340e7223 */ /* 0x000fe20000010007 */
[----:B------:R-:W-:-:S02]  /*6260*/  SEL R7, RZ, 0x8, P1 ;  /* 0x00000008ff077807 */ /* 0x000fc40000800000 */
[----:B-1----:R-:W-:Y:S01]  /*6270*/  LOP3.LUT P1, RZ, R17, UR6, RZ, 0xc, !PT ;  /* 0x0000000611ff7c12 */ /* 0x002fe2000f820cff */
[----:B------:R-:W-:Y:S01]  /*6280*/  LDS R38, [R44+0x1b000] ;  /* 0x01b000002c267984 */ /* 0x000fe20000000800 */
[----:B------:R-:W-:Y:S02]  /*6290*/  SEL R11, RZ, 0x10, P3 ;  /* 0x00000010ff0b7807 */ /* 0x000fe40001800000 */
[----:B------:R-:W-:Y:S02]  /*62a0*/  LOP3.LUT P3, RZ, R19, UR6, RZ, 0xc, !PT ;  /* 0x0000000613ff7c12 */ /* 0x000fe4000f860cff */
[----:B0-----:R-:W-:Y:S01]  /*62b0*/  FSEL R12, RZ, 1, P1 ;  /* 0x3f800000ff0c7808 */ /* 0x001fe20000800000 */
[----:B------:R-:W-:Y:S01]  /*62c0*/  STL [R1+0x1d0], R18 ;  /* 0x0001d01201007387 */ /* 0x000fe20000100800 */
[----:B------:R-:W-:-:S03]  /*62d0*/  FSEL R13, RZ, 1, P3 ;  /* 0x3f800000ff0d7808 */ /* 0x000fc60001800000 */
[----:B------:R-:W0:Y:S01]  /*62e0*/  LDS R18, [R44+0x17000] ;  /* 0x017000002c127984 */ /* 0x000e220000000800 */
[----:B------:R-:W-:Y:S01]  /*62f0*/  FFMA.FTZ R14, R17, R12, R14 ;  /* 0x0000000c110e7223 */ /* 0x000fe2000001000e */
[----:B------:R-:W-:Y:S02]  /*6300*/  SEL R39, RZ, 0x20, P4 ;  /* 0x00000020ff277807 */ /* 0x000fe40002000000 */
[----:B------:R-:W-:Y:S01]  /*6310*/  LOP3.LUT P4, RZ, R54, UR6, RZ, 0xc, !PT ;  /* 0x0000000636ff7c12 */ /* 0x000fe2000f880cff */
[----:B------:R-:W-:Y:S01]  /*6320*/  FFMA.FTZ R19, R19, R13, R14 ;  /* 0x0000000d13137223 */ /* 0x000fe2000001000e */
[----:B------:R-:W-:Y:S02]  /*6330*/  SEL R13, RZ, 0x40, P5 ;  /* 0x00000040ff0d7807 */ /* 0x000fe40002800000 */
[----:B------:R-:W-:Y:S02]  /*6340*/  FSEL R12, RZ, 1, P4 ;  /* 0x3f800000ff0c7808 */ /* 0x000fe40002000000 */
[----:B---3--:R-:W-:-:S02]  /*6350*/  LOP3.LUT P5, RZ, R21, UR6, RZ, 0xc, !PT ;  /* 0x0000000615ff7c12 */ /* 0x008fc4000f8a0cff */
[----:B------:R-:W-:Y:S01]  /*6360*/  SEL R15, RZ, 0x80, P6 ;  /* 0x00000080ff0f7807 */ /* 0x000fe20003000000 */
[----:B------:R-:W-:Y:S01]  /*6370*/  STL [R1+0x1d0], R20 ;  /* 0x0001d01401007387 */ /* 0x000fe20000100800 */
[----:B----4-:R-:W-:Y:S01]  /*6380*/  LOP3.LUT P6, RZ, R23, UR6, RZ, 0xc, !PT ;  /* 0x0000000617ff7c12 */ /* 0x010fe2000f8c0cff */
[----:B------:R-:W-:Y:S01]  /*6390*/  FFMA.FTZ R12, R54, R12, R19 ;  /* 0x0000000c360c7223 */ /* 0x000fe20000010013 */
[----:B------:R-:W-:Y:S01]  /*63a0*/  FSEL R14, RZ, 1, P5 ;  /* 0x3f800000ff0e7808 */ /* 0x000fe20002800000 */
[----:B------:R-:W-:Y:S01]  /*63b0*/  STL [R1+0x1d0], R6 ;  /* 0x0001d00601007387 */ /* 0x000fe20000100800 */
[----:B------:R-:W-:Y:S02]  /*63c0*/  LOP3.LUT R9, R30, R9, RZ, 0xfc, !PT ;  /* 0x000000091e097212 */ /* 0x000fe400078efcff */
[----:B------:R-:W-:Y:S01]  /*63d0*/  SEL R41, RZ, 0x100, P2 ;  /* 0x00000100ff297807 */ /* 0x000fe20001000000 */
[----:B------:R1:W-:Y:S01]  /*63e0*/  STL [R1+0x1d0], R8 ;  /* 0x0001d00801007387 */ /* 0x0003e20000100800 */
[----:B------:R-:W-:Y:S01]  /*63f0*/  LOP3.LUT P2, RZ, R40, UR6, RZ, 0xc, !PT ;  /* 0x0000000628ff7c12 */ /* 0x000fe2000f840cff */
[----:B------:R-:W-:Y:S01]  /*6400*/  FFMA.FTZ R12, R21, R14, R12 ;  /* 0x0000000e150c7223 */ /* 0x000fe2000001000c */
[----:B------:R-:W-:Y:S01]  /*6410*/  LOP3.LUT R9, R42, R9, RZ, 0xfc, !PT ;  /* 0x000000092a097212 */ /* 0x000fe200078efcff */
[----:B------:R-:W3:Y:S01]  /*6420*/  LDS R14, [R44+0x17c00] ;  /* 0x017c00002c0e7984 */ /* 0x000ee20000000800 */
[----:B------:R-:W-:-:S02]  /*6430*/  SEL R17, RZ, 0x200, P0 ;  /* 0x00000200ff117807 */ /* 0x000fc40000000000 */
[----:B------:R-:W-:Y:S01]  /*6440*/  SEL R43, RZ, 0x800, P3 ;  /* 0x00000800ff2b7807 */ /* 0x000fe20001800000 */
[----:B------:R-:W-:Y:S01]  /*6450*/  LDS R20, [R44+0x19400] ;  /* 0x019400002c147984 */ /* 0x000fe20000000800 */
[----:B-1----:R-:W-:Y:S02]  /*6460*/  FSEL R8, RZ, 1, P6 ;  /* 0x3f800000ff087808 */ /* 0x002fe40003000000 */
[----:B------:R-:W-:Y:S02]  /*6470*/  FSEL R6, RZ, 1, P2 ;  /* 0x3f800000ff067808 */ /* 0x000fe40001000000 */
[----:B--2---:R-:W-:Y:S01]  /*6480*/  LOP3.LUT P0, RZ, R25, UR6, RZ, 0xc, !PT ;  /* 0x0000000619ff7c12 */ /* 0x004fe2000f800cff */
[----:B------:R-:W-:Y:S01]  /*6490*/  FFMA.FTZ R23, R23, R8, R12 ;  /* 0x0000000817177223 */ /* 0x000fe2000001000c */
[----:B------:R-:W-:Y:S02]  /*64a0*/  LOP3.LUT R9, R32, R9, RZ, 0xfc, !PT ;  /* 0x0000000920097212 */ /* 0x000fe400078efcff */
[----:B------:R-:W-:Y:S01]  /*64b0*/  SEL R19, RZ, 0x400, P1 ;  /* 0x00000400ff137807 */ /* 0x000fe20000800000 */
[----:B------:R-:W-:Y:S01]  /*64c0*/  FFMA.FTZ R6, R40, R6, R23 ;  /* 0x0000000628067223 */ /* 0x000fe20000010017 */
[----:B-----5:R-:W-:-:S02]  /*64d0*/  LOP3.LUT P1, RZ, R27, UR6, RZ, 0xc, !PT ;  /* 0x000000061bff7c12 */ /* 0x020fc4000f820cff */
[----:B------:R-:W-:Y:S01]  /*64e0*/  LOP3.LUT R4, R3, R4, RZ, 0xfc, !PT ;  /* 0x0000000403047212 */ /* 0x000fe200078efcff */
[----:B------:R-:W-:Y:S01]  /*64f0*/  STL [R1+0x1d0], R22 ;  /* 0x0001d01601007387 */ /* 0x000fe20000100800 */
[----:B------:R-:W-:Y:S02]  /*6500*/  FSEL R8, RZ, 1, P0 ;  /* 0x3f800000ff087808 */ /* 0x000fe40000000000 */
[----:B------:R-:W-:Y:S01]  /*6510*/  LOP3.LUT R9, R46, R9, RZ, 0xfc, !PT ;  /* 0x000000092e097212 */ /* 0x000fe200078efcff */
[----:B------:R-:W-:Y:S01]  /*6520*/  LDS R40, [R44+0x1c400] ;  /* 0x01c400002c287984 */ /* 0x000fe20000000800 */
[----:B------:R-:W-:Y:S01]  /*6530*/  LOP3.LUT P3, RZ, R16, UR6, RZ, 0xc, !PT ;  /* 0x0000000610ff7c12 */ /* 0x000fe2000f860cff */
[----:B------:R-:W-:Y:S01]  /*6540*/  FFMA.FTZ R6, R25, R8, R6 ;  /* 0x0000000819067223 */ /* 0x000fe20000010006 */
[----:B------:R-:W-:Y:S01]  /*6550*/  FSEL R12, RZ, 1, P1 ;  /* 0x3f800000ff0c7808 */ /* 0x000fe20000800000 */
[----:B------:R-:W1:Y:S01]  /*6560*/  LDS R25, [R44+0x18400] ;  /* 0x018400002c197984 */ /* 0x000e620000000800 */
[----:B------:R-:W-:-:S02]  /*6570*/  LOP3.LUT R9, R34, R9, RZ, 0xfc, !PT ;  /* 0x0000000922097212 */ /* 0x000fc400078efcff */
[----:B------:R-:W-:Y:S01]  /*6580*/  FSEL R8, RZ, 1, P3 ;  /* 0x3f800000ff087808 */ /* 0x000fe20001800000 */
[----:B------:R-:W-:Y:S01]  /*6590*/  FFMA.FTZ R27, R27, R12, R6 ;  /* 0x0000000c1b1b7223 */ /* 0x000fe20000010006 */
[----:B------:R-:W-:Y:S02]  /*65a0*/  LOP3.LUT R9, R36, R9, RZ, 0xfc, !PT ;  /* 0x0000000924097212 */ /* 0x000fe400078efcff */
[----:B------:R-:W-:Y:S01]  /*65b0*/  SEL R3, RZ, 0x1000, P4 ;  /* 0x00001000ff037807 */ /* 0x000fe20002000000 */
[----:B------:R-:W-:Y:S01]  /*65c0*/  FFMA.FTZ R8, R16, R8, R27 ;  /* 0x0000000810087223 */ /* 0x000fe2000001001b */
[----:B------:R-:W-:Y:S01]  /*65d0*/  LOP3.LUT P4, RZ, R29, UR6, RZ, 0xc, !PT ;  /* 0x000000061dff7c12 */ /* 0x000fe2000f880cff */
[----:B------:R-:W2:Y:S01]  /*65e0*/  LDS R16, [R44+0x18800] ;  /* 0x018800002c107984 */ /* 0x000ea20000000800 */
[----:B------:R-:W-:Y:S02]  /*65f0*/  LOP3.LUT R6, R48, R9, RZ, 0xfc, !PT ;  /* 0x0000000930067212 */ /* 0x000fe400078efcff */
[----:B------:R-:W-:Y:S01]  /*6600*/  SEL R9, RZ, 0x2000, P5 ;  /* 0x00002000ff097807 */ /* 0x000fe20002800000 */
[----:B------:R-:W-:Y:S01]  /*6610*/  STL [R1+0x1d0], R24 ;  /* 0x0001d01801007387 */ /* 0x000fe20000100800 */
[----:B0-----:R-:W-:-:S02]  /*6620*/  LOP3.LUT P5, RZ, R18, UR6, RZ, 0xc, !PT ;  /* 0x0000000612ff7c12 */ /* 0x001fc4000f8a0cff */
[----:B------:R-:W-:Y:S01]  /*6630*/  FSEL R12, RZ, 1, P4 ;  /* 0x3f800000ff0c7808 */ /* 0x000fe20002000000 */
[----:B------:R-:W-:Y:S01]  /*6640*/  STL [R1+0x1d0], R26 ;  /* 0x0001d01a01007387 */ /* 0x000fe20000100800 */
[----:B------:R-:W-:-:S03]  /*6650*/  SEL R45, RZ, 0x4000, P6 ;  /* 0x00004000ff2d7807 */ /* 0x000fc60003000000 */
[----:B------:R-:W-:Y:S01]  /*6660*/  STL [R1+0x1d0], R28 ;  /* 0x0001d01c01007387 */ /* 0x000fe20000100800 */
[----:B------:R-:W-:Y:S01]  /*6670*/  LOP3.LUT P6, RZ, R31, UR6, RZ, 0xc, !PT ;  /* 0x000000061fff7c12 */ /* 0x000fe2000f8c0cff */
[----:B------:R-:W-:Y:S02]  /*6680*/  FFMA.FTZ R29, R29, R12, R8 ;  /* 0x0000000c1d1d7223 */ /* 0x000fe40000010008 */
[----:B------:R0:W-:Y:S01]  /*6690*/  STL [R1+0x1d0], R10 ;  /* 0x0001d00a01007387 */ /* 0x0001e20000100800 */
[----:B------:R-:W-:Y:S02]  /*66a0*/  LOP3.LUT R8, R5, R4, RZ, 0xfc, !PT ;  /* 0x0000000405087212 */ /* 0x000fe400078efcff */
[----:B------:R-:W-:Y:S01]  /*66b0*/  FSEL R5, RZ, 1, P6 ;  /* 0x3f800000ff057808 */ /* 0x000fe20003000000 */
[----:B------:R-:W4:Y:S01]  /*66c0*/  LDS R27, [R44+0x19000] ;  /* 0x019000002c1b7984 */ /* 0x000f220000000800 */
[----:B------:R-:W-:Y:S02]  /*66d0*/  SEL R21, RZ, 0x10000, P0 ;  /* 0x00010000ff157807 */ /* 0x000fe40000000000 */
[----:B------:R-:W-:Y:S01]  /*66e0*/  SEL R23, RZ, 0x20000, P1 ;  /* 0x00020000ff177807 */ /* 0x000fe20000800000 */
[----:B------:R-:W-:Y:S01]  /*66f0*/  STL [R1+0x1d4], R4 ;  /* 0x0001d40401007387 */ /* 0x000fe20000100800 */
[----:B0-----:R-:W-:-:S03]  /*6700*/  FSEL R10, RZ, 1, P5 ;  /* 0x3f800000ff0a7808 */ /* 0x001fc60002800000 */
[----:B------:R-:W-:Y:S02]  /*6710*/  LDS R22, [R44+0x19c00] ;  /* 0x019c00002c167984 */ /* 0x000fe40000000800 */
[----:B------:R-:W-:Y:S02]  /*6720*/  FFMA.FTZ R18, R18, R10, R29 ;  /* 0x0000000a12127223 */ /* 0x000fe4000001001d */
[----:B------:R0:W-:Y:S02]  /*6730*/  STL [R1+0x1d0], R6 ;  /* 0x0001d00601007387 */ /* 0x0001e40000100800 */
[----:B------:R-:W-:Y:S01]  /*6740*/  FFMA.FTZ R18, R31, R5, R18 ;  /* 0x000000051f127223 */ /* 0x000fe20000010012 */
[----:B------:R-:W-:Y:S01]  /*6750*/  SEL R5, RZ, 0x8000, P2 ;  /* 0x00008000ff057807 */ /* 0x000fe20001000000 */
[----:B------:R-:W-:Y:S01]  /*6760*/  LDS R24, [R44+0x1a000] ;  /* 0x01a000002c187984 */ /* 0x000fe20000000800 */
[----:B------:R-:W-:Y:S02]  /*6770*/  LOP3.LUT P2, RZ, R33, UR6, RZ, 0xc, !PT ;  /* 0x0000000621ff7c12 */ /* 0x000fe4000f840cff */
[----:B---3--:R-:W-:Y:S01]  /*6780*/  LOP3.LUT P0, RZ, R14, UR6, RZ, 0xc, !PT ;  /* 0x000000060eff7c12 */ /* 0x008fe2000f800cff */
[----:B------:R3:W-:Y:S01]  /*6790*/  STL [R1+0x1d4], R8 ;  /* 0x0001d40801007387 */ /* 0x0007e20000100800 */
[----:B0-----:R-:W-:-:S02]  /*67a0*/  FSEL R6, RZ, 1, P2 ;  /* 0x3f800000ff067808 */ /* 0x001fc40001000000 */
[----:B------:R-:W-:Y:S01]  /*67b0*/  LOP3.LUT R10, R37, R8, RZ, 0xfc, !PT ;  /* 0x00000008250a7212 */ /* 0x000fe200078efcff */
[----:B------:R-:W0:Y:S01]  /*67c0*/  LDS R29, [R44+0x19800] ;  /* 0x019800002c1d7984 */ /* 0x000e220000000800 */
[----:B------:R-:W-:Y:S01]  /*67d0*/  LOP3.LUT P1, RZ, R35, UR6, RZ, 0xc, !PT ;  /* 0x0000000623ff7c12 */ /* 0x000fe2000f820cff */
[----:B------:R-:W-:Y:S01]  /*67e0*/  FFMA.FTZ R33, R33, R6, R18 ;  /* 0x0000000621217223 */ /* 0x000fe20000010012 */
[----:B------:R-:W-:Y:S01]  /*67f0*/  LOP3.LUT R4, R7, R10, RZ, 0xfc, !PT ;  /* 0x0000000a07047212 */ /* 0x000fe200078efcff */
[----:B------:R-:W5:Y:S01]  /*6800*/  LDS R36, [R44+0x1a400] ;  /* 0x01a400002c247984 */ /* 0x000f620000000800 */
[----:B---3--:R-:W-:Y:S02]  /*6810*/  FSEL R8, RZ, 1, P0 ;  /* 0x3f800000ff087808 */ /* 0x008fe40000000000 */
[----:B------:R-:W-:Y:S01]  /*6820*/  FSEL R7, RZ, 1, P1 ;  /* 0x3f800000ff077808 */ /* 0x000fe20000800000 */
[----:B------:R-:W-:Y:S02]  /*6830*/  LDS R48, [R44+0x1b800] ;  /* 0x01b800002c307984 */ /* 0x000fe40000000800 */
[----:B------:R-:W-:Y:S01]  /*6840*/  FFMA.FTZ R14, R14, R8, R33 ;  /* 0x000000080e0e7223 */ /* 0x000fe20000010021 */
[----:B------:R-:W-:Y:S01]  /*6850*/  LOP3.LUT R6, R11, R4, RZ, 0xfc, !PT ;  /* 0x000000040b067212 */ /* 0x000fe200078efcff */
[----:B------:R3:W-:Y:S02]  /*6860*/  STL [R1+0x1d4], R10 ;  /* 0x0001d40a01007387 */ /* 0x0007e40000100800 */
[----:B------:R-:W-:Y:S01]  /*6870*/  FFMA.FTZ R14, R35, R7, R14 ;  /* 0x00000007230e7223 */ /* 0x000fe2000001000e */
[----:B------:R-:W-:Y:S01]  /*6880*/  SEL R7, RZ, 0x40000, P3 ;  /* 0x00040000ff077807 */ /* 0x000fe20001800000 */
[----:B------:R-:W5:Y:S01]  /*6890*/  LDS R33, [R44+0x1a800] ;  /* 0x01a800002c217984 */ /* 0x000f620000000800 */
[----:B-1----:R-:W-:-:S02]  /*68a0*/  LOP3.LUT P3, RZ, R25, UR6, RZ, 0xc, !PT ;  /* 0x0000000619ff7c12 */ /* 0x002fc4000f860cff */
[----:B------:R-:W-:Y:S01]  /*68b0*/  LOP3.LUT R8, R39, R6, RZ, 0xfc, !PT ;  /* 0x0000000627087212 */ /* 0x000fe200078efcff */
[----:B------:R1:W-:Y:S01]  /*68c0*/  STL [R1+0x1d4], R4 ;  /* 0x0001d40401007387 */ /* 0x0003e20000100800 */
[----:B------:R-:W-:Y:S02]  /*68d0*/  SEL R11, RZ, 0x80000, P4 ;  /* 0x00080000ff0b7807 */ /* 0x000fe40002000000 */
[----:B--2---:R-:W-:Y:S01]  /*68e0*/  LOP3.LUT P4, RZ, R16, UR6, RZ, 0xc, !PT ;  /* 0x0000000610ff7c12 */ /* 0x004fe2000f880cff */
[----:B------:R-:W-:Y:S01]  /*68f0*/  LDS R35, [R44+0x1e400] ;  /* 0x01e400002c237984 */ /* 0x000fe20000000800 */
[----:B---3--:R-:W-:Y:S02]  /*6900*/  FSEL R10, RZ, 1, P3 ;  /* 0x3f800000ff0a7808 */ /* 0x008fe40001800000 */
[----:B------:R-:W-:Y:S01]  /*6910*/  SEL R31, RZ, 0x100000, P5 ;  /* 0x00100000ff1f7807 */ /* 0x000fe20002800000 */
[----:B------:R-:W-:Y:S01]  /*6920*/  LDS R37, [R44+0x1e800] ;  /* 0x01e800002c257984 */ /* 0x000fe20000000800 */
[----:B-1----:R-:W-:Y:S01]  /*6930*/  LOP3.LUT R4, R13, R8, RZ, 0xfc, !PT ;  /* 0x000000080d047212 */ /* 0x002fe200078efcff */
[----:B------:R-:W-:-:S02]  /*6940*/  FFMA.FTZ R25, R25, R10, R14 ;  /* 0x0000000a19197223 */ /* 0x000fc4000001000e */
[----:B------:R1:W-:Y:S01]  /*6950*/  STL [R1+0x1d4], R6 ;  /* 0x0001d40601007387 */ /* 0x0003e20000100800 */
[----:B------:R-:W-:Y:S02]  /*6960*/  LOP3.LUT P5, RZ, R47, UR6, RZ, 0xc, !PT ;  /* 0x000000062fff7c12 */ /* 0x000fe4000f8a0cff */
[----:B------:R-:W-:Y:S01]  /*6970*/  FSEL R12, RZ, 1, P4 ;  /* 0x3f800000ff0c7808 */ /* 0x000fe20002000000 */
[----:B------:R-:W-:Y:S01]  /*6980*/  LDS R39, [R44+0x1ec00] ;  /* 0x01ec00002c277984 */ /* 0x000fe20000000800 */
[----:B------:R-:W-:Y:S02]  /*6990*/  FSEL R13, RZ, 1, P5 ;  /* 0x3f800000ff0d7808 */ /* 0x000fe40002800000 */
[----:B-1----:R-:W-:Y:S01]  /*69a0*/  LOP3.LUT R6, R15, R4, RZ, 0xfc, !PT ;  /* 0x000000040f067212 */ /* 0x002fe200078efcff */
[----:B------:R-:W-:Y:S01]  /*69b0*/  FFMA.FTZ R16, R16, R12, R25 ;  /* 0x0000000c10107223 */ /* 0x000fe20000010019 */
[----:B------:R1:W-:Y:S02]  /*69c0*/  STL [R1+0x1d4], R8 ;  /* 0x0001d40801007387 */ /* 0x0003e40000100800 */
[----:B------:R-:W-:Y:S01]  /*69d0*/  LOP3.LUT R10, R41, R6, RZ, 0xfc, !PT ;  /* 0x00000006290a7212 */ /* 0x000fe200078efcff */
[----:B------:R-:W-:Y:S01]  /*69e0*/  FFMA.FTZ R16, R47, R13, R16 ;  /* 0x0000000d2f107223 */ /* 0x000fe20000010010 */
[----:B------:R-:W-:Y:S01]  /*69f0*/  SEL R13, RZ, 0x200000, P6 ;  /* 0x00200000ff0d7807 */ /* 0x000fe20003000000 */
[----:B------:R-:W-:Y:S01]  /*6a00*/  LDS R25, [R44+0x1b400] ;  /* 0x01b400002c197984 */ /* 0x000fe20000000800 */
[----:B------:R-:W-:-:S02]  /*6a10*/  LOP3.LUT R12, R17, R10, RZ, 0xfc, !PT ;  /* 0x0000000a110c7212 */ /* 0x000fc400078efcff */
[----:B----4-:R-:W-:Y:S01]  /*6a20*/  LOP3.LUT P6, RZ, R27, UR6, RZ, 0xc, !PT ;  /* 0x000000061bff7c12 */ /* 0x010fe2000f8c0cff */
[----:B------:R2:W-:Y:S01]  /*6a30*/  STL [R1+0x1d4], R4 ;  /* 0x0001d40401007387 */ /* 0x0005e20000100800 */
[----:B------:R-:W-:Y:S02]  /*6a40*/  SEL R15, RZ, 0x400000, P2 ;  /* 0x00400000ff0f7807 */ /* 0x000fe40001000000 */
[----:B------:R-:W-:Y:S01]  /*6a50*/  LOP3.LUT P2, RZ, R20, UR6, RZ, 0xc, !PT ;  /* 0x0000000614ff7c12 */ /* 0x000fe2000f840cff */
[----:B------:R3:W-:Y:S01]  /*6a60*/  STL [R1+0x1d4], R6 ;  /* 0x0001d40601007387 */ /* 0x0007e20000100800 */
[----:B-1----:R-:W-:Y:S02]  /*6a70*/  FSEL R8, RZ, 1, P6 ;  /* 0x3f800000ff087808 */ /* 0x002fe40003000000 */
[----:B--2---:R-:W-:-:S03]  /*6a80*/  LOP3.LUT R4, R19, R12, RZ, 0xfc, !PT ;  /* 0x0000000c13047212 */ /* 0x004fc600078efcff */
[----:B------:R-:W-:Y:S01]  /*6a90*/  FFMA.FTZ R27, R27, R8, R16 ;  /* 0x000000081b1b7223 */ /* 0x000fe20000010010 */
[----:B------:R-:W-:Y:S01]  /*6aa0*/  FSEL R14, RZ, 1, P2 ;  /* 0x3f800000ff0e7808 */ /* 0x000fe20001000000 */
[----:B------:R-:W1:Y:S01]  /*6ab0*/  LDS R19, [R44+0x1ac00] ;  /* 0x01ac00002c137984 */ /* 0x000e620000000800 */
[----:B---3--:R-:W-:-:S04]  /*6ac0*/  LOP3.LUT R6, R43, R4, RZ, 0xfc, !PT ;  /* 0x000000042b067212 */ /* 0x008fc800078efcff */
[----:B------:R-:W-:Y:S01]  /*6ad0*/  LOP3.LUT R8, R3, R6, RZ, 0xfc, !PT ;  /* 0x0000000603087212 */ /* 0x000fe200078efcff */
[----:B------:R-:W-:Y:S01]  /*6ae0*/  FFMA.FTZ R20, R20, R14, R27 ;  /* 0x0000000e14147223 */ /* 0x000fe2000001001b */
[----:B------:R-:W2:Y:S02]  /*6af0*/  LDL R3, [R1+0x1d8] ;  /* 0x0001d80001037983 */ /* 0x000ea40000100800 */
[----:B------:R-:W-:Y:S02]  /*6b00*/  LOP3.LUT R14, R9, R8, RZ, 0xfc, !PT ;  /* 0x00000008090e7212 */ /* 0x000fe400078efcff */
[----:B------:R3:W-:Y:S01]  /*6b10*/  STL [R1+0x1d4], R10 ;  /* 0x0001d40a01007387 */ /* 0x0007e20000100800 */
[----:B------:R-:W-:Y:S02]  /*6b20*/  SEL R9, RZ, 0x800000, P0 ;  /* 0x00800000ff097807 */ /* 0x000fe40000000000 */
[----:B0-----:R-:W-:Y:S01]  /*6b30*/  LOP3.LUT P0, RZ, R29, UR6, RZ, 0xc, !PT ;  /* 0x000000061dff7c12 */ /* 0x001fe2000f800cff */
[----:B------:R-:W-:Y:S01]  /*6b40*/  LDS R27, [R44+0x1d800] ;  /* 0x01d800002c1b7984 */ /* 0x000fe20000000800 */
[----:B------:R-:W-:-:S02]  /*6b50*/  SEL R30, RZ, 0x1000000, P1 ;  /* 0x01000000ff1e7807 */ /* 0x000fc40000800000 */
[----:B---3--:R-:W-:Y:S02]  /*6b60*/  LOP3.LUT R10, R45, R14, RZ, 0xfc, !PT ;  /* 0x0000000e2d0a7212 */ /* 0x008fe400078efcff */
[----:B------:R-:W-:Y:S02]  /*6b70*/  LOP3.LUT P1, RZ, R22, UR6, RZ, 0xc, !PT ;  /* 0x0000000616ff7c12 */ /* 0x000fe4000f820cff */
[----:B------:R-:W-:Y:S02]  /*6b80*/  LOP3.LUT R16, R5, R10, RZ, 0xfc, !PT ;  /* 0x0000000a05107212 */ /* 0x000fe400078efcff */
[----:B------:R-:W-:Y:S02]  /*6b90*/  FSEL R17, RZ, 1, P0 ;  /* 0x3f800000ff117808 */ /* 0x000fe40000000000 */
[----:B------:R-:W-:Y:S02]  /*6ba0*/  LOP3.LUT R18, R21, R16, RZ, 0xfc, !PT ;  /* 0x0000001015127212 */ /* 0x000fe400078efcff */
[----:B------:R-:W-:Y:S01]  /*6bb0*/  SEL R42, RZ, 0x2000000, P3 ;  /* 0x02000000ff2a7807 */ /* 0x000fe20001800000 */
[----:B------:R-:W-:Y:S01]  /*6bc0*/  FFMA.FTZ R17, R29, R17, R20 ;  /* 0x000000111d117223 */ /* 0x000fe20000010014 */
[----:B------:R-:W-:-:S02]  /*6bd0*/  LOP3.LUT P3, RZ, R24, UR6, RZ, 0xc, !PT ;  /* 0x0000000618ff7c12 */ /* 0x000fc4000f860cff */
[----:B------:R-:W-:Y:S02]  /*6be0*/  FSEL R5, RZ, 1, P1 ;  /* 0x3f800000ff057808 */ /* 0x000fe40000800000 */
[----:B------:R-:W-:Y:S02]  /*6bf0*/  LOP3.LUT R20, R23, R18, RZ, 0xfc, !PT ;  /* 0x0000001217147212 */ /* 0x000fe400078efcff */
[----:B------:R-:W-:Y:S01]  /*6c00*/  FSEL R21, RZ, 1, P3 ;  /* 0x3f800000ff157808 */ /* 0x000fe20001800000 */
[----:B------:R-:W-:Y:S01]  /*6c10*/  FFMA.FTZ R5, R22, R5, R17 ;  /* 0x0000000516057223 */ /* 0x000fe20000010011 */
[----:B------:R-:W-:Y:S01]  /*6c20*/  LOP3.LUT R22, R7, R20, RZ, 0xfc, !PT ;  /* 0x0000001407167212 */ /* 0x000fe200078efcff */
[----:B------:R-:W-:Y:S02]  /*6c30*/  LDS R17, [R44+0x1c000] ;  /* 0x01c000002c117984 */ /* 0x000fe40000000800 */
[----:B------:R-:W-:Y:S02]  /*6c40*/  FFMA.FTZ R5, R24, R21, R5 ;  /* 0x0000001518057223 */ /* 0x000fe40000010005 */
[----:B------:R-:W0:Y:S01]  /*6c50*/  LDS R7, [R44+0x1bc00] ;  /* 0x01bc00002c077984 */ /* 0x000e220000000800 */
[----:B------:R-:W-:-:S02]  /*6c60*/  LOP3.LUT R24, R11, R22, RZ, 0xfc, !PT ;  /* 0x000000160b187212 */ /* 0x000fc400078efcff */
[----:B------:R-:W-:Y:S02]  /*6c70*/  SEL R32, RZ, 0x4000000, P4 ;  /* 0x04000000ff207807 */ /* 0x000fe40002000000 */
[----:B-----5:R-:W-:Y:S01]  /*6c80*/  LOP3.LUT P4, RZ, R36, UR6, RZ, 0xc, !PT ;  /* 0x0000000624ff7c12 */ /* 0x020fe2000f880cff */
[----:B------:R3:W-:Y:S01]  /*6c90*/  STL [R1+0x1d4], R12 ;  /* 0x0001d40c01007387 */ /* 0x0007e20000100800 */
[----:B------:R-:W-:Y:S02]  /*6ca0*/  LOP3.LUT R26, R31, R24, RZ, 0xfc, !PT ;  /* 0x000000181f1a7212 */ /* 0x000fe400078efcff */
[----:B------:R-:W-:Y:S01]  /*6cb0*/  SEL R34, RZ, 0x8000000, P5 ;  /* 0x08000000ff227807 */ /* 0x000fe20002800000 */
[----:B------:R4:W-:Y:S01]  /*6cc0*/  STL [R1+0x1d4], R4 ;  /* 0x0001d40401007387 */ /* 0x0009e20000100800 */
[----:B------:R-:W-:Y:S02]  /*6cd0*/  LOP3.LUT P5, RZ, R33, UR6, RZ, 0xc, !PT ;  /* 0x0000000621ff7c12 */ /* 0x000fe4000f8a0cff */
[----:B---3--:R-:W-:-:S02]  /*6ce0*/  LOP3.LUT R12, R13, R26, RZ, 0xfc, !PT ;  /* 0x0000001a0d0c7212 */ /* 0x008fc400078efcff */
[----:B----4-:R-:W-:Y:S01]  /*6cf0*/  FSEL R4, RZ, 1, P4 ;  /* 0x3f800000ff047808 */ /* 0x010fe20002000000 */
[----:B------:R-:W-:Y:S01]  /*6d00*/  LDS R13, [R44+0x1cc00] ;  /* 0x01cc00002c0d7984 */ /* 0x000fe20000000800 */
[----:B------:R-:W-:Y:S02]  /*6d10*/  FSEL R11, RZ, 1, P5 ;  /* 0x3f800000ff0b7808 */ /* 0x000fe40002800000 */
[----:B------:R-:W-:Y:S01]  /*6d20*/  LOP3.LUT R28, R15, R12, RZ, 0xfc, !PT ;  /* 0x0000000c0f1c7212 */ /* 0x000fe200078efcff */
[----:B------:R-:W-:Y:S01]  /*6d30*/  FFMA.FTZ R4, R36, R4, R5 ;  /* 0x0000000424047223 */ /* 0x000fe20000010005 */
[----:B------:R-:W-:Y:S02]  /*6d40*/  SEL R46, RZ, 0x10000000, P6 ;  /* 0x10000000ff2e7807 */ /* 0x000fe40003000000 */
[----:B-1----:R-:W-:Y:S01]  /*6d50*/  LOP3.LUT P6, RZ, R19, UR6, RZ, 0xc, !PT ;  /* 0x0000000613ff7c12 */ /* 0x002fe2000f8c0cff */
[----:B------:R-:W-:Y:S01]  /*6d60*/  FFMA.FTZ R4, R33, R11, R4 ;  /* 0x0000000b21047223 */ /* 0x000fe20000010004 */
[----:B------:R-:W-:Y:S01]  /*6d70*/  LOP3.LUT R9, R9, R28, RZ, 0xfc, !PT ;  /* 0x0000001c09097212 */ /* 0x000fe200078efcff */
[----:B------:R-:W1:Y:S01]  /*6d80*/  LDS R11, [R44+0x1c800] ;  /* 0x01c800002c0b7984 */ /* 0x000e620000000800 */
[----:B------:R-:W-:-:S02]  /*6d90*/  FSEL R5, RZ, 1, P6 ;  /* 0x3f800000ff057808 */ /* 0x000fc40003000000 */
[----:B------:R-:W-:Y:S01]  /*6da0*/  LOP3.LUT R9, R30, R9, RZ, 0xfc, !PT ;  /* 0x000000091e097212 */ /* 0x000fe200078efcff */
[----:B------:R3:W-:Y:S02]  /*6db0*/  STL [R1+0x1d4], R6 ;  /* 0x0001d40601007387 */ /* 0x0007e40000100800 */
[----:B------:R-:W-:Y:S01]  /*6dc0*/  FFMA.FTZ R19, R19, R5, R4 ;  /* 0x0000000513137223 */ /* 0x000fe20000010004 */
[----:B------:R-:W-:Y:S01]  /*6dd0*/  LOP3.LUT R9, R42, R9, RZ, 0xfc, !PT ;  /* 0x000000092a097212 */ /* 0x000fe200078efcff */
[----:B------:R-:W4:Y:S01]  /*6de0*/  LDS R30, [R44+0x1d000] ;  /* 0x01d000002c1e7984 */ /* 0x000f220000000800 */
[----:B------:R-:W-:Y:S02]  /*6df0*/  SEL R4, RZ, 0x20000000, P2 ;  /* 0x20000000ff047807 */ /* 0x000fe40001000000 */
[----:B------:R-:W-:Y:S01]  /*6e00*/  LOP3.LUT P2, RZ, R38, UR6, RZ, 0xc, !PT ;  /* 0x0000000626ff7c12 */ /* 0x000fe2000f840cff */
[----:B------:R-:W-:Y:S01]  /*6e10*/  LDS R33, [R44+0x1e000] ;  /* 0x01e000002c217984 */ /* 0x000fe20000000800 */
[----:B------:R-:W-:-:S02]  /*6e20*/  LOP3.LUT R9, R32, R9, RZ, 0xfc, !PT ;  /* 0x0000000920097212 */ /* 0x000fc400078efcff */
[----:B------:R-:W-:Y:S01]  /*6e30*/  SEL R5, RZ, 0x40000000, P0 ;  /* 0x40000000ff057807 */ /* 0x000fe20000000000 */
[----:B------:R-:W5:Y:S01]  /*6e40*/  LDS R32, [R44+0x1d400] ;  /* 0x01d400002c207984 */ /* 0x000f620000000800 */
[----:B------:R-:W-:Y:S02]  /*6e50*/  LOP3.LUT P0, RZ, R25, UR6, RZ, 0xc, !PT ;  /* 0x0000000619ff7c12 */ /* 0x000fe4000f800cff */
[----:B---3--:R-:W-:Y:S01]  /*6e60*/  FSEL R6, RZ, 1, P2 ;  /* 0x3f800000ff067808 */ /* 0x008fe20001000000 */
[----:B------:R3:W-:Y:S01]  /*6e70*/  STL [R1+0x1d4], R8 ;  /* 0x0001d40801007387 */ /* 0x0007e20000100800 */
[----:B------:R-:W-:Y:S02]  /*6e80*/  SEL R29, RZ, 0x80000000, P1 ;  /* 0x80000000ff1d7807 */ /* 0x000fe40000800000 */
[----:B------:R-:W-:Y:S01]  /*6e90*/  LOP3.LUT P1, RZ, R48, UR6, RZ, 0xc, !PT ;  /* 0x0000000630ff7c12 */ /* 0x000fe2000f820cff */
[----:B------:R0:W-:Y:S01]  /*6ea0*/  STL [R1+0x1d4], R14 ;  /* 0x0001d40e01007387 */ /* 0x0001e20000100800 */
[----:B------:R-:W-:-:S03]  /*6eb0*/  FFMA.FTZ R38, R38, R6, R19 ;  /* 0x0000000626267223 */ /* 0x000fc60000010013 */
[----:B------:R1:W-:Y:S01]  /*6ec0*/  STL [R1+0x1d4], R10 ;  /* 0x0001d40a01007387 */ /* 0x0003e20000100800 */
[----:B---3--:R-:W-:-:S03]  /*6ed0*/  FSEL R8, RZ, 1, P0 ;  /* 0x3f800000ff087808 */ /* 0x008fc60000000000 */
[----:B------:R-:W-:Y:S01]  /*6ee0*/  STL [R1+0x1d4], R16 ;  /* 0x0001d41001007387 */ /* 0x000fe20000100800 */
[----:B------:R-:W-:Y:S02]  /*6ef0*/  FSEL R6, RZ, 1, P1 ;  /* 0x3f800000ff067808 */ /* 0x000fe40000800000 */
[----:B0-----:R-:W-:Y:S01]  /*6f00*/  SEL R14, RZ, 0x1, P3 ;  /* 0x00000001ff0e7807 */ /* 0x001fe20001800000 */
[----:B------:R-:W0:Y:S01]  /*6f10*/  LDS R16, [R44+0x1dc00] ;  /* 0x01dc00002c107984 */ /* 0x000e220000000800 */
[----:B------:R-:W-:Y:S01]  /*6f20*/  LOP3.LUT P3, RZ, R7, UR6, RZ, 0xc, !PT ;  /* 0x0000000607ff7c12 */ /* 0x000fe2000f860cff */
[----:B------:R-:W-:Y:S01]  /*6f30*/  FFMA.FTZ R25, R25, R8, R38 ;  /* 0x0000000819197223 */ /* 0x000fe20000010026 */
[----:B------:R-:W-:Y:S02]  /*6f40*/  SEL R15, RZ, 0x2, P4 ;  /* 0x00000002ff0f7807 */ /* 0x000fe40002000000 */
[----:B------:R-:W-:Y:S01]  /*6f50*/  LOP3.LUT P4, RZ, R17, UR6, RZ, 0xc, !PT ;  /* 0x0000000611ff7c12 */ /* 0x000fe2000f880cff */
[----:B------:R-:W-:Y:S01]  /*6f60*/  FFMA.FTZ R6, R48, R6, R25 ;  /* 0x0000000630067223 */ /* 0x000fe20000010019 */
[----:B------:R-:W-:-:S02]  /*6f70*/  FSEL R8, RZ, 1, P3 ;  /* 0x3f800000ff087808 */ /* 0x000fc40001800000 */
[----:B------:R-:W-:Y:S02]  /*6f80*/  SEL R41, RZ, 0x4, P5 ;  /* 0x00000004ff297807 */ /* 0x000fe40002800000 */
[----:B------:R-:W-:Y:S01]  /*6f90*/  LOP3.LUT P5, RZ, R40, UR6, RZ, 0xc, !PT ;  /* 0x0000000628ff7c12 */ /* 0x000fe2000f8a0cff */
[----:B------:R-:W-:Y:S01]  /*6fa0*/  FFMA.FTZ R8, R7, R8, R6 ;  /* 0x0000000807087223 */ /* 0x000fe20000010006 */
[----:B-1----:R-:W-:Y:S02]  /*6fb0*/  FSEL R10, RZ, 1, P4 ;  /* 0x3f800000ff0a7808 */ /* 0x002fe40002000000 */
[----:B------:R-:W-:-:S03]  /*6fc0*/  FSEL R6, RZ, 1, P5 ;  /* 0x3f800000ff067808 */ /* 0x000fc60002800000 */
[----:B------:R-:W-:-:S04]  /*6fd0*/  FFMA.FTZ R17, R17, R10, R8 ;  /* 0x0000000a11117223 */ /* 0x000fc80000010008 */
[----:B------:R-:W-:Y:S01]  /*6fe0*/  FFMA.FTZ R6, R40, R6, R17 ;  /* 0x0000000628067223 */ /* 0x000fe20000010011 */
[----:B------:R-:W-:Y:S02]  /*6ff0*/  SEL R17, RZ, 0x8, P6 ;  /* 0x00000008ff117807 */ /* 0x000fe40003000000 */
[----:B------:R-:W-:Y:S02]  /*7000*/  LOP3.LUT P6, RZ, R11, UR6, RZ, 0xc, !PT ;  /* 0x000000060bff7c12 */ /* 0x000fe4000f8c0cff */
[----:B------:R-:W-:Y:S02]  /*7010*/  LOP3.LUT R9, R34, R9, RZ, 0xfc, !PT ;  /* 0x0000000922097212 */ /* 0x000fe400078efcff */
[----:B------:R-:W-:Y:S02]  /*7020*/  SEL R19, RZ, 0x10, P2 ;  /* 0x00000010ff137807 */ /* 0x000fe40001000000 */
[----:B------:R-:W-:Y:S02]  /*7030*/  LOP3.LUT P2, RZ, R13, UR6, RZ, 0xc, !PT ;  /* 0x000000060dff7c12 */ /* 0x000fe4000f840cff */
[----:B------:R-:W-:-:S02]  /*7040*/  FSEL R7, RZ, 1, P6 ;  /* 0x3f800000ff077808 */ /* 0x000fc40003000000 */
[----:B------:R-:W-:Y:S02]  /*7050*/  LOP3.LUT R9, R46, R9, RZ, 0xfc, !PT ;  /* 0x000000092e097212 */ /* 0x000fe400078efcff */
[----:B------:R-:W-:Y:S01]  /*7060*/  SEL R43, RZ, 0x20, P0 ;  /* 0x00000020ff2b7807 */ /* 0x000fe20000000000 */
[----:B------:R-:W-:Y:S01]  /*7070*/  FFMA.FTZ R6, R11, R7, R6 ;  /* 0x000000070b067223 */ /* 0x000fe20000010006 */
[----:B----4-:R-:W-:Y:S02]  /*7080*/  LOP3.LUT P0, RZ, R30, UR6, RZ, 0xc, !PT ;  /* 0x000000061eff7c12 */ /* 0x010fe4000f800cff */
[----:B------:R-:W-:Y:S02]  /*7090*/  FSEL R8, RZ, 1, P2 ;  /* 0x3f800000ff087808 */ /* 0x000fe40001000000 */
[----:B------:R-:W-:Y:S02]  /*70a0*/  LOP3.LUT R4, R4, R9, RZ, 0xfc, !PT ;  /* 0x0000000904047212 */ /* 0x000fe400078efcff */
[----:B------:R-:W-:Y:S01]  /*70b0*/  SEL R21, RZ, 0x40, P1 ;  /* 0x00000040ff157807 */ /* 0x000fe20000800000 */
[----:B------:R-:W-:Y:S01]  /*70c0*/  STL [R1+0x1d4], R18 ;  /* 0x0001d41201007387 */ /* 0x000fe20000100800 */
[----:B------:R-:W-:Y:S01]  /*70d0*/  FSEL R9, RZ, 1, P0 ;  /* 0x3f800000ff097808 */ /* 0x000fe20000000000 */
[----:B------:R-:W-:Y:S01]  /*70e0*/  FFMA.FTZ R13, R13, R8, R6 ;  /* 0x000000080d0d7223 */ /* 0x000fe20000010006 */
[----:B-----5:R-:W-:Y:S01]  /*70f0*/  LOP3.LUT P1, RZ, R32, UR6, RZ, 0xc, !PT ;  /* 0x0000000620ff7c12 */ /* 0x020fe2000f820cff */
[----:B------:R-:W1:Y:S01]  /*7100*/  LDS R18, [R44+0x1f000] ;  /* 0x01f000002c127984 */ /* 0x000e620000000800 */
[----:B------:R-:W-:Y:S01]  /*7110*/  SEL R23, RZ, 0x80, P3 ;  /* 0x00000080ff177807 */ /* 0x000fe20001800000 */
[----:B------:R-:W-:Y:S01]  /*7120*/  FFMA.FTZ R9, R30, R9, R13 ;  /* 0x000000091e097223 */ /* 0x000fe2000001000d */
[----:B------:R-:W-:Y:S01]  /*7130*/  LOP3.LUT P3, RZ, R27, UR6, RZ, 0xc, !PT ;  /* 0x000000061bff7c12 */ /* 0x000fe2000f860cff */
[----:B------:R-:W-:Y:S01]  /*7140*/  STL [R1+0x1d4], R20 ;  /* 0x0001d41401007387 */ /* 0x000fe20000100800 */
[----:B------:R-:W-:-:S02]  /*7150*/  FSEL R10, RZ, 1, P1 ;  /* 0x3f800000ff0a7808 */ /* 0x000fc40000800000 */
[----:B------:R-:W-:Y:S01]  /*7160*/  LOP3.LUT R8, R5, R4, RZ, 0xfc, !PT ;  /* 0x0000000405087212 */ /* 0x000fe200078efcff */
[----:B------:R-:W3:Y:S01]  /*7170*/  LDS R20, [R44+0x1f400] ;  /* 0x01f400002c147984 */ /* 0x000ee20000000800 */
[----:B------:R-:W-:Y:S01]  /*7180*/  SEL R25, RZ, 0x100, P4 ;  /* 0x00000100ff197807 */ /* 0x000fe20002000000 */
[----:B------:R-:W-:Y:S01]  /*7190*/  FFMA.FTZ R10, R32, R10, R9 ;  /* 0x0000000a200a7223 */ /* 0x000fe20000010009 */
[----:B0-----:R-:W-:Y:S01]  /*71a0*/  LOP3.LUT P4, RZ, R16, UR6, RZ, 0xc, !PT ;  /* 0x0000000610ff7c12 */ /* 0x001fe2000f880cff */
[----:B------:R-:W-:Y:S01]  /*71b0*/  STL [R1+0x1d4], R22 ;  /* 0x0001d41601007387 */ /* 0x000fe20000100800 */
[----:B------:R-:W-:-:S03]  /*71c0*/  FSEL R11, RZ, 1, P3 ;  /* 0x3f800000ff0b7808 */ /* 0x000fc60001800000 */
[----:B------:R-:W-:Y:S04]  /*71d0*/  STL [R1+0x1d4], R24 ;  /* 0x0001d41801007387 */ /* 0x000fe80000100800 */
[----:B------:R-:W-:Y:S01]  /*71e0*/  STL [R1+0x1d4], R26 ;  /* 0x0001d41a01007387 */ /* 0x000fe20000100800 */
[----:B------:R-:W-:-:S03]  /*71f0*/  FFMA.FTZ R11, R27, R11, R10 ;  /* 0x0000000b1b0b7223 */ /* 0x000fc6000001000a */
[----:B------:R0:W-:Y:S04]  /*7200*/  STL [R1+0x1d4], R12 ;  /* 0x0001d40c01007387 */ /* 0x0001e80000100800 */
[----:B------:R-:W4:Y:S01]  /*7210*/  LDS R22, [R44+0x1fc00] ;  /* 0x01fc00002c167984 */ /* 0x000f220000000800 */
[----:B------:R-:W-:-:S03]  /*7220*/  SEL R27, RZ, 0x200, P5 ;  /* 0x00000200ff1b7807 */ /* 0x000fc60002800000 */
[----:B------:R-:W-:Y:S01]  /*7230*/  LDS R9, [R44+0x20400] ;  /* 0x020400002c097984 */ /* 0x000fe20000000800 */
[----:B0-----:R-:W-:Y:S02]  /*7240*/  LOP3.LUT R12, R29, R8, RZ, 0xfc, !PT ;  /* 0x000000081d0c7212 */ /* 0x001fe400078efcff */
[----:B------:R-:W-:Y:S01]  /*7250*/  FSEL R8, RZ, 1, P4 ;  /* 0x3f800000ff087808 */ /* 0x000fe20002000000 */
[----:B------:R-:W-:Y:S01]  /*7260*/  LDS R10, [R44+0x20800] ;  /* 0x020800002c0a7984 */ /* 0x000fe20000000800 */
[----:B------:R-:W-:-:S03]  /*7270*/  LOP3.LUT P5, RZ, R33, UR6, RZ, 0xc, !PT ;  /* 0x0000000621ff7c12 */ /* 0x000fc6000f8a0cff */
[----:B------:R-:W-:Y:S01]  /*7280*/  FFMA.FTZ R16, R16, R8, R11 ;  /* 0x0000000810107223 */ /* 0x000fe2000001000b */
[----:B------:R-:W-:Y:S01]  /*7290*/  SEL R31, RZ, 0x800, P2 ;  /* 0x00000800ff1f7807 */ /* 0x000fe20001000000 */
[----:B------:R-:W0:Y:S01]  /*72a0*/  LDS R8, [R44+0x20000] ;  /* 0x020000002c087984 */ /* 0x000e220000000800 */
[----:B------:R-:W-:Y:S02]  /*72b0*/  SEL R29, RZ, 0x400, P6 ;  /* 0x00000400ff1d7807 */ /* 0x000fe40003000000 */
[----:B------:R-:W-:Y:S01]  /*72c0*/  LOP3.LUT P6, RZ, R35, UR6, RZ, 0xc, !PT ;  /* 0x0000000623ff7c12 */ /* 0x000fe2000f8c0cff */
[----:B------:R-:W-:Y:S01]  /*72d0*/  LDS R24, [R44+0x21c00] ;  /* 0x021c00002c187984 */ /* 0x000fe20000000800 */
[----:B------:R-:W-:-:S03]  /*72e0*/  FSEL R11, RZ, 1, P5 ;  /* 0x3f800000ff0b7808 */ /* 0x000fc60002800000 */
[----:B------:R-:W-:Y:S01]  /*72f0*/  STL [R1+0x1d4], R28 ;  /* 0x0001d41c01007387 */ /* 0x000fe20000100800 */
[----:B------:R-:W-:Y:S01]  /*7300*/  LOP3.LUT P2, RZ, R37, UR6, RZ, 0xc, !PT ;  /* 0x0000000625ff7c12 */ /* 0x000fe2000f840cff */
[----:B------:R-:W-:Y:S02]  /*7310*/  FFMA.FTZ R16, R33, R11, R16 ;  /* 0x0000000b21107223 */ /* 0x000fe40000010010 */
[----:B------:R5:W-:Y:S01]  /*7320*/  STL [R1+0x1d4], R12 ;  /* 0x0001d40c01007387 */ /* 0x000be20000100800 */
[----:B------:R-:W-:-:S03]  /*7330*/  FSEL R13, RZ, 1, P2 ;  /* 0x3f800000ff0d7808 */ /* 0x000fc60001000000 */
[----:B------:R-:W0:Y:S01]  /*7340*/  LDS R11, [R44+0x20c00] ;  /* 0x020c00002c0b7984 */ /* 0x000e220000000800 */
[----:B------:R-:W-:Y:S02]  /*7350*/  SEL R45, RZ, 0x2000, P1 ;  /* 0x00002000ff2d7807 */ /* 0x000fe40000800000 */
[----:B-----5:R-:W-:Y:S01]  /*7360*/  FSEL R12, RZ, 1, P6 ;  /* 0x3f800000ff0c7808 */ /* 0x020fe20003000000 */
[----:B------:R-:W-:Y:S04]  /*7370*/  STL [R1+0x1c0], R128 ;  /* 0x0001c08001007387 */ /* 0x000fe80000100800 */
[----:B------:R-:W-:Y:S01]  /*7380*/  FFMA.FTZ R16, R35, R12, R16 ;  /* 0x0000000c23107223 */ /* 0x000fe20000010010 */
[----:B-1----:R-:W-:Y:S01]  /*7390*/  LOP3.LUT P1, RZ, R18, UR6, RZ, 0xc, !PT ;  /* 0x0000000612ff7c12 */ /* 0x002fe2000f820cff */
[----:B------:R-:W1:Y:S02]  /*73a0*/  LDS R12, [R44+0x21000] ;  /* 0x021000002c0c7984 */ /* 0x000e640000000800 */
[----:B------:R-:W-:Y:S01]  /*73b0*/  FFMA.FTZ R16, R37, R13, R16 ;  /* 0x0000000d25107223 */ /* 0x000fe20000010010 */
[----:B------:R-:W-:Y:S01]  /*73c0*/  SEL R37, RZ, 0x1000, P0 ;  /* 0x00001000ff257807 */ /* 0x000fe20000000000 */
[----:B------:R-:W5:Y:S01]  /*73d0*/  LDS R13, [R44+0x21400] ;  /* 0x021400002c0d7984 */ /* 0x000f620000000800 */
[----:B------:R-:W-:-:S03]  /*73e0*/  LOP3.LUT P0, RZ, R39, UR6, RZ, 0xc, !PT ;  /* 0x0000000627ff7c12 */ /* 0x000fc6000f800cff */
[----:B------:R-:W5:Y:S01]  /*73f0*/  LDS R35, [R44+0x21800] ;  /* 0x021800002c237984 */ /* 0x000f620000000800 */
[----:B------:R-:W-:Y:S02]  /*7400*/  FSEL R26, RZ, 1, P0 ;  /* 0x3f800000ff1a7808 */ /* 0x000fe40000000000 */
[----:B------:R-:W-:Y:S01]  /*7410*/  SEL R49, RZ, 0x4000, P3 ;  /* 0x00004000ff317807 */ /* 0x000fe20001800000 */
[----:B------:R-:W2:Y:S01]  /*7420*/  LDL.128 R4, [R1+0x1c0] ;  /* 0x0001c00001047983 */ /* 0x000ea20000100c00 */
[----:B---3--:R-:W-:Y:S01]  /*7430*/  LOP3.LUT P3, RZ, R20, UR6, RZ, 0xc, !PT ;  /* 0x0000000614ff7c12 */ /* 0x008fe2000f860cff */
[----:B------:R-:W-:Y:S01]  /*7440*/  FFMA.FTZ R33, R39, R26, R16 ;  /* 0x0000001a27217223 */ /* 0x000fe20000010010 */
[----:B------:R-:W-:Y:S01]  /*7450*/  FSEL R28, RZ, 1, P1 ;  /* 0x3f800000ff1c7808 */ /* 0x000fe20000800000 */
[----:B------:R-:W3:Y:S01]  /*7460*/  LDL.64 R46, [R1+0x1d0] ;  /* 0x0001d000012e7983 */ /* 0x000ee20000100a00 */
[----:B------:R-:W-:Y:S02]  /*7470*/  SEL R39, RZ, 0x8000, P4 ;  /* 0x00008000ff277807 */ /* 0x000fe40002000000 */
[----:B------:R-:W-:Y:S01]  /*7480*/  LOP3.LUT P4, RZ, R55, UR6, RZ, 0xc, !PT ;  /* 0x0000000637ff7c12 */ /* 0x000fe2000f880cff */
[----:B------:R-:W-:Y:S01]  /*7490*/  FFMA.FTZ R33, R18, R28, R33 ;  /* 0x0000001c12217223 */ /* 0x000fe20000010021 */
[----:B------:R-:W-:-:S02]  /*74a0*/  FSEL R16, RZ, 1, P3 ;  /* 0x3f800000ff107808 */ /* 0x000fc40001800000 */
[----:B------:R-:W-:Y:S02]  /*74b0*/  SEL R51, RZ, 0x10000, P5 ;  /* 0x00010000ff337807 */ /* 0x000fe40002800000 */
[----:B----4-:R-:W-:Y:S01]  /*74c0*/  LOP3.LUT P5, RZ, R22, UR6, RZ, 0xc, !PT ;  /* 0x0000000616ff7c12 */ /* 0x010fe2000f8a0cff */
[----:B------:R-:W-:Y:S01]  /*74d0*/  FFMA.FTZ R16, R20, R16, R33 ;  /* 0x0000001014107223 */ /* 0x000fe20000010021 */
[----:B------:R-:W-:Y:S02]  /*74e0*/  FSEL R18, RZ, 1, P4 ;  /* 0x3f800000ff127808 */ /* 0x000fe40002000000 */
[----:B------:R-:W-:Y:S02]  /*74f0*/  SEL R53, RZ, 0x20000, P6 ;  /* 0x00020000ff357807 */ /* 0x000fe40003000000 */
[----:B0-----:R-:W-:Y:S01]  /*7500*/  LOP3.LUT P6, RZ, R8, UR6, RZ, 0xc, !PT ;  /* 0x0000000608ff7c12 */ /* 0x001fe2000f8c0cff */
        /* <DEDUP_REMOVED lines=15> */
[----:B-1----:R-:W-:Y:S01]  /*7600*/  LOP3.LUT P3, RZ, R12, UR6, RZ, 0xc, !PT ;  /* 0x000000060cff7c12 */ /* 0x002fe2000f860cff */
[----:B------:R-:W-:Y:S01]  /*7610*/  FFMA.FTZ R18, R10, R18, R9 ;  /* 0x000000120a127223 */ /* 0x000fe20000010009 */
[----:B------:R-:W-:-:S02]  /*7620*/  FSEL R8, RZ, 1, P1 ;  /* 0x3f800000ff087808 */ /* 0x000fc40000800000 */
[----:B------:R-:W-:Y:S02]  /*7630*/  SEL R63, RZ, 0x400000, P4 ;  /* 0x00400000ff3f7807 */ /* 0x000fe40002000000 */
[----:B-----5:R-:W-:Y:S01]  /*7640*/  LOP3.LUT P4, RZ, R13, UR6, RZ, 0xc, !PT ;  /* 0x000000060dff7c12 */ /* 0x020fe2000f880cff */
        /* <DEDUP_REMOVED lines=10> */
[----:B------:R-:W-:-:S03]  /*76f0*/  FSEL R11, RZ, 1, P6 ;  /* 0x3f800000ff0b7808 */ /* 0x000fc60003000000 */
[----:B------:R-:W-:-:S04]  /*7700*/  FFMA.FTZ R9, R35, R9, R10 ;  /* 0x0000000923097223 */ /* 0x000fc8000001000a */
[----:B------:R-:W-:Y:S01]  /*7710*/  FFMA.FTZ R11, R24, R11, R9 ;  /* 0x0000000b180b7223 */ /* 0x000fe20000010009 */
[----:B------:R-:W-:-:S04]  /*7720*/  SEL R9, RZ, 0x2000000, P2 ;  /* 0x02000000ff097807 */ /* 0x000fc80001000000 */
[----:B------:R-:W0:Y:S02]  /*7730*/  SHFL.DOWN P2, R12, R11, 0x1, 0x1f ;  /* 0x08201f000b0c7f89 */ /* 0x000e240000040000 */
[----:B0-----:R-:W-:-:S05]  /*7740*/  @P2 FADD R12, R11, R12 ;  /* 0x0000000c0b0c2221 */ /* 0x001fca0000000000 */
[----:B------:R-:W0:Y:S02]  /*7750*/  SHFL.DOWN P2, R13, R12, 0x2, 0x1f ;  /* 0x08401f000c0d7f89 */ /* 0x000e240000040000 */
[----:B0-----:R-:W-:-:S05]  /*7760*/  @P2 FADD R13, R12, R13 ;  /* 0x0000000d0c0d2221 */ /* 0x001fca0000000000 */
[----:B------:R-:W0:Y:S02]  /*7770*/  SHFL.DOWN P2, R28, R13, 0x4, 0x1f ;  /* 0x08801f000d1c7f89 */ /* 0x000e240000040000 */
[----:B0-----:R-:W-:-:S05]  /*7780*/  @P2 FADD R28, R13, R28 ;  /* 0x0000001c0d1c2221 */ /* 0x001fca0000000000 */
[----:B------:R-:W0:Y:S01]  /*7790*/  SHFL.DOWN P2, R33, R28, 0x8, 0x1f ;  /* 0x09001f001c217f89 */ /* 0x000e220000040000 */
[----:B--2---:R-:W-:Y:S02]  /*77a0*/  LOP3.LUT R10, R14, R3, RZ, 0xfc, !PT ;  /* 0x000000030e0a7212 */ /* 0x004fe400078efcff */
[----:B------:R-:W1:Y:S02]  /*77b0*/  S2R R3, SR_LANEID ;  /* 0x0000000000037919 */ /* 0x000e640000000000 */
[----:B------:R-:W-:-:S04]  /*77c0*/  LOP3.LUT R16, R15, R10, RZ, 0xfc, !PT ;  /* 0x0000000a0f107212 */ /* 0x000fc800078efcff */
[----:B------:R-:W-:-:S04]  /*77d0*/  LOP3.LUT R18, R41, R16, RZ, 0xfc, !PT ;  /* 0x0000001029127212 */ /* 0x000fc800078efcff */
[----:B------:R-:W-:Y:S01]  /*77e0*/  LOP3.LUT R20, R17, R18, RZ, 0xfc, !PT ;  /* 0x0000001211147212 */ /* 0x000fe200078efcff */
[----:B0-----:R-:W-:-:S05]  /*77f0*/  @P2 FADD R33, R28, R33 ;  /* 0x000000211c212221 */ /* 0x001fca0000000000 */
[----:B------:R-:W0:Y:S01]  /*7800*/  SHFL.DOWN P2, R64, R33, 0x10, 0x1f ;  /* 0x0a001f0021407f89 */ /* 0x000e220000040000 */
[----:B------:R-:W-:-:S04]  /*7810*/  LOP3.LUT R22, R19, R20, RZ, 0xfc, !PT ;  /* 0x0000001413167212 */ /* 0x000fc800078efcff */
[----:B------:R-:W-:-:S04]  /*7820*/  LOP3.LUT R24, R43, R22, RZ, 0xfc, !PT ;  /* 0x000000162b187212 */ /* 0x000fc800078efcff */
[----:B------:R-:W-:-:S04]  /*7830*/  LOP3.LUT R26, R21, R24, RZ, 0xfc, !PT ;  /* 0x00000018151a7212 */ /* 0x000fc800078efcff */
[----:B------:R-:W-:-:S04]  /*7840*/  LOP3.LUT R28, R23, R26, RZ, 0xfc, !PT ;  /* 0x0000001a171c7212 */ /* 0x000fc800078efcff */
[----:B------:R-:W-:Y:S01]  /*7850*/  LOP3.LUT R30, R25, R28, RZ, 0xfc, !PT ;  /* 0x0000001c191e7212 */ /* 0x000fe200078efcff */
[----:B------:R-:W2:Y:S01]  /*7860*/  S2UR UR8, SR_CgaCtaId ;  /* 0x00000000000879c3 */ /* 0x000ea20000008800 */
[----:B0-----:R-:W-:Y:S01]  /*7870*/  @P2 FADD R64, R33, R64 ;  /* 0x0000004021402221 */ /* 0x001fe20000000000 */
[----:B-1----:R-:W-:Y:S02]  /*7880*/  ISETP.NE.AND P2, PT, R3, RZ, PT ;  /* 0x000000ff0300720c */ /* 0x002fe40003f45270 */
[----:B------:R-:W-:-:S04]  /*7890*/  LOP3.LUT R32, R27, R30, RZ, 0xfc, !PT ;  /* 0x0000001e1b207212 */ /* 0x000fc800078efcff */
[----:B------:R-:W-:-:S04]  /*78a0*/  LOP3.LUT R34, R29, R32, RZ, 0xfc, !PT ;  /* 0x000000201d227212 */ /* 0x000fc800078efcff */
[----:B------:R-:W-:-:S03]  /*78b0*/  LOP3.LUT R36, R31, R34, RZ, 0xfc, !PT ;  /* 0x000000221f247212 */ /* 0x000fc600078efcff */
[----:B------:R-:W-:Y:S01]  /*78c0*/  @!P2 STS [R107+0x8], R64 ;  /* 0x000008406b00a388 */ /* 0x000fe20000000800 */
[----:B------:R-:W-:-:S04]  /*78d0*/  LOP3.LUT R38, R37, R36, RZ, 0xfc, !PT ;  /* 0x0000002425267212 */ /* 0x000fc800078efcff */
[----:B------:R-:W-:Y:S02]  /*78e0*/  LOP3.LUT R40, R45, R38, RZ, 0xfc, !PT ;  /* 0x000000262d287212 */ /* 0x000fe400078efcff */
[----:B------:R-:W-:Y:S02]  /*78f0*/  ISETP.NE.AND P2, PT, R97, RZ, PT ;  /* 0x000000ff6100720c */ /* 0x000fe40003f45270 */
[----:B------:R-:W-:Y:S01]  /*7900*/  LOP3.LUT R42, R49, R40, RZ, 0xfc, !PT ;  /* 0x00000028312a7212 */ /* 0x000fe200078efcff */
[----:B------:R-:W-:Y:S02]  /*7910*/  UMOV UR7, 0x400 ;  /* 0x0000040000077882 */ /* 0x000fe40000000000 */
[----:B--2---:R-:W-:Y:S01]  /*7920*/  ULEA UR7, UR8, UR7, 0x18 ;  /* 0x0000000708077291 */ /* 0x004fe2000f8ec0ff */
[----:B------:R-:W-:Y:S01]  /*7930*/  BAR.SYNC.DEFER_BLOCKING 0x0 ;  /* 0x0000000000007b1d */ /* 0x000fe20000010000 */
[----:B------:R-:W-:-:S04]  /*7940*/  LOP3.LUT R44, R39, R42, RZ, 0xfc, !PT ;  /* 0x0000002a272c7212 */ /* 0x000fc800078efcff */
[----:B------:R-:W-:-:S04]  /*7950*/  LOP3.LUT R48, R51, R44, RZ, 0xfc, !PT ;  /* 0x0000002c33307212 */ /* 0x000fc800078efcff */
[----:B------:R-:W-:-:S04]  /*7960*/  LOP3.LUT R50, R53, R48, RZ, 0xfc, !PT ;  /* 0x0000003035327212 */ /* 0x000fc800078efcff */
[----:B------:R-:W-:-:S04]  /*7970*/  LOP3.LUT R52, R55, R50, RZ, 0xfc, !PT ;  /* 0x0000003237347212 */ /* 0x000fc800078efcff */
[----:B------:R-:W-:Y:S01]  /*7980*/  LOP3.LUT R54, R57, R52, RZ, 0xfc, !PT ;  /* 0x0000003439367212 */ /* 0x000fe200078efcff */
[----:B------:R-:W0:Y:S04]  /*7990*/  @!P2 LDS R19, [UR7+0x1c] ;  /* 0x00001c07ff13a984 */ /* 0x000e280008000800 */
[----:B------:R-:W1:Y:S01]  /*79a0*/  @!P2 LDS.128 R12, [UR7+0x20] ;  /* 0x00002007ff0ca984 */ /* 0x000e620008000c00 */
[----:B------:R-:W-:-:S04]  /*79b0*/  LOP3.LUT R56, R59, R54, RZ, 0xfc, !PT ;  /* 0x000000363b387212 */ /* 0x000fc800078efcff */
[----:B------:R-:W-:-:S04]  /*79c0*/  LOP3.LUT R58, R61, R56, RZ, 0xfc, !PT ;  /* 0x000000383d3a7212 */ /* 0x000fc800078efcff */
[----:B------:R-:W-:Y:S02]  /*79d0*/  LOP3.LUT R60, R63, R58, RZ, 0xfc, !PT ;  /* 0x0000003a3f3c7212 */ /* 0x000fe400078efcff */
[----:B------:R-:W2:Y:S02]  /*79e0*/  @!P2 LDS.64 R62, [UR7+0x30] ;  /* 0x00003007ff3ea984 */ /* 0x000ea40008000a00 */
[----:B------:R-:W-:-:S04]  /*79f0*/  LOP3.LUT R65, R65, R60, RZ, 0xfc, !PT ;  /* 0x0000003c41417212 */ /* 0x000fc800078efcff */
[----:B------:R-:W-:-:S04]  /*7a00*/  LOP3.LUT R8, R8, R65, RZ, 0xfc, !PT ;  /* 0x0000004108087212 */ /* 0x000fc800078efcff */
[----:B------:R-:W-:Y:S02]  /*7a10*/  LOP3.LUT R3, R9, R8, RZ, 0xfc, !PT ;  /* 0x0000000809037212 */ /* 0x000fe400078efcff */
[----:B------:R-:W-:-:S04]  /*7a20*/  SEL R8, RZ, 0x4000000, P0 ;  /* 0x04000000ff087807 */ /* 0x000fc80000000000 */
[----:B------:R-:W-:Y:S02]  /*7a30*/  LOP3.LUT R3, R8, R3, RZ, 0xfc, !PT ;  /* 0x0000000308037212 */ /* 0x000fe400078efcff */
[----:B------:R-:W-:-:S04]  /*7a40*/  SEL R8, RZ, 0x8000000, P1 ;  /* 0x08000000ff087807 */ /* 0x000fc80000800000 */
[----:B------:R-:W-:Y:S01]  /*7a50*/  LOP3.LUT R3, R8, R3, RZ, 0xfc, !PT ;  /* 0x0000000308037212 */ /* 0x000fe200078efcff */
[----:B0-----:R-:W-:-:S04]  /*7a60*/  @!P2 FADD.FTZ R9, R64, R19 ;  /* 0x000000134009a221 */ /* 0x001fc80000010000 */
[----:B-1----:R-:W-:-:S04]  /*7a70*/  @!P2 FADD.FTZ R8, R9, R12 ;  /* 0x0000000c0908a221 */ /* 0x002fc80000010000 */
[----:B------:R-:W-:-:S04]  /*7a80*/  @!P2 FADD.FTZ R13, R13, R8 ;  /* 0x000000080d0da221 */ /* 0x000fc80000010000 */
[----:B------:R-:W-:Y:S01]  /*7a90*/  @!P2 FADD.FTZ R14, R14, R13 ;  /* 0x0000000d0e0ea221 */ /* 0x000fe20000010000 */
[----:B------:R2:W-:Y:S03]  /*7aa0*/  STL [R1+0x1d8], R10 ;  /* 0x0001d80a01007387 */ /* 0x0005e60000100800 */
[----:B------:R-:W-:-:S04]  /*7ab0*/  @!P2 FADD.FTZ R15, R15, R14 ;  /* 0x0000000e0f0fa221 */ /* 0x000fc80000010000 */
[----:B--2---:R-:W-:-:S04]  /*7ac0*/  @!P2 FADD.FTZ R10, R15, R62 ;  /* 0x0000003e0f0aa221 */ /* 0x004fc80000010000 */
[----:B------:R-:W-:-:S04]  /*7ad0*/  @!P2 FADD.FTZ R9, R63, R10 ;  /* 0x0000000a3f09a221 */ /* 0x000fc80000010000 */
[----:B------:R-:W-:-:S05]  /*7ae0*/  @!P2 FADD.FTZ R9, R9, R2 ;  /* 0x000000020909a221 */ /* 0x000fca0000010000 */
[----:B------:R0:W-:Y:S01]  /*7af0*/  @!P2 STS [UR7+0x4], R9 ;  /* 0x00000409ff00a988 */ /* 0x0001e20008000807 */
[----:B------:R-:W-:Y:S06]  /*7b00*/  BAR.SYNC.DEFER_BLOCKING 0x0 ;  /* 0x0000000000007b1d */ /* 0x000fec0000010000 */
[----:B------:R1:W-:Y:S01]  /*7b10*/  POPC R11, R4 ;  /* 0x00000004000b7309 */ /* 0x0003e20000000000 */
[----:B------:R0:W-:Y:S01]  /*7b20*/  STL [R1+0x1d8], R16 ;  /* 0x0001d81001007387 */ /* 0x0001e20000100800 */
[----:B-1----:R-:W-:-:S03]  /*7b30*/  SEL R4, RZ, 0x10000000, P3 ;  /* 0x10000000ff047807 */ /* 0x002fc60001800000 */
[----:B------:R0:W-:Y:S01]  /*7b40*/  STL [R1+0x1d8], R18 ;  /* 0x0001d81201007387 */ /* 0x0001e20000100800 */
[----:B------:R-:W-:Y:S02]  /*7b50*/  LOP3.LUT R3, R4, R3, RZ, 0xfc, !PT ;  /* 0x0000000304037212 */ /* 0x000fe400078efcff */
[----:B------:R-:W-:Y:S01]  /*7b60*/  SEL R4, RZ, 0x20000000, P4 ;  /* 0x20000000ff047807 */ /* 0x000fe20002000000 */
[----:B------:R0:W-:Y:S03]  /*7b70*/  STL [R1+0x1d8], R20 ;  /* 0x0001d81401007387 */ /* 0x0001e60000100800 */
[----:B------:R-:W-:Y:S01]  /*7b80*/  LOP3.LUT R3, R4, R3, RZ, 0xfc, !PT ;  /* 0x0000000304037212 */ /* 0x000fe200078efcff */
[----:B------:R0:W-:Y:S01]  /*7b90*/  STL [R1+0x1d8], R22 ;  /* 0x0001d81601007387 */ /* 0x0001e20000100800 */
[----:B------:R-:W-:-:S03]  /*7ba0*/  SEL R4, RZ, 0x40000000, P5 ;  /* 0x40000000ff047807 */ /* 0x000fc60002800000 */
[----:B------:R0:W-:Y:S04]  /*7bb0*/  STL [R1+0x1d8], R24 ;  /* 0x0001d81801007387 */ /* 0x0001e80000100800 */
[----:B------:R0:W-:Y:S01]  /*7bc0*/  STL [R1+0x1d8], R26 ;  /* 0x0001d81a01007387 */ /* 0x0001e20000100800 */
[----:B------:R-:W-:-:S03]  /*7bd0*/  LOP3.LUT R3, R4, R3, RZ, 0xfc, !PT ;  /* 0x0000000304037212 */ /* 0x000fc600078efcff */
[----:B------:R0:W-:Y:S01]  /*7be0*/  STL [R1+0x1d8], R28 ;  /* 0x0001d81c01007387 */ /* 0x0001e20000100800 */
[----:B------:R-:W-:Y:S03]  /*7bf0*/  POPC R17, R5 ;  /* 0x0000000500117309 */ /* 0x000fe60000000000 */
[----:B------:R0:W-:Y:S01]  /*7c00*/  STL [R1+0x1d8], R30 ;  /* 0x0001d81e01007387 */ /* 0x0001e20000100800 */
[----:B------:R-:W-:-:S03]  /*7c10*/  SEL R4, RZ, 0x80000000, P6 ;  /* 0x80000000ff047807 */ /* 0x000fc60003000000 */
[----:B------:R0:W-:Y:S01]  /*7c20*/  STL [R1+0x1d8], R32 ;  /* 0x0001d82001007387 */ /* 0x0001e20000100800 */
[----:B------:R-:W1:Y:S03]  /*7c30*/  POPC R6, R6 ;  /* 0x0000000600067309 */ /* 0x000e660000000000 */
[----:B------:R0:W-:Y:S04]  /*7c40*/  STL [R1+0x1d8], R34 ;  /* 0x0001d82201007387 */ /* 0x0001e80000100800 */
[----:B------:R0:W-:Y:S01]  /*7c50*/  STL [R1+0x1d8], R36 ;  /* 0x0001d82401007387 */ /* 0x0001e20000100800 */
[----:B------:R-:W-:Y:S03]  /*7c60*/  POPC R7, R7 ;  /* 0x0000000700077309 */ /* 0x000fe60000000000 */
[----:B------:R0:W-:Y:S01]  /*7c70*/  STL [R1+0x1d8], R38 ;  /* 0x0001d82601007387 */ /* 0x0001e20000100800 */
[----:B------:R-:W-:-:S03]  /*7c80*/  LOP3.LUT R4, R4, R3, RZ, 0xfc, !PT ;  /* 0x0000000304047212 */ /* 0x000fc600078efcff */
[----:B------:R0:W-:Y:S01]  /*7c90*/  STL [R1+0x1d8], R40 ;  /* 0x0001d82801007387 */ /* 0x0001e20000100800 */
[----:B---3--:R-:W2:Y:S03]  /*7ca0*/  POPC R5, R46 ;  /* 0x0000002e00057309 */ /* 0x008ea60000000000 */
[----:B------:R-:W3:Y:S04]  /*7cb0*/  LDS R2, [UR7+0x4] ;  /* 0x00000407ff027984 */ /* 0x000ee80008000800 */
[----:B------:R0:W-:Y:S04]  /*7cc0*/  STL [R1+0x1d8], R42 ;  /* 0x0001d82a01007387 */ /* 0x0001e80000100800 */
[----:B------:R0:W-:Y:S01]  /*7cd0*/  STL [R1+0x1d8], R44 ;  /* 0x0001d82c01007387 */ /* 0x0001e20000100800 */
[----:B------:R-:W-:Y:S03]  /*7ce0*/  POPC R8, R47 ;  /* 0x0000002f00087309 */ /* 0x000fe60000000000 */
[----:B------:R0:W-:Y:S04]  /*7cf0*/  STL [R1+0x1d8], R48 ;  /* 0x0001d83001007387 */ /* 0x0001e80000100800 */
[----:B------:R0:W-:Y:S01]  /*7d00*/  STL [R1+0x1d8], R50 ;  /* 0x0001d83201007387 */ /* 0x0001e20000100800 */
[----:B------:R-:W4:Y:S03]  /*7d10*/  POPC R3, R4 ;  /* 0x0000000400037309 */ /* 0x000f260000000000 */
[----:B------:R0:W-:Y:S04]  /*7d20*/  STL [R1+0x1d8], R52 ;  /* 0x0001d83401007387 */ /* 0x0001e80000100800 */
[----:B------:R0:W-:Y:S04]  /*7d30*/  STL [R1+0x1d8], R54 ;  /* 0x0001d83601007387 */ /* 0x0001e80000100800 */
[----:B------:R0:W-:Y:S04]  /*7d40*/  STL [R1+0x1d8], R56 ;  /* 0x0001d83801007387 */ /* 0x0001e80000100800 */
[----:B------:R0:W-:Y:S04]  /*7d50*/  STL [R1+0x1d8], R58 ;  /* 0x0001d83a01007387 */ /* 0x0001e80000100800 */
[----:B------:R0:W-:Y:S01]  /*7d60*/  STL [R1+0x1d8], R60 ;  /* 0x0001d83c01007387 */ /* 0x0001e20000100800 */
[----:B-1----:R-:W-:-:S03]  /*7d70*/  IADD3 R6, PT, PT, R6, R17, R11 ;  /* 0x0000001106067210 */ /* 0x002fc60007ffe00b */
[----:B------:R0:W-:Y:S01]  /*7d80*/  STL [R1+0x1d8], R4 ;  /* 0x0001d80401007387 */ /* 0x0001e20000100800 */
[----:B------:R-:W-:Y:S01]  /*7d90*/  BAR.SYNC.DEFER_BLOCKING 0x0 ;  /* 0x0000000000007b1d */ /* 0x000fe20000010000 */
[----:B------:R-:W-:Y:S02]  /*7da0*/  ISETP.GT.U32.AND P0, PT, R97, 0x1f, PT ;  /* 0x0000001f6100780c */ /* 0x000fe40003f04070 */
[----:B--2---:R-:W-:-:S04]  /*7db0*/  IADD3 R5, PT, PT, R5, R7, R6 ;  /* 0x0000000705057210 */ /* 0x004fc80007ffe006 */
[----:B----4-:R-:W-:-:S05]  /*7dc0*/  IADD3 R8, PT, PT, R3, R8, R5 ;  /* 0x0000000803087210 */ /* 0x010fca0007ffe005 */
[----:B------:R0:W-:Y:S01]  /*7dd0*/  STS [R115], R8 ;  /* 0x0000000873007388 */ /* 0x0001e20000000800 */
[----:B------:R-:W-:Y:S06]  /*7de0*/  BAR.SYNC.DEFER_BLOCKING 0x0 ;  /* 0x0000000000007b1d */ /* 0x000fec0000010000 */
[----:B---3--:R-:W-:Y:S05]  /*7df0*/  @P0 BRA `(.L_x_725) ;  /* 0x0000000000bc0947 */ /* 0x008fea0003800000 */
        /* <DEDUP_REMOVED lines=29> */
.L_x_749:
        /* <DEDUP_REMOVED lines=18> */
.L_x_725:
        /* <DEDUP_REMOVED lines=17> */
.L_x_727:
[----:B------:R-:W-:-:S07]  /*8200*/  IMAD.MOV.U32 R5, RZ, RZ, RZ ;  /* 0x000000ffff057224 */ /* 0x000fce00078e00ff */
.L_x_729:
[----:B------:R-:W-:-:S05]  /*8210*/  SHF.R.U32.HI R6, RZ, 0x5, R5 ;  /* 0x00000005ff067819 */ /* 0x000fca0000011605 */
[----:B------:R-:W-:-:S05]  /*8220*/  IMAD R6, R6, 0x4, R111 ;  /* 0x0000000406067824 */ /* 0x000fca00078e026f */
[----:B------:R-:W2:Y:S01]  /*8230*/  LDL R10, [R6] ;  /* 0x00000000060a7983 */ /* 0x000ea20000100800 */
[----:B------:R-:W-:Y:S02]  /*8240*/  LOP3.LUT R7, R5, 0x18, RZ, 0xc0, !PT ;  /* 0x0000001805077812 */ /* 0x000fe400078ec0ff */
[----:B---3--:R-:W-:Y:S01]  /*8250*/  ISETP.GT.U32.AND P6, PT, R3, 0xbff, PT ;  /* 0x00000bff0300780c */ /* 0x008fe20003fc4070 */
[----:B------:R-:W-:-:S05]  /*8260*/  VIADD R9, R5, 0x1 ;  /* 0x0000000105097836 */ /* 0x000fca0000000000 */
[----:B------:R-:W-:Y:S02]  /*8270*/  LOP3.LUT R9, R9, 0x19, RZ, 0xc0, !PT ;  /* 0x0000001909097812 */ /* 0x000fe400078ec0ff */
[----:B--2---:R-:W-:-:S04]  /*8280*/  SHF.R.U32.HI R7, RZ, R7, R10 ;  /* 0x00000007ff077219 */ /* 0x004fc8000001160a */
[----:B------:R-:W-:-:S04]  /*8290*/  LOP3.LUT R7, R7, 0x1, RZ, 0xc0, !PT ;  /* 0x0000000107077812 */ /* 0x000fc800078ec0ff */
[----:B------:R-:W-:Y:S01]  /*82a0*/  ISETP.NE.U32.OR P6, PT, R7, 0x1, P6 ;  /* 0x000000010700780c */ /* 0x000fe200037c5470 */
[----:B------:R-:W-:-:S12]  /*82b0*/  IMAD R7, R5, 0x4, R1 ;  /* 0x0000000405077824 */ /* 0x000fd800078e0201 */
[----:B------:R-:W2:Y:S01]  /*82c0*/  @!P6 LDL R8, [R7] ;  /* 0x000000000708e983 */ /* 0x000ea20000100800 */
[C---:B------:R-:W-:Y:S01]  /*82d0*/  @!P6 IMAD R6, R3.reuse, 0x8, R116 ;  /* 0x000000080306e824 */ /* 0x040fe200078e0274 */
[----:B------:R-:W-:Y:S01]  /*82e0*/  SHF.R.U32.HI R9, RZ, R9, R10 ;  /* 0x00000009ff097219 */ /* 0x000fe2000001160a */
[----:B------:R-:W-:Y:S01]  /*82f0*/  @!P6 VIADD R3, R3, 0x1 ;  /* 0x000000010303e836 */ /* 0x000fe20000000000 */
[----:B------:R-:W-:Y:S02]  /*8300*/  @!P6 STL [R7], RZ ;  /* 0x000000ff0700e387 */ /* 0x000fe40000100800 */
        /* <DEDUP_REMOVED lines=9> */
[----:B------:R-:W3:Y:S04]  /*83a0*/  @!P5 LDL R14, [R7+0x4] ;  /* 0x00000400070ed983 */ /* 0x000ee80000100800 */
        /* <DEDUP_REMOVED lines=38> */
[----:B------:R-:W-:Y:S01]  /*8610*/  SHF.R.W.U32.HI R10, RZ, R9, R10 ;  /* 0x00000009ff0a7219 */ /* 0x000fe20000011e0a */
[----:B------:R-:W-:-:S03]  /*8620*/  @!P6 IMAD.IADD R9, R98, 0x1, R5 ;  /* 0x000000016209e824 */ /* 0x000fc600078e0205 */
[----:B------:R-:W-:-:S03]  /*8630*/  LOP3.LUT R10, R10, 0x1, RZ, 0xc0, !PT ;  /* 0x000000010a0a7812 */ /* 0x000fc600078ec0ff */
[C---:B------:R-:W-:Y:S01]  /*8640*/  @!P0 IMAD R30, R3.reuse, 0x8, R116 ;  /* 0x00000008031e8824 */ /* 0x040fe200078e0274 */
[----:B------:R-:W5:Y:S01]  /*8650*/  @!P0 LDL R22, [R7+0x18] ;  /* 0x0000180007168983 */ /* 0x000f620000100800 */
[----:B------:R-:W-:-:S03]  /*8660*/  @!P0 VIADD R3, R3, 0x1 ;  /* 0x0000000103038836 */ /* 0x000fc60000000000 */
[----:B--2---:R2:W-:Y:S02]  /*8670*/  @!P6 STS.64 [R6], R8 ;  /* 0x000000080600e388 */ /* 0x0045e40000000a00 */
[----:B------:R-:W-:-:S04]  /*8680*/  ISETP.GT.U32.AND P6, PT, R3, 0xbff, PT ;  /* 0x00000bff0300780c */ /* 0x000fc80003fc4070 */
[----:B------:R-:W-:Y:S02]  /*8690*/  ISETP.NE.U32.OR P6, PT, R10, 0x1, P6 ;  /* 0x000000010a00780c */ /* 0x000fe400037c5470 */
[----:B------:R-:W5:Y:S11]  /*86a0*/  @!P2 LDL R10, [R7+0x10] ;  /* 0x00001000070aa983 */ /* 0x000f760000100800 */
[----:B------:R-:W5:Y:S01]  /*86b0*/  @!P6 LDL R24, [R7+0x1c] ;  /* 0x00001c000718e983 */ /* 0x000f620000100800 */
[----:B------:R-:W-:-:S02]  /*86c0*/  @!P5 IMAD.IADD R15, R102, 0x1, R5 ;  /* 0x00000001660fd824 */ /* 0x000fc400078e0205 */
[--C-:B------:R-:W-:Y:S02]  /*86d0*/  @!P4 IMAD.IADD R17, R104, 0x1, R5.reuse ;  /* 0x000000016811c824 */ /* 0x100fe400078e0205 */
[--C-:B------:R-:W-:Y:S02]  /*86e0*/  @!P3 IMAD.IADD R19, R106, 0x1, R5.reuse ;  /* 0x000000016a13b824 */ /* 0x100fe400078e0205 */
[--C-:B------:R-:W-:Y:S02]  /*86f0*/  @!P2 IMAD.IADD R11, R108, 0x1, R5.reuse ;  /* 0x000000016c0ba824 */ /* 0x100fe400078e0205 */
[--C-:B------:R-:W-:Y:S01]  /*8700*/  @!P1 IMAD.IADD R21, R110, 0x1, R5.reuse ;  /* 0x000000016e159824 */ /* 0x100fe200078e0205 */
[----:B---3--:R3:W-:Y:S01]  /*8710*/  @!P5 STS.64 [R13], R14 ;  /* 0x0000000e0d00d388 */ /* 0x0087e20000000a00 */
[----:B------:R-:W-:Y:S02]  /*8720*/  @!P0 IMAD.IADD R23, R112, 0x1, R5 ;  /* 0x0000000170178824 */ /* 0x000fe400078e0205 */
[----:B--2---:R-:W-:-:S02]  /*8730*/  @!P6 IMAD R6, R3, 0x8, R116 ;  /* 0x000000080306e824 */ /* 0x004fc400078e0274 */
[----:B------:R-:W-:Y:S01]  /*8740*/  @!P6 IMAD.IADD R25, R114, 0x1, R5 ;  /* 0x000000017219e824 */ /* 0x000fe200078e0205 */
[----:B------:R3:W-:Y:S01]  /*8750*/  @!P5 STL [R7+0x4], RZ ;  /* 0x000004ff0700d387 */ /* 0x0007e20000100800 */
[----:B------:R-:W-:-:S03]  /*8760*/  VIADD R5, R5, 0x8 ;  /* 0x0000000805057836 */ /* 0x000fc60000000000 */
[----:B------:R3:W-:Y:S04]  /*8770*/  @!P4 STL [R7+0x8], RZ ;  /* 0x000008ff0700c387 */ /* 0x0007e80000100800 */
[----:B------:R3:W-:Y:S04]  /*8780*/  @!P3 STL [R7+0xc], RZ ;  /* 0x00000cff0700b387 */ /* 0x0007e80000100800 */
[----:B------:R3:W-:Y:S04]  /*8790*/  @!P2 STL [R7+0x10], RZ ;  /* 0x000010ff0700a387 */ /* 0x0007e80000100800 */
[----:B----4-:R3:W-:Y:S04]  /*87a0*/  @!P4 STS.64 [R26], R16 ;  /* 0x000000101a00c388 */ /* 0x0107e80000000a00 */
[----:B------:R3:W-:Y:S04]  /*87b0*/  @!P1 STL [R7+0x14], RZ ;  /* 0x000014ff07009387 */ /* 0x0007e80000100800 */
[----:B------:R3:W-:Y:S04]  /*87c0*/  @!P6 STL [R7+0x1c], RZ ;  /* 0x00001cff0700e387 */ /* 0x0007e80000100800 */
[----:B------:R3:W-:Y:S04]  /*87d0*/  @!P0 STL [R7+0x18], RZ ;  /* 0x000018ff07008387 */ /* 0x0007e80000100800 */
[----:B-----5:R3:W-:Y:S01]  /*87e0*/  @!P3 STS.64 [R27], R18 ;  /* 0x000000121b00b388 */ /* 0x0207e20000000a00 */
[----:B------:R-:W-:-:S03]  /*87f0*/  @!P6 VIADD R3, R3, 0x1 ;  /* 0x000000010303e836 */ /* 0x000fc60000000000 */
[----:B------:R3:W-:Y:S04]  /*8800*/  @!P2 STS.64 [R28], R10 ;  /* 0x0000000a1c00a388 */ /* 0x0007e80000000a00 */
[----:B------:R3:W-:Y:S04]  /*8810*/  @!P1 STS.64 [R29], R20 ;  /* 0x000000141d009388 */ /* 0x0007e80000000a00 */
[----:B------:R3:W-:Y:S04]  /*8820*/  @!P0 STS.64 [R30], R22 ;  /* 0x000000161e008388 */ /* 0x0007e80000000a00 */
[----:B------:R3:W-:Y:S01]  /*8830*/  @!P6 STS.64 [R6], R24 ;  /* 0x000000180600e388 */ /* 0x0007e20000000a00 */
[----:B------:R-:W-:-:S13]  /*8840*/  ISETP.NE.AND P0, PT, R5, 0x70, PT ;  /* 0x000000700500780c */ /* 0x000fda0003f05270 */
[----:B---3--:R-:W-:Y:S05]  /*8850*/  @P0 BRA `(.L_x_729) ;  /* 0xfffffff8006c0947 */ /* 0x008fea000383ffff */
[----:B------:R-:W-:-:S07]  /*8860*/  IMAD.MOV.U32 R6, RZ, RZ, RZ ;  /* 0x000000ffff067224 */ /* 0x000fce00078e00ff */
.L_x_730:
[----:B----4-:R-:W-:-:S05]  /*8870*/  VIADD R5, R6, 0x70 ;  /* 0x0000007006057836 */ /* 0x010fca0000000000 */
[----:B------:R-:W-:-:S05]  /*8880*/  SHF.R.U32.HI R8, RZ, 0x5, R5 ;  /* 0x00000005ff087819 */ /* 0x000fca0000011605 */
[----:B------:R-:W-:-:S05]  /*8890*/  IMAD R8, R8, 0x4, R111 ;  /* 0x0000000408087824 */ /* 0x000fca00078e026f */
[----:B------:R-:W2:Y:S01]  /*88a0*/  LDL R14, [R8] ;  /* 0x00000000080e7983 */ /* 0x000ea20000100800 */
[C---:B------:R-:W-:Y:S01]  /*88b0*/  LOP3.LUT R5, R6.reuse, 0x18, RZ, 0xc0, !PT ;  /* 0x0000001806057812 */ /* 0x040fe200078ec0ff */
[C---:B------:R-:W-:Y:S01]  /*88c0*/  VIADD R16, R6.reuse, 0x1 ;  /* 0x0000000106107836 */ /* 0x040fe20000000000 */
[----:B------:R-:W-:Y:S01]  /*88d0*/  ISETP.GT.U32.AND P0, PT, R3, 0xbff, PT ;  /* 0x00000bff0300780c */ /* 0x000fe20003f04070 */
[----:B------:R-:W-:Y:S01]  /*88e0*/  VIADD R18, R6, 0x2 ;  /* 0x0000000206127836 */ /* 0x000fe20000000000 */
[----:B------:R-:W-:-:S04]  /*88f0*/  LOP3.LUT R5, R5, 0x10, RZ, 0x3c, !PT ;  /* 0x0000001005057812 */ /* 0x000fc800078e3cff */
[----:B--2---:R-:W-:-:S04]  /*8900*/  SHF.R.U32.HI R5, RZ, R5, R14 ;  /* 0x00000005ff057219 */ /* 0x004fc8000001160e */
[----:B------:R-:W-:-:S04]  /*8910*/  LOP3.LUT R5, R5, 0x1, RZ, 0xc0, !PT ;  /* 0x0000000105057812 */ /* 0x000fc800078ec0ff */
[----:B------:R-:W-:Y:S01]  /*8920*/  ISETP.NE.U32.OR P0, PT, R5, 0x1, P0 ;  /* 0x000000010500780c */ /* 0x000fe20000705470 */
[----:B------:R-:W-:-:S04]  /*8930*/  IMAD R5, R6, 0x100, R97 ;  /* 0x0000010006057824 */ /* 0x000fc800078e0261 */
[----:B------:R-:W-:Y:S01]  /*8940*/  IMAD R7, R5, 0x4, R116 ;  /* 0x0000000405077824 */ /* 0x000fe200078e0274 */
[----:B------:R-:W-:-:S04]  /*8950*/  LOP3.LUT R5, R16, 0x19, RZ, 0xc0, !PT ;  /* 0x0000001910057812 */ /* 0x000fc800078ec0ff */
[----:B------:R-:W-:-:S03]  /*8960*/  LOP3.LUT R5, R5, 0x10, RZ, 0x3c, !PT ;  /* 0x0000001005057812 */ /* 0x000fc600078e3cff */
[----:B------:R-:W2:Y:S01]  /*8970*/  @!P0 LDS R10, [R7+0x6000] ;  /* 0x00600000070a8984 */ /* 0x000ea20000000800 */
[C---:B------:R-:W-:Y:S01]  /*8980*/  @!P0 IMAD R9, R3.reuse, 0x8, R116 ;  /* 0x0000000803098824 */ /* 0x040fe200078e0274 */
[----:B------:R-:W-:Y:S01]  /*8990*/  SHF.R.U32.HI R5, RZ, R5, R14 ;  /* 0x00000005ff057219 */ /* 0x000fe2000001160e */
[----:B------:R-:W-:Y:S02]  /*89a0*/  @!P0 VIADD R3, R3, 0x1 ;  /* 0x0000000103038836 */ /* 0x000fe40000000000 */
[----:B------:R-:W-:Y:S01]  /*89b0*/  @!P0 IMAD.IADD R11, R101, 0x1, R6 ;  /* 0x00000001650b8824 */ /* 0x000fe200078e0206 */
[----:B------:R-:W-:Y:S02]  /*89c0*/  LOP3.LUT R5, R5, 0x1, RZ, 0xc0, !PT ;  /* 0x0000000105057812 */ /* 0x000fe400078ec0ff */
[----:B------:R-:W-:-:S04]  /*89d0*/  ISETP.GT.U32.AND P1, PT, R3, 0xbff, PT ;  /* 0x00000bff0300780c */ /* 0x000fc80003f24070 */
[----:B------:R-:W-:Y:S02]  /*89e0*/  ISETP.NE.U32.OR P1, PT, R5, 0x1, P1 ;  /* 0x000000010500780c */ /* 0x000fe40000f25470 */
[----:B------:R-:W-:-:S04]  /*89f0*/  LOP3.LUT R5, R18, 0x1a, RZ, 0xc0, !PT ;  /* 0x0000001a12057812 */ /* 0x000fc800078ec0ff */
[----:B------:R-:W-:-:S04]  /*8a00*/  LOP3.LUT R5, R5, 0x10, RZ, 0x3c, !PT ;  /* 0x0000001005057812 */ /* 0x000fc800078e3cff */
[----:B------:R-:W-:-:S03]  /*8a10*/  SHF.R.U32.HI R5, RZ, R5, R14 ;  /* 0x00000005ff057219 */ /* 0x000fc6000001160e */
[----:B------:R-:W-:Y:S01]  /*8a20*/  @!P1 IMAD R13, R3, 0x8, R116 ;  /* 0x00000008030d9824 */ /* 0x000fe200078e0274 */
[----:B------:R-:W-:Y:S01]  /*8a30*/  LOP3.LUT R5, R5, 0x1, RZ, 0xc0, !PT ;  /* 0x0000000105057812 */ /* 0x000fe200078ec0ff */
[----:B------:R-:W-:-:S05]  /*8a40*/  @!P1 VIADD R3, R3, 0x1 ;  /* 0x0000000103039836 */ /* 0x000fca0000000000 */
[----:B------:R-:W-:-:S04]  /*8a50*/  ISETP.GT.U32.AND P2, PT, R3, 0xbff, PT ;  /* 0x00000bff0300780c */ /* 0x000fc80003f44070 */
[----:B------:R-:W-:Y:S01]  /*8a60*/  ISETP.NE.U32.OR P2, PT, R5, 0x1, P2 ;  /* 0x000000010500780c */ /* 0x000fe20001745470 */
[----:B--2---:R2:W-:Y:S04]  /*8a70*/  @!P0 STS.64 [R9], R10 ;  /* 0x0000000a09008388 */ /* 0x0045e80000000a00 */
[----:B------:R-:W3:Y:S04]  /*8a80*/  @!P1 LDS R8, [R7+0x6400] ;  /* 0x0064000007089984 */ /* 0x000ee80000000800 */
[----:B------:R-:W-:Y:S04]  /*8a90*/  @!P0 STS [R7+0x6000], RZ ;  /* 0x006000ff07008388 */ /* 0x000fe80000000800 */
[----:B------:R-:W-:-:S02]  /*8aa0*/  @!P2 IMAD R15, R3, 0x8, R116 ;  /* 0x00000008030fa824 */ /* 0x000fc400078e0274 */
[----:B------:R-:W-:Y:S02]  /*8ab0*/  @!P2 VIADD R3, R3, 0x1 ;  /* 0x000000010303a836 */ /* 0x000fe40000000000 */
[----:B--2---:R-:W-:Y:S02]  /*8ac0*/  @!P1 IMAD.IADD R9, R101, 0x1, R16 ;  /* 0x0000000165099824 */ /* 0x004fe400078e0210 */
[C---:B------:R-:W-:Y:S01]  /*8ad0*/  VIADD R16, R6.reuse, 0x3 ;  /* 0x0000000306107836 */ /* 0x040fe20000000000 */
[----:B------:R-:W-:Y:S01]  /*8ae0*/  ISETP.GT.U32.AND P0, PT, R3, 0xbff, PT ;  /* 0x00000bff0300780c */ /* 0x000fe20003f04070 */
[----:B------:R-:W-:Y:S02]  /*8af0*/  @!P2 IMAD.IADD R11, R101, 0x1, R18 ;  /* 0x00000001650ba824 */ /* 0x000fe400078e0212 */
[----:B------:R-:W-:Y:S01]  /*8b00*/  VIADD R18, R6, 0x4 ;  /* 0x0000000406127836 */ /* 0x000fe20000000000 */
[----:B------:R-:W-:-:S04]  /*8b10*/  LOP3.LUT R5, R16, 0x1b, RZ, 0xc0, !PT ;  /* 0x0000001b10057812 */ /* 0x000fc800078ec0ff */
[----:B------:R-:W-:-:S04]  /*8b20*/  LOP3.LUT R5, R5, 0x10, RZ, 0x3c, !PT ;  /* 0x0000001005057812 */ /* 0x000fc800078e3cff */
[----:B------:R-:W-:-:S04]  /*8b30*/  SHF.R.U32.HI R5, RZ, R5, R14 ;  /* 0x00000005ff057219 */ /* 0x000fc8000001160e */
[----:B------:R-:W-:-:S04]  /*8b40*/  LOP3.LUT R5, R5, 0x1, RZ, 0xc0, !PT ;  /* 0x0000000105057812 */ /* 0x000fc800078ec0ff */
[----:B------:R-:W-:Y:S02]  /*8b50*/  ISETP.NE.U32.OR P0, PT, R5, 0x1, P0 ;  /* 0x000000010500780c */ /* 0x000fe40000705470 */
[----:B------:R-:W-:-:S04]  /*8b60*/  LOP3.LUT R5, R18, 0x1c, RZ, 0xc0, !PT ;  /* 0x0000001c12057812 */ /* 0x000fc800078ec0ff */
[----:B------:R-:W-:Y:S01]  /*8b70*/  LOP3.LUT R5, R5, 0x10, RZ, 0x3c, !PT ;  /* 0x0000001005057812 */ /* 0x000fe200078e3cff */
[----:B---3--:R2:W-:Y:S03]  /*8b80*/  @!P1 STS.64 [R13], R8 ;  /* 0x000000080d009388 */ /* 0x0085e60000000a00 */
[----:B------:R-:W-:Y:S01]  /*8b90*/  SHF.R.U32.HI R5, RZ, R5, R14 ;  /* 0x00000005ff057219 */ /* 0x000fe2000001160e */
[----:B------:R-:W3:Y:S03]  /*8ba0*/  @!P2 LDS R10, [R7+0x6800] ;  /* 0x00680000070aa984 */ /* 0x000ee60000000800 */
[----:B------:R-:W-:Y:S01]  /*8bb0*/  LOP3.LUT R5, R5, 0x1, RZ, 0xc0, !PT ;  /* 0x0000000105057812 */ /* 0x000fe200078ec0ff */
[----:B------:R-:W-:Y:S01]  /*8bc0*/  @!P1 STS [R7+0x6400], RZ ;  /* 0x006400ff07009388 */ /* 0x000fe20000000800 */
[----:B--2---:R-:W-:-:S02]  /*8bd0*/  @!P0 IMAD R13, R3, 0x8, R116 ;  /* 0x00000008030d8824 */ /* 0x004fc400078e0274 */
        /* <DEDUP_REMOVED lines=9> */
[----:B---3--:R2:W-:Y:S04]  /*8c70*/  @!P2 STS.64 [R15], R10 ;  /* 0x0000000a0f00a388 */ /* 0x0085e80000000a00 */
[----:B------:R-:W3:Y:S04]  /*8c80*/  @!P0 LDS R8, [R7+0x6c00] ;  /* 0x006c000007088984 */ /* 0x000ee80000000800 */
        /* <DEDUP_REMOVED lines=17> */
[C---:B------:R-:W-:Y:S01]  /*8da0*/  VIADD R16, R6.reuse, 0x7 ;  /* 0x0000000706107836 */ /* 0x040fe20000000000 */
[----:B------:R-:W-:Y:S01]  /*8db0*/  ISETP.GT.U32.AND P0, PT, R3, 0xbff, PT ;  /* 0x00000bff0300780c */ /* 0x000fe20003f04070 */
[----:B------:R-:W-:-:S03]  /*8dc0*/  VIADD R6, R6, 0x8 ;  /* 0x0000000806067836 */ /* 0x000fc60000000000 */
[----:B------:R-:W-:Y:S02]  /*8dd0*/  ISETP.NE.U32.OR P0, PT, R5, 0x1, P0 ;  /* 0x000000010500780c */ /* 0x000fe40000705470 */
[----:B------:R-:W-:-:S04]  /*8de0*/  LOP3.LUT R5, R16, 0x1f, RZ, 0xc0, !PT ;  /* 0x0000001f10057812 */ /* 0x000fc800078ec0ff */
[----:B------:R-:W-:-:S04]  /*8df0*/  LOP3.LUT R5, R5, 0x10, RZ, 0x3c, !PT ;  /* 0x0000001005057812 */ /* 0x000fc800078e3cff */
[----:B------:R-:W-:-:S03]  /*8e00*/  SHF.R.U32.HI R5, RZ, R5, R14 ;  /* 0x00000005ff057219 */ /* 0x000fc6000001160e */
[----:B------:R-:W-:Y:S01]  /*8e10*/  @!P0 IMAD R14, R3, 0x8, R116 ;  /* 0x00000008030e8824 */ /* 0x000fe200078e0274 */
[----:B------:R-:W-:Y:S01]  /*8e20*/  LOP3.LUT R5, R5, 0x1, RZ, 0xc0, !PT ;  /* 0x0000000105057812 */ /* 0x000fe200078ec0ff */
[----:B------:R-:W-:Y:S01]  /*8e30*/  @!P0 VIADD R3, R3, 0x1 ;  /* 0x0000000103038836 */ /* 0x000fe20000000000 */
[----:B---3--:R2:W-:Y:S04]  /*8e40*/  @!P1 STS.64 [R15], R10 ;  /* 0x0000000a0f009388 */ /* 0x0085e80000000a00 */
[----:B------:R-:W3:Y:S04]  /*8e50*/  @!P2 LDS R8, [R7+0x7400] ;  /* 0x007400000708a984 */ /* 0x000ee80000000800 */
[----:B------:R-:W-:Y:S01]  /*8e60*/  @!P1 STS [R7+0x7000], RZ ;  /* 0x007000ff07009388 */ /* 0x000fe20000000800 */
[----:B------:R-:W-:Y:S01]  /*8e70*/  ISETP.GT.U32.AND P1, PT, R3, 0xbff, PT ;  /* 0x00000bff0300780c */ /* 0x000fe20003f24070 */
[----:B--2---:R-:W-:-:S03]  /*8e80*/  @!P0 IMAD.IADD R11, R101, 0x1, R18 ;  /* 0x00000001650b8824 */ /* 0x004fc600078e0212 */
[----:B------:R-:W-:-:S13]  /*8e90*/  ISETP.NE.U32.OR P1, PT, R5, 0x1, P1 ;  /* 0x000000010500780c */ /* 0x000fda0000f25470 */
[C---:B------:R-:W-:Y:S02]  /*8ea0*/  @!P1 IMAD R5, R3.reuse, 0x8, R116 ;  /* 0x0000000803059824 */ /* 0x040fe400078e0274 */
[----:B------:R-:W-:Y:S01]  /*8eb0*/  @!P1 VIADD R3, R3, 0x1 ;  /* 0x0000000103039836 */ /* 0x000fe20000000000 */
[----:B---3--:R2:W-:Y:S04]  /*8ec0*/  @!P2 STS.64 [R13], R8 ;  /* 0x000000080d00a388 */ /* 0x0085e80000000a00 */
[----:B------:R-:W3:Y:S04]  /*8ed0*/  @!P0 LDS R10, [R7+0x7800] ;  /* 0x00780000070a8984 */ /* 0x000ee80000000800 */
[----:B------:R-:W-:Y:S01]  /*8ee0*/  @!P2 STS [R7+0x7400], RZ ;  /* 0x007400ff0700a388 */ /* 0x000fe20000000800 */
[----:B--2---:R-:W-:-:S03]  /*8ef0*/  @!P1 IMAD.IADD R9, R101, 0x1, R16 ;  /* 0x0000000165099824 */ /* 0x004fc600078e0210 */
[----:B---3--:R-:W-:Y:S04]  /*8f00*/  @!P0 STS.64 [R14], R10 ;  /* 0x0000000a0e008388 */ /* 0x008fe80000000a00 */
[----:B------:R-:W2:Y:S04]  /*8f10*/  @!P1 LDS R8, [R7+0x7c00] ;  /* 0x007c000007089984 */ /* 0x000ea80000000800 */
[----:B------:R4:W-:Y:S01]  /*8f20*/  @!P0 STS [R7+0x7800], RZ ;  /* 0x007800ff07008388 */ /* 0x0009e20000000800 */
[----:B------:R-:W-:-:S03]  /*8f30*/  ISETP.NE.AND P0, PT, R6, 0x70, PT ;  /* 0x000000700600780c */ /* 0x000fc60003f05270 */
[----:B--2---:R4:W-:Y:S04]  /*8f40*/  @!P1 STS.64 [R5], R8 ;  /* 0x0000000805009388 */ /* 0x0049e80000000a00 */
[----:B------:R4:W-:Y:S06]  /*8f50*/  @!P1 STS [R7+0x7c00], RZ ;  /* 0x007c00ff07009388 */ /* 0x0009ec0000000800 */
[----:B------:R-:W-:Y:S05]  /*8f60*/  @P0 BRA `(.L_x_730) ;  /* 0xfffffff800400947 */ /* 0x000fea000383ffff */
.L_x_728:
[C---:B------:R-:W-:Y:S02]  /*8f70*/  FSETP.GTU.FTZ.AND P1, PT, R12.reuse, 0.0099999997764825820923, PT ;  /* 0x3c23d70a0c00780b */ /* 0x040fe40003f3c000 */
[----:B------:R-:W-:-:S04]  /*8f80*/  FSETP.GE.FTZ.AND P0, PT, R12, RZ, PT ;  /* 0x000000ff0c00720b */ /* 0x000fc80003f16000 */
[----:B------:R-:W-:Y:S02]  /*8f90*/  PLOP3.LUT P1, PT, P1, P0, PT, 0x8, 0x80 ;  /* 0x000000000080781c */ /* 0x000fe40000f20170 */
[----:B------:R-:W-:-:S11]  /*8fa0*/  PLOP3.LUT P0, PT, PT, PT, PT, 0x80, 0x8 ;  /* 0x000000000008781c */ /* 0x000fd60003f0f070 */
[----:B---3--:R-:W2:Y:S02]  /*8fb0*/  @!P1 LDC R3, c[0x0][0x3d4] ;  /* 0x0000f500ff039b82 */ /* 0x008ea40000000800 */
[----:B--2---:R-:W-:-:S04]  /*8fc0*/  @!P1 FSETP.GT.FTZ.AND P2, PT, R2, R3, PT ;  /* 0x000000030200920b */ /* 0x004fc80003f54000 */
[----:B0-----:R-:W-:-:S04]  /*8fd0*/  @!P1 ISETP.LT.U32.AND P0, PT, R4, 0xc01, P2 ;  /* 0x00000c010400980c */ /* 0x001fc80001701070 */
        /* <DEDUP_REMOVED lines=16> */
.L_x_733:
        /* <DEDUP_REMOVED lines=9> */
.L_x_734:
[----:B------:R-:W-:Y:S05]  /*9170*/  BSYNC.RECONVERGENT B0 ;  /* 0x0000000000007941 */ /* 0x000fea0003800200 */
.L_x_732:
[----:B------:R-:W-:Y:S01]  /*9180*/  UIADD3 UR9, UPT, UPT, UR9, -0x1, URZ ;  /* 0xffffffff09097890 */ /* 0x000fe2000fffe0ff */
[----:B------:R-:W-:Y:S11]  /*9190*/  BRA `(.L_x_735) ;  /* 0xffffff9400d07947 */ /* 0x000ff6000383ffff */
.L_x_731:
[----:B------:R-:W0:Y:S08]  /*91a0*/  S2UR UR5, SR_CgaCtaId ;  /* 0x00000000000579c3 */ /* 0x000e300000008800 */
[----:B------:R-:W-:Y:S01]  /*91b0*/  BAR.SYNC.DEFER_BLOCKING 0x0 ;  /* 0x0000000000007b1d */ /* 0x000fe20000010000 */
[----:B------:R-:W-:-:S05]  /*91c0*/  ISETP.NE.AND P1, PT, R97, RZ, PT ;  /* 0x000000ff6100720c */ /* 0x000fca0003f25270 */
[----:B------:R-:W-:Y:S01]  /*91d0*/  UMOV UR4, 0x400 ;  /* 0x0000040000047882 */ /* 0x000fe20000000000 */
[----:B------:R-:W-:Y:S01]  /*91e0*/  BSSY.RECONVERGENT B0, `(.L_x_736) ;  /* 0x0000014000007945 */ /* 0x000fe20003800200 */
[----:B0-----:R-:W-:-:S09]  /*91f0*/  ULEA UR4, UR5, UR4, 0x18 ;  /* 0x0000000405047291 */ /* 0x001fd2000f8ec0ff */
[----:B------:R-:W0:Y:S02]  /*9200*/  LDS R4, [UR4] ;  /* 0x00000004ff047984 */ /* 0x000e240008000800 */
[----:B------:R-:W2:Y:S02]  /*9210*/  LDCU UR4, c[0x0][0x3d4] ;  /* 0x00007a80ff0477ac */ /* 0x000ea40008000800 */
[----:B--2---:R-:W-:-:S04]  /*9220*/  FSETP.GEU.FTZ.AND P0, PT, R2, UR4, PT ;  /* 0x0000000402007c0b */ /* 0x004fc8000bf1e000 */
[----:B0-----:R-:W-:-:S04]  /*9230*/  SEL R99, R99, R4, !P0 ;  /* 0x0000000463637207 */ /* 0x001fc80004000000 */
[----:B------:R-:W-:-:S04]  /*9240*/  ISETP.GE.U32.AND P0, PT, R97, R99, PT ;  /* 0x000000636100720c */ /* 0x000fc80003f06070 */
[----:B------:R-:W-:Y:S01]  /*9250*/  ISETP.GT.U32.OR P0, PT, R99, 0xbff, P0 ;  /* 0x00000bff6300780c */ /* 0x000fe20000704470 */
[----:B------:R-:W-:-:S12]  /*9260*/  @P1 BRA `(.L_x_737) ;  /* 0x00000000002c1947 */ /* 0x000fd80003800000 */
[----:B------:R-:W0:Y:S01]  /*9270*/  S2R R6, SR_LANEID ;  /* 0x0000000000067919 */ /* 0x000e220000000000 */
        /* <DEDUP_REMOVED lines=10> */
.L_x_737:
[----:B------:R-:W-:Y:S05]  /*9320*/  BSYNC.RECONVERGENT B0 ;  /* 0x0000000000007941 */ /* 0x000fea0003800200 */
.L_x_736:
[----:B------:R-:W-:Y:S05]  /*9330*/  @P0 EXIT ;  /* 0x000000000000094d */ /* 0x000fea0003800000 */
[----:B------:R-:W2:Y:S01]  /*9340*/  LDC R20, c[0x0][0x360] ;  /* 0x0000d800ff147b82 */ /* 0x000ea20000000800 */
[----:B------:R-:W0:Y:S01]  /*9350*/  LDCU.64 UR8, c[0x0][0x388] ;  /* 0x00007100ff0877ac */ /* 0x000e220008000a00 */
[----:B------:R-:W-:Y:S01]  /*9360*/  BSSY.RECONVERGENT B0, `(.L_x_738) ;  /* 0x0000037000007945 */ /* 0x000fe20003800200 */
[----:B------:R-:W3:Y:S01]  /*9370*/  LDCU.64 UR12, c[0x0][0x390] ;  /* 0x00007200ff0c77ac */ /* 0x000ee20008000a00 */
        /* <DEDUP_REMOVED lines=11> */
[----:B------:R2:W4:Y:S02]  /*9430*/  F2I.FTZ.U32.TRUNC.NTZ R3, R2 ;  /* 0x0000000200037305 */ /* 0x000524000021f000 */
[----:B--2---:R-:W-:Y:S02]  /*9440*/  IMAD.MOV.U32 R2, RZ, RZ, RZ ;  /* 0x000000ffff027224 */ /* 0x004fe400078e00ff */
[----:B----4-:R-:W-:-:S04]  /*9450*/  IMAD.MOV R9, RZ, RZ, -R3 ;  /* 0x000000ffff097224 */ /* 0x010fc800078e0a03 */
        /* <DEDUP_REMOVED lines=15> */
[----:B0--3--:R-:W-:Y:S05]  /*9550*/  @!P0 BRA `(.L_x_739) ;  /* 0x00000000005c8947 */ /* 0x009fea0003800000 */
        /* <DEDUP_REMOVED lines=9> */
.L_x_740:
        /* <DEDUP_REMOVED lines=14> */
.L_x_739:
[----:B------:R-:W-:Y:S05]  /*96d0*/  BSYNC.RECONVERGENT B0 ;  /* 0x0000000000007941 */ /* 0x000fea0003800200 */
.L_x_738:
[----:B------:R-:W-:Y:S05]  /*96e0*/  @!P1 EXIT ;  /* 0x000000000000994d */ /* 0x000fea0003800000 */
.L_x_741:
        /* <DEDUP_REMOVED lines=55> */
.L_x_726:
        /* <DEDUP_REMOVED lines=8> */
.L_x_742:
[----:B------:R-:W-:Y:S02]  /*9ae0*/  IMAD.MOV.U32 R19, RZ, RZ, 0x2 ;  /* 0x00000002ff137424 */ /* 0x000fe400078e00ff */
[----:B------:R-:W-:-:S04]  /*9af0*/  IMAD.MOV.U32 R11, RZ, RZ, R15 ;  /* 0x000000ffff0b7224 */ /* 0x000fc800078e000f */
[----:B------:R-:W-:-:S04]  /*9b00*/  @P0 IMAD.IADD R11, R10, 0x1, R11 ;  /* 0x000000010a0b0824 */ /* 0x000fc800078e020b */
[----:B------:R-:W-:-:S07]  /*9b10*/  IMAD.MOV.U32 R17, RZ, RZ, R11 ;  /* 0x000000ffff117224 */ /* 0x000fce00078e000b */
[----:B------:R-:W-:Y:S05]  /*9b20*/  WARPSYNC.COLLECTIVE R18, `(.L_x_743) ;  /* 0x0000000012087348 */ /* 0x000fea0003c00000 */
[----:B------:R0:W1:Y:S02]  /*9b30*/  SHFL.UP P0, R15, R17, R19, R20 ;  /* 0x04000013110f7389 */ /* 0x0000640000000014 */
[----:B01----:R-:W-:Y:S05]  /*9b40*/  ENDCOLLECTIVE ;  /* 0x000000000000791b */ /* 0x003fea0003800000 */
.L_x_743:
[----:B------:R-:W-:Y:S02]  /*9b50*/  IMAD.MOV.U32 R19, RZ, RZ, 0x4 ;  /* 0x00000004ff137424 */ /* 0x000fe400078e00ff */
[----:B------:R-:W-:-:S04]  /*9b60*/  IMAD.MOV.U32 R12, RZ, RZ, R15 ;  /* 0x000000ffff0c7224 */ /* 0x000fc800078e000f */
[----:B------:R-:W-:-:S04]  /*9b70*/  @P0 IMAD.IADD R12, R11, 0x1, R12 ;  /* 0x000000010b0c0824 */ /* 0x000fc800078e020c */
[----:B------:R-:W-:-:S07]  /*9b80*/  IMAD.MOV.U32 R17, RZ, RZ, R12 ;  /* 0x000000ffff117224 */ /* 0x000fce00078e000c */
[----:B------:R-:W-:Y:S05]  /*9b90*/  WARPSYNC.COLLECTIVE R18, `(.L_x_744) ;  /* 0x0000000012087348 */ /* 0x000fea0003c00000 */
[----:B------:R0:W1:Y:S02]  /*9ba0*/  SHFL.UP P0, R15, R17, R19, R20 ;  /* 0x04000013110f7389 */ /* 0x0000640000000014 */
[----:B01----:R-:W-:Y:S05]  /*9bb0*/  ENDCOLLECTIVE ;  /* 0x000000000000791b */ /* 0x003fea0003800000 */
.L_x_744:
        /* <DEDUP_REMOVED lines=8> */
.L_x_745:
[----:B------:R-:W-:Y:S02]  /*9c40*/  IMAD.MOV.U32 R19, RZ, RZ, 0x10 ;  /* 0x00000010ff137424 */ /* 0x000fe400078e00ff */
[----:B------:R-:W-:-:S04]  /*9c50*/  IMAD.MOV.U32 R14, RZ, RZ, R15 ;  /* 0x000000ffff0e7224 */ /* 0x000fc800078e000f */
[----:B------:R-:W-:-:S04]  /*9c60*/  @P0 IMAD.IADD R14, R13, 0x1, R14 ;  /* 0x000000010d0e0824 */ /* 0x000fc800078e020e */
[----:B------:R-:W-:-:S07]  /*9c70*/  IMAD.MOV.U32 R17, RZ, RZ, R14 ;  /* 0x000000ffff117224 */ /* 0x000fce00078e000e */
[----:B------:R-:W-:Y:S05]  /*9c80*/  WARPSYNC.COLLECTIVE R18, `(.L_x_746) ;  /* 0x0000000012087348 */ /* 0x000fea0003c00000 */
[----:B------:R0:W1:Y:S02]  /*9c90*/  SHFL.UP P0, R15, R17, R19, R20 ;  /* 0x04000013110f7389 */ /* 0x0000640000000014 */
[----:B01----:R-:W-:Y:S05]  /*9ca0*/  ENDCOLLECTIVE ;  /* 0x000000000000791b */ /* 0x003fea0003800000 */
.L_x_746:
[----:B------:R-:W-:-:S04]  /*9cb0*/  @P0 IMAD.IADD R15, R14, 0x1, R15 ;  /* 0x000000010e0f0824 */ /* 0x000fc800078e020f */
[----:B------:R-:W-:Y:S02]  /*9cc0*/  IMAD.MOV.U32 R13, RZ, RZ, R15 ;  /* 0x000000ffff0d7224 */ /* 0x000fe400078e000f */
[----:B------:R-:W-:-:S07]  /*9cd0*/  IMAD.IADD R10, R15, 0x1, -R10 ;  /* 0x000000010f0a7824 */ /* 0x000fce00078e0a0a */
[----:B------:R-:W-:Y:S05]  /*9ce0*/  WARPSYNC.COLLECTIVE R18, `(.L_x_747) ;  /* 0x0000000012087348 */ /* 0x000fea0003c00000 */
[----:B------:R0:W1:Y:S02]  /*9cf0*/  SHFL.IDX P0, R11, R13, R12, R21 ;  /* 0x0000000c0d0b7389 */ /* 0x0000640000000015 */
[----:B01----:R-:W-:Y:S05]  /*9d00*/  ENDCOLLECTIVE ;  /* 0x000000000000791b */ /* 0x003fea0003800000 */
.L_x_747:
[----:B------:R-:W-:Y:S02]  /*9d10*/  IMAD.MOV.U32 R13, RZ, RZ, R103 ;  /* 0x000000ffff0d7224 */ /* 0x000fe400078e0067 */
[----:B------:R-:W-:Y:S02]  /*9d20*/  IMAD.MOV.U32 R12, RZ, RZ, RZ ;  /* 0x000000ffff0c7224 */ /* 0x000fe400078e00ff */
[----:B------:R-:W-:-:S07]  /*9d30*/  IMAD.MOV.U32 R16, RZ, RZ, R11 ;  /* 0x000000ffff107224 */ /* 0x000fce00078e000b */
[----:B------:R-:W-:Y:S05]  /*9d40*/  WARPSYNC.COLLECTIVE R18, `(.L_x_748) ;  /* 0x0000000012087348 */ /* 0x000fea0003c00000 */
[----:B------:R0:W1:Y:S02]  /*9d50*/  SHFL.IDX P0, R11, R13, R12, R21 ;  /* 0x0000000c0d0b7389 */ /* 0x0000640000000015 */
[----:B01----:R-:W-:Y:S05]  /*9d60*/  ENDCOLLECTIVE ;  /* 0x000000000000791b */ /* 0x003fea0003800000 */
.L_x_748:
[----:B------:R-:W-:Y:S02]  /*9d70*/  IMAD.IADD R16, R103, 0x1, R16 ;  /* 0x0000000167107824 */ /* 0x000fe400078e0210 */
[----:B------:R-:W-:Y:S01]  /*9d80*/  IMAD.MOV.U32 R17, RZ, RZ, R11 ;  /* 0x000000ffff117224 */ /* 0x000fe200078e000b */
[----:B------:R-:W-:Y:S06]  /*9d90*/  BRA `(.L_x_749) ;  /* 0xffffffe0008c7947 */ /* 0x000fec000383ffff */
.L_x_750:
        /* <DEDUP_REMOVED lines=14> */
.L_x_2076:


//--------------------- .text._ZN17fastertransformer19segmented_topp_impl27segmented_top_p_single_passINS0_28Segmented_topk_kernel_paramsIfiLi256ELi1EEELi192EEEvNS0_20TopKPerSegmentParamsE --------------------------
	.section	.text._ZN17fastertransformer19segmented_topp_impl27segmented_top_p_single_passINS0_28Segmented_topk_kernel_paramsIfiLi256ELi1EEELi192EEEvNS0_20TopKPerSegmentParamsE,"ax",@progbits
	.align	128
        .global         _ZN17fastertransformer19segmented_topp_impl27segmented_top_p_single_passINS0_28Segmented_topk_kernel_paramsIfiLi256ELi1EEELi192EEEvNS0_20TopKPerSegmentParamsE
        .type           _ZN17fastertransformer19segmented_topp_impl27segmented_top_p_single_passINS0_28Segmented_topk_kernel_paramsIfiLi256ELi1EEELi192EEEvNS0_20TopKPerSegmentParamsE,@function
        .size           _ZN17fastertransformer19segmented_topp_impl27segmented_top_p_single_passINS0_28Segmented_topk_kernel_paramsIfiLi256ELi1EEELi192EEEvNS0_20TopKPerSegmentParamsE,(.L_x_2077 - _ZN17fastertransformer19segmented_topp_impl27segmented_top_p_single_passINS0_28Segmented_topk_kernel_paramsIfiLi256ELi1EEELi192EEEvNS0_20TopKPerSegmentParamsE)
        .other          _ZN17fastertransformer19segmented_topp_impl27segmented_top_p_single_passINS0_28Segmented_topk_kernel_paramsIfiLi256ELi1EEELi192EEEvNS0_20TopKPerSegmentParamsE,@"STO_CUDA_ENTRY STV_DEFAULT"
_ZN17fastertransformer19segmented_topp_impl27segmented_top_p_single_passINS0_28Segmented_topk_kernel_paramsIfiLi256ELi1EEELi192EEEvNS0_20TopKPerSegmentParamsE:
.text._ZN17fastertransformer19segmented_topp_impl27segmented_top_p_single_passINS0_28Segmented_topk_kernel_paramsIfiLi256ELi1EEELi192EEEvNS0_20TopKPerSegmentParamsE:
        /* <DEDUP_REMOVED lines=26> */
.L_x_751:
[----:B------:R-:W0:Y:S01]  /*01a0*/  LDC.64 R8, c[0x0][0x3c8] ;  /* 0x0000f200ff087b82 */ /* 0x000e220000000a00 */
[----:B------:R-:W-:Y:S02]  /*01b0*/  IMAD.MOV.U32 R6, RZ, RZ, RZ ;  /* 0x000000ffff067224 */ /* 0x000fe400078e00ff */
[----:B------:R-:W-:Y:S02]  /*01c0*/  IMAD.MOV.U32 R10, RZ, RZ, RZ ;  /* 0x000000ffff0a7224 */ /* 0x000fe400078e00ff */
[----:B------:R-:W-:Y:S02]  /*01d0*/  IMAD.MOV.U32 R178, RZ, RZ, RZ ;  /* 0x000000ffffb27224 */ /* 0x000fe400078e00ff */
[----:B------:R-:W-:Y:S01]  /*01e0*/  IMAD.MOV.U32 R12, RZ, RZ, RZ ;  /* 0x000000ffff0c7224 */ /* 0x000fe200078e00ff */
[----:B------:R-:W1:Y:S01]  /*01f0*/  LDC.64 R34, c[0x0][0x380] ;  /* 0x0000e000ff227b82 */ /* 0x000e620000000a00 */
[----:B------:R-:W-:Y:S02]  /*0200*/  IMAD.MOV.U32 R14, RZ, RZ, RZ ;  /* 0x000000ffff0e7224 */ /* 0x000fe400078e00ff */
[----:B------:R-:W-:-:S02]  /*0210*/  IMAD.MOV.U32 R16, RZ, RZ, RZ ;  /* 0x000000ffff107224 */ /* 0x000fc400078e00ff */
[----:B------:R-:W-:Y:S02]  /*0220*/  IMAD.MOV.U32 R18, RZ, RZ, RZ ;  /* 0x000000ffff127224 */ /* 0x000fe400078e00ff */
[----:B------:R-:W-:Y:S02]  /*0230*/  IMAD.MOV.U32 R20, RZ, RZ, RZ ;  /* 0x000000ffff147224 */ /* 0x000fe400078e00ff */
[----:B------:R-:W-:Y:S02]  /*0240*/  IMAD.MOV.U32 R22, RZ, RZ, RZ ;  /* 0x000000ffff167224 */ /* 0x000fe400078e00ff */
[----:B------:R-:W-:Y:S02]  /*0250*/  IMAD.MOV.U32 R24, RZ, RZ, RZ ;  /* 0x000000ffff187224 */ /* 0x000fe400078e00ff */
[----:B------:R-:W-:Y:S02]  /*0260*/  IMAD.MOV.U32 R26, RZ, RZ, RZ ;  /* 0x000000ffff1a7224 */ /* 0x000fe400078e00ff */
[----:B------:R-:W-:Y:S01]  /*0270*/  IMAD.MOV.U32 R28, RZ, RZ, RZ ;  /* 0x000000ffff1c7224 */ /* 0x000fe200078e00ff */
[----:B0-----:R-:W-:Y:S01]  /*0280*/  IABS R5, R9 ;  /* 0x0000000900057213 */ /* 0x001fe20000000000 */
[----:B------:R-:W-:-:S02]  /*0290*/  IMAD.MOV.U32 R30, RZ, RZ, RZ ;  /* 0x000000ffff1e7224 */ /* 0x000fc400078e00ff */
[----:B------:R-:W-:Y:S01]  /*02a0*/  IMAD.MOV.U32 R32, RZ, RZ, RZ ;  /* 0x000000ffff207224 */ /* 0x000fe200078e00ff */
[----:B------:R-:W0:Y:S01]  /*02b0*/  I2F.RP R0, R5 ;  /* 0x0000000500007306 */ /* 0x000e220000209400 */
[----:B------:R-:W-:Y:S02]  /*02c0*/  IMAD.MOV.U32 R210, RZ, RZ, RZ ;  /* 0x000000ffffd27224 */ /* 0x000fe400078e00ff */
[----:B------:R-:W-:Y:S02]  /*02d0*/  IMAD.MOV.U32 R208, RZ, RZ, RZ ;  /* 0x000000ffffd07224 */ /* 0x000fe400078e00ff */
[----:B------:R-:W-:Y:S02]  /*02e0*/  IMAD.MOV.U32 R206, RZ, RZ, RZ ;  /* 0x000000ffffce7224 */ /* 0x000fe400078e00ff */
[----:B------:R-:W-:Y:S02]  /*02f0*/  IMAD.MOV.U32 R204, RZ, RZ, RZ ;  /* 0x000000ffffcc7224 */ /* 0x000fe400078e00ff */
[----:B------:R-:W-:-:S02]  /*0300*/  IMAD.MOV.U32 R202, RZ, RZ, RZ ;  /* 0x000000ffffca7224 */ /* 0x000fc400078e00ff */
[----:B------:R-:W-:Y:S02]  /*0310*/  IMAD.MOV.U32 R200, RZ, RZ, RZ ;  /* 0x000000ffffc87224 */ /* 0x000fe400078e00ff */
[----:B------:R-:W-:Y:S01]  /*0320*/  IMAD.MOV.U32 R198, RZ, RZ, RZ ;  /* 0x000000ffffc67224 */ /* 0x000fe200078e00ff */
[----:B0-----:R-:W0:Y:S01]  /*0330*/  MUFU.RCP R0, R0 ;  /* 0x0000000000007308 */ /* 0x001e220000001000 */
[----:B------:R-:W-:Y:S02]  /*0340*/  IMAD.MOV.U32 R196, RZ, RZ, RZ ;  /* 0x000000ffffc47224 */ /* 0x000fe400078e00ff */
[----:B------:R-:W-:Y:S02]  /*0350*/  IMAD.MOV.U32 R194, RZ, RZ, RZ ;  /* 0x000000ffffc27224 */ /* 0x000fe400078e00ff */
[----:B------:R-:W-:Y:S02]  /*0360*/  IMAD.MOV.U32 R192, RZ, RZ, RZ ;  /* 0x000000ffffc07224 */ /* 0x000fe400078e00ff */
[----:B------:R-:W-:-:S02]  /*0370*/  IMAD.MOV.U32 R190, RZ, RZ, RZ ;  /* 0x000000ffffbe7224 */ /* 0x000fc400078e00ff */
[----:B------:R-:W-:Y:S02]  /*0380*/  IMAD.MOV.U32 R188, RZ, RZ, RZ ;  /* 0x000000ffffbc7224 */ /* 0x000fe400078e00ff */
[----:B------:R-:W-:Y:S02]  /*0390*/  IMAD.MOV.U32 R176, RZ, RZ, RZ ;  /* 0x000000ffffb07224 */ /* 0x000fe400078e00ff */
[----:B------:R-:W-:Y:S02]  /*03a0*/  IMAD.MOV.U32 R174, RZ, RZ, RZ ;  /* 0x000000ffffae7224 */ /* 0x000fe400078e00ff */
[----:B------:R-:W-:Y:S02]  /*03b0*/  IMAD.MOV.U32 R172, RZ, RZ, RZ ;  /* 0x000000ffffac7224 */ /* 0x000fe400078e00ff */
[----:B------:R-:W-:Y:S02]  /*03c0*/  IMAD.MOV.U32 R170, RZ, RZ, RZ ;  /* 0x000000ffffaa7224 */ /* 0x000fe400078e00ff */
[----:B0-----:R-:W-:-:S02]  /*03d0*/  VIADD R2, R0, 0xffffffe ;  /* 0x0ffffffe00027836 */ /* 0x001fc40000000000 */
[----:B------:R-:W-:Y:S02]  /*03e0*/  IMAD.MOV.U32 R168, RZ, RZ, RZ ;  /* 0x000000ffffa87224 */ /* 0x000fe400078e00ff */
[----:B------:R0:W2:Y:S01]  /*03f0*/  F2I.FTZ.U32.TRUNC.NTZ R3, R2 ;  /* 0x0000000200037305 */ /* 0x0000a2000021f000 */
[----:B------:R-:W-:Y:S02]  /*0400*/  IMAD.MOV.U32 R166, RZ, RZ, RZ ;  /* 0x000000ffffa67224 */ /* 0x000fe400078e00ff */
[----:B------:R-:W-:Y:S02]  /*0410*/  IMAD.MOV.U32 R164, RZ, RZ, RZ ;  /* 0x000000ffffa47224 */ /* 0x000fe400078e00ff */
[----:B------:R-:W-:Y:S02]  /*0420*/  IMAD.MOV.U32 R162, RZ, RZ, RZ ;  /* 0x000000ffffa27224 */ /* 0x000fe400078e00ff */
[----:B------:R-:W-:Y:S02]  /*0430*/  IMAD.MOV.U32 R160, RZ, RZ, RZ ;  /* 0x000000ffffa07224 */ /* 0x000fe400078e00ff */
[----:B0-----:R-:W-:-:S02]  /*0440*/  IMAD.MOV.U32 R2, RZ, RZ, RZ ;  /* 0x000000ffff027224 */ /* 0x001fc400078e00ff */
[----:B------:R-:W-:Y:S02]  /*0450*/  IMAD.MOV.U32 R158, RZ, RZ, RZ ;  /* 0x000000ffff9e7224 */ /* 0x000fe400078e00ff */
[----:B------:R-:W-:Y:S02]  /*0460*/  IMAD.MOV.U32 R156, RZ, RZ, RZ ;  /* 0x000000ffff9c7224 */ /* 0x000fe400078e00ff */
[----:B--2---:R-:W-:Y:S02]  /*0470*/  IMAD.MOV R4, RZ, RZ, -R3 ;  /* 0x000000ffff047224 */ /* 0x004fe400078e0a03 */
[----:B------:R-:W-:Y:S02]  /*0480*/  IMAD.MOV.U32 R154, RZ, RZ, RZ ;  /* 0x000000ffff9a7224 */ /* 0x000fe400078e00ff */
[----:B------:R-:W-:Y:S01]  /*0490*/  IMAD R7, R4, R5, RZ ;  /* 0x0000000504077224 */ /* 0x000fe200078e02ff */
[----:B------:R-:W-:Y:S01]  /*04a0*/  IABS R4, R8 ;  /* 0x0000000800047213 */ /* 0x000fe20000000000 */
[----:B------:R-:W-:-:S02]  /*04b0*/  IMAD.MOV.U32 R152, RZ, RZ, RZ ;  /* 0x000000ffff987224 */ /* 0x000fc400078e00ff */
[----:B------:R-:W-:-:S04]  /*04c0*/  IMAD.HI.U32 R3, R3, R7, R2 ;  /* 0x0000000703037227 */ /* 0x000fc800078e0002 */
[----:B------:R-:W-:Y:S02]  /*04d0*/  IMAD.MOV.U32 R150, RZ, RZ, RZ ;  /* 0x000000ffff967224 */ /* 0x000fe400078e00ff */
[----:B------:R-:W-:-:S04]  /*04e0*/  IMAD.HI.U32 R180, R3, R4, RZ ;  /* 0x0000000403b47227 */ /* 0x000fc800078e00ff */
[----:B------:R-:W-:Y:S02]  /*04f0*/  IMAD.MOV R0, RZ, RZ, -R180 ;  /* 0x000000ffff007224 */ /* 0x000fe400078e0ab4 */
[----:B------:R-:W-:Y:S02]  /*0500*/  IMAD.MOV.U32 R148, RZ, RZ, RZ ;  /* 0x000000ffff947224 */ /* 0x000fe400078e00ff */
[C---:B------:R-:W-:Y:S02]  /*0510*/  IMAD R0, R5.reuse, R0, R4 ;  /* 0x0000000005007224 */ /* 0x040fe400078e0204 */
[----:B------:R-:W-:Y:S02]  /*0520*/  IMAD.MOV.U32 R4, RZ, RZ, RZ ;  /* 0x000000ffff047224 */ /* 0x000fe400078e00ff */
[----:B------:R-:W-:Y:S01]  /*0530*/  IMAD.MOV.U32 R146, RZ, RZ, RZ ;  /* 0x000000ffff927224 */ /* 0x000fe200078e00ff */
[----:B------:R-:W-:Y:S01]  /*0540*/  ISETP.GT.U32.AND P1, PT, R5, R0, PT ;  /* 0x000000000500720c */ /* 0x000fe20003f24070 */
[----:B------:R-:W-:-:S02]  /*0550*/  IMAD.MOV.U32 R144, RZ, RZ, RZ ;  /* 0x000000ffff907224 */ /* 0x000fc400078e00ff */
[----:B------:R-:W-:Y:S02]  /*0560*/  IMAD.MOV.U32 R142, RZ, RZ, RZ ;  /* 0x000000ffff8e7224 */ /* 0x000fe400078e00ff */
[----:B------:R-:W-:Y:S02]  /*0570*/  IMAD.MOV.U32 R140, RZ, RZ, RZ ;  /* 0x000000ffff8c7224 */ /* 0x000fe400078e00ff */
[----:B------:R-:W-:Y:S02]  /*0580*/  IMAD.MOV.U32 R138, RZ, RZ, RZ ;  /* 0x000000ffff8a7224 */ /* 0x000fe400078e00ff */
[----:B------:R-:W-:Y:S02]  /*0590*/  IMAD.MOV.U32 R136, RZ, RZ, RZ ;  /* 0x000000ffff887224 */ /* 0x000fe400078e00ff */
[----:B------:R-:W-:Y:S02]  /*05a0*/  IMAD.MOV.U32 R134, RZ, RZ, RZ ;  /* 0x000000ffff867224 */ /* 0x000fe400078e00ff */
[----:B------:R-:W-:-:S02]  /*05b0*/  @!P1 IMAD.IADD R0, R0, 0x1, -R5 ;  /* 0x0000000100009824 */ /* 0x000fc400078e0a05 */
[----:B------:R-:W-:Y:S01]  /*05c0*/  @!P1 VIADD R180, R180, 0x1 ;  /* 0x00000001b4b49836 */ /* 0x000fe20000000000 */
[----:B------:R-:W-:Y:S01]  /*05d0*/  ISETP.NE.AND P1, PT, R9, RZ, PT ;  /* 0x000000ff0900720c */ /* 0x000fe20003f25270 */
[----:B------:R-:W-:Y:S01]  /*05e0*/  IMAD.MOV.U32 R132, RZ, RZ, RZ ;  /* 0x000000ffff847224 */ /* 0x000fe200078e00ff */
[----:B------:R-:W-:Y:S01]  /*05f0*/  ISETP.GE.U32.AND P0, PT, R0, R5, PT ;  /* 0x000000050000720c */ /* 0x000fe20003f06070 */
[----:B------:R-:W-:Y:S01]  /*0600*/  IMAD.MOV.U32 R130, RZ, RZ, RZ ;  /* 0x000000ffff827224 */ /* 0x000fe200078e00ff */
[----:B------:R-:W-:Y:S01]  /*0610*/  LOP3.LUT R0, R8, R9, RZ, 0x3c, !PT ;  /* 0x0000000908007212 */ /* 0x000fe200078e3cff */
[----:B------:R-:W-:Y:S02]  /*0620*/  IMAD.MOV.U32 R8, RZ, RZ, RZ ;  /* 0x000000ffff087224 */ /* 0x000fe400078e00ff */
[----:B------:R-:W-:Y:S01]  /*0630*/  IMAD.MOV.U32 R128, RZ, RZ, RZ ;  /* 0x000000ffff807224 */ /* 0x000fe200078e00ff */
[----:B------:R-:W-:Y:S01]  /*0640*/  ISETP.GE.AND P2, PT, R0, RZ, PT ;  /* 0x000000ff0000720c */ /* 0x000fe20003f46270 */
[----:B------:R-:W-:Y:S01]  /*0650*/  IMAD.MOV.U32 R126, RZ, RZ, RZ ;  /* 0x000000ffff7e7224 */ /* 0x000fe200078e00ff */
[----:B------:R-:W0:Y:S01]  /*0660*/  S2R R0, SR_TID.X ;  /* 0x0000000000007919 */ /* 0x000e220000002100 */
[----:B------:R-:W-:-:S02]  /*0670*/  IMAD.MOV.U32 R124, RZ, RZ, RZ ;  /* 0x000000ffff7c7224 */ /* 0x000fc400078e00ff */
[----:B------:R-:W-:Y:S02]  /*0680*/  IMAD.MOV.U32 R122, RZ, RZ, RZ ;  /* 0x000000ffff7a7224 */ /* 0x000fe400078e00ff */
[----:B------:R-:W-:Y:S02]  /*0690*/  @P0 VIADD R180, R180, 0x1 ;  /* 0x00000001b4b40836 */ /* 0x000fe40000000000 */
[----:B------:R-:W-:Y:S02]  /*06a0*/  IMAD.MOV.U32 R120, RZ, RZ, RZ ;  /* 0x000000ffff787224 */ /* 0x000fe400078e00ff */
[----:B------:R-:W-:Y:S02]  /*06b0*/  IMAD.MOV.U32 R118, RZ, RZ, RZ ;  /* 0x000000ffff767224 */ /* 0x000fe400078e00ff */
[----:B------:R-:W-:Y:S01]  /*06c0*/  @!P2 IMAD.MOV R180, RZ, RZ, -R180 ;  /* 0x000000ffffb4a224 */ /* 0x000fe200078e0ab4 */
[----:B------:R-:W-:Y:S01]  /*06d0*/  @!P1 LOP3.LUT R180, RZ, R9, RZ, 0x33, !PT ;  /* 0x00000009ffb49212 */ /* 0x000fe200078e33ff */
[----:B------:R-:W-:-:S02]  /*06e0*/  IMAD.MOV.U32 R116, RZ, RZ, RZ ;  /* 0x000000ffff747224 */ /* 0x000fc400078e00ff */
[----:B------:R-:W-:Y:S02]  /*06f0*/  IMAD.MOV.U32 R114, RZ, RZ, RZ ;  /* 0x000000ffff727224 */ /* 0x000fe400078e00ff */
[----:B------:R-:W-:Y:S02]  /*0700*/  IMAD R240, R11, R180, RZ ;  /* 0x000000b40bf07224 */ /* 0x000fe400078e02ff */
[----:B------:R-:W-:Y:S02]  /*0710*/  IMAD.MOV.U32 R112, RZ, RZ, RZ ;  /* 0x000000ffff707224 */ /* 0x000fe400078e00ff */
[----:B-1----:R-:W-:-:S04]  /*0720*/  IMAD.WIDE R34, R240, 0x4, R34 ;  /* 0x00000004f0227825 */ /* 0x002fc800078e0222 */
[----:B------:R-:W-:Y:S02]  /*0730*/  IMAD.MOV.U32 R110, RZ, RZ, RZ ;  /* 0x000000ffff6e7224 */ /* 0x000fe400078e00ff */
[----:B------:R-:W-:Y:S02]  /*0740*/  IMAD.MOV.U32 R108, RZ, RZ, RZ ;  /* 0x000000ffff6c7224 */ /* 0x000fe400078e00ff */
[----:B------:R-:W-:Y:S02]  /*0750*/  IMAD.MOV.U32 R106, RZ, RZ, RZ ;  /* 0x000000ffff6a7224 */ /* 0x000fe400078e00ff */
[----:B------:R-:W-:Y:S02]  /*0760*/  IMAD.MOV.U32 R104, RZ, RZ, RZ ;  /* 0x000000ffff687224 */ /* 0x000fe400078e00ff */
[----:B0-----:R-:W-:Y:S02]  /*0770*/  IMAD R183, R0, 0xc0, RZ ;  /* 0x000000c000b77824 */ /* 0x001fe400078e02ff */
[----:B------:R-:W-:-:S02]  /*0780*/  IMAD.MOV.U32 R102, RZ, RZ, RZ ;  /* 0x000000ffff667224 */ /* 0x000fc400078e00ff */
[C---:B------:R-:W-:Y:S01]  /*0790*/  VIADD R179, R183.reuse, 0x5f ;  /* 0x0000005fb7b37836 */ /* 0x040fe20000000000 */
[CC--:B------:R-:W-:Y:S01]  /*07a0*/  ISETP.GE.AND P5, PT, R183.reuse, R180.reuse, PT ;  /* 0x000000b4b700720c */ /* 0x0c0fe20003fa6270 */
[C---:B------:R-:W-:Y:S02]  /*07b0*/  VIADD R233, R183.reuse, 0x1 ;  /* 0x00000001b7e97836 */ /* 0x040fe40000000000 */
[----:B------:R-:W-:Y:S01]  /*07c0*/  VIADD R231, R183, 0x2 ;  /* 0x00000002b7e77836 */ /* 0x000fe20000000000 */
[-C--:B------:R-:W-:Y:S01]  /*07d0*/  ISETP.GE.AND P4, PT, R179, R180.reuse, PT ;  /* 0x000000b4b300720c */ /* 0x080fe20003f86270 */
[----:B------:R-:W-:Y:S01]  /*07e0*/  VIADD R229, R183, 0x3 ;  /* 0x00000003b7e57836 */ /* 0x000fe20000000000 */
[-C--:B------:R-:W-:Y:S01]  /*07f0*/  ISETP.GE.AND P6, PT, R233, R180.reuse, PT ;  /* 0x000000b4e900720c */ /* 0x080fe20003fc6270 */
[----:B------:R-:W-:Y:S01]  /*0800*/  IMAD.WIDE.U32 R36, R183, 0x4, R34 ;  /* 0x00000004b7247825 */ /* 0x000fe200078e0022 */
[-C--:B------:R-:W-:Y:S02]  /*0810*/  ISETP.GE.AND P0, PT, R231, R180.reuse, PT ;  /* 0x000000b4e700720c */ /* 0x080fe40003f06270 */
[----:B------:R-:W-:Y:S01]  /*0820*/  ISETP.GE.AND P1, PT, R229, R180, PT ;  /* 0x000000b4e500720c */ /* 0x000fe20003f26270 */
[----:B------:R-:W-:-:S02]  /*0830*/  VIADD R239, R183, 0x4 ;  /* 0x00000004b7ef7836 */ /* 0x000fc40000000000 */
[C---:B------:R-:W-:Y:S01]  /*0840*/  VIADD R227, R183.reuse, 0x5 ;  /* 0x00000005b7e37836 */ /* 0x040fe20000000000 */
[----:B------:R-:W2:Y:S01]  /*0850*/  @!P5 LDG.E R4, desc[UR10][R36.64] ;  /* 0x0000000a2404d981 */ /* 0x000ea2000c1e1900 */
[----:B------:R-:W-:Y:S01]  /*0860*/  VIADD R225, R183, 0x6 ;  /* 0x00000006b7e17836 */ /* 0x000fe20000000000 */
[-C--:B------:R-:W-:Y:S01]  /*0870*/  ISETP.GE.AND P2, PT, R239, R180.reuse, PT ;  /* 0x000000b4ef00720c */ /* 0x080fe20003f46270 */
[C---:B------:R-:W-:Y:S01]  /*0880*/  VIADD R223, R183.reuse, 0x7 ;  /* 0x00000007b7df7836 */ /* 0x040fe20000000000 */
[----:B------:R-:W3:Y:S01]  /*0890*/  @!P4 LDG.E R178, desc[UR10][R36.64+0x17c] ;  /* 0x00017c0a24b2c981 */ /* 0x000ee2000c1e1900 */
[----:B------:R-:W-:Y:S01]  /*08a0*/  VIADD R237, R183, 0x8 ;  /* 0x00000008b7ed7836 */ /* 0x000fe20000000000 */
[-C--:B------:R-:W-:Y:S01]  /*08b0*/  ISETP.GE.AND P3, PT, R227, R180.reuse, PT ;  /* 0x000000b4e300720c */ /* 0x080fe20003f66270 */
[C---:B------:R-:W-:Y:S01]  /*08c0*/  VIADD R221, R183.reuse, 0x9 ;  /* 0x00000009b7dd7836 */ /* 0x040fe20000000000 */
[----:B------:R-:W4:Y:S01]  /*08d0*/  @!P6 LDG.E R6, desc[UR10][R36.64+0x4] ;  /* 0x0000040a2406e981 */ /* 0x000f22000c1e1900 */
[----:B------:R-:W-:Y:S01]  /*08e0*/  VIADD R219, R183, 0xa ;  /* 0x0000000ab7db7836 */ /* 0x000fe20000000000 */
[-C--:B------:R-:W-:Y:S01]  /*08f0*/  ISETP.GE.AND P4, PT, R225, R180.reuse, PT ;  /* 0x000000b4e100720c */ /* 0x080fe20003f86270 */
[----:B------:R-:W-:Y:S01]  /*0900*/  VIADD R217, R183, 0xb ;  /* 0x0000000bb7d97836 */ /* 0x000fe20000000000 */
[----:B------:R-:W5:Y:S01]  /*0910*/  @!P0 LDG.E R8, desc[UR10][R36.64+0x8] ;  /* 0x0000080a24088981 */ /* 0x000f62000c1e1900 */
[-C--:B------:R-:W-:Y:S01]  /*0920*/  ISETP.GE.AND P5, PT, R223, R180.reuse, PT ;  /* 0x000000b4df00720c */ /* 0x080fe20003fa6270 */
[----:B------:R-:W-:Y:S01]  /*0930*/  VIADD R235, R183, 0xc ;  /* 0x0000000cb7eb7836 */ /* 0x000fe20000000000 */
[-C--:B------:R-:W-:Y:S01]  /*0940*/  ISETP.GE.AND P6, PT, R237, R180.reuse, PT ;  /* 0x000000b4ed00720c */ /* 0x080fe20003fc6270 */
[----:B------:R-:W2:Y:S01]  /*0950*/  @!P1 LDG.E R10, desc[UR10][R36.64+0xc] ;  /* 0x00000c0a240a9981 */ /* 0x000ea2000c1e1900 */
[-C--:B------:R-:W-:Y:S01]  /*0960*/  ISETP.GE.AND P0, PT, R221, R180.reuse, PT ;  /* 0x000000b4dd00720c */ /* 0x080fe20003f06270 */
[----:B------:R-:W-:Y:S01]  /*0970*/  VIADD R215, R183, 0xd ;  /* 0x0000000db7d77836 */ /* 0x000fe20000000000 */
[----:B------:R-:W-:Y:S01]  /*0980*/  ISETP.GE.AND P1, PT, R219, R180, PT ;  /* 0x000000b4db00720c */ /* 0x000fe20003f26270 */
[C---:B------:R-:W-:Y:S01]  /*0990*/  VIADD R213, R183.reuse, 0xe ;  /* 0x0000000eb7d57836 */ /* 0x040fe20000000000 */
[----:B------:R-:W3:Y:S01]  /*09a0*/  @!P2 LDG.E R12, desc[UR10][R36.64+0x10] ;  /* 0x0000100a240ca981 */ /* 0x000ee2000c1e1900 */
[----:B------:R-:W-:-:S02]  /*09b0*/  VIADD R211, R183, 0xf ;  /* 0x0000000fb7d37836 */ /* 0x000fc40000000000 */
[C---:B------:R-:W-:Y:S01]  /*09c0*/  VIADD R209, R183.reuse, 0x10 ;  /* 0x00000010b7d17836 */ /* 0x040fe20000000000 */
[----:B------:R-:W4:Y:S01]  /*09d0*/  @!P3 LDG.E R14, desc[UR10][R36.64+0x14] ;  /* 0x0000140a240eb981 */ /* 0x000f22000c1e1900 */
[----:B------:R-:W-:Y:S01]  /*09e0*/  VIADD R207, R183, 0x11 ;  /* 0x00000011b7cf7836 */ /* 0x000fe20000000000 */
[-C--:B------:R-:W-:Y:S01]  /*09f0*/  ISETP.GE.AND P2, PT, R217, R180.reuse, PT ;  /* 0x000000b4d900720c */ /* 0x080fe20003f46270 */
[----:B------:R-:W-:Y:S01]  /*0a00*/  VIADD R205, R183, 0x12 ;  /* 0x00000012b7cd7836 */ /* 0x000fe20000000000 */
[----:B------:R-:W4:Y:S01]  /*0a10*/  @!P4 LDG.E R16, desc[UR10][R36.64+0x18] ;  /* 0x0000180a2410c981 */ /* 0x000f22000c1e1900 */
[-C--:B------:R-:W-:Y:S01]  /*0a20*/  ISETP.GE.AND P3, PT, R235, R180.reuse, PT ;  /* 0x000000b4eb00720c */ /* 0x080fe20003f66270 */
[----:B------:R-:W-:Y:S01]  /*0a30*/  VIADD R203, R183, 0x13 ;  /* 0x00000013b7cb7836 */ /* 0x000fe20000000000 */
[-C--:B------:R-:W-:Y:S01]  /*0a40*/  ISETP.GE.AND P4, PT, R215, R180.reuse, PT ;  /* 0x000000b4d700720c */ /* 0x080fe20003f86270 */
[----:B------:R-:W4:Y:S01]  /*0a50*/  @!P5 LDG.E R18, desc[UR10][R36.64+0x1c] ;  /* 0x00001c0a2412d981 */ /* 0x000f22000c1e1900 */
[----:B------:R-:W-:Y:S01]  /*0a60*/  ISETP.GE.AND P5, PT, R213, R180, PT ;  /* 0x000000b4d500720c */ /* 0x000fe20003fa6270 */
[----:B------:R-:W-:-:S02]  /*0a70*/  VIADD R201, R183, 0x14 ;  /* 0x00000014b7c97836 */ /* 0x000fc40000000000 */
[----:B------:R-:W4:Y:S01]  /*0a80*/  @!P6 LDG.E R20, desc[UR10][R36.64+0x20] ;  /* 0x0000200a2414e981 */ /* 0x000f22000c1e1900 */
[-C--:B------:R-:W-:Y:S01]  /*0a90*/  ISETP.GE.AND P6, PT, R211, R180.reuse, PT ;  /* 0x000000b4d300720c */ /* 0x080fe20003fc6270 */
[----:B------:R-:W-:Y:S02]  /*0aa0*/  VIADD R199, R183, 0x15 ;  /* 0x00000015b7c77836 */ /* 0x000fe40000000000 */
[----:B------:R-:W4:Y:S01]  /*0ab0*/  @!P0 LDG.E R22, desc[UR10][R36.64+0x24] ;  /* 0x0000240a24168981 */ /* 0x000f22000c1e1900 */
[-C--:B------:R-:W-:Y:S01]  /*0ac0*/  ISETP.GE.AND P0, PT, R209, R180.reuse, PT ;  /* 0x000000b4d100720c */ /* 0x080fe20003f06270 */
[----:B------:R-:W-:Y:S02]  /*0ad0*/  VIADD R197, R183, 0x16 ;  /* 0x00000016b7c57836 */ /* 0x000fe40000000000 */
[----:B------:R-:W4:Y:S01]  /*0ae0*/  @!P1 LDG.E R24, desc[UR10][R36.64+0x28] ;  /* 0x0000280a24189981 */ /* 0x000f22000c1e1900 */
[----:B------:R-:W-:Y:S01]  /*0af0*/  ISETP.GE.AND P1, PT, R207, R180, PT ;  /* 0x000000b4cf00720c */ /* 0x000fe20003f26270 */
[----:B------:R-:W-:-:S02]  /*0b00*/  VIADD R195, R183, 0x17 ;  /* 0x00000017b7c37836 */ /* 0x000fc40000000000 */
[----:B------:R-:W-:Y:S01]  /*0b10*/  VIADD R193, R183, 0x18 ;  /* 0x00000018b7c17836 */ /* 0x000fe20000000000 */
        /* <DEDUP_REMOVED lines=128> */
[----:B------:R-:W-:Y:S02]  /*1320*/  IMAD.MOV.U32 R100, RZ, RZ, RZ ;  /* 0x000000ffff647224 */ /* 0x000fe400078e00ff */
[----:B------:R-:W4:Y:S01]  /*1330*/  @!P3 LDG.E R122, desc[UR10][R36.64+0xd8] ;  /* 0x0000d80a247ab981 */ /* 0x000f22000c1e1900 */
[-C--:B------:R-:W-:Y:S01]  /*1340*/  ISETP.GE.AND P3, PT, R109, R180.reuse, PT ;  /* 0x000000b46d00720c */ /* 0x080fe20003f66270 */
[----:B------:R-:W-:Y:S02]  /*1350*/  IMAD.MOV.U32 R98, RZ, RZ, RZ ;  /* 0x000000ffff627224 */ /* 0x000fe400078e00ff */
        /* <DEDUP_REMOVED lines=14> */
[C---:B------:R-:W-:Y:S02]  /*1440*/  VIADD R89, R183.reuse, 0x47 ;  /* 0x00000047b7597836 */ /* 0x040fe40000000000 */
[C---:B------:R-:W-:Y:S01]  /*1450*/  VIADD R87, R183.reuse, 0x48 ;  /* 0x00000048b7577836 */ /* 0x040fe20000000000 */
[----:B------:R-:W4:Y:S01]  /*1460*/  @!P2 LDG.E R110, desc[UR10][R36.64+0xf0] ;  /* 0x0000f00a246ea981 */ /* 0x000f22000c1e1900 */
[----:B------:R-:W-:Y:S01]  /*1470*/  VIADD R85, R183, 0x49 ;  /* 0x00000049b7557836 */ /* 0x000fe20000000000 */
[-C--:B------:R-:W-:Y:S01]  /*1480*/  ISETP.GE.AND P2, PT, R97, R180.reuse, PT ;  /* 0x000000b46100720c */ /* 0x080fe20003f46270 */
[----:B------:R-:W-:Y:S01]  /*1490*/  IMAD.MOV.U32 R96, RZ, RZ, RZ ;  /* 0x000000ffff607224 */ /* 0x000fe200078e00ff */
[----:B------:R-:W4:Y:S01]  /*14a0*/  @!P3 LDG.E R108, desc[UR10][R36.64+0xf4] ;  /* 0x0000f40a246cb981 */ /* 0x000f22000c1e1900 */
[----:B------:R-:W-:Y:S01]  /*14b0*/  ISETP.GE.AND P3, PT, R95, R180, PT ;  /* 0x000000b45f00720c */ /* 0x000fe20003f66270 */
[----:B------:R-:W-:-:S02]  /*14c0*/  IMAD.MOV.U32 R94, RZ, RZ, RZ ;  /* 0x000000ffff5e7224 */ /* 0x000fc400078e00ff */
        /* <DEDUP_REMOVED lines=8> */
[----:B------:R-:W-:-:S02]  /*1550*/  IMAD.MOV.U32 R88, RZ, RZ, RZ ;  /* 0x000000ffff587224 */ /* 0x000fc400078e00ff */
[----:B------:R-:W4:Y:S01]  /*1560*/  @!P0 LDG.E R100, desc[UR10][R36.64+0x104] ;  /* 0x0001040a24648981 */ /* 0x000f22000c1e1900 */
[-C--:B------:R-:W-:Y:S01]  /*1570*/  ISETP.GE.AND P0, PT, R87, R180.reuse, PT ;  /* 0x000000b45700720c */ /* 0x080fe20003f06270 */
[----:B------:R-:W-:Y:S02]  /*1580*/  IMAD.MOV.U32 R86, RZ, RZ, RZ ;  /* 0x000000ffff567224 */ /* 0x000fe400078e00ff */
[----:B------:R-:W4:Y:S01]  /*1590*/  @!P1 LDG.E R98, desc[UR10][R36.64+0x108] ;  /* 0x0001080a24629981 */ /* 0x000f22000c1e1900 */
[----:B------:R-:W-:Y:S01]  /*15a0*/  ISETP.GE.AND P1, PT, R85, R180, PT ;  /* 0x000000b45500720c */ /* 0x000fe20003f26270 */
[----:B------:R-:W-:Y:S02]  /*15b0*/  IMAD.MOV.U32 R84, RZ, RZ, RZ ;  /* 0x000000ffff547224 */ /* 0x000fe400078e00ff */
[C---:B------:R-:W-:Y:S01]  /*15c0*/  VIADD R83, R183.reuse, 0x4a ;  /* 0x0000004ab7537836 */ /* 0x040fe20000000000 */
[----:B------:R-:W4:Y:S01]  /*15d0*/  @!P2 LDG.E R96, desc[UR10][R36.64+0x10c] ;  /* 0x00010c0a2460a981 */ /* 0x000f22000c1e1900 */
[----:B------:R-:W-:-:S02]  /*15e0*/  VIADD R81, R183, 0x4b ;  /* 0x0000004bb7517836 */ /* 0x000fc40000000000 */
[C---:B------:R-:W-:Y:S01]  /*15f0*/  VIADD R79, R183.reuse, 0x4c ;  /* 0x0000004cb74f7836 */ /* 0x040fe20000000000 */
[----:B------:R-:W4:Y:S01]  /*1600*/  @!P3 LDG.E R94, desc[UR10][R36.64+0x110] ;  /* 0x0001100a245eb981 */ /* 0x000f22000c1e1900 */
[C---:B------:R-:W-:Y:S02]  /*1610*/  VIADD R77, R183.reuse, 0x4d ;  /* 0x0000004db74d7836 */ /* 0x040fe40000000000 */
[C---:B------:R-:W-:Y:S01]  /*1620*/  VIADD R75, R183.reuse, 0x4e ;  /* 0x0000004eb74b7836 */ /* 0x040fe20000000000 */
[----:B------:R-:W4:Y:S01]  /*1630*/  @!P4 LDG.E R92, desc[UR10][R36.64+0x114] ;  /* 0x0001140a245cc981 */ /* 0x000f22000c1e1900 */
[C---:B------:R-:W-:Y:S02]  /*1640*/  VIADD R73, R183.reuse, 0x4f ;  /* 0x0000004fb7497836 */ /* 0x040fe40000000000 */
[----:B------:R-:W-:Y:S01]  /*1650*/  VIADD R71, R183, 0x50 ;  /* 0x00000050b7477836 */ /* 0x000fe20000000000 */
[----:B------:R-:W4:Y:S01]  /*1660*/  @!P5 LDG.E R90, desc[UR10][R36.64+0x118] ;  /* 0x0001180a245ad981 */ /* 0x000f22000c1e1900 */
[-C--:B------:R-:W-:Y:S01]  /*1670*/  ISETP.GE.AND P2, PT, R83, R180.reuse, PT ;  /* 0x000000b45300720c */ /* 0x080fe20003f46270 */
[----:B------:R-:W-:Y:S01]  /*1680*/  IMAD.MOV.U32 R82, RZ, RZ, RZ ;  /* 0x000000ffff527224 */ /* 0x000fe200078e00ff */
[-C--:B------:R-:W-:Y:S01]  /*1690*/  ISETP.GE.AND P3, PT, R81, R180.reuse, PT ;  /* 0x000000b45100720c */ /* 0x080fe20003f66270 */
        /* <DEDUP_REMOVED lines=9> */
[----:B------:R-:W-:Y:S01]  /*1730*/  ISETP.GE.AND P1, PT, R71, R180, PT ;  /* 0x000000b44700720c */ /* 0x000fe20003f26270 */
[----:B------:R-:W-:-:S02]  /*1740*/  IMAD.MOV.U32 R76, RZ, RZ, RZ ;  /* 0x000000ffff4c7224 */ /* 0x000fc400078e00ff */
[----:B------:R-:W-:Y:S01]  /*1750*/  IMAD.MOV.U32 R74, RZ, RZ, RZ ;  /* 0x000000ffff4a7224 */ /* 0x000fe200078e00ff */
[----:B------:R-:W4:Y:S01]  /*1760*/  @!P2 LDG.E R82, desc[UR10][R36.64+0x128] ;  /* 0x0001280a2452a981 */ /* 0x000f22000c1e1900 */
[----:B------:R-:W-:Y:S02]  /*1770*/  IMAD.MOV.U32 R72, RZ, RZ, RZ ;  /* 0x000000ffff487224 */ /* 0x000fe400078e00ff */
[----:B------:R-:W-:Y:S01]  /*1780*/  IMAD.MOV.U32 R70, RZ, RZ, RZ ;  /* 0x000000ffff467224 */ /* 0x000fe200078e00ff */
[----:B------:R-:W4:Y:S01]  /*1790*/  @!P3 LDG.E R80, desc[UR10][R36.64+0x12c] ;  /* 0x00012c0a2450b981 */ /* 0x000f22000c1e1900 */
[C---:B------:R-:W-:Y:S02]  /*17a0*/  VIADD R69, R183.reuse, 0x51 ;  /* 0x00000051b7457836 */ /* 0x040fe40000000000 */
        /* <DEDUP_REMOVED lines=8> */
[----:B------:R-:W-:Y:S01]  /*1830*/  VIADD R57, R183, 0x57 ;  /* 0x00000057b7397836 */ /* 0x000fe20000000000 */
[-C--:B------:R-:W-:Y:S01]  /*1840*/  ISETP.GE.AND P2, PT, R69, R180.reuse, PT ;  /* 0x000000b44500720c */ /* 0x080fe20003f46270 */
[----:B------:R-:W-:Y:S01]  /*1850*/  IMAD.MOV.U32 R68, RZ, RZ, RZ ;  /* 0x000000ffff447224 */ /* 0x000fe200078e00ff */
        /* <DEDUP_REMOVED lines=8> */
[----:B------:R-:W-:Y:S01]  /*18e0*/  IMAD.MOV.U32 R62, RZ, RZ, RZ ;  /* 0x000000ffff3e7224 */ /* 0x000fe200078e00ff */
[-C--:B------:R-:W-:Y:S01]  /*18f0*/  ISETP.GE.AND P0, PT, R59, R180.reuse, PT ;  /* 0x000000b43b00720c */ /* 0x080fe20003f06270 */
[----:B------:R-:W-:Y:S01]  /*1900*/  IMAD.MOV.U32 R60, RZ, RZ, RZ ;  /* 0x000000ffff3c7224 */ /* 0x000fe200078e00ff */
[----:B------:R-:W-:Y:S01]  /*1910*/  ISETP.GE.AND P1, PT, R57, R180, PT ;  /* 0x000000b43900720c */ /* 0x000fe20003f26270 */
[----:B------:R-:W-:Y:S01]  /*1920*/  IMAD.MOV.U32 R58, RZ, RZ, RZ ;  /* 0x000000ffff3a7224 */ /* 0x000fe200078e00ff */
[----:B------:R-:W4:Y:S01]  /*1930*/  @!P2 LDG.E R68, desc[UR10][R36.64+0x144] ;  /* 0x0001440a2444a981 */ /* 0x000f22000c1e1900 */
[----:B------:R-:W-:-:S02]  /*1940*/  IMAD.MOV.U32 R56, RZ, RZ, RZ ;  /* 0x000000ffff387224 */ /* 0x000fc400078e00ff */
[C---:B------:R-:W-:Y:S01]  /*1950*/  VIADD R55, R183.reuse, 0x58 ;  /* 0x00000058b7377836 */ /* 0x040fe20000000000 */
[----:B------:R-:W4:Y:S01]  /*1960*/  @!P3 LDG.E R66, desc[UR10][R36.64+0x148] ;  /* 0x0001480a2442b981 */ /* 0x000f22000c1e1900 */
[C---:B------:R-:W-:Y:S02]  /*1970*/  VIADD R53, R183.reuse, 0x59 ;  /* 0x00000059b7357836 */ /* 0x040fe40000000000 */
[C---:B------:R-:W-:Y:S01]  /*1980*/  VIADD R51, R183.reuse, 0x5a ;  /* 0x0000005ab7337836 */ /* 0x040fe20000000000 */
[----:B------:R-:W4:Y:S01]  /*1990*/  @!P4 LDG.E R64, desc[UR10][R36.64+0x14c] ;  /* 0x00014c0a2440c981 */ /* 0x000f22000c1e1900 */
[C---:B------:R-:W-:Y:S02]  /*19a0*/  VIADD R49, R183.reuse, 0x5b ;  /* 0x0000005bb7317836 */ /* 0x040fe40000000000 */
[C---:B------:R-:W-:Y:S01]  /*19b0*/  VIADD R47, R183.reuse, 0x5c ;  /* 0x0000005cb72f7836 */ /* 0x040fe20000000000 */
[----:B------:R-:W4:Y:S01]  /*19c0*/  @!P5 LDG.E R62, desc[UR10][R36.64+0x150] ;  /* 0x0001500a243ed981 */ /* 0x000f22000c1e1900 */
[----:B------:R-:W-:-:S02]  /*19d0*/  VIADD R45, R183, 0x5d ;  /* 0x0000005db72d7836 */ /* 0x000fc40000000000 */
[----:B------:R-:W-:Y:S01]  /*19e0*/  VIADD R3, R183, 0x5e ;  /* 0x0000005eb7037836 */ /* 0x000fe20000000000 */
[----:B------:R-:W4:Y:S01]  /*19f0*/  @!P6 LDG.E R60, desc[UR10][R36.64+0x154] ;  /* 0x0001540a243ce981 */ /* 0x000f22000c1e1900 */
[-C--:B------:R-:W-:Y:S01]  /*1a00*/  ISETP.GE.AND P2, PT, R55, R180.reuse, PT ;  /* 0x000000b43700720c */ /* 0x080fe20003f46270 */
[----:B------:R-:W-:Y:S01]  /*1a10*/  IMAD.MOV.U32 R54, RZ, RZ, RZ ;  /* 0x000000ffff367224 */ /* 0x000fe200078e00ff */
[-C--:B------:R-:W-:Y:S01]  /*1a20*/  ISETP.GE.AND P3, PT, R53, R180.reuse, PT ;  /* 0x000000b43500720c */ /* 0x080fe20003f66270 */
[----:B------:R-:W4:Y:S01]  /*1a30*/  @!P0 LDG.E R58, desc[UR10][R36.64+0x158] ;  /* 0x0001580a243a8981 */ /* 0x000f22000c1e1900 */
[-C--:B------:R-:W-:Y:S02]  /*1a40*/  ISETP.GE.AND P4, PT, R51, R180.reuse, PT ;  /* 0x000000b43300720c */ /* 0x080fe40003f86270 */
[-C--:B------:R-:W-:Y:S01]  /*1a50*/  ISETP.GE.AND P5, PT, R49, R180.reuse, PT ;  /* 0x000000b43100720c */ /* 0x080fe20003fa6270 */
[----:B------:R-:W4:Y:S01]  /*1a60*/  @!P1 LDG.E R56, desc[UR10][R36.64+0x15c] ;  /* 0x00015c0a24389981 */ /* 0x000f22000c1e1900 */
[----:B------:R-:W-:-:S02]  /*1a70*/  ISETP.GE.AND P6, PT, R47, R180, PT ;  /* 0x000000b42f00720c */ /* 0x000fc40003fc6270 */
[-C--:B------:R-:W-:Y:S02]  /*1a80*/  ISETP.GE.AND P0, PT, R45, R180.reuse, PT ;  /* 0x000000b42d00720c */ /* 0x080fe40003f06270 */
[----:B------:R-:W-:Y:S01]  /*1a90*/  ISETP.GE.AND P1, PT, R3, R180, PT ;  /* 0x000000b40300720c */ /* 0x000fe20003f26270 */
[----:B------:R-:W-:Y:S01]  /*1aa0*/  IMAD.MOV.U32 R52, RZ, RZ, RZ ;  /* 0x000000ffff347224 */ /* 0x000fe200078e00ff */
[----:B------:R-:W4:Y:S01]  /*1ab0*/  @!P2 LDG.E R54, desc[UR10][R36.64+0x160] ;  /* 0x0001600a2436a981 */ /* 0x000f22000c1e1900 */
[----:B------:R-:W-:Y:S02]  /*1ac0*/  IMAD.MOV.U32 R50, RZ, RZ, RZ ;  /* 0x000000ffff327224 */ /* 0x000fe400078e00ff */
[----:B------:R-:W-:Y:S02]  /*1ad0*/  IMAD.MOV.U32 R48, RZ, RZ, RZ ;  /* 0x000000ffff307224 */ /* 0x000fe400078e00ff */
[----:B------:R-:W-:Y:S01]  /*1ae0*/  IMAD.MOV.U32 R46, RZ, RZ, RZ ;  /* 0x000000ffff2e7224 */ /* 0x000fe200078e00ff */
[----:B------:R-:W4:Y:S01]  /*1af0*/  @!P3 LDG.E R52, desc[UR10][R36.64+0x164] ;  /* 0x0001640a2434b981 */ /* 0x000f22000c1e1900 */
[----:B------:R-:W-:-:S03]  /*1b00*/  IMAD.MOV.U32 R44, RZ, RZ, RZ ;  /* 0x000000ffff2c7224 */ /* 0x000fc600078e00ff */
[----:B------:R-:W4:Y:S04]  /*1b10*/  @!P4 LDG.E R50, desc[UR10][R36.64+0x168] ;  /* 0x0001680a2432c981 */ /* 0x000f28000c1e1900 */
[----:B------:R-:W4:Y:S04]  /*1b20*/  @!P5 LDG.E R48, desc[UR10][R36.64+0x16c] ;  /* 0x00016c0a2430d981 */ /* 0x000f28000c1e1900 */
[----:B------:R-:W4:Y:S04]  /*1b30*/  @!P6 LDG.E R46, desc[UR10][R36.64+0x170] ;  /* 0x0001700a242ee981 */ /* 0x000f28000c1e1900 */
[----:B------:R-:W4:Y:S04]  /*1b40*/  @!P0 LDG.E R44, desc[UR10][R36.64+0x174] ;  /* 0x0001740a242c8981 */ /* 0x000f28000c1e1900 */
[----:B------:R-:W4:Y:S04]  /*1b50*/  @!P1 LDG.E R2, desc[UR10][R36.64+0x178] ;  /* 0x0001780a24029981 */ /* 0x000f28000c1e1900 */
[----:B------:R-:W-:Y:S04]  /*1b60*/  STL.128 [R1], RZ ;  /* 0x000000ff01007387 */ /* 0x000fe80000100c00 */
        /* <DEDUP_REMOVED lines=23> */
[----:B-----5:R-:W-:Y:S04]  /*1ce0*/  STL [R1+0x8], R8 ;  /* 0x0000080801007387 */ /* 0x020fe80000100800 */
[----:B--2---:R-:W-:Y:S04]  /*1cf0*/  STL [R1+0xc], R10 ;  /* 0x00000c0a01007387 */ /* 0x004fe80000100800 */
[----:B---3--:R-:W-:Y:S04]  /*1d00*/  STL [R1+0x10], R12 ;  /* 0x0000100c01007387 */ /* 0x008fe80000100800 */
[----:B----4-:R-:W-:Y:S04]  /*1d10*/  STL [R1+0x14], R14 ;  /* 0x0000140e01007387 */ /* 0x010fe80000100800 */
        /* <DEDUP_REMOVED lines=90> */
[----:B------:R0:W-:Y:S01]  /*22c0*/  STL [R1], R4 ;  /* 0x0000000401007387 */ /* 0x0001e20000100800 */
[----:B------:R-:W-:Y:S01]  /*22d0*/  BSSY.RECONVERGENT B0, `(.L_x_752) ;  /* 0x000001e000007945 */ /* 0x000fe20003800200 */
[----:B------:R-:W-:-:S02]  /*22e0*/  SHF.R.S32.HI R241, RZ, 0x1f, R240 ;  /* 0x0000001ffff17819 */ /* 0x000fc400000114f0 */
[----:B------:R1:W-:Y:S01]  /*22f0*/  STL [R1+0x4], R6 ;  /* 0x0000040601007387 */ /* 0x0003e20000100800 */
[----:B0-----:R-:W-:Y:S02]  /*2300*/  SHF.R.U32.HI R4, RZ, 0x5, R0 ;  /* 0x00000005ff047819 */ /* 0x001fe40000011600 */
[----:B-1----:R-:W-:-:S03]  /*2310*/  LOP3.LUT R6, R0, 0x1f, RZ, 0xc0, !PT ;  /* 0x0000001f00067812 */ /* 0x002fc600078ec0ff */
[----:B------:R-:W-:-:S07]  /*2320*/  IMAD.MOV.U32 R5, RZ, RZ, R4 ;  /* 0x000000ffff057224 */ /* 0x000fce00078e0004 */
.L_x_755:
        /* <DEDUP_REMOVED lines=8> */
.L_x_754:
        /* <DEDUP_REMOVED lines=13> */
.L_x_753:
[C---:B------:R-:W-:Y:S01]  /*2480*/  ISETP.GE.U32.AND P0, PT, R5.reuse, 0xf8, PT ;  /* 0x000000f80500780c */ /* 0x040fe20003f06070 */
[----:B------:R-:W-:-:S12]  /*2490*/  VIADD R5, R5, 0x8 ;  /* 0x0000000805057836 */ /* 0x000fd80000000000 */
[----:B------:R-:W-:Y:S05]  /*24a0*/  @!P0 BRA `(.L_x_755) ;  /* 0xfffffffc00a08947 */ /* 0x000fea000383ffff */
[----:B------:R-:W-:Y:S05]  /*24b0*/  BSYNC.RECONVERGENT B0 ;  /* 0x0000000000007941 */ /* 0x000fea0003800200 */
.L_x_752:
[----:B0-----:R-:W0:Y:S01]  /*24c0*/  S2R R7, SR_CgaCtaId ;  /* 0x0000000000077919 */ /* 0x001e220000008800 */
[----:B------:R-:W-:Y:S01]  /*24d0*/  ISETP.NE.AND P0, PT, R0, RZ, PT ;  /* 0x000000ff0000720c */ /* 0x000fe20003f05270 */
[----:B------:R-:W-:Y:S01]  /*24e0*/  VIADD R184, R183, 0x60 ;  /* 0x00000060b7b87836 */ /* 0x000fe20000000000 */
[----:B------:R-:W-:Y:S01]  /*24f0*/  MOV R6, 0x400 ;  /* 0x0000040000067802 */ /* 0x000fe20000000f00 */
[----:B------:R-:W-:Y:S01]  /*2500*/  IMAD.MOV.U32 R185, RZ, RZ, RZ ;  /* 0x000000ffffb97224 */ /* 0x000fe200078e00ff */
[----:B------:R-:W-:Y:S01]  /*2510*/  CS2R R242, SRZ ;  /* 0x0000000000f27805 */ /* 0x000fe2000001ff00 */
[----:B------:R-:W-:Y:S01]  /*2520*/  IMAD.MOV.U32 R186, RZ, RZ, RZ ;  /* 0x000000ffffba7224 */ /* 0x000fe200078e00ff */
[----:B------:R-:W-:Y:S01]  /*2530*/  UMOV UR9, 0x1d ;  /* 0x0000001d00097882 */ /* 0x000fe20000000000 */
[----:B------:R-:W-:Y:S01]  /*2540*/  UMOV UR4, URZ ;  /* 0x000000ff00047c82 */ /* 0x000fe20008000000 */
[----:B------:R-:W-:-:S05]  /*2550*/  UMOV UR5, URZ ;  /* 0x000000ff00057c82 */ /* 0x000fca0008000000 */
        /* <DEDUP_REMOVED lines=11> */
.L_x_766:
[----:B0-----:R-:W2:Y:S04]  /*2610*/  LDL.128 R4, [R1] ;  /* 0x0000000001047983 */ /* 0x001ea80000100c00 */
[----:B------:R-:W3:Y:S04]  /*2620*/  LDL.128 R8, [R1+0x10] ;  /* 0x0000100001087983 */ /* 0x000ee80000100c00 */
[----:B------:R-:W4:Y:S04]  /*2630*/  LDL.128 R12, [R1+0x20] ;  /* 0x00002000010c7983 */ /* 0x000f280000100c00 */
[----:B------:R-:W5:Y:S04]  /*2640*/  LDL.128 R16, [R1+0x30] ;  /* 0x0000300001107983 */ /* 0x000f680000100c00 */
[----:B------:R-:W5:Y:S04]  /*2650*/  LDL.128 R20, [R1+0x40] ;  /* 0x0000400001147983 */ /* 0x000f680000100c00 */
[----:B------:R-:W5:Y:S04]  /*2660*/  LDL.128 R24, [R1+0x50] ;  /* 0x0000500001187983 */ /* 0x000f680000100c00 */
[----:B------:R-:W5:Y:S01]  /*2670*/  LDL.128 R28, [R1+0x60] ;  /* 0x00006000011c7983 */ /* 0x000f620000100c00 */
[----:B------:R-:W-:-:S03]  /*2680*/  UMOV UR6, 0x1 ;  /* 0x0000000100067882 */ /* 0x000fc60000000000 */
[----:B------:R-:W5:Y:S01]  /*2690*/  LDL.128 R32, [R1+0x70] ;  /* 0x0000700001207983 */ /* 0x000f620000100c00 */
[----:B------:R-:W-:-:S03]  /*26a0*/  USHF.L.U32 UR6, UR6, UR9, URZ ;  /* 0x0000000906067299 */ /* 0x000fc600080006ff */
[----:B------:R-:W5:Y:S01]  /*26b0*/  LDL.128 R36, [R1+0x80] ;  /* 0x0000800001247983 */ /* 0x000f620000100c00 */
[----:B------:R-:W-:-:S03]  /*26c0*/  ULOP3.LUT UR6, UR6, UR4, URZ, 0xfc, !UPT ;  /* 0x0000000406067292 */ /* 0x000fc6000f8efcff */
[----:B------:R-:W-:Y:S01]  /*26d0*/  STL.128 [R1+0x180], RZ ;  /* 0x000180ff01007387 */ /* 0x000fe20000100c00 */
[----:B------:R-:W-:Y:S02]  /*26e0*/  BAR.SYNC.DEFER_BLOCKING 0x0 ;  /* 0x0000000000007b1d */ /* 0x000fe40000010000 */
[----:B--2---:R-:W-:Y:S02]  /*26f0*/  LOP3.LUT P6, RZ, R4, UR6, RZ, 0xc, !PT ;  /* 0x0000000604ff7c12 */ /* 0x004fe4000f8c0cff */
[----:B------:R-:W-:Y:S02]  /*2700*/  LOP3.LUT P0, RZ, R5, UR6, RZ, 0xc, !PT ;  /* 0x0000000605ff7c12 */ /* 0x000fe4000f800cff */
[----:B------:R-:W-:Y:S02]  /*2710*/  FSEL R41, RZ, 1, P6 ;  /* 0x3f800000ff297808 */ /* 0x000fe40003000000 */
[----:B------:R-:W-:Y:S02]  /*2720*/  FSEL R182, RZ, 1, P0 ;  /* 0x3f800000ffb67808 */ /* 0x000fe40000000000 */
[----:B------:R-:W-:Y:S01]  /*2730*/  LOP3.LUT P1, RZ, R6, UR6, RZ, 0xc, !PT ;  /* 0x0000000606ff7c12 */ /* 0x000fe2000f820cff */
[----:B------:R-:W-:Y:S01]  /*2740*/  FFMA.FTZ R4, R4, R41, RZ ;  /* 0x0000002904047223 */ /* 0x000fe200000100ff */
[----:B------:R-:W-:Y:S01]  /*2750*/  LOP3.LUT P2, RZ, R7, UR6, RZ, 0xc, !PT ;  /* 0x0000000607ff7c12 */ /* 0x000fe2000f840cff */
[----:B------:R-:W2:Y:S01]  /*2760*/  LDL.128 R40, [R1+0x90] ;  /* 0x0000900001287983 */ /* 0x000ea20000100c00 */
[----:B---3--:R-:W-:Y:S01]  /*2770*/  LOP3.LUT P3, RZ, R8, UR6, RZ, 0xc, !PT ;  /* 0x0000000608ff7c12 */ /* 0x008fe2000f860cff */
[----:B------:R-:W-:Y:S01]  /*2780*/  FFMA.FTZ R5, R5, R182, R4 ;  /* 0x000000b605057223 */ /* 0x000fe20000010004 */
[----:B------:R-:W-:-:S02]  /*2790*/  FSEL R4, RZ, 1, P1 ;  /* 0x3f800000ff047808 */ /* 0x000fc40000800000 */
[----:B------:R-:W-:Y:S02]  /*27a0*/  LOP3.LUT P4, RZ, R9, UR6, RZ, 0xc, !PT ;  /* 0x0000000609ff7c12 */ /* 0x000fe4000f880cff */
[----:B------:R-:W-:Y:S01]  /*27b0*/  LOP3.LUT P5, RZ, R10, UR6, RZ, 0xc, !PT ;  /* 0x000000060aff7c12 */ /* 0x000fe2000f8a0cff */
[----:B------:R-:W-:Y:S01]  /*27c0*/  FFMA.FTZ R4, R6, R4, R5 ;  /* 0x0000000406047223 */ /* 0x000fe20000010005 */
[----:B------:R-:W-:Y:S02]  /*27d0*/  FSEL R5, RZ, 1, P2 ;  /* 0x3f800000ff057808 */ /* 0x000fe40001000000 */
[----:B------:R-:W-:Y:S02]  /*27e0*/  FSEL R6, RZ, 1, P3 ;  /* 0x3f800000ff067808 */ /* 0x000fe40001800000 */
[----:B------:R-:W-:Y:S01]  /*27f0*/  SEL R230, RZ, 0x1, P6 ;  /* 0x00000001ffe67807 */ /* 0x000fe20003000000 */
[----:B------:R-:W-:Y:S01]  /*2800*/  FFMA.FTZ R5, R7, R5, R4 ;  /* 0x0000000507057223 */ /* 0x000fe20000010004 */
[----:B------:R-:W-:-:S02]  /*2810*/  FSEL R4, RZ, 1, P4 ;  /* 0x3f800000ff047808 */ /* 0x000fc40002000000 */
[----:B------:R-:W-:Y:S01]  /*2820*/  LOP3.LUT P6, RZ, R11, UR6, RZ, 0xc, !PT ;  /* 0x000000060bff7c12 */ /* 0x000fe2000f8c0cff */
[----:B------:R-:W-:Y:S01]  /*2830*/  FFMA.FTZ R6, R8, R6, R5 ;  /* 0x0000000608067223 */ /* 0x000fe20000010005 */
[----:B------:R-:W-:Y:S02]  /*2840*/  FSEL R5, RZ, 1, P5 ;  /* 0x3f800000ff057808 */ /* 0x000fe40002800000 */
[----:B------:R-:W-:Y:S01]  /*2850*/  SEL R214, RZ, 0x2, P0 ;  /* 0x00000002ffd67807 */ /* 0x000fe20000000000 */
[----:B------:R-:W-:Y:S01]  /*2860*/  FFMA.FTZ R9, R9, R4, R6 ;  /* 0x0000000409097223 */ /* 0x000fe20000010006 */
[----:B----4-:R-:W-:Y:S02]  /*2870*/  LOP3.LUT P0, RZ, R12, UR6, RZ, 0xc, !PT ;  /* 0x000000060cff7c12 */ /* 0x010fe4000f800cff */
[----:B------:R-:W-:Y:S01]  /*2880*/  FSEL R4, RZ, 1, P6 ;  /* 0x3f800000ff047808 */ /* 0x000fe20003000000 */
[----:B------:R-:W-:Y:S01]  /*2890*/  FFMA.FTZ R10, R10, R5, R9 ;  /* 0x000000050a0a7223 */ /* 0x000fe20000010009 */
        /* <DEDUP_REMOVED lines=11> */
[C---:B------:R-:W-:Y:S02]  /*2950*/  LOP3.LUT P3, RZ, R15.reuse, UR6, RZ, 0xc, !PT ;  /* 0x000000060fff7c12 */ /* 0x040fe4000f860cff */
[----:B------:R-:W-:Y:S01]  /*2960*/  SEL R182, RZ, 0x20, P4 ;  /* 0x00000020ffb67807 */ /* 0x000fe20002000000 */
[----:B------:R-:W-:Y:S01]  /*2970*/  FFMA.FTZ R14, R14, R5, R13 ;  /* 0x000000050e0e7223 */ /* 0x000fe2000001000d */
[----:B------:R-:W-:Y:S01]  /*2980*/  FSEL R8, RZ, 1, P3 ;  /* 0x3f800000ff087808 */ /* 0x000fe20001800000 */
[----:B------:R-:W3:Y:S01]  /*2990*/  LDL.128 R4, [R1+0xa0] ;  /* 0x0000a00001047983 */ /* 0x000ee20000100c00 */
[----:B-----5:R-:W-:Y:S02]  /*29a0*/  LOP3.LUT P4, RZ, R16, UR6, RZ, 0xc, !PT ;  /* 0x0000000610ff7c12 */ /* 0x020fe4000f880cff */
[----:B------:R-:W-:Y:S01]  /*29b0*/  SEL R212, RZ, 0x40, P5 ;  /* 0x00000040ffd47807 */ /* 0x000fe20002800000 */
[----:B------:R-:W-:Y:S01]  /*29c0*/  FFMA.FTZ R15, R15, R8, R14 ;  /* 0x000000080f0f7223 */ /* 0x000fe2000001000e */
[----:B------:R-:W-:-:S02]  /*29d0*/  FSEL R8, RZ, 1, P4 ;  /* 0x3f800000ff087808 */ /* 0x000fc40002000000 */
[C---:B------:R-:W-:Y:S02]  /*29e0*/  LOP3.LUT P5, RZ, R17.reuse, UR6, RZ, 0xc, !PT ;  /* 0x0000000611ff7c12 */ /* 0x040fe4000f8a0cff */
[----:B------:R-:W-:Y:S01]  /*29f0*/  SEL R226, RZ, 0x80, P6 ;  /* 0x00000080ffe27807 */ /* 0x000fe20003000000 */
[----:B------:R-:W-:Y:S01]  /*2a00*/  FFMA.FTZ R8, R16, R8, R15 ;  /* 0x0000000810087223 */ /* 0x000fe2000001000f */
[----:B------:R-:W-:Y:S02]  /*2a10*/  FSEL R9, RZ, 1, P5 ;  /* 0x3f800000ff097808 */ /* 0x000fe40002800000 */
[----:B------:R-:W-:Y:S02]  /*2a20*/  LOP3.LUT P6, RZ, R18, UR6, RZ, 0xc, !PT ;  /* 0x0000000612ff7c12 */ /* 0x000fe4000f8c0cff */
[----:B------:R-:W-:Y:S01]  /*2a30*/  SEL R218, RZ, 0x100, P0 ;  /* 0x00000100ffda7807 */ /* 0x000fe20000000000 */
[----:B------:R-:W-:Y:S01]  /*2a40*/  FFMA.FTZ R9, R17, R9, R8 ;  /* 0x0000000911097223 */ /* 0x000fe20000010008 */
[----:B------:R-:W-:-:S02]  /*2a50*/  FSEL R8, RZ, 1, P6 ;  /* 0x3f800000ff087808 */ /* 0x000fc40003000000 */
[----:B------:R-:W-:Y:S02]  /*2a60*/  LOP3.LUT P0, RZ, R19, UR6, RZ, 0xc, !PT ;  /* 0x0000000613ff7c12 */ /* 0x000fe4000f800cff */
[----:B------:R-:W-:Y:S01]  /*2a70*/  SEL R222, RZ, 0x200, P1 ;  /* 0x00000200ffde7807 */ /* 0x000fe20000800000 */
[----:B------:R-:W-:Y:S01]  /*2a80*/  FFMA.FTZ R8, R18, R8, R9 ;  /* 0x0000000812087223 */ /* 0x000fe20000010009 */
[----:B------:R-:W-:Y:S02]  /*2a90*/  FSEL R9, RZ, 1, P0 ;  /* 0x3f800000ff097808 */ /* 0x000fe40000000000 */
[----:B------:R-:W-:-:S03]  /*2aa0*/  LOP3.LUT P1, RZ, R20, UR6, RZ, 0xc, !PT ;  /* 0x0000000614ff7c12 */ /* 0x000fc6000f820cff */
[----:B------:R-:W-:Y:S01]  /*2ab0*/  FFMA.FTZ R9, R19, R9, R8 ;  /* 0x0000000913097223 */ /* 0x000fe20000010008 */
[----:B------:R-:W-:Y:S02]  /*2ac0*/  FSEL R8, RZ, 1, P1 ;  /* 0x3f800000ff087808 */ /* 0x000fe40000800000 */
[----:B------:R-:W-:Y:S02]  /*2ad0*/  SEL R19, RZ, 0x400, P2 ;  /* 0x00000400ff137807 */ /* 0x000fe40001000000 */
[----:B------:R-:W-:Y:S01]  /*2ae0*/  LOP3.LUT P2, RZ, R21, UR6, RZ, 0xc, !PT ;  /* 0x0000000615ff7c12 */ /* 0x000fe2000f840cff */
[----:B------:R-:W-:-:S03]  /*2af0*/  FFMA.FTZ R8, R20, R8, R9 ;  /* 0x0000000814087223 */ /* 0x000fc60000010009 */
[----:B------:R-:W-:Y:S02]  /*2b00*/  FSEL R9, RZ, 1, P2 ;  /* 0x3f800000ff097808 */ /* 0x000fe40001000000 */
[----:B------:R-:W-:-:S03]  /*2b10*/  SEL R228, RZ, 0x800, P3 ;  /* 0x00000800ffe47807 */ /* 0x000fc60001800000 */
[----:B------:R-:W-:Y:S01]  /*2b20*/  FFMA.FTZ R21, R21, R9, R8 ;  /* 0x0000000915157223 */ /* 0x000fe20000010008 */
[C---:B------:R-:W-:Y:S01]  /*2b30*/  LOP3.LUT P3, RZ, R22.reuse, UR6, RZ, 0xc, !PT ;  /* 0x0000000616ff7c12 */ /* 0x040fe2000f860cff */
[----:B------:R-:W4:Y:S01]  /*2b40*/  LDL.128 R8, [R1+0xb0] ;  /* 0x0000b00001087983 */ /* 0x000f220000100c00 */
[----:B------:R-:W-:Y:S02]  /*2b50*/  SEL R16, RZ, 0x1000, P4 ;  /* 0x00001000ff107807 */ /* 0x000fe40002000000 */
        /* <DEDUP_REMOVED lines=11> */
[----:B------:R-:W-:Y:S02]  /*2c10*/  SEL R24, RZ, 0x4000, P6 ;  /* 0x00004000ff187807 */ /* 0x000fe40003000000 */
[----:B------:R-:W-:-:S04]  /*2c20*/  LOP3.LUT P6, RZ, R25, UR6, RZ, 0xc, !PT ;  /* 0x0000000619ff7c12 */ /* 0x000fc8000f8c0cff */
[----:B------:R-:W-:-:S05]  /*2c30*/  FSEL R13, RZ, 1, P6 ;  /* 0x3f800000ff0d7808 */ /* 0x000fca0003000000 */
[----:B------:R-:W-:Y:S02]  /*2c40*/  FFMA.FTZ R25, R25, R13, R12 ;  /* 0x0000000d19197223 */ /* 0x000fe4000001000c */
[----:B------:R-:W5:Y:S01]  /*2c50*/  LDL.128 R12, [R1+0xc0] ;  /* 0x0000c000010c7983 */ /* 0x000f620000100c00 */
[----:B------:R-:W-:Y:S02]  /*2c60*/  FSEL R21, RZ, 1, P0 ;  /* 0x3f800000ff157808 */ /* 0x000fe40000000000 */
[----:B------:R-:W-:Y:S02]  /*2c70*/  SEL R246, RZ, 0x40000, P3 ;  /* 0x00040000fff67807 */ /* 0x000fe40001800000 */
[----:B------:R-:W-:Y:S01]  /*2c80*/  LOP3.LUT P3, RZ, R29, UR6, RZ, 0xc, !PT ;  /* 0x000000061dff7c12 */ /* 0x000fe2000f860cff */
[----:B------:R-:W-:Y:S01]  /*2c90*/  FFMA.FTZ R20, R26, R21, R25 ;  /* 0x000000151a147223 */ /* 0x000fe20000010019 */
[----:B------:R-:W-:Y:S02]  /*2ca0*/  SEL R26, RZ, 0x10000, P1 ;  /* 0x00010000ff1a7807 */ /* 0x000fe40000800000 */
[----:B------:R-:W-:-:S02]  /*2cb0*/  LOP3.LUT P1, RZ, R27, UR6, RZ, 0xc, !PT ;  /* 0x000000061bff7c12 */ /* 0x000fc4000f820cff */
[----:B------:R-:W-:Y:S02]  /*2cc0*/  SEL R25, RZ, 0x20000, P2 ;  /* 0x00020000ff197807 */ /* 0x000fe40001000000 */
[----:B------:R-:W-:Y:S02]  /*2cd0*/  FSEL R21, RZ, 1, P1 ;  /* 0x3f800000ff157808 */ /* 0x000fe40000800000 */
[----:B------:R-:W-:Y:S02]  /*2ce0*/  LOP3.LUT P2, RZ, R28, UR6, RZ, 0xc, !PT ;  /* 0x000000061cff7c12 */ /* 0x000fe4000f840cff */
[----:B------:R-:W-:Y:S01]  /*2cf0*/  SEL R251, RZ, 0x100000, P5 ;  /* 0x00100000fffb7807 */ /* 0x000fe20002800000 */
[----:B------:R-:W-:Y:S01]  /*2d00*/  FFMA.FTZ R21, R27, R21, R20 ;  /* 0x000000151b157223 */ /* 0x000fe20000010014 */
[----:B------:R-:W-:Y:S02]  /*2d10*/  FSEL R20, RZ, 1, P2 ;  /* 0x3f800000ff147808 */ /* 0x000fe40001000000 */
[----:B------:R-:W-:-:S02]  /*2d20*/  SEL R27, RZ, 0x80000, P4 ;  /* 0x00080000ff1b7807 */ /* 0x000fc40002000000 */
[----:B------:R-:W-:Y:S01]  /*2d30*/  LOP3.LUT P4, RZ, R30, UR6, RZ, 0xc, !PT ;  /* 0x000000061eff7c12 */ /* 0x000fe2000f880cff */
[----:B------:R-:W-:Y:S01]  /*2d40*/  FFMA.FTZ R20, R28, R20, R21 ;  /* 0x000000141c147223 */ /* 0x000fe20000010015 */
[----:B------:R-:W-:Y:S02]  /*2d50*/  FSEL R21, RZ, 1, P3 ;  /* 0x3f800000ff157808 */ /* 0x000fe40001800000 */
[----:B------:R-:W-:Y:S02]  /*2d60*/  LOP3.LUT P5, RZ, R31, UR6, RZ, 0xc, !PT ;  /* 0x000000061fff7c12 */ /* 0x000fe4000f8a0cff */
[----:B------:R-:W-:Y:S01]  /*2d70*/  SEL R249, RZ, 0x200000, P6 ;  /* 0x00200000fff97807 */ /* 0x000fe20003000000 */
[----:B------:R-:W-:Y:S01]  /*2d80*/  FFMA.FTZ R21, R29, R21, R20 ;  /* 0x000000151d157223 */ /* 0x000fe20000010014 */
[----:B------:R-:W-:Y:S02]  /*2d90*/  FSEL R20, RZ, 1, P4 ;  /* 0x3f800000ff147808 */ /* 0x000fe40002000000 */
[----:B------:R-:W-:-:S02]  /*2da0*/  LOP3.LUT P6, RZ, R32, UR6, RZ, 0xc, !PT ;  /* 0x0000000620ff7c12 */ /* 0x000fc4000f8c0cff */
[----:B------:R-:W-:Y:S01]  /*2db0*/  SEL R232, RZ, 0x400000, P0 ;  /* 0x00400000ffe87807 */ /* 0x000fe20000000000 */
        /* <DEDUP_REMOVED lines=13> */
[----:B------:R-:W-:Y:S01]  /*2e90*/  FSEL R20, RZ, 1, P1 ;  /* 0x3f800000ff147808 */ /* 0x000fe20000800000 */
[----:B------:R-:W-:Y:S01]  /*2ea0*/  IMAD.MOV.U32 R33, RZ, RZ, R232 ;  /* 0x000000ffff217224 */ /* 0x000fe200078e00e8 */
        /* <DEDUP_REMOVED lines=11> */
[----:B------:R-:W-:Y:S02]  /*2f60*/  SEL R36, RZ, 0x4000000, P4 ;  /* 0x04000000ff247807 */ /* 0x000fe40002000000 */
[----:B------:R-:W-:Y:S02]  /*2f70*/  LOP3.LUT P4, RZ, R37, UR6, RZ, 0xc, !PT ;  /* 0x0000000625ff7c12 */ /* 0x000fe4000f880cff */
[----:B------:R-:W-:Y:S02]  /*2f80*/  SEL R238, RZ, 0x40000000, P1 ;  /* 0x40000000ffee7807 */ /* 0x000fe40000800000 */
[----:B------:R-:W-:Y:S02]  /*2f90*/  FSEL R21, RZ, 1, P4 ;  /* 0x3f800000ff157808 */ /* 0x000fe40002000000 */
[----:B------:R-:W-:-:S02]  /*2fa0*/  SEL R247, RZ, 0x2, P4 ;  /* 0x00000002fff77807 */ /* 0x000fc40002000000 */
[----:B------:R-:W-:Y:S01]  /*2fb0*/  SEL R244, RZ, 0x4, P5 ;  /* 0x00000004fff47807 */ /* 0x000fe20002800000 */
[----:B------:R-:W-:Y:S01]  /*2fc0*/  FFMA.FTZ R21, R37, R21, R20 ;  /* 0x0000001525157223 */ /* 0x000fe20000010014 */
[----:B------:R-:W-:Y:S02]  /*2fd0*/  FSEL R20, RZ, 1, P5 ;  /* 0x3f800000ff147808 */ /* 0x000fe40002800000 */
[----:B------:R-:W-:-:S03]  /*2fe0*/  SEL R245, RZ, 0x8, P6 ;  /* 0x00000008fff57807 */ /* 0x000fc60003000000 */
[----:B------:R-:W-:Y:S01]  /*2ff0*/  FFMA.FTZ R20, R38, R20, R21 ;  /* 0x0000001426147223 */ /* 0x000fe20000010015 */
[----:B------:R-:W-:-:S05]  /*3000*/  FSEL R21, RZ, 1, P6 ;  /* 0x3f800000ff157808 */ /* 0x000fca0003000000 */
[----:B------:R-:W-:Y:S01]  /*3010*/  FFMA.FTZ R21, R39, R21, R20 ;  /* 0x0000001527157223 */ /* 0x000fe20000010014 */
[C---:B--2---:R-:W-:Y:S02]  /*3020*/  LOP3.LUT P0, RZ, R40.reuse, UR6, RZ, 0xc, !PT ;  /* 0x0000000628ff7c12 */ /* 0x044fe4000f800cff */
[----:B------:R-:W-:Y:S02]  /*3030*/  LOP3.LUT P1, RZ, R41, UR6, RZ, 0xc, !PT ;  /* 0x0000000629ff7c12 */ /* 0x000fe4000f820cff */
[----:B------:R-:W-:Y:S02]  /*3040*/  FSEL R20, RZ, 1, P0 ;  /* 0x3f800000ff147808 */ /* 0x000fe40000000000 */
[----:B------:R-:W-:Y:S02]  /*3050*/  SEL R234, RZ, 0x10, P0 ;  /* 0x00000010ffea7807 */ /* 0x000fe40000000000 */
[----:B------:R-:W-:Y:S01]  /*3060*/  SEL R236, RZ, 0x20, P1 ;  /* 0x00000020ffec7807 */ /* 0x000fe20000800000 */
[----:B------:R-:W-:Y:S01]  /*3070*/  FFMA.FTZ R20, R40, R20, R21 ;  /* 0x0000001428147223 */ /* 0x000fe20000010015 */
[----:B------:R-:W-:-:S02]  /*3080*/  FSEL R21, RZ, 1, P1 ;  /* 0x3f800000ff157808 */ /* 0x000fc40000800000 */
[----:B------:R-:W-:Y:S02]  /*3090*/  SEL R40, RZ, 0x80000000, P2 ;  /* 0x80000000ff287807 */ /* 0x000fe40001000000 */
[----:B------:R-:W-:Y:S01]  /*30a0*/  LOP3.LUT P2, RZ, R42, UR6, RZ, 0xc, !PT ;  /* 0x000000062aff7c12 */ /* 0x000fe2000f840cff */
[----:B------:R-:W-:-:S03]  /*30b0*/  FFMA.FTZ R21, R41, R21, R20 ;  /* 0x0000001529157223 */ /* 0x000fc60000010014 */
[----:B------:R-:W-:-:S05]  /*30c0*/  FSEL R20, RZ, 1, P2 ;  /* 0x3f800000ff147808 */ /* 0x000fca0001000000 */
[----:B------:R-:W-:Y:S01]  /*30d0*/  FFMA.FTZ R20, R42, R20, R21 ;  /* 0x000000142a147223 */ /* 0x000fe20000010015 */
[----:B------:R-:W-:Y:S02]  /*30e0*/  SEL R42, RZ, 0x1, P3 ;  /* 0x00000001ff2a7807 */ /* 0x000fe40001800000 */
[----:B------:R-:W-:-:S04]  /*30f0*/  LOP3.LUT P3, RZ, R43, UR6, RZ, 0xc, !PT ;  /* 0x000000062bff7c12 */ /* 0x000fc8000f860cff */
[----:B------:R-:W-:-:S05]  /*3100*/  FSEL R21, RZ, 1, P3 ;  /* 0x3f800000ff157808 */ /* 0x000fca0001800000 */
[----:B------:R-:W-:Y:S01]  /*3110*/  FFMA.FTZ R21, R43, R21, R20 ;  /* 0x000000152b157223 */ /* 0x000fe20000010014 */
[----:B---3--:R-:W-:Y:S02]  /*3120*/  LOP3.LUT P4, RZ, R4, UR6, RZ, 0xc, !PT ;  /* 0x0000000604ff7c12 */ /* 0x008fe4000f880cff */
[----:B------:R-:W-:Y:S02]  /*3130*/  LOP3.LUT P5, RZ, R5, UR6, RZ, 0xc, !PT ;  /* 0x0000000605ff7c12 */ /* 0x000fe4000f8a0cff */
[----:B------:R-:W-:Y:S02]  /*3140*/  FSEL R20, RZ, 1, P4 ;  /* 0x3f800000ff147808 */ /* 0x000fe40002000000 */
[----:B------:R-:W-:Y:S02]  /*3150*/  LOP3.LUT P6, RZ, R6, UR6, RZ, 0xc, !PT ;  /* 0x0000000606ff7c12 */ /* 0x000fe4000f8c0cff */
[----:B------:R-:W-:Y:S01]  /*3160*/  LOP3.LUT P0, RZ, R7, UR6, RZ, 0xc, !PT ;  /* 0x0000000607ff7c12 */ /* 0x000fe2000f800cff */
[----:B------:R-:W-:Y:S01]  /*3170*/  FFMA.FTZ R20, R4, R20, R21 ;  /* 0x0000001404147223 */ /* 0x000fe20000010015 */
[----:B------:R-:W-:-:S05]  /*3180*/  FSEL R4, RZ, 1, P5 ;  /* 0x3f800000ff047808 */ /* 0x000fca0002800000 */
[----:B------:R-:W-:Y:S01]  /*3190*/  FFMA.FTZ R5, R5, R4, R20 ;  /* 0x0000000405057223 */ /* 0x000fe20000010014 */
[----:B------:R-:W-:-:S05]  /*31a0*/  FSEL R4, RZ, 1, P6 ;  /* 0x3f800000ff047808 */ /* 0x000fca0003000000 */
[----:B------:R-:W-:Y:S01]  /*31b0*/  FFMA.FTZ R4, R6, R4, R5 ;  /* 0x0000000406047223 */ /* 0x000fe20000010005 */
[----:B------:R-:W-:Y:S02]  /*31c0*/  FSEL R5, RZ, 1, P0 ;  /* 0x3f800000ff057808 */ /* 0x000fe40000000000 */
[----:B------:R-:W-:-:S03]  /*31d0*/  SEL R43, RZ, 0x40, P2 ;  /* 0x00000040ff2b7807 */ /* 0x000fc60001000000 */
[----:B------:R-:W-:Y:S01]  /*31e0*/  FFMA.FTZ R5, R7, R5, R4 ;  /* 0x0000000507057223 */ /* 0x000fe20000010004 */
[----:B----4-:R-:W-:Y:S02]  /*31f0*/  LOP3.LUT P1, RZ, R8, UR6, RZ, 0xc, !PT ;  /* 0x0000000608ff7c12 */ /* 0x010fe4000f820cff */
[----:B------:R-:W-:Y:S02]  /*3200*/  LOP3.LUT P2, RZ, R9, UR6, RZ, 0xc, !PT ;  /* 0x0000000609ff7c12 */ /* 0x000fe4000f840cff */
[----:B------:R-:W-:-:S05]  /*3210*/  FSEL R4, RZ, 1, P1 ;  /* 0x3f800000ff047808 */ /* 0x000fca0000800000 */
[----:B------:R-:W-:Y:S01]  /*3220*/  FFMA.FTZ R20, R8, R4, R5 ;  /* 0x0000000408147223 */ /* 0x000fe20000010005 */
[----:B------:R-:W-:Y:S01]  /*3230*/  FSEL R8, RZ, 1, P2 ;  /* 0x3f800000ff087808 */ /* 0x000fe20001000000 */
[----:B------:R-:W2:Y:S01]  /*3240*/  LDL.128 R4, [R1+0xd0] ;  /* 0x0000d00001047983 */ /* 0x000ea20000100c00 */
[----:B------:R-:W-:Y:S02]  /*3250*/  SEL R232, RZ, 0x80, P3 ;  /* 0x00000080ffe87807 */ /* 0x000fe40001800000 */
[----:B------:R-:W-:Y:S01]  /*3260*/  LOP3.LUT P3, RZ, R10, UR6, RZ, 0xc, !PT ;  /* 0x000000060aff7c12 */ /* 0x000fe2000f860cff */
[----:B------:R-:W-:Y:S02]  /*3270*/  FFMA.FTZ R21, R9, R8, R20 ;  /* 0x0000000809157223 */ /* 0x000fe40000010014 */
[----:B------:R-:W3:Y:S01]  /*3280*/  LDL R9, [R1+0x180] ;  /* 0x0001800001097983 */ /* 0x000ee20000100800 */
[----:B------:R-:W-:Y:S02]  /*3290*/  FSEL R8, RZ, 1, P3 ;  /* 0x3f800000ff087808 */ /* 0x000fe40001800000 */
[----:B------:R-:W-:-:S02]  /*32a0*/  SEL R30, RZ, 0x100, P4 ;  /* 0x00000100ff1e7807 */ /* 0x000fc40002000000 */
[C---:B------:R-:W-:Y:S01]  /*32b0*/  LOP3.LUT P4, RZ, R11.reuse, UR6, RZ, 0xc, !PT ;  /* 0x000000060bff7c12 */ /* 0x040fe2000f880cff */
[----:B------:R-:W-:Y:S01]  /*32c0*/  FFMA.FTZ R8, R10, R8, R21 ;  /* 0x000000080a087223 */ /* 0x000fe20000010015 */
[----:B------:R-:W-:Y:S02]  /*32d0*/  SEL R31, RZ, 0x200, P5 ;  /* 0x00000200ff1f7807 */ /* 0x000fe40002800000 */
[----:B------:R-:W-:Y:S02]  /*32e0*/  FSEL R10, RZ, 1, P4 ;  /* 0x3f800000ff0a7808 */ /* 0x000fe40002000000 */
[----:B------:R-:W-:Y:S02]  /*32f0*/  SEL R34, RZ, 0x400, P6 ;  /* 0x00000400ff227807 */ /* 0x000fe40003000000 */
[----:B------:R-:W-:Y:S01]  /*3300*/  SEL R35, RZ, 0x800, P0 ;  /* 0x00000800ff237807 */ /* 0x000fe20000000000 */
[----:B------:R-:W-:Y:S01]  /*3310*/  FFMA.FTZ R11, R11, R10, R8 ;  /* 0x0000000a0b0b7223 */ /* 0x000fe20000010008 */
[----:B-----5:R-:W-:-:S02]  /*3320*/  LOP3.LUT P5, RZ, R12, UR6, RZ, 0xc, !PT ;  /* 0x000000060cff7c12 */ /* 0x020fc4000f8a0cff */
[----:B------:R-:W-:Y:S02]  /*3330*/  LOP3.LUT P6, RZ, R13, UR6, RZ, 0xc, !PT ;  /* 0x000000060dff7c12 */ /* 0x000fe4000f8c0cff */
[----:B------:R-:W-:Y:S02]  /*3340*/  FSEL R8, RZ, 1, P5 ;  /* 0x3f800000ff087808 */ /* 0x000fe40002800000 */
[----:B------:R-:W-:Y:S02]  /*3350*/  FSEL R10, RZ, 1, P6 ;  /* 0x3f800000ff0a7808 */ /* 0x000fe40003000000 */
[----:B------:R-:W-:Y:S01]  /*3360*/  LOP3.LUT P0, RZ, R14, UR6, RZ, 0xc, !PT ;  /* 0x000000060eff7c12 */ /* 0x000fe2000f800cff */
[----:B------:R-:W-:Y:S01]  /*3370*/  FFMA.FTZ R8, R12, R8, R11 ;  /* 0x000000080c087223 */ /* 0x000fe2000001000b */
[----:B------:R-:W-:Y:S01]  /*3380*/  IMAD.MOV.U32 R11, RZ, RZ, R28 ;  /* 0x000000ffff0b7224 */ /* 0x000fe200078e001c */
[----:B------:R-:W-:Y:S01]  /*3390*/  SEL R28, RZ, 0x1000, P1 ;  /* 0x00001000ff1c7807 */ /* 0x000fe20000800000 */
[----:B------:R-:W-:-:S02]  /*33a0*/  IMAD.MOV.U32 R12, RZ, RZ, R23 ;  /* 0x000000ffff0c7224 */ /* 0x000fc400078e0017 */
[----:B------:R-:W-:Y:S01]  /*33b0*/  FFMA.FTZ R13, R13, R10, R8 ;  /* 0x0000000a0d0d7223 */ /* 0x000fe20000010008 */
[----:B------:R-:W-:Y:S02]  /*33c0*/  FSEL R8, RZ, 1, P0 ;  /* 0x3f800000ff087808 */ /* 0x000fe40000000000 */
[----:B------:R-:W-:-:S03]  /*33d0*/  LOP3.LUT P1, RZ, R15, UR6, RZ, 0xc, !PT ;  /* 0x000000060fff7c12 */ /* 0x000fc6000f820cff */
[----:B------:R-:W-:Y:S01]  /*33e0*/  FFMA.FTZ R14, R14, R8, R13 ;  /* 0x000000080e0e7223 */ /* 0x000fe2000001000d */
[----:B------:R-:W-:Y:S01]  /*33f0*/  FSEL R10, RZ, 1, P1 ;  /* 0x3f800000ff0a7808 */ /* 0x000fe20000800000 */
[----:B------:R-:W4:Y:S04]  /*3400*/  LDL R8, [R1+0x184] ;  /* 0x0001840001087983 */ /* 0x000f280000100800 */
[----:B------:R-:W-:Y:S01]  /*3410*/  FFMA.FTZ R15, R15, R10, R14 ;  /* 0x0000000a0f0f7223 */ /* 0x000fe2000001000e */
[----:B------:R-:W-:Y:S02]  /*3420*/  IMAD.MOV.U32 R14, RZ, RZ, R22 ;  /* 0x000000ffff0e7224 */ /* 0x000fe400078e0016 */
[----:B------:R-:W5:Y:S01]  /*3430*/  LDL.128 R20, [R1+0xe0] ;  /* 0x0000e00001147983 */ /* 0x000f620000100c00 */
[----:B------:R-:W-:Y:S01]  /*3440*/  SEL R29, RZ, 0x2000, P2 ;  /* 0x00002000ff1d7807 */ /* 0x000fe20001000000 */
[----:B------:R-:W-:Y:S01]  /*3450*/  IMAD.MOV.U32 R13, RZ, RZ, R33 ;  /* 0x000000ffff0d7224 */ /* 0x000fe200078e0021 */
[----:B------:R-:W-:-:S02]  /*3460*/  SEL R32, RZ, 0x4000, P3 ;  /* 0x00004000ff207807 */ /* 0x000fc40001800000 */
[----:B------:R-:W-:Y:S02]  /*3470*/  SEL R33, RZ, 0x8000, P4 ;  /* 0x00008000ff217807 */ /* 0x000fe40002000000 */
[----:B------:R-:W-:Y:S02]  /*3480*/  SEL R41, RZ, 0x10000, P5 ;  /* 0x00010000ff297807 */ /* 0x000fe40002800000 */
[----:B--2---:R-:W-:Y:S02]  /*3490*/  LOP3.LUT P2, RZ, R4, UR6, RZ, 0xc, !PT ;  /* 0x0000000604ff7c12 */ /* 0x004fe4000f840cff */
[----:B------:R-:W-:Y:S02]  /*34a0*/  LOP3.LUT P3, RZ, R5, UR6, RZ, 0xc, !PT ;  /* 0x0000000605ff7c12 */ /* 0x000fe4000f860cff */
[----:B------:R-:W-:Y:S02]  /*34b0*/  FSEL R10, RZ, 1, P2 ;  /* 0x3f800000ff0a7808 */ /* 0x000fe40001000000 */
[----:B---3--:R-:W-:Y:S01]  /*34c0*/  LOP3.LUT R9, R214, R230, R9, 0xfe, !PT ;  /* 0x000000e6d6097212 */ /* 0x008fe200078efe09 */
[----:B------:R-:W-:Y:S01]  /*34d0*/  IMAD.MOV.U32 R230, RZ, RZ, R36 ;  /* 0x000000ffffe67224 */ /* 0x000fe200078e0024 */
[----:B------:R-:W-:Y:S01]  /*34e0*/  LOP3.LUT P4, RZ, R6, UR6, RZ, 0xc, !PT ;  /* 0x0000000606ff7c12 */ /* 0x000fe2000f880cff */
[----:B------:R-:W2:Y:S01]  /*34f0*/  LDL.128 R36, [R1+0xf0] ;  /* 0x0000f00001247983 */ /* 0x000ea20000100c00 */
[----:B------:R-:W-:Y:S01]  /*3500*/  FFMA.FTZ R10, R4, R10, R15 ;  /* 0x0000000a040a7223 */ /* 0x000fe2000001000f */
[----:B------:R-:W-:-:S05]  /*3510*/  FSEL R4, RZ, 1, P3 ;  /* 0x3f800000ff047808 */ /* 0x000fca0001800000 */
[----:B------:R-:W-:Y:S01]  /*3520*/  FFMA.FTZ R5, R5, R4, R10 ;  /* 0x0000000405057223 */ /* 0x000fe2000001000a */
[----:B------:R-:W-:Y:S02]  /*3530*/  FSEL R4, RZ, 1, P4 ;  /* 0x3f800000ff047808 */ /* 0x000fe40002000000 */
[----:B------:R-:W-:-:S03]  /*3540*/  LOP3.LUT P5, RZ, R7, UR6, RZ, 0xc, !PT ;  /* 0x0000000607ff7c12 */ /* 0x000fc6000f8a0cff */
[----:B------:R-:W-:Y:S01]  /*3550*/  FFMA.FTZ R6, R6, R4, R5 ;  /* 0x0000000406067223 */ /* 0x000fe20000010005 */
[----:B------:R-:W-:Y:S02]  /*3560*/  LOP3.LUT R5, R224, R220, R9, 0xfe, !PT ;  /* 0x000000dce0057212 */ /* 0x000fe400078efe09 */
[----:B------:R-:W-:Y:S02]  /*3570*/  FSEL R9, RZ, 1, P5 ;  /* 0x3f800000ff097808 */ /* 0x000fe40002800000 */
[----:B------:R-:W-:Y:S02]  /*3580*/  LOP3.LUT R5, R182, R216, R5, 0xfe, !PT ;  /* 0x000000d8b6057212 */ /* 0x000fe400078efe05 */
[----:B------:R-:W3:Y:S01]  /*3590*/  LDL R182, [R1+0x188] ;  /* 0x0001880001b67983 */ /* 0x000ee20000100800 */
[----:B------:R-:W-:Y:S01]  /*35a0*/  FFMA.FTZ R9, R7, R9, R6 ;  /* 0x0000000907097223 */ /* 0x000fe20000010006 */
[----:B------:R-:W-:Y:S02]  /*35b0*/  LOP3.LUT R212, R226, R212, R5, 0xfe, !PT ;  /* 0x000000d4e2d47212 */ /* 0x000fe400078efe05 */
[----:B------:R-:W3:Y:S01]  /*35c0*/  LDL.128 R4, [R1+0x100] ;  /* 0x0001000001047983 */ /* 0x000ee20000100c00 */
[----:B----4-:R-:W-:-:S02]  /*35d0*/  LOP3.LUT R8, R247, R42, R8, 0xfe, !PT ;  /* 0x0000002af7087212 */ /* 0x010fc400078efe08 */
[----:B------:R-:W-:Y:S02]  /*35e0*/  SEL R42, RZ, 0x20000, P6 ;  /* 0x00020000ff2a7807 */ /* 0x000fe40003000000 */
[----:B-----5:R-:W-:-:S04]  /*35f0*/  LOP3.LUT P6, RZ, R20, UR6, RZ, 0xc, !PT ;  /* 0x0000000614ff7c12 */ /* 0x020fc8000f8c0cff */
[----:B------:R-:W-:Y:S02]  /*3600*/  FSEL R10, RZ, 1, P6 ;  /* 0x3f800000ff0a7808 */ /* 0x000fe40003000000 */
[----:B------:R-:W-:Y:S01]  /*3610*/  LOP3.LUT R245, R245, R244, R8, 0xfe, !PT ;  /* 0x000000f4f5f57212 */ /* 0x000fe200078efe08 */
[----:B------:R-:W-:Y:S02]  /*3620*/  IMAD.MOV.U32 R244, RZ, RZ, R11 ;  /* 0x000000fffff47224 */ /* 0x000fe400078e000b */
[----:B------:R-:W-:Y:S02]  /*3630*/  FFMA.FTZ R20, R20, R10, R9 ;  /* 0x0000000a14147223 */ /* 0x000fe40000010009 */
[----:B------:R-:W4:Y:S01]  /*3640*/  LDL.128 R8, [R1+0x110] ;  /* 0x0001100001087983 */ /* 0x000f220000100c00 */
[----:B------:R-:W-:Y:S02]  /*3650*/  LOP3.LUT R218, R222, R218, R212, 0xfe, !PT ;  /* 0x000000dadeda7212 */ /* 0x000fe400078efed4 */
[----:B------:R-:W-:-:S02]  /*3660*/  SEL R214, RZ, 0x40000, P0 ;  /* 0x00040000ffd67807 */ /* 0x000fc40000000000 */
[C---:B------:R-:W-:Y:S02]  /*3670*/  LOP3.LUT P0, RZ, R21.reuse, UR6, RZ, 0xc, !PT ;  /* 0x0000000615ff7c12 */ /* 0x040fe4000f800cff */
[----:B------:R-:W-:Y:S01]  /*3680*/  LOP3.LUT R19, R228, R19, R218, 0xfe, !PT ;  /* 0x00000013e4137212 */ /* 0x000fe200078efeda */
[----:B------:R-:W-:Y:S01]  /*3690*/  IMAD.MOV.U32 R228, RZ, RZ, R12 ;  /* 0x000000ffffe47224 */ /* 0x000fe200078e000c */
[----:B------:R-:W-:Y:S01]  /*36a0*/  FSEL R12, RZ, 1, P0 ;  /* 0x3f800000ff0c7808 */ /* 0x000fe20000000000 */
[----:B------:R-:W-:Y:S01]  /*36b0*/  IMAD.MOV.U32 R247, RZ, RZ, R14 ;  /* 0x000000fffff77224 */ /* 0x000fe200078e000e */
[----:B------:R-:W-:Y:S01]  /*36c0*/  LOP3.LUT R234, R236, R234, R245, 0xfe, !PT ;  /* 0x000000eaecea7212 */ /* 0x000fe200078efef5 */
[----:B------:R-:W-:Y:S02]  /*36d0*/  IMAD.MOV.U32 R245, RZ, RZ, R13 ;  /* 0x000000fffff57224 */ /* 0x000fe400078e000d */
[----:B------:R-:W-:Y:S02]  /*36e0*/  FFMA.FTZ R21, R21, R12, R20 ;  /* 0x0000000c15157223 */ /* 0x000fe40000010014 */
[----:B------:R-:W5:Y:S01]  /*36f0*/  LDL.128 R12, [R1+0x120] ;  /* 0x00012000010c7983 */ /* 0x000f620000100c00 */
[----:B------:R-:W-:-:S02]  /*3700*/  LOP3.LUT R17, R17, R16, R19, 0xfe, !PT ;  /* 0x0000001011117212 */ /* 0x000fc400078efe13 */
[----:B------:R-:W-:Y:S02]  /*3710*/  SEL R216, RZ, 0x80000, P1 ;  /* 0x00080000ffd87807 */ /* 0x000fe40000800000 */
[----:B------:R-:W-:Y:S02]  /*3720*/  LOP3.LUT R218, R18, R24, R17, 0xfe, !PT ;  /* 0x0000001812da7212 */ /* 0x000fe400078efe11 */
[----:B------:R-:W5:Y:S01]  /*3730*/  LDL.128 R16, [R1+0x130] ;  /* 0x0001300001107983 */ /* 0x000f620000100c00 */
[----:B------:R-:W-:Y:S02]  /*3740*/  LOP3.LUT P1, RZ, R22, UR6, RZ, 0xc, !PT ;  /* 0x0000000616ff7c12 */ /* 0x000fe4000f820cff */
[----:B------:R-:W-:Y:S02]  /*3750*/  SEL R220, RZ, 0x100000, P2 ;  /* 0x00100000ffdc7807 */ /* 0x000fe40001000000 */
[----:B------:R-:W-:Y:S02]  /*3760*/  FSEL R222, RZ, 1, P1 ;  /* 0x3f800000ffde7808 */ /* 0x000fe40000800000 */
[----:B------:R-:W-:-:S03]  /*3770*/  LOP3.LUT P2, RZ, R23, UR6, RZ, 0xc, !PT ;  /* 0x0000000617ff7c12 */ /* 0x000fc6000f840cff */
[----:B------:R-:W-:Y:S01]  /*3780*/  FFMA.FTZ R222, R22, R222, R21 ;  /* 0x000000de16de7223 */ /* 0x000fe20000010015 */
[----:B------:R-:W-:-:S05]  /*3790*/  FSEL R20, RZ, 1, P2 ;  /* 0x3f800000ff147808 */ /* 0x000fca0001000000 */
[----:B------:R-:W-:Y:S02]  /*37a0*/  FFMA.FTZ R222, R23, R20, R222 ;  /* 0x0000001417de7223 */ /* 0x000fe400000100de */
[----:B------:R-:W5:Y:S01]  /*37b0*/  LDL.128 R20, [R1+0x140] ;  /* 0x0001400001147983 */ /* 0x000f620000100c00 */
[----:B------:R-:W-:-:S04]  /*37c0*/  LOP3.LUT R25, R25, R26, R218, 0xfe, !PT ;  /* 0x0000001a19197212 */ /* 0x000fc800078efeda */
[----:B------:R-:W-:Y:S02]  /*37d0*/  LOP3.LUT R246, R27, R246, R25, 0xfe, !PT ;  /* 0x000000f61bf67212 */ /* 0x000fe400078efe19 */
[----:B------:R-:W5:Y:S01]  /*37e0*/  LDL.128 R24, [R1+0x150] ;  /* 0x0001500001187983 */ /* 0x000f620000100c00 */
[----:B------:R-:W-:-:S04]  /*37f0*/  LOP3.LUT R43, R232, R43, R234, 0xfe, !PT ;  /* 0x0000002be82b7212 */ /* 0x000fc800078efeea */
[----:B------:R-:W-:-:S04]  /*3800*/  LOP3.LUT R30, R31, R30, R43, 0xfe, !PT ;  /* 0x0000001e1f1e7212 */ /* 0x000fc800078efe2b */
[----:B------:R-:W-:-:S04]  /*3810*/  LOP3.LUT R30, R35, R34, R30, 0xfe, !PT ;  /* 0x00000022231e7212 */ /* 0x000fc800078efe1e */
[----:B------:R-:W-:Y:S02]  /*3820*/  LOP3.LUT R226, R29, R28, R30, 0xfe, !PT ;  /* 0x0000001c1de27212 */ /* 0x000fe400078efe1e */
[----:B------:R-:W5:Y:S02]  /*3830*/  LDL.128 R28, [R1+0x160] ;  /* 0x00016000011c7983 */ /* 0x000f640000100c00 */
[----:B------:R-:W-:Y:S02]  /*3840*/  LOP3.LUT R226, R33, R32, R226, 0xfe, !PT ;  /* 0x0000002021e27212 */ /* 0x000fe400078efee2 */
[----:B------:R-:W5:Y:S01]  /*3850*/  LDL.128 R32, [R1+0x170] ;  /* 0x0001700001207983 */ /* 0x000f620000100c00 */
[----:B------:R-:W-:Y:S02]  /*3860*/  LOP3.LUT R224, R249, R251, R246, 0xfe, !PT ;  /* 0x000000fbf9e07212 */ /* 0x000fe400078efef6 */
[----:B------:R-:W-:Y:S02]  /*3870*/  LOP3.LUT R41, R42, R41, R226, 0xfe, !PT ;  /* 0x000000292a297212 */ /* 0x000fe400078efee2 */
[----:B------:R-:W-:-:S02]  /*3880*/  LOP3.LUT R224, R244, R245, R224, 0xfe, !PT ;  /* 0x000000f5f4e07212 */ /* 0x000fc400078efee0 */
[----:B------:R-:W-:Y:S02]  /*3890*/  SEL R42, RZ, 0x200000, P3 ;  /* 0x00200000ff2a7807 */ /* 0x000fe40001800000 */
[----:B------:R-:W-:Y:S02]  /*38a0*/  LOP3.LUT R245, R247, R228, R224, 0xfe, !PT ;  /* 0x000000e4f7f57212 */ /* 0x000fe400078efee0 */
[----:B------:R-:W-:Y:S02]  /*38b0*/  LOP3.LUT R41, R216, R214, R41, 0xfe, !PT ;  /* 0x000000d6d8297212 */ /* 0x000fe400078efe29 */
[----:B------:R-:W-:-:S04]  /*38c0*/  LOP3.LUT R245, R252, R230, R245, 0xfe, !PT ;  /* 0x000000e6fcf57212 */ /* 0x000fc800078efef5 */
[----:B------:R-:W-:Y:S01]  /*38d0*/  LOP3.LUT R245, R248, R250, R245, 0xfe, !PT ;  /* 0x000000faf8f57212 */ /* 0x000fe200078efef5 */
[----:B------:R-:W-:Y:S03]  /*38e0*/  STL [R1+0x180], R212 ;  /* 0x000180d401007387 */ /* 0x000fe60000100800 */
[----:B------:R-:W-:Y:S01]  /*38f0*/  LOP3.LUT R40, R40, R238, R245, 0xfe, !PT ;  /* 0x000000ee28287212 */ /* 0x000fe200078efef5 */
[----:B------:R-:W-:Y:S04]  /*3900*/  STL [R1+0x180], R218 ;  /* 0x000180da01007387 */ /* 0x000fe80000100800 */
[----:B------:R-:W-:Y:S04]  /*3910*/  STL [R1+0x180], R224 ;  /* 0x000180e001007387 */ /* 0x000fe80000100800 */
[----:B------:R0:W-:Y:S04]  /*3920*/  STL [R1+0x180], R40 ;  /* 0x0001802801007387 */ /* 0x0001e80000100800 */
[----:B-1----:R1:W-:Y:S01]  /*3930*/  STL [R1+0x184], R43 ;  /* 0x0001842b01007387 */ /* 0x0023e20000100800 */
[----:B0-----:R-:W-:-:S03]  /*3940*/  SEL R40, RZ, 0x8000000, P2 ;  /* 0x08000000ff287807 */ /* 0x001fc60001000000 */
[----:B------:R-:W-:Y:S01]  /*3950*/  STL [R1+0x184], R226 ;  /* 0x000184e201007387 */ /* 0x000fe20000100800 */
[----:B--2---:R-:W-:-:S04]  /*3960*/  LOP3.LUT P3, RZ, R36, UR6, RZ, 0xc, !PT ;  /* 0x0000000624ff7c12 */ /* 0x004fc8000f860cff */
[----:B------:R-:W-:-:S05]  /*3970*/  FSEL R247, RZ, 1, P3 ;  /* 0x3f800000fff77808 */ /* 0x000fca0001800000 */
[----:B------:R-:W-:Y:S01]  /*3980*/  FFMA.FTZ R222, R36, R247, R222 ;  /* 0x000000f724de7223 */ /* 0x000fe200000100de */
[----:B------:R-:W-:Y:S02]  /*3990*/  LOP3.LUT R36, R42, R220, R41, 0xfe, !PT ;  /* 0x000000dc2a247212 */ /* 0x000fe400078efe29 */
[----:B------:R-:W-:Y:S02]  /*39a0*/  SEL R41, RZ, 0x400000, P4 ;  /* 0x00400000ff297807 */ /* 0x000fe40002000000 */
[----:B------:R-:W-:Y:S02]  /*39b0*/  SEL R42, RZ, 0x800000, P5 ;  /* 0x00800000ff2a7807 */ /* 0x000fe40002800000 */
[----:B------:R-:W-:Y:S02]  /*39c0*/  LOP3.LUT P4, RZ, R37, UR6, RZ, 0xc, !PT ;  /* 0x0000000625ff7c12 */ /* 0x000fe4000f880cff */
[----:B------:R-:W-:Y:S02]  /*39d0*/  LOP3.LUT R36, R42, R41, R36, 0xfe, !PT ;  /* 0x000000292a247212 */ /* 0x000fe400078efe24 */
[----:B------:R-:W-:-:S02]  /*39e0*/  FSEL R41, RZ, 1, P4 ;  /* 0x3f800000ff297808 */ /* 0x000fc40002000000 */
[----:B------:R-:W-:-:S03]  /*39f0*/  LOP3.LUT P5, RZ, R38, UR6, RZ, 0xc, !PT ;  /* 0x0000000626ff7c12 */ /* 0x000fc6000f8a0cff */
[----:B------:R-:W-:Y:S01]  /*3a00*/  FFMA.FTZ R245, R37, R41, R222 ;  /* 0x0000002925f57223 */ /* 0x000fe200000100de */
[----:B------:R-:W-:Y:S02]  /*3a10*/  SEL R37, RZ, 0x1000000, P6 ;  /* 0x01000000ff257807 */ /* 0x000fe40003000000 */
[----:B------:R-:W-:Y:S02]  /*3a20*/  SEL R41, RZ, 0x2000000, P0 ;  /* 0x02000000ff297807 */ /* 0x000fe40000000000 */
[----:B------:R-:W-:Y:S02]  /*3a30*/  FSEL R42, RZ, 1, P5 ;  /* 0x3f800000ff2a7808 */ /* 0x000fe40002800000 */
[----:B------:R-:W-:Y:S02]  /*3a40*/  LOP3.LUT P0, RZ, R39, UR6, RZ, 0xc, !PT ;  /* 0x0000000627ff7c12 */ /* 0x000fe4000f800cff */
[----:B------:R-:W-:Y:S01]  /*3a50*/  LOP3.LUT R37, R41, R37, R36, 0xfe, !PT ;  /* 0x0000002529257212 */ /* 0x000fe200078efe24 */
[----:B------:R-:W-:Y:S01]  /*3a60*/  FFMA.FTZ R42, R38, R42, R245 ;  /* 0x0000002a262a7223 */ /* 0x000fe200000100f5 */
[----:B---3--:R-:W-:-:S02]  /*3a70*/  LOP3.LUT P2, RZ, R4, UR6, RZ, 0xc, !PT ;  /* 0x0000000604ff7c12 */ /* 0x008fc4000f840cff */
[----:B------:R-:W-:Y:S02]  /*3a80*/  FSEL R41, RZ, 1, P0 ;  /* 0x3f800000ff297808 */ /* 0x000fe40000000000 */
[----:B------:R-:W-:Y:S02]  /*3a90*/  SEL R38, RZ, 0x4000000, P1 ;  /* 0x04000000ff267807 */ /* 0x000fe40000800000 */
[----:B------:R-:W-:Y:S01]  /*3aa0*/  LOP3.LUT P1, RZ, R5, UR6, RZ, 0xc, !PT ;  /* 0x0000000605ff7c12 */ /* 0x000fe2000f820cff */
[----:B------:R-:W-:Y:S01]  /*3ab0*/  FFMA.FTZ R41, R39, R41, R42 ;  /* 0x0000002927297223 */ /* 0x000fe2000001002a */
[----:B-1----:R-:W-:Y:S02]  /*3ac0*/  FSEL R43, RZ, 1, P2 ;  /* 0x3f800000ff2b7808 */ /* 0x002fe40001000000 */
[----:B------:R-:W-:Y:S02]  /*3ad0*/  LOP3.LUT R37, R40, R38, R37, 0xfe, !PT ;  /* 0x0000002628257212 */ /* 0x000fe400078efe25 */
[----:B------:R-:W-:Y:S01]  /*3ae0*/  FSEL R42, RZ, 1, P1 ;  /* 0x3f800000ff2a7808 */ /* 0x000fe20000800000 */
[----:B------:R-:W-:Y:S01]  /*3af0*/  FFMA.FTZ R40, R4, R43, R41 ;  /* 0x0000002b04287223 */ /* 0x000fe20000010029 */
[----:B------:R-:W-:-:S02]  /*3b00*/  SEL R38, RZ, 0x10000000, P3 ;  /* 0x10000000ff267807 */ /* 0x000fc40001800000 */
[----:B------:R-:W-:Y:S02]  /*3b10*/  SEL R39, RZ, 0x20000000, P4 ;  /* 0x20000000ff277807 */ /* 0x000fe40002000000 */
[C---:B------:R-:W-:Y:S01]  /*3b20*/  LOP3.LUT P3, RZ, R6.reuse, UR6, RZ, 0xc, !PT ;  /* 0x0000000606ff7c12 */ /* 0x040fe2000f860cff */
[----:B------:R-:W-:Y:S01]  /*3b30*/  FFMA.FTZ R41, R5, R42, R40 ;  /* 0x0000002a05297223 */ /* 0x000fe20000010028 */
[----:B------:R-:W-:Y:S02]  /*3b40*/  LOP3.LUT R4, R39, R38, R37, 0xfe, !PT ;  /* 0x0000002627047212 */ /* 0x000fe400078efe25 */
[----:B------:R-:W-:Y:S02]  /*3b50*/  FSEL R40, RZ, 1, P3 ;  /* 0x3f800000ff287808 */ /* 0x000fe40001800000 */
[----:B------:R-:W-:Y:S02]  /*3b60*/  SEL R37, RZ, 0x80000000, P0 ;  /* 0x80000000ff257807 */ /* 0x000fe40000000000 */
[----:B------:R-:W-:Y:S01]  /*3b70*/  LOP3.LUT P0, RZ, R7, UR6, RZ, 0xc, !PT ;  /* 0x0000000607ff7c12 */ /* 0x000fe2000f800cff */
[----:B------:R-:W-:Y:S01]  /*3b80*/  FFMA.FTZ R40, R6, R40, R41 ;  /* 0x0000002806287223 */ /* 0x000fe20000010029 */
[----:B------:R-:W-:Y:S01]  /*3b90*/  SEL R5, RZ, 0x40000000, P5 ;  /* 0x40000000ff057807 */ /* 0x000fe20002800000 */
[----:B------:R0:W-:Y:S01]  /*3ba0*/  STL [R1+0x184], R36 ;  /* 0x0001842401007387 */ /* 0x0001e20000100800 */
[----:B------:R-:W-:-:S02]  /*3bb0*/  SEL R39, RZ, 0x1, P2 ;  /* 0x00000001ff277807 */ /* 0x000fc40001000000 */
[----:B------:R-:W-:Y:S02]  /*3bc0*/  SEL R38, RZ, 0x2, P1 ;  /* 0x00000002ff267807 */ /* 0x000fe40000800000 */
[----:B------:R-:W-:Y:S02]  /*3bd0*/  FSEL R6, RZ, 1, P0 ;  /* 0x3f800000ff067808 */ /* 0x000fe40000000000 */
[----:B------:R-:W-:Y:S02]  /*3be0*/  LOP3.LUT R4, R37, R5, R4, 0xfe, !PT ;  /* 0x0000000525047212 */ /* 0x000fe400078efe04 */
[----:B0-----:R-:W-:Y:S02]  /*3bf0*/  SEL R36, RZ, 0x8, P0 ;  /* 0x00000008ff247807 */ /* 0x001fe40000000000 */
[----:B----4-:R-:W-:Y:S01]  /*3c00*/  LOP3.LUT P0, RZ, R8, UR6, RZ, 0xc, !PT ;  /* 0x0000000608ff7c12 */ /* 0x010fe2000f800cff */
[----:B------:R-:W-:Y:S01]  /*3c10*/  FFMA.FTZ R7, R7, R6, R40 ;  /* 0x0000000607077223 */ /* 0x000fe20000010028 */
[----:B------:R-:W-:-:S02]  /*3c20*/  LOP3.LUT R38, R38, R39, R182, 0xfe, !PT ;  /* 0x0000002726267212 */ /* 0x000fc400078efeb6 */
[----:B------:R-:W-:Y:S02]  /*3c30*/  SEL R5, RZ, 0x4, P3 ;  /* 0x00000004ff057807 */ /* 0x000fe40001800000 */
        /* <DEDUP_REMOVED lines=16> */
[----:B-----5:R-:W-:Y:S02]  /*3d40*/  LOP3.LUT P0, RZ, R12, UR6, RZ, 0xc, !PT ;  /* 0x000000060cff7c12 */ /* 0x020fe4000f800cff */
[----:B------:R-:W-:Y:S01]  /*3d50*/  LOP3.LUT R6, R9, R6, R5, 0xfe, !PT ;  /* 0x0000000609067212 */ /* 0x000fe200078efe05 */
[----:B------:R-:W-:Y:S01]  /*3d60*/  FFMA.FTZ R11, R11, R8, R10 ;  /* 0x000000080b0b7223 */ /* 0x000fe2000001000a */
        /* <DEDUP_REMOVED lines=15> */
[----:B------:R-:W-:Y:S01]  /*3e60*/  SEL R10, RZ, 0x800, P1 ;  /* 0x00000800ff0a7807 */ /* 0x000fe20000800000 */
        /* <DEDUP_REMOVED lines=30> */
[----:B------:R-:W-:Y:S02]  /*4050*/  SEL R10, RZ, 0x40000, P0 ;  /* 0x00040000ff0a7807 */ /* 0x000fe40000000000 */
[----:B------:R-:W-:Y:S01]  /*4060*/  FSEL R9, RZ, 1, P1 ;  /* 0x3f800000ff097808 */ /* 0x000fe20000800000 */
[----:B------:R-:W-:Y:S01]  /*4070*/  FFMA.FTZ R22, R22, R5, R21 ;  /* 0x0000000516167223 */ /* 0x000fe20000010015 */
[----:B------:R-:W-:-:S02]  /*4080*/  LOP3.LUT P0, RZ, R24, UR6, RZ, 0xc, !PT ;  /* 0x0000000618ff7c12 */ /* 0x000fc4000f800cff */
[----:B------:R-:W-:Y:S02]  /*4090*/  LOP3.LUT R7, R11, R7, R8, 0xfe, !PT ;  /* 0x000000070b077212 */ /* 0x000fe400078efe08 */
        /* <DEDUP_REMOVED lines=14> */
[----:B------:R-:W-:Y:S01]  /*4180*/  FSEL R9, RZ, 1, P1 ;  /* 0x3f800000ff097808 */ /* 0x000fe20000800000 */
[----:B------:R-:W-:Y:S01]  /*4190*/  FFMA.FTZ R26, R26, R5, R11 ;  /* 0x000000051a1a7223 */ /* 0x000fe2000001000b */
[----:B------:R-:W-:-:S02]  /*41a0*/  SEL R7, RZ, 0x400000, P0 ;  /* 0x00400000ff077807 */ /* 0x000fc40000000000 */
[----:B------:R-:W-:Y:S02]  /*41b0*/  SEL R10, RZ, 0x800000, P1 ;  /* 0x00800000ff0a7807 */ /* 0x000fe40000800000 */
[----:B------:R-:W-:Y:S02]  /*41c0*/  LOP3.LUT P2, RZ, R28, UR6, RZ, 0xc, !PT ;  /* 0x000000061cff7c12 */ /* 0x000fe4000f840cff */
[----:B------:R-:W-:Y:S01]  /*41d0*/  LOP3.LUT P3, RZ, R29, UR6, RZ, 0xc, !PT ;  /* 0x000000061dff7c12 */ /* 0x000fe2000f860cff */
[----:B------:R-:W-:Y:S01]  /*41e0*/  FFMA.FTZ R27, R27, R9, R26 ;  /* 0x000000091b1b7223 */ /* 0x000fe2000001001a */
[----:B------:R-:W-:Y:S02]  /*41f0*/  LOP3.LUT R12, R10, R7, R12, 0xfe, !PT ;  /* 0x000000070a0c7212 */ /* 0x000fe400078efe0c */
[----:B------:R-:W-:Y:S02]  /*4200*/  SEL R7, RZ, 0x1000000, P2 ;  /* 0x01000000ff077807 */ /* 0x000fe40001000000 */
[----:B------:R-:W-:-:S02]  /*4210*/  SEL R9, RZ, 0x2000000, P3 ;  /* 0x02000000ff097807 */ /* 0x000fc40001800000 */
[----:B------:R-:W-:Y:S02]  /*4220*/  LOP3.LUT P1, RZ, R30, UR6, RZ, 0xc, !PT ;  /* 0x000000061eff7c12 */ /* 0x000fe4000f820cff */
[----:B------:R-:W-:Y:S02]  /*4230*/  LOP3.LUT P0, RZ, R31, UR6, RZ, 0xc, !PT ;  /* 0x000000061fff7c12 */ /* 0x000fe4000f800cff */
[----:B------:R-:W-:Y:S02]  /*4240*/  LOP3.LUT R9, R9, R7, R12, 0xfe, !PT ;  /* 0x0000000709097212 */ /* 0x000fe400078efe0c */
[----:B------:R-:W-:Y:S02]  /*4250*/  FSEL R5, RZ, 1, P2 ;  /* 0x3f800000ff057808 */ /* 0x000fe40001000000 */
[----:B------:R-:W-:Y:S02]  /*4260*/  FSEL R7, RZ, 1, P3 ;  /* 0x3f800000ff077808 */ /* 0x000fe40001800000 */
[----:B------:R-:W-:-:S02]  /*4270*/  SEL R10, RZ, 0x4000000, P1 ;  /* 0x04000000ff0a7807 */ /* 0x000fc40000800000 */
[----:B------:R-:W-:Y:S02]  /*4280*/  SEL R11, RZ, 0x8000000, P0 ;  /* 0x08000000ff0b7807 */ /* 0x000fe40000000000 */
[----:B------:R-:W-:Y:S02]  /*4290*/  LOP3.LUT P2, RZ, R32, UR6, RZ, 0xc, !PT ;  /* 0x0000000620ff7c12 */ /* 0x000fe4000f840cff */
[----:B------:R-:W-:Y:S02]  /*42a0*/  LOP3.LUT P3, RZ, R33, UR6, RZ, 0xc, !PT ;  /* 0x0000000621ff7c12 */ /* 0x000fe4000f860cff */
[----:B------:R-:W-:Y:S02]  /*42b0*/  LOP3.LUT R9, R11, R10, R9, 0xfe, !PT ;  /* 0x0000000a0b097212 */ /* 0x000fe400078efe09 */
[----:B------:R-:W-:Y:S02]  /*42c0*/  SEL R10, RZ, 0x10000000, P2 ;  /* 0x10000000ff0a7807 */ /* 0x000fe40001000000 */
[----:B------:R-:W-:-:S02]  /*42d0*/  SEL R11, RZ, 0x20000000, P3 ;  /* 0x20000000ff0b7807 */ /* 0x000fc40001800000 */
[----:B------:R-:W-:Y:S02]  /*42e0*/  LOP3.LUT P4, RZ, R34, UR6, RZ, 0xc, !PT ;  /* 0x0000000622ff7c12 */ /* 0x000fe4000f880cff */
[----:B------:R-:W-:Y:S01]  /*42f0*/  LOP3.LUT P5, RZ, R35, UR6, RZ, 0xc, !PT ;  /* 0x0000000623ff7c12 */ /* 0x000fe2000f8a0cff */
[----:B------:R-:W-:Y:S01]  /*4300*/  FFMA.FTZ R28, R28, R5, R27 ;  /* 0x000000051c1c7223 */ /* 0x000fe2000001001b */
[----:B------:R-:W-:Y:S02]  /*4310*/  LOP3.LUT R10, R11, R10, R9, 0xfe, !PT ;  /* 0x0000000a0b0a7212 */ /* 0x000fe400078efe09 */
[----:B------:R-:W-:Y:S02]  /*4320*/  SEL R9, RZ, 0x40000000, P4 ;  /* 0x40000000ff097807 */ /* 0x000fe40002000000 */
[----:B------:R-:W-:Y:S01]  /*4330*/  SEL R11, RZ, 0x80000000, P5 ;  /* 0x80000000ff0b7807 */ /* 0x000fe20002800000 */
[----:B------:R-:W-:Y:S01]  /*4340*/  FFMA.FTZ R7, R29, R7, R28 ;  /* 0x000000071d077223 */ /* 0x000fe2000001001c */
[----:B------:R-:W-:-:S02]  /*4350*/  FSEL R5, RZ, 1, P1 ;  /* 0x3f800000ff057808 */ /* 0x000fc40000800000 */
[----:B------:R-:W-:Y:S01]  /*4360*/  LOP3.LUT R10, R11, R9, R10, 0xfe, !PT ;  /* 0x000000090b0a7212 */ /* 0x000fe200078efe0a */
[----:B------:R-:W-:Y:S02]  /*4370*/  STL [R1+0x188], R6 ;  /* 0x0001880601007387 */ /* 0x000fe40000100800 */
[----:B------:R-:W-:Y:S01]  /*4380*/  FFMA.FTZ R30, R30, R5, R7 ;  /* 0x000000051e1e7223 */ /* 0x000fe20000010007 */
[----:B------:R-:W-:Y:S01]  /*4390*/  FSEL R5, RZ, 1, P0 ;  /* 0x3f800000ff057808 */ /* 0x000fe20000000000 */
[----:B------:R-:W-:Y:S04]  /*43a0*/  STL [R1+0x188], R8 ;  /* 0x0001880801007387 */ /* 0x000fe80000100800 */
[----:B------:R-:W-:Y:S01]  /*43b0*/  STL [R1+0x188], R12 ;  /* 0x0001880c01007387 */ /* 0x000fe20000100800 */
[----:B------:R-:W-:-:S03]  /*43c0*/  FSEL R7, RZ, 1, P2 ;  /* 0x3f800000ff077808 */ /* 0x000fc60001000000 */
[----:B------:R-:W-:Y:S04]  /*43d0*/  STL [R1+0x188], R10 ;  /* 0x0001880a01007387 */ /* 0x000fe80000100800 */
[----:B------:R-:W-:Y:S01]  /*43e0*/  STL.64 [R1+0x190], RZ ;  /* 0x000190ff01007387 */ /* 0x000fe20000100a00 */
[----:B------:R-:W-:-:S03]  /*43f0*/  FFMA.FTZ R5, R31, R5, R30 ;  /* 0x000000051f057223 */ /* 0x000fc6000001001e */
[----:B------:R0:W-:Y:S01]  /*4400*/  STL [R1+0x184], R4 ;  /* 0x0001840401007387 */ /* 0x0001e20000100800 */
[----:B------:R-:W-:Y:S01]  /*4410*/  FFMA.FTZ R32, R32, R7, R5 ;  /* 0x0000000720207223 */ /* 0x000fe20000010005 */
[----:B------:R-:W-:Y:S02]  /*4420*/  FSEL R5, RZ, 1, P4 ;  /* 0x3f800000ff057808 */ /* 0x000fe40002000000 */
[----:B0-----:R-:W-:-:S05]  /*4430*/  FSEL R4, RZ, 1, P3 ;  /* 0x3f800000ff047808 */ /* 0x001fca0001800000 */
[----:B------:R-:W-:Y:S01]  /*4440*/  FFMA.FTZ R33, R33, R4, R32 ;  /* 0x0000000421217223 */ /* 0x000fe20000010020 */
[----:B------:R-:W-:-:S03]  /*4450*/  FSEL R4, RZ, 1, P5 ;  /* 0x3f800000ff047808 */ /* 0x000fc60002800000 */
[----:B------:R-:W-:Y:S01]  /*4460*/  FFMA.FTZ R34, R34, R5, R33 ;  /* 0x0000000522227223 */ /* 0x000fe20000010021 */
[----:B------:R-:W-:-:S03]  /*4470*/  IMAD.MOV.U32 R5, RZ, RZ, RZ ;  /* 0x000000ffff057224 */ /* 0x000fc600078e00ff */
[----:B------:R-:W-:-:S07]  /*4480*/  FFMA.FTZ R35, R35, R4, R34 ;  /* 0x0000000423237223 */ /* 0x000fce0000010022 */
.L_x_756:
[----:B------:R-:W-:Y:S02]  /*4490*/  VIADD R4, R5, 0x60 ;  /* 0x0000006005047836 */ /* 0x000fe40000000000 */
[----:B------:R-:W-:-:S03]  /*44a0*/  VIADD R6, R1, 0x180 ;  /* 0x0000018001067836 */ /* 0x000fc60000000000 */
        /* <DEDUP_REMOVED lines=20> */
[----:B---3--:R-:W-:Y:S02]  /*45f0*/  LOP3.LUT P1, RZ, R20, UR6, RZ, 0xc, !PT ;  /* 0x0000000614ff7c12 */ /* 0x008fe4000f820cff */
[----:B------:R-:W-:Y:S02]  /*4600*/  SEL R15, RZ, 0x1, P0 ;  /* 0x00000001ff0f7807 */ /* 0x000fe40000000000 */
[----:B------:R-:W-:Y:S02]  /*4610*/  SHF.L.U32 R11, R11, R12, RZ ;  /* 0x0000000c0b0b7219 */ /* 0x000fe400000006ff */
[----:B------:R-:W-:Y:S01]  /*4620*/  LOP3.LUT R12, R17, 0x1a, RZ, 0xc0, !PT ;  /* 0x0000001a110c7812 */ /* 0x000fe200078ec0ff */
[----:B------:R-:W-:Y:S01]  /*4630*/  VIADD R17, R5, 0x3 ;  /* 0x0000000305117836 */ /* 0x000fe20000000000 */
[----:B------:R-:W-:-:S02]  /*4640*/  SEL R9, RZ, 0x1, P1 ;  /* 0x00000001ff097807 */ /* 0x000fc40000800000 */
[----:B------:R-:W-:Y:S02]  /*4650*/  SHF.L.U32 R15, R15, R18, RZ ;  /* 0x000000120f0f7219 */ /* 0x000fe400000006ff */
[----:B----4-:R-:W-:Y:S02]  /*4660*/  LOP3.LUT P2, RZ, R22, UR6, RZ, 0xc, !PT ;  /* 0x0000000616ff7c12 */ /* 0x010fe4000f840cff */
[----:B------:R-:W-:Y:S02]  /*4670*/  SHF.L.U32 R9, R9, R12, RZ ;  /* 0x0000000c09097219 */ /* 0x000fe400000006ff */
[----:B------:R-:W-:Y:S01]  /*4680*/  LOP3.LUT R18, R17, 0x1b, RZ, 0xc0, !PT ;  /* 0x0000001b11127812 */ /* 0x000fe200078ec0ff */
[----:B------:R-:W-:Y:S01]  /*4690*/  VIADD R17, R5, 0x4 ;  /* 0x0000000405117836 */ /* 0x000fe20000000000 */
[----:B-----5:R-:W-:Y:S02]  /*46a0*/  LOP3.LUT P3, RZ, R8, UR6, RZ, 0xc, !PT ;  /* 0x0000000608ff7c12 */ /* 0x020fe4000f860cff */
[----:B------:R-:W-:-:S02]  /*46b0*/  LOP3.LUT P4, RZ, R7, UR6, RZ, 0xc, !PT ;  /* 0x0000000607ff7c12 */ /* 0x000fc4000f880cff */
[----:B------:R-:W-:Y:S02]  /*46c0*/  LOP3.LUT R24, R17, 0x1c, RZ, 0xc0, !PT ;  /* 0x0000001c11187812 */ /* 0x000fe400078ec0ff */
        /* <DEDUP_REMOVED lines=47> */
[----:B------:R-:W2:Y:S04]  /*49c0*/  LDL R19, [R1+0x1a4] ;  /* 0x0001a40001137983 */ /* 0x000ea80000100800 */
[----:B------:R-:W3:Y:S04]  /*49d0*/  LDL.128 R4, [R1+0x180] ;  /* 0x0001800001047983 */ /* 0x000ee80000100c00 */
[----:B------:R-:W4:Y:S04]  /*49e0*/  LDL.64 R12, [R1+0x190] ;  /* 0x00019000010c7983 */ /* 0x000f280000100a00 */
        /* <DEDUP_REMOVED lines=13> */
[C---:B------:R-:W-:Y:S01]  /*4ac0*/  ISETP.NE.AND P5, PT, R0.reuse, RZ, PT ;  /* 0x000000ff0000720c */ /* 0x040fe20003fa5270 */
[----:B------:R-:W-:Y:S01]  /*4ad0*/  UMOV UR7, 0x400 ;  /* 0x0000040000077882 */ /* 0x000fe20000000000 */
[----:B0-----:R-:W-:Y:S01]  /*4ae0*/  @P0 FADD R14, R15, R14 ;  /* 0x0000000e0f0e0221 */ /* 0x001fe20000000000 */
[----:B-1----:R-:W-:Y:S01]  /*4af0*/  ULEA UR7, UR8, UR7, 0x18 ;  /* 0x0000000708077291 */ /* 0x002fe2000f8ec0ff */
[----:B------:R-:W-:-:S07]  /*4b00*/  ISETP.GT.U32.AND P0, PT, R0, 0x1f, PT ;  /* 0x0000001f0000780c */ /* 0x000fce0003f04070 */
        /* <DEDUP_REMOVED lines=16> */
[----:B------:R-:W-:Y:S01]  /*4c10*/  POPC R9, R5 ;  /* 0x0000000500097309 */ /* 0x000fe20000000000 */
[----:B------:R-:W1:Y:S01]  /*4c20*/  POPC R10, R6 ;  /* 0x00000006000a7309 */ /* 0x000e620000000000 */
[----:B------:R-:W2:Y:S01]  /*4c30*/  LDS R185, [UR7+0x4] ;  /* 0x00000407ffb97984 */ /* 0x000ea20008000800 */
[----:B------:R-:W-:Y:S01]  /*4c40*/  POPC R7, R7 ;  /* 0x0000000700077309 */ /* 0x000fe20000000000 */
[----:B----4-:R-:W3:Y:S01]  /*4c50*/  POPC R12, R12 ;  /* 0x0000000c000c7309 */ /* 0x010ee20000000000 */
[----:B-1----:R-:W-:Y:S01]  /*4c60*/  IADD3 R8, PT, PT, R10, R9, R8 ;  /* 0x000000090a087210 */ /* 0x002fe20007ffe008 */
[----:B------:R-:W1:Y:S03]  /*4c70*/  POPC R14, R13 ;  /* 0x0000000d000e7309 */ /* 0x000e660000000000 */
[----:B---3--:R-:W-:-:S05]  /*4c80*/  IADD3 R7, PT, PT, R12, R7, R8 ;  /* 0x000000070c077210 */ /* 0x008fca0007ffe008 */
[----:B-1----:R-:W-:Y:S01]  /*4c90*/  IMAD.IADD R7, R7, 0x1, R14 ;  /* 0x0000000107077824 */ /* 0x002fe200078e020e */
[----:B------:R-:W-:Y:S06]  /*4ca0*/  BAR.SYNC.DEFER_BLOCKING 0x0 ;  /* 0x0000000000007b1d */ /* 0x000fec0000010000 */
[----:B-----5:R0:W-:Y:S02]  /*4cb0*/  STS [R26], R7 ;  /* 0x000000071a007388 */ /* 0x0201e40000000800 */
        /* <DEDUP_REMOVED lines=31> */
.L_x_780:
        /* <DEDUP_REMOVED lines=18> */
.L_x_757:
        /* <DEDUP_REMOVED lines=19> */
.L_x_759:
[----:B------:R-:W-:Y:S02]  /*5100*/  ISETP.GT.U32.AND P3, PT, R8, 0xbff, PT ;  /* 0x00000bff0800780c */ /* 0x000fe40003f64070 */
[C---:B------:R-:W-:Y:S02]  /*5110*/  LOP3.LUT R7, R4.reuse, 0x1, RZ, 0xc0, !PT ;  /* 0x0000000104077812 */ /* 0x040fe400078ec0ff */
[----:B------:R-:W-:Y:S02]  /*5120*/  LOP3.LUT P4, RZ, R4, 0x2, RZ, 0xc0, !PT ;  /* 0x0000000204ff7812 */ /* 0x000fe4000788c0ff */
[----:B------:R-:W-:-:S13]  /*5130*/  ISETP.NE.U32.OR P3, PT, R7, 0x1, P3 ;  /* 0x000000010700780c */ /* 0x000fda0001f65470 */
[----:B------:R-:W2:Y:S01]  /*5140*/  @!P3 LDL R182, [R1] ;  /* 0x0000000001b6b983 */ /* 0x000ea20000100800 */
[----:B------:R-:W-:Y:S01]  /*5150*/  @!P3 IMAD R7, R8, 0x8, R181 ;  /* 0x000000080807b824 */ /* 0x000fe200078e02b5 */
[----:B------:R-:W-:Y:S01]  /*5160*/  LOP3.LUT P6, RZ, R4, 0x4, RZ, 0xc0, !PT ;  /* 0x0000000404ff7812 */ /* 0x000fe200078cc0ff */
[----:B------:R-:W-:-:S05]  /*5170*/  @!P3 VIADD R8, R8, 0x1 ;  /* 0x000000010808b836 */ /* 0x000fca0000000000 */
[----:B------:R-:W-:-:S13]  /*5180*/  ISETP.GT.U32.OR P4, PT, R8, 0xbff, !P4 ;  /* 0x00000bff0800780c */ /* 0x000fda0006784470 */
[----:B------:R-:W3:Y:S01]  /*5190*/  @!P4 LDL R232, [R1+0x4] ;  /* 0x0000040001e8c983 */ /* 0x000ee20000100800 */
[C---:B------:R-:W-:Y:S02]  /*51a0*/  @!P4 IMAD R9, R8.reuse, 0x8, R181 ;  /* 0x000000080809c824 */ /* 0x040fe400078e02b5 */
[----:B------:R-:W-:-:S05]  /*51b0*/  @!P4 VIADD R8, R8, 0x1 ;  /* 0x000000010808c836 */ /* 0x000fca0000000000 */
[----:B------:R-:W-:-:S13]  /*51c0*/  ISETP.GT.U32.OR P6, PT, R8, 0xbff, !P6 ;  /* 0x00000bff0800780c */ /* 0x000fda00077c4470 */
[----:B------:R-:W4:Y:S01]  /*51d0*/  @!P6 LDL R230, [R1+0x8] ;  /* 0x0000080001e6e983 */ /* 0x000f220000100800 */
[----:B------:R-:W-:Y:S01]  /*51e0*/  @!P6 IMAD R10, R8, 0x8, R181 ;  /* 0x00000008080ae824 */ /* 0x000fe200078e02b5 */
[----:B------:R-:W-:Y:S01]  /*51f0*/  LOP3.LUT P0, RZ, R4, 0x8, RZ, 0xc0, !PT ;  /* 0x0000000804ff7812 */ /* 0x000fe2000780c0ff */
[----:B------:R-:W-:Y:S01]  /*5200*/  @!P6 VIADD R8, R8, 0x1 ;  /* 0x000000010808e836 */ /* 0x000fe20000000000 */
[----:B------:R-:W-:-:S04]  /*5210*/  LOP3.LUT P1, RZ, R4, 0x10, RZ, 0xc0, !PT ;  /* 0x0000001004ff7812 */ /* 0x000fc8000782c0ff */
[----:B------:R-:W-:-:S13]  /*5220*/  ISETP.GT.U32.OR P0, PT, R8, 0xbff, !P0 ;  /* 0x00000bff0800780c */ /* 0x000fda0004704470 */
[C---:B------:R-:W-:Y:S01]  /*5230*/  @!P0 IMAD R11, R8.reuse, 0x8, R181 ;  /* 0x00000008080b8824 */ /* 0x040fe200078e02b5 */
[----:B------:R-:W5:Y:S01]  /*5240*/  @!P0 LDL R228, [R1+0xc] ;  /* 0x00000c0001e48983 */ /* 0x000f620000100800 */
[----:B------:R-:W-:-:S05]  /*5250*/  @!P0 VIADD R8, R8, 0x1 ;  /* 0x0000000108088836 */ /* 0x000fca0000000000 */
[----:B------:R-:W-:Y:S02]  /*5260*/  ISETP.GT.U32.OR P1, PT, R8, 0xbff, !P1 ;  /* 0x00000bff0800780c */ /* 0x000fe40004f24470 */
[----:B------:R-:W-:-:S11]  /*5270*/  LOP3.LUT P2, RZ, R4, 0x20, RZ, 0xc0, !PT ;  /* 0x0000002004ff7812 */ /* 0x000fd6000784c0ff */
[C---:B------:R-:W-:Y:S01]  /*5280*/  @!P1 IMAD R12, R8.reuse, 0x8, R181 ;  /* 0x00000008080c9824 */ /* 0x040fe200078e02b5 */
[----:B------:R-:W5:Y:S01]  /*5290*/  @!P1 LDL R238, [R1+0x10] ;  /* 0x0000100001ee9983 */ /* 0x000f620000100800 */
[----:B------:R-:W-:-:S05]  /*52a0*/  @!P1 VIADD R8, R8, 0x1 ;  /* 0x0000000108089836 */ /* 0x000fca0000000000 */
[----:B------:R-:W-:Y:S01]  /*52b0*/  ISETP.GT.U32.OR P2, PT, R8, 0xbff, !P2 ;  /* 0x00000bff0800780c */ /* 0x000fe20005744470 */
[----:B------:R-:W-:-:S12]  /*52c0*/  @!P3 STL [R1], RZ ;  /* 0x000000ff0100b387 */ /* 0x000fd80000100800 */
[C---:B------:R-:W-:Y:S01]  /*52d0*/  @!P2 IMAD R13, R8.reuse, 0x8, R181 ;  /* 0x00000008080da824 */ /* 0x040fe200078e02b5 */
[----:B------:R-:W5:Y:S01]  /*52e0*/  @!P2 LDL R226, [R1+0x14] ;  /* 0x0000140001e2a983 */ /* 0x000f620000100800 */
[----:B------:R-:W-:-:S03]  /*52f0*/  @!P2 VIADD R8, R8, 0x1 ;  /* 0x000000010808a836 */ /* 0x000fc60000000000 */
[----:B------:R-:W-:Y:S04]  /*5300*/  @!P4 STL [R1+0x4], RZ ;  /* 0x000004ff0100c387 */ /* 0x000fe80000100800 */
[----:B------:R-:W-:Y:S04]  /*5310*/  @!P6 STL [R1+0x8], RZ ;  /* 0x000008ff0100e387 */ /* 0x000fe80000100800 */
[----:B--2---:R1:W-:Y:S01]  /*5320*/  @!P3 STS.64 [R7], R182 ;  /* 0x000000b60700b388 */ /* 0x0043e20000000a00 */
[----:B------:R-:W-:-:S04]  /*5330*/  LOP3.LUT P3, RZ, R4, 0x40, RZ, 0xc0, !PT ;  /* 0x0000004004ff7812 */ /* 0x000fc8000786c0ff */
[----:B------:R-:W-:-:S13]  /*5340*/  ISETP.GT.U32.OR P3, PT, R8, 0xbff, !P3 ;  /* 0x00000bff0800780c */ /* 0x000fda0005f64470 */
[C---:B------:R-:W-:Y:S01]  /*5350*/  @!P3 IMAD R14, R8.reuse, 0x8, R181 ;  /* 0x00000008080eb824 */ /* 0x040fe200078e02b5 */
[----:B------:R-:W2:Y:S01]  /*5360*/  @!P3 LDL R224, [R1+0x18] ;  /* 0x0000180001e0b983 */ /* 0x000ea20000100800 */
[----:B------:R-:W-:-:S03]  /*5370*/  @!P3 VIADD R8, R8, 0x1 ;  /* 0x000000010808b836 */ /* 0x000fc60000000000 */
[----:B---3--:R3:W-:Y:S01]  /*5380*/  @!P4 STS.64 [R9], R232 ;  /* 0x000000e80900c388 */ /* 0x0087e20000000a00 */
[----:B------:R-:W-:-:S04]  /*5390*/  LOP3.LUT P4, RZ, R4, 0x80, RZ, 0xc0, !PT ;  /* 0x0000008004ff7812 */ /* 0x000fc8000788c0ff */
[----:B------:R-:W-:-:S13]  /*53a0*/  ISETP.GT.U32.OR P4, PT, R8, 0xbff, !P4 ;  /* 0x00000bff0800780c */ /* 0x000fda0006784470 */
[----:B------:R-:W2:Y:S01]  /*53b0*/  @!P4 LDL R222, [R1+0x1c] ;  /* 0x00001c0001dec983 */ /* 0x000ea20000100800 */
[C---:B-1----:R-:W-:Y:S02]  /*53c0*/  @!P4 IMAD R7, R8.reuse, 0x8, R181 ;  /* 0x000000080807c824 */ /* 0x042fe400078e02b5 */
[----:B------:R-:W-:Y:S01]  /*53d0*/  @!P4 VIADD R8, R8, 0x1 ;  /* 0x000000010808c836 */ /* 0x000fe20000000000 */
[----:B----4-:R1:W-:Y:S01]  /*53e0*/  @!P6 STS.64 [R10], R230 ;  /* 0x000000e60a00e388 */ /* 0x0103e20000000a00 */
[----:B------:R-:W-:-:S04]  /*53f0*/  LOP3.LUT P6, RZ, R4, 0x100, RZ, 0xc0, !PT ;  /* 0x0000010004ff7812 */ /* 0x000fc800078cc0ff */
[----:B------:R-:W-:-:S13]  /*5400*/  ISETP.GT.U32.OR P6, PT, R8, 0xbff, !P6 ;  /* 0x00000bff0800780c */ /* 0x000fda00077c4470 */
[----:B------:R-:W4:Y:S01]  /*5410*/  @!P6 LDL R236, [R1+0x20] ;  /* 0x0000200001ece983 */ /* 0x000f220000100800 */
[C---:B---3--:R-:W-:Y:S02]  /*5420*/  @!P6 IMAD R9, R8.reuse, 0x8, R181 ;  /* 0x000000080809e824 */ /* 0x048fe400078e02b5 */
[----:B------:R-:W-:Y:S01]  /*5430*/  @!P6 VIADD R8, R8, 0x1 ;  /* 0x000000010808e836 */ /* 0x000fe20000000000 */
[----:B-----5:R3:W-:Y:S04]  /*5440*/  @!P0 STS.64 [R11], R228 ;  /* 0x000000e40b008388 */ /* 0x0207e80000000a00 */
[----:B------:R-:W-:Y:S01]  /*5450*/  @!P0 STL [R1+0xc], RZ ;  /* 0x00000cff01008387 */ /* 0x000fe20000100800 */
[----:B------:R-:W-:-:S04]  /*5460*/  LOP3.LUT P0, RZ, R4, 0x200, RZ, 0xc0, !PT ;  /* 0x0000020004ff7812 */ /* 0x000fc8000780c0ff */
[----:B------:R-:W-:Y:S01]  /*5470*/  ISETP.GT.U32.OR P0, PT, R8, 0xbff, !P0 ;  /* 0x00000bff0800780c */ /* 0x000fe20004704470 */
[----:B------:R-:W-:Y:S04]  /*5480*/  @!P1 STL [R1+0x10], RZ ;  /* 0x000010ff01009387 */ /* 0x000fe80000100800 */
[----:B------:R5:W-:Y:S01]  /*5490*/  @!P1 STS.64 [R12], R238 ;  /* 0x000000ee0c009388 */ /* 0x000be20000000a00 */
[----:B------:R-:W-:-:S07]  /*54a0*/  LOP3.LUT P1, RZ, R4, 0x400, RZ, 0xc0, !PT ;  /* 0x0000040004ff7812 */ /* 0x000fce000782c0ff */
[C---:B-1----:R-:W-:Y:S01]  /*54b0*/  @!P0 IMAD R10, R8.reuse, 0x8, R181 ;  /* 0x00000008080a8824 */ /* 0x042fe200078e02b5 */
[----:B------:R-:W4:Y:S01]  /*54c0*/  @!P0 LDL R220, [R1+0x24] ;  /* 0x0000240001dc8983 */ /* 0x000f220000100800 */
[----:B------:R-:W-:-:S05]  /*54d0*/  @!P0 VIADD R8, R8, 0x1 ;  /* 0x0000000108088836 */ /* 0x000fca0000000000 */
[----:B------:R-:W-:Y:S01]  /*54e0*/  ISETP.GT.U32.OR P1, PT, R8, 0xbff, !P1 ;  /* 0x00000bff0800780c */ /* 0x000fe20004f24470 */
[----:B------:R-:W-:Y:S04]  /*54f0*/  @!P2 STL [R1+0x14], RZ ;  /* 0x000014ff0100a387 */ /* 0x000fe80000100800 */
[----:B------:R1:W-:Y:S01]  /*5500*/  @!P2 STS.64 [R13], R226 ;  /* 0x000000e20d00a388 */ /* 0x0003e20000000a00 */
[----:B------:R-:W-:-:S07]  /*5510*/  LOP3.LUT P2, RZ, R4, 0x800, RZ, 0xc0, !PT ;  /* 0x0000080004ff7812 */ /* 0x000fce000784c0ff */
[C---:B---3--:R-:W-:Y:S01]  /*5520*/  @!P1 IMAD R11, R8.reuse, 0x8, R181 ;  /* 0x00000008080b9824 */ /* 0x048fe200078e02b5 */
[----:B------:R-:W3:Y:S01]  /*5530*/  @!P1 LDL R218, [R1+0x28] ;  /* 0x0000280001da9983 */ /* 0x000ee20000100800 */
[----:B------:R-:W-:-:S05]  /*5540*/  @!P1 VIADD R8, R8, 0x1 ;  /* 0x0000000108089836 */ /* 0x000fca0000000000 */
[----:B------:R-:W-:Y:S01]  /*5550*/  ISETP.GT.U32.OR P2, PT, R8, 0xbff, !P2 ;  /* 0x00000bff0800780c */ /* 0x000fe20005744470 */
[----:B------:R-:W-:-:S12]  /*5560*/  @!P3 STL [R1+0x18], RZ ;  /* 0x000018ff0100b387 */ /* 0x000fd80000100800 */
[C---:B-----5:R-:W-:Y:S01]  /*5570*/  @!P2 IMAD R12, R8.reuse, 0x8, R181 ;  /* 0x00000008080ca824 */ /* 0x060fe200078e02b5 */
[----:B------:R-:W5:Y:S01]  /*5580*/  @!P2 LDL R216, [R1+0x2c] ;  /* 0x00002c0001d8a983 */ /* 0x000f620000100800 */
[----:B------:R-:W-:-:S03]  /*5590*/  @!P2 VIADD R8, R8, 0x1 ;  /* 0x000000010808a836 */ /* 0x000fc60000000000 */
[----:B------:R-:W-:Y:S04]  /*55a0*/  @!P4 STL [R1+0x1c], RZ ;  /* 0x00001cff0100c387 */ /* 0x000fe80000100800 */
[----:B------:R-:W-:Y:S04]  /*55b0*/  @!P6 STL [R1+0x20], RZ ;  /* 0x000020ff0100e387 */ /* 0x000fe80000100800 */
[----:B--2---:R2:W-:Y:S01]  /*55c0*/  @!P3 STS.64 [R14], R224 ;  /* 0x000000e00e00b388 */ /* 0x0045e20000000a00 */
[----:B------:R-:W-:-:S04]  /*55d0*/  LOP3.LUT P3, RZ, R4, 0x1000, RZ, 0xc0, !PT ;  /* 0x0000100004ff7812 */ /* 0x000fc8000786c0ff */
[----:B------:R-:W-:-:S13]  /*55e0*/  ISETP.GT.U32.OR P3, PT, R8, 0xbff, !P3 ;  /* 0x00000bff0800780c */ /* 0x000fda0005f64470 */
[C---:B-1----:R-:W-:Y:S01]  /*55f0*/  @!P3 IMAD R13, R8.reuse, 0x8, R181 ;  /* 0x00000008080db824 */ /* 0x042fe200078e02b5 */
[----:B------:R-:W5:Y:S01]  /*5600*/  @!P3 LDL R234, [R1+0x30] ;  /* 0x0000300001eab983 */ /* 0x000f620000100800 */
[----:B------:R-:W-:-:S03]  /*5610*/  @!P3 VIADD R8, R8, 0x1 ;  /* 0x000000010808b836 */ /* 0x000fc60000000000 */
[----:B------:R1:W-:Y:S01]  /*5620*/  @!P4 STS.64 [R7], R222 ;  /* 0x000000de0700c388 */ /* 0x0003e20000000a00 */
[----:B------:R-:W-:-:S04]  /*5630*/  LOP3.LUT P4, RZ, R4, 0x2000, RZ, 0xc0, !PT ;  /* 0x0000200004ff7812 */ /* 0x000fc8000788c0ff */
[----:B------:R-:W-:-:S13]  /*5640*/  ISETP.GT.U32.OR P4, PT, R8, 0xbff, !P4 ;  /* 0x00000bff0800780c */ /* 0x000fda0006784470 */
[C---:B--2---:R-:W-:Y:S01]  /*5650*/  @!P4 IMAD R14, R8.reuse, 0x8, R181 ;  /* 0x00000008080ec824 */ /* 0x044fe200078e02b5 */
[----:B------:R-:W2:Y:S01]  /*5660*/  @!P4 LDL R214, [R1+0x34] ;  /* 0x0000340001d6c983 */ /* 0x000ea20000100800 */
[----:B------:R-:W-:-:S03]  /*5670*/  @!P4 VIADD R8, R8, 0x1 ;  /* 0x000000010808c836 */ /* 0x000fc60000000000 */
[----:B----4-:R4:W-:Y:S01]  /*5680*/  @!P6 STS.64 [R9], R236 ;  /* 0x000000ec0900e388 */ /* 0x0109e20000000a00 */
[----:B------:R-:W-:-:S04]  /*5690*/  LOP3.LUT P6, RZ, R4, 0x4000, RZ, 0xc0, !PT ;  /* 0x0000400004ff7812 */ /* 0x000fc800078cc0ff */
[----:B------:R-:W-:-:S13]  /*56a0*/  ISETP.GT.U32.OR P6, PT, R8, 0xbff, !P6 ;  /* 0x00000bff0800780c */ /* 0x000fda00077c4470 */
[----:B------:R-:W2:Y:S01]  /*56b0*/  @!P6 LDL R212, [R1+0x38] ;  /* 0x0000380001d4e983 */ /* 0x000ea20000100800 */
[C---:B-1----:R-:W-:Y:S02]  /*56c0*/  @!P6 IMAD R7, R8.reuse, 0x8, R181 ;  /* 0x000000080807e824 */ /* 0x042fe400078e02b5 */
[----:B------:R-:W-:Y:S01]  /*56d0*/  @!P6 VIADD R8, R8, 0x1 ;  /* 0x000000010808e836 */ /* 0x000fe20000000000 */
[----:B------:R-:W-:Y:S04]  /*56e0*/  @!P0 STL [R1+0x24], RZ ;  /* 0x000024ff01008387 */ /* 0x000fe80000100800 */
[----:B------:R1:W-:Y:S01]  /*56f0*/  @!P0 STS.64 [R10], R220 ;  /* 0x000000dc0a008388 */ /* 0x0003e20000000a00 */
[----:B------:R-:W-:-:S04]  /*5700*/  LOP3.LUT P0, RZ, R4, 0x8000, RZ, 0xc0, !PT ;  /* 0x0000800004ff7812 */ /* 0x000fc8000780c0ff */
[----:B------:R-:W-:Y:S01]  /*5710*/  ISETP.GT.U32.OR P0, PT, R8, 0xbff, !P0 ;  /* 0x00000bff0800780c */ /* 0x000fe20004704470 */
[----:B------:R-:W-:-:S12]  /*5720*/  @!P1 STL [R1+0x28], RZ ;  /* 0x000028ff01009387 */ /* 0x000fd80000100800 */
[C---:B----4-:R-:W-:Y:S01]  /*5730*/  @!P0 IMAD R9, R8.reuse, 0x8, R181 ;  /* 0x0000000808098824 */ /* 0x050fe200078e02b5 */
[----:B---3--:R3:W-:Y:S01]  /*5740*/  @!P1 STS.64 [R11], R218 ;  /* 0x000000da0b009388 */ /* 0x0087e20000000a00 */
[----:B------:R-:W-:Y:S01]  /*5750*/  @!P0 VIADD R8, R8, 0x1 ;  /* 0x0000000108088836 */ /* 0x000fe20000000000 */
[----:B------:R-:W-:-:S04]  /*5760*/  LOP3.LUT P1, RZ, R4, 0x10000, RZ, 0xc0, !PT ;  /* 0x0001000004ff7812 */ /* 0x000fc8000782c0ff */
[----:B------:R-:W-:Y:S01]  /*5770*/  ISETP.GT.U32.OR P1, PT, R8, 0xbff, !P1 ;  /* 0x00000bff0800780c */ /* 0x000fe20004f24470 */
[----:B------:R-:W-:-:S12]  /*5780*/  @!P2 STL [R1+0x2c], RZ ;  /* 0x00002cff0100a387 */ /* 0x000fd80000100800 */
[C---:B-1----:R-:W-:Y:S01]  /*5790*/  @!P1 IMAD R10, R8.reuse, 0x8, R181 ;  /* 0x00000008080a9824 */ /* 0x042fe200078e02b5 */
[----:B-----5:R1:W-:Y:S01]  /*57a0*/  @!P2 STS.64 [R12], R216 ;  /* 0x000000d80c00a388 */ /* 0x0203e20000000a00 */
[----:B------:R-:W-:Y:S01]  /*57b0*/  @!P1 VIADD R8, R8, 0x1 ;  /* 0x0000000108089836 */ /* 0x000fe20000000000 */
[----:B------:R-:W-:-:S04]  /*57c0*/  LOP3.LUT P2, RZ, R4, 0x20000, RZ, 0xc0, !PT ;  /* 0x0002000004ff7812 */ /* 0x000fc8000784c0ff */
[----:B------:R-:W-:Y:S01]  /*57d0*/  ISETP.GT.U32.OR P2, PT, R8, 0xbff, !P2 ;  /* 0x00000bff0800780c */ /* 0x000fe20005744470 */
[----:B------:R-:W-:-:S12]  /*57e0*/  @!P3 STL [R1+0x30], RZ ;  /* 0x000030ff0100b387 */ /* 0x000fd80000100800 */
[C---:B---3--:R-:W-:Y:S02]  /*57f0*/  @!P2 IMAD R11, R8.reuse, 0x8, R181 ;  /* 0x00000008080ba824 */ /* 0x048fe400078e02b5 */
[----:B------:R-:W-:Y:S01]  /*5800*/  @!P2 VIADD R8, R8, 0x1 ;  /* 0x000000010808a836 */ /* 0x000fe20000000000 */
[----:B------:R-:W-:Y:S04]  /*5810*/  @!P4 STL [R1+0x34], RZ ;  /* 0x000034ff0100c387 */ /* 0x000fe80000100800 */
[----:B------:R-:W-:Y:S04]  /*5820*/  @!P6 STL [R1+0x38], RZ ;  /* 0x000038ff0100e387 */ /* 0x000fe80000100800 */
[----:B------:R-:W-:Y:S04]  /*5830*/  @!P0 STL [R1+0x3c], RZ ;  /* 0x00003cff01008387 */ /* 0x000fe80000100800 */
[----:B------:R-:W-:Y:S04]  /*5840*/  @!P1 STL [R1+0x40], RZ ;  /* 0x000040ff01009387 */ /* 0x000fe80000100800 */
[----:B------:R-:W-:Y:S04]  /*5850*/  @!P2 STL [R1+0x44], RZ ;  /* 0x000044ff0100a387 */ /* 0x000fe80000100800 */
[----:B------:R3:W-:Y:S01]  /*5860*/  @!P3 STS.64 [R13], R234 ;  /* 0x000000ea0d00b388 */ /* 0x0007e20000000a00 */
[----:B------:R-:W-:-:S04]  /*5870*/  LOP3.LUT P3, RZ, R4, 0x40000, RZ, 0xc0, !PT ;  /* 0x0004000004ff7812 */ /* 0x000fc8000786c0ff */
[----:B------:R-:W-:-:S13]  /*5880*/  ISETP.GT.U32.OR P3, PT, R8, 0xbff, !P3 ;  /* 0x00000bff0800780c */ /* 0x000fda0005f64470 */
[C---:B-1----:R-:W-:Y:S02]  /*5890*/  @!P3 IMAD R12, R8.reuse, 0x8, R181 ;  /* 0x00000008080cb824 */ /* 0x042fe400078e02b5 */
[----:B------:R-:W-:Y:S01]  /*58a0*/  @!P3 VIADD R8, R8, 0x1 ;  /* 0x000000010808b836 */ /* 0x000fe20000000000 */
[----:B--2---:R1:W-:Y:S01]  /*58b0*/  @!P4 STS.64 [R14], R214 ;  /* 0x000000d60e00c388 */ /* 0x0043e20000000a00 */
[----:B------:R-:W-:-:S04]  /*58c0*/  LOP3.LUT P4, RZ, R4, 0x80000, RZ, 0xc0, !PT ;  /* 0x0008000004ff7812 */ /* 0x000fc8000788c0ff */
[----:B------:R-:W-:-:S13]  /*58d0*/  ISETP.GT.U32.OR P4, PT, R8, 0xbff, !P4 ;  /* 0x00000bff0800780c */ /* 0x000fda0006784470 */
[C---:B---3--:R-:W-:Y:S02]  /*58e0*/  @!P4 IMAD R13, R8.reuse, 0x8, R181 ;  /* 0x00000008080dc824 */ /* 0x048fe400078e02b5 */
[----:B------:R-:W-:Y:S01]  /*58f0*/  @!P4 VIADD R8, R8, 0x1 ;  /* 0x000000010808c836 */ /* 0x000fe20000000000 */
[----:B------:R-:W-:Y:S01]  /*5900*/  @!P6 STS.64 [R7], R212 ;  /* 0x000000d40700e388 */ /* 0x000fe20000000a00 */
[----:B------:R-:W-:-:S04]  /*5910*/  LOP3.LUT P6, RZ, R4, 0x100000, RZ, 0xc0, !PT ;  /* 0x0010000004ff7812 */ /* 0x000fc800078cc0ff */
[----:B------:R-:W-:Y:S01]  /*5920*/  ISETP.GT.U32.OR P6, PT, R8, 0xbff, !P6 ;  /* 0x00000bff0800780c */ /* 0x000fe200077c4470 */
[----:B------:R2:W-:-:S12]  /*5930*/  @!P0 STS.64 [R9], R210 ;  /* 0x000000d209008388 */ /* 0x0005d80000000a00 */
[----:B-1----:R-:W-:Y:S02]  /*5940*/  @!P6 IMAD R14, R8, 0x8, R181 ;  /* 0x00000008080ee824 */ /* 0x002fe400078e02b5 */
[----:B--2---:R-:W-:Y:S01]  /*5950*/  @!P0 IMAD.MOV.U32 R210, RZ, RZ, RZ ;  /* 0x000000ffffd28224 */ /* 0x004fe200078e00ff */
[----:B------:R-:W-:Y:S01]  /*5960*/  LOP3.LUT P0, RZ, R4, 0x200000, RZ, 0xc0, !PT ;  /* 0x0020000004ff7812 */ /* 0x000fe2000780c0ff */
[----:B------:R-:W-:-:S05]  /*5970*/  @!P6 VIADD R8, R8, 0x1 ;  /* 0x000000010808e836 */ /* 0x000fca0000000000 */
[----:B------:R-:W-:Y:S01]  /*5980*/  ISETP.GT.U32.OR P0, PT, R8, 0xbff, !P0 ;  /* 0x00000bff0800780c */ /* 0x000fe20004704470 */
[----:B------:R1:W-:-:S12]  /*5990*/  @!P1 STS.64 [R10], R208 ;  /* 0x000000d00a009388 */ /* 0x0003d80000000a00 */
[----:B------:R-:W-:Y:S02]  /*59a0*/  @!P0 IMAD R7, R8, 0x8, R181 ;  /* 0x0000000808078824 */ /* 0x000fe400078e02b5 */
[----:B-1----:R-:W-:Y:S01]  /*59b0*/  @!P1 IMAD.MOV.U32 R208, RZ, RZ, RZ ;  /* 0x000000ffffd09224 */ /* 0x002fe200078e00ff */
        /* <DEDUP_REMOVED lines=8> */
[C---:B------:R-:W-:Y:S01]  /*5a40*/  ISETP.GT.U32.OR P2, PT, R8.reuse, 0xbff, !P2 ;  /* 0x00000bff0800780c */ /* 0x040fe20005744470 */
[----:B------:R1:W-:Y:S04]  /*5a50*/  @!P3 STS.64 [R12], R204 ;  /* 0x000000cc0c00b388 */ /* 0x0003e80000000a00 */
[----:B------:R-:W-:Y:S08]  /*5a60*/  @!P3 STL [R1+0x48], RZ ;  /* 0x000048ff0100b387 */ /* 0x000ff00000100800 */
[----:B------:R-:W-:-:S02]  /*5a70*/  @!P2 IMAD R10, R8, 0x8, R181 ;  /* 0x00000008080aa824 */ /* 0x000fc400078e02b5 */
        /* <DEDUP_REMOVED lines=52> */
[----:B------:R-:W-:Y:S01]  /*5dc0*/  ISETP.GT.U32.OR P4, PT, R8, 0xbff, !P4 ;  /* 0x00000bff0800780c */ /* 0x000fe20006784470 */
[----:B------:R1:W-:Y:S01]  /*5dd0*/  @!P6 STS.64 [R13], R188 ;  /* 0x000000bc0d00e388 */ /* 0x0003e20000000a00 */
[----:B------:R-:W-:-:S03]  /*5de0*/  LOP3.LUT R4, R5, 0x1, RZ, 0xc0, !PT ;  /* 0x0000000105047812 */ /* 0x000fc600078ec0ff */
[----:B------:R-:W-:Y:S08]  /*5df0*/  @!P6 STL [R1+0x68], RZ ;  /* 0x000068ff0100e387 */ /* 0x000ff00000100800 */
[C---:B------:R-:W-:Y:S02]  /*5e00*/  @!P4 IMAD R14, R8.reuse, 0x8, R181 ;  /* 0x00000008080ec824 */ /* 0x040fe400078e02b5 */
[----:B------:R-:W-:-:S02]  /*5e10*/  @!P4 VIADD R8, R8, 0x1 ;  /* 0x000000010808c836 */ /* 0x000fc40000000000 */
[----:B-1----:R-:W-:-:S03]  /*5e20*/  @!P6 IMAD.MOV.U32 R188, RZ, RZ, RZ ;  /* 0x000000ffffbce224 */ /* 0x002fc600078e00ff */
[----:B------:R-:W-:-:S04]  /*5e30*/  ISETP.GT.U32.AND P6, PT, R8, 0xbff, PT ;  /* 0x00000bff0800780c */ /* 0x000fc80003fc4070 */
[----:B------:R-:W-:Y:S01]  /*5e40*/  ISETP.NE.U32.OR P6, PT, R4, 0x1, P6 ;  /* 0x000000010400780c */ /* 0x000fe200037c5470 */
        /* <DEDUP_REMOVED lines=210> */
[----:B------:R1:W-:Y:S04]  /*6b70*/  @!P0 STS.64 [R7], R116 ;  /* 0x0000007407008388 */ /* 0x0003e80000000a00 */
[----:B------:R-:W-:Y:S01]  /*6b80*/  @!P0 STL [R1+0xe4], RZ ;  /* 0x0000e4ff01008387 */ /* 0x000fe20000100800 */
[----:B-1----:R-:W-:Y:S01]  /*6b90*/  @!P0 IMAD.MOV.U32 R116, RZ, RZ, RZ ;  /* 0x000000ffff748224 */ /* 0x002fe200078e00ff */
[----:B------:R-:W-:-:S06]  /*6ba0*/  LOP3.LUT P0, RZ, R5, 0x80000000, RZ, 0xc0, !PT ;  /* 0x8000000005ff7812 */ /* 0x000fcc000780c0ff */
[C---:B------:R-:W-:Y:S02]  /*6bb0*/  @!P6 IMAD R5, R8.reuse, 0x8, R181 ;  /* 0x000000080805e824 */ /* 0x040fe400078e02b5 */
        /* <DEDUP_REMOVED lines=227> */
[----:B------:R-:W-:Y:S04]  /*79f0*/  @!P3 STL [R1+0x168], RZ ;  /* 0x000168ff0100b387 */ /* 0x000fe80000100800 */
[----:B------:R-:W-:Y:S04]  /*7a00*/  @!P4 STL [R1+0x16c], RZ ;  /* 0x00016cff0100c387 */ /* 0x000fe80000100800 */
[----:B------:R-:W-:Y:S04]  /*7a10*/  @!P6 STL [R1+0x170], RZ ;  /* 0x000170ff0100e387 */ /* 0x000fe80000100800 */
[----:B------:R-:W-:Y:S04]  /*7a20*/  @!P0 STL [R1+0x174], RZ ;  /* 0x000174ff01008387 */ /* 0x000fe80000100800 */
[----:B------:R-:W-:Y:S04]  /*7a30*/  @!P1 STL [R1+0x178], RZ ;  /* 0x000178ff01009387 */ /* 0x000fe80000100800 */
[----:B------:R-:W-:Y:S01]  /*7a40*/  @!P2 STL [R1+0x17c], RZ ;  /* 0x00017cff0100a387 */ /* 0x000fe20000100800 */
[----:B------:R-:W-:-:S03]  /*7a50*/  @!P2 IMAD R6, R8, 0x8, R181 ;  /* 0x000000080806a824 */ /* 0x000fc600078e02b5 */
[----:B------:R1:W-:Y:S04]  /*7a60*/  @!P3 STS.64 [R9], R50 ;  /* 0x000000320900b388 */ /* 0x0003e80000000a00 */
[----:B------:R2:W-:Y:S04]  /*7a70*/  @!P4 STS.64 [R10], R48 ;  /* 0x000000300a00c388 */ /* 0x0005e80000000a00 */
[----:B------:R3:W-:Y:S01]  /*7a80*/  @!P6 STS.64 [R12], R46 ;  /* 0x0000002e0c00e388 */ /* 0x0007e20000000a00 */
[----:B------:R-:W-:-:S03]  /*7a90*/  IMAD.MOV.U32 R5, RZ, RZ, RZ ;  /* 0x000000ffff057224 */ /* 0x000fc600078e00ff */
[----:B------:R4:W-:Y:S01]  /*7aa0*/  @!P0 STS.64 [R11], R44 ;  /* 0x0000002c0b008388 */ /* 0x0009e20000000a00 */
[----:B-1----:R-:W-:-:S03]  /*7ab0*/  @!P3 IMAD.MOV.U32 R50, RZ, RZ, RZ ;  /* 0x000000ffff32b224 */ /* 0x002fc600078e00ff */
[----:B------:R1:W-:Y:S01]  /*7ac0*/  @!P1 STS.64 [R4], R2 ;  /* 0x0000000204009388 */ /* 0x0003e20000000a00 */
[----:B--2---:R-:W-:Y:S02]  /*7ad0*/  @!P4 IMAD.MOV.U32 R48, RZ, RZ, RZ ;  /* 0x000000ffff30c224 */ /* 0x004fe400078e00ff */
[----:B------:R-:W-:Y:S01]  /*7ae0*/  @!P2 VIADD R8, R8, 0x1 ;  /* 0x000000010808a836 */ /* 0x000fe20000000000 */
[----:B------:R2:W-:Y:S01]  /*7af0*/  @!P2 STS.64 [R6], R178 ;  /* 0x000000b20600a388 */ /* 0x0005e20000000a00 */
[----:B---3--:R-:W-:Y:S02]  /*7b00*/  @!P6 IMAD.MOV.U32 R46, RZ, RZ, RZ ;  /* 0x000000ffff2ee224 */ /* 0x008fe400078e00ff */
[----:B----4-:R-:W-:Y:S02]  /*7b10*/  @!P0 IMAD.MOV.U32 R44, RZ, RZ, RZ ;  /* 0x000000ffff2c8224 */ /* 0x010fe400078e00ff */
[----:B-1----:R-:W-:Y:S02]  /*7b20*/  @!P1 IMAD.MOV.U32 R2, RZ, RZ, RZ ;  /* 0x000000ffff029224 */ /* 0x002fe400078e00ff */
[----:B--2---:R-:W-:-:S07]  /*7b30*/  @!P2 IMAD.MOV.U32 R178, RZ, RZ, RZ ;  /* 0x000000ffffb2a224 */ /* 0x004fce00078e00ff */
.L_x_761:
[----:B--2---:R-:W-:Y:S02]  /*7b40*/  VIADD R4, R5, 0x60 ;  /* 0x0000006005047836 */ /* 0x004fe40000000000 */
[----:B------:R-:W-:-:S03]  /*7b50*/  VIADD R6, R1, 0x180 ;  /* 0x0000018001067836 */ /* 0x000fc60000000000 */
[----:B------:R-:W-:-:S05]  /*7b60*/  SHF.R.U32.HI R4, RZ, 0x5, R4 ;  /* 0x00000005ff047819 */ /* 0x000fca0000011604 */
[----:B------:R-:W-:-:S05]  /*7b70*/  IMAD R4, R4, 0x4, R6 ;  /* 0x0000000404047824 */ /* 0x000fca00078e0206 */
[----:B------:R1:W2:Y:S01]  /*7b80*/  LDL R9, [R4] ;  /* 0x0000000004097983 */ /* 0x0002a20000100800 */
[C---:B------:R-:W-:Y:S01]  /*7b90*/  LOP3.LUT R6, R5.reuse, 0x18, RZ, 0xc0, !PT ;  /* 0x0000001805067812 */ /* 0x040fe200078ec0ff */
[C---:B------:R-:W-:Y:S01]  /*7ba0*/  VIADD R11, R5.reuse, 0x1 ;  /* 0x00000001050b7836 */ /* 0x040fe20000000000 */
[----:B------:R-:W-:Y:S01]  /*7bb0*/  ISETP.GT.U32.AND P1, PT, R8, 0xbff, PT ;  /* 0x00000bff0800780c */ /* 0x000fe20003f24070 */
[C---:B------:R-:W-:Y:S02]  /*7bc0*/  VIADD R13, R5.reuse, 0x2 ;  /* 0x00000002050d7836 */ /* 0x040fe40000000000 */
[----:B------:R-:W-:Y:S01]  /*7bd0*/  VIADD R17, R5, 0x3 ;  /* 0x0000000305117836 */ /* 0x000fe20000000000 */
[----:B------:R-:W-:Y:S02]  /*7be0*/  LOP3.LUT R7, R11, 0x19, RZ, 0xc0, !PT ;  /* 0x000000190b077812 */ /* 0x000fe400078ec0ff */
[----:B-1----:R-:W-:Y:S02]  /*7bf0*/  LOP3.LUT R4, R13, 0x1a, RZ, 0xc0, !PT ;  /* 0x0000001a0d047812 */ /* 0x002fe400078ec0ff */
[----:B--2---:R-:W-:-:S02]  /*7c00*/  SHF.R.U32.HI R6, RZ, R6, R9 ;  /* 0x00000006ff067219 */ /* 0x004fc40000011609 */
        /* <DEDUP_REMOVED lines=8> */
[----:B------:R-:W1:Y:S01]  /*7c90*/  @!P1 LDS R6, [R12+0x6000] ;  /* 0x006000000c069984 */ /* 0x000e620000000800 */
        /* <DEDUP_REMOVED lines=11> */
[----:B-1----:R1:W-:Y:S03]  /*7d50*/  @!P1 STS.64 [R14], R6 ;  /* 0x000000060e009388 */ /* 0x0023e60000000a00 */
[----:B------:R-:W-:Y:S01]  /*7d60*/  SHF.R.U32.HI R4, RZ, R4, R9 ;  /* 0x00000004ff047219 */ /* 0x000fe20000011609 */
[----:B------:R-:W2:Y:S03]  /*7d70*/  @!P2 LDS R10, [R12+0x6400] ;  /* 0x006400000c0aa984 */ /* 0x000ea60000000800 */
[----:B------:R-:W-:Y:S01]  /*7d80*/  LOP3.LUT R4, R4, 0x1, RZ, 0xc0, !PT ;  /* 0x0000000104047812 */ /* 0x000fe200078ec0ff */
[----:B------:R-:W-:Y:S02]  /*7d90*/  @!P1 STS [R12+0x6000], RZ ;  /* 0x006000ff0c009388 */ /* 0x000fe40000000800 */
[----:B-1----:R-:W-:-:S02]  /*7da0*/  @!P0 IMAD R14, R8, 0x8, R181 ;  /* 0x00000008080e8824 */ /* 0x002fc400078e02b5 */
        /* <DEDUP_REMOVED lines=37> */
[----:B------:R-:W-:-:S03]  /*8000*/  @!P0 IMAD.IADD R11, R184, 0x1, R17 ;  /* 0x00000001b80b8824 */ /* 0x000fc600078e0211 */
[----:B------:R-:W-:-:S04]  /*8010*/  ISETP.GT.U32.AND P1, PT, R8, 0xbff, PT ;  /* 0x00000bff0800780c */ /* 0x000fc80003f24070 */
[----:B------:R-:W-:Y:S01]  /*8020*/  ISETP.NE.U32.OR P1, PT, R4, 0x1, P1 ;  /* 0x000000010400780c */ /* 0x000fe20000f25470 */
[----:B--2---:R1:W-:Y:S04]  /*8030*/  @!P2 STS.64 [R14], R6 ;  /* 0x000000060e00a388 */ /* 0x0043e80000000a00 */
[----:B------:R-:W2:Y:S04]  /*8040*/  @!P0 LDS R10, [R12+0x7400] ;  /* 0x007400000c0a8984 */ /* 0x000ea80000000800 */
[----:B------:R-:W-:Y:S01]  /*8050*/  @!P2 STS [R12+0x7000], RZ ;  /* 0x007000ff0c00a388 */ /* 0x000fe20000000800 */
[----:B-1----:R-:W-:-:S03]  /*8060*/  VIADD R14, R5, 0x7 ;  /* 0x00000007050e7836 */ /* 0x002fc60000000000 */
        /* <DEDUP_REMOVED lines=13> */
[----:B------:R-:W-:Y:S01]  /*8140*/  ISETP.NE.AND P0, PT, R5, 0x60, PT ;  /* 0x000000600500780c */ /* 0x000fe20003f05270 */
[----:B-1----:R-:W-:Y:S02]  /*8150*/  @!P2 IMAD.IADD R11, R184, 0x1, R14 ;  /* 0x00000001b80ba824 */ /* 0x002fe400078e020e */
[----:B--2---:R-:W-:Y:S04]  /*8160*/  @!P1 STS.64 [R9], R6 ;  /* 0x0000000609009388 */ /* 0x004fe80000000a00 */
[----:B------:R-:W1:Y:S04]  /*8170*/  @!P2 LDS R10, [R12+0x7c00] ;  /* 0x007c00000c0aa984 */ /* 0x000e680000000800 */
[----:B------:R2:W-:Y:S04]  /*8180*/  @!P1 STS [R12+0x7800], RZ ;  /* 0x007800ff0c009388 */ /* 0x0005e80000000800 */
[----:B-1----:R2:W-:Y:S04]  /*8190*/  @!P2 STS.64 [R4], R10 ;  /* 0x0000000a0400a388 */ /* 0x0025e80000000a00 */
[----:B------:R2:W-:Y:S01]  /*81a0*/  @!P2 STS [R12+0x7c00], RZ ;  /* 0x007c00ff0c00a388 */ /* 0x0005e20000000800 */
[----:B------:R-:W-:Y:S05]  /*81b0*/  @P0 BRA `(.L_x_761) ;  /* 0xfffffff800600947 */ /* 0x000fea000383ffff */
.L_x_760:
[C---:B------:R-:W-:Y:S02]  /*81c0*/  FSETP.GTU.FTZ.AND P1, PT, R16.reuse, 0.0099999997764825820923, PT ;  /* 0x3c23d70a1000780b */ /* 0x040fe40003f3c000 */
[----:B------:R-:W-:-:S04]  /*81d0*/  FSETP.GE.FTZ.AND P0, PT, R16, RZ, PT ;  /* 0x000000ff1000720b */ /* 0x000fc80003f16000 */
[----:B------:R-:W-:Y:S02]  /*81e0*/  PLOP3.LUT P1, PT, P1, P0, PT, 0x8, 0x80 ;  /* 0x000000000080781c */ /* 0x000fe40000f20170 */
[----:B------:R-:W-:-:S11]  /*81f0*/  PLOP3.LUT P0, PT, PT, PT, PT, 0x80, 0x8 ;  /* 0x000000000008781c */ /* 0x000fd60003f0f070 */
[----:B--2---:R-:W1:Y:S02]  /*8200*/  @!P1 LDC R4, c[0x0][0x3d4] ;  /* 0x0000f500ff049b82 */ /* 0x004e640000000800 */
[----:B-1----:R-:W-:-:S04]  /*8210*/  @!P1 FSETP.GT.FTZ.AND P2, PT, R185, R4, PT ;  /* 0x00000004b900920b */ /* 0x002fc80003f54000 */
[----:B0-----:R-:W-:-:S04]  /*8220*/  @!P1 ISETP.LT.U32.AND P0, PT, R15, 0xc01, P2 ;  /* 0x00000c010f00980c */ /* 0x001fc80001701070 */
[----:B------:R-:W-:-:S13]  /*8230*/  ISETP.EQ.OR P0, PT, RZ, UR9, P0 ;  /* 0x00000009ff007c0c */ /* 0x000fda0008702670 */
[----:B------:R-:W-:Y:S05]  /*8240*/  @P0 BRA `(.L_x_762) ;  /* 0x0000000000640947 */ /* 0x000fea0003800000 */
[----:B------:R-:W-:Y:S01]  /*8250*/  FSETP.GT.FTZ.AND P0, PT, R16, 0.0099999997764825820923, PT ;  /* 0x3c23d70a1000780b */ /* 0x000fe20003f14000 */
[----:B------:R-:W-:-:S12]  /*8260*/  BSSY.RECONVERGENT B0, `(.L_x_763) ;  /* 0x0000015000007945 */ /* 0x000fd80003800200 */
[----:B------:R-:W-:Y:S05]  /*8270*/  @!P0 BRA `(.L_x_764) ;  /* 0x0000000000288947 */ /* 0x000fea0003800000 */
[----:B------:R-:W-:Y:S01]  /*8280*/  UMOV UR4, UR6 ;  /* 0x0000000600047c82 */ /* 0x000fe20008000000 */
[----:B------:R-:W-:Y:S01]  /*8290*/  UMOV UR5, UR6 ;  /* 0x0000000600057c82 */ /* 0x000fe20008000000 */
        /* <DEDUP_REMOVED lines=8> */
.L_x_764:
        /* <DEDUP_REMOVED lines=9> */
.L_x_765:
[----:B------:R-:W-:Y:S05]  /*83b0*/  BSYNC.RECONVERGENT B0 ;  /* 0x0000000000007941 */ /* 0x000fea0003800200 */
.L_x_763:
[----:B------:R-:W-:Y:S01]  /*83c0*/  UIADD3 UR9, UPT, UPT, UR9, -0x1, URZ ;  /* 0xffffffff09097890 */ /* 0x000fe2000fffe0ff */
[----:B------:R-:W-:Y:S11]  /*83d0*/  BRA `(.L_x_766) ;  /* 0xffffffa0008c7947 */ /* 0x000ff6000383ffff */
.L_x_762:
[----:B------:R-:W0:Y:S08]  /*83e0*/  S2UR UR5, SR_CgaCtaId ;  /* 0x00000000000579c3 */ /* 0x000e300000008800 */
[----:B------:R-:W-:Y:S01]  /*83f0*/  BAR.SYNC.DEFER_BLOCKING 0x0 ;  /* 0x0000000000007b1d */ /* 0x000fe20000010000 */
[----:B------:R-:W-:-:S05]  /*8400*/  ISETP.NE.AND P1, PT, R0, RZ, PT ;  /* 0x000000ff0000720c */ /* 0x000fca0003f25270 */
[----:B------:R-:W-:Y:S01]  /*8410*/  UMOV UR4, 0x400 ;  /* 0x0000040000047882 */ /* 0x000fe20000000000 */
[----:B------:R-:W-:Y:S01]  /*8420*/  BSSY.RECONVERGENT B0, `(.L_x_767) ;  /* 0x0000015000007945 */ /* 0x000fe20003800200 */
[----:B0-----:R-:W-:-:S09]  /*8430*/  ULEA UR4, UR5, UR4, 0x18 ;  /* 0x0000000405047291 */ /* 0x001fd2000f8ec0ff */
[----:B------:R-:W0:Y:S02]  /*8440*/  LDS R3, [UR4] ;  /* 0x00000004ff037984 */ /* 0x000e240008000800 */
[----:B------:R-:W1:Y:S02]  /*8450*/  LDCU UR4, c[0x0][0x3d4] ;  /* 0x00007a80ff0477ac */ /* 0x000e640008000800 */
[----:B-1----:R-:W-:-:S04]  /*8460*/  FSETP.GEU.FTZ.AND P0, PT, R185, UR4, PT ;  /* 0x00000004b9007c0b */ /* 0x002fc8000bf1e000 */
[----:B0-----:R-:W-:-:S04]  /*8470*/  SEL R23, R180, R3, !P0 ;  /* 0x00000003b4177207 */ /* 0x001fc80004000000 */
[----:B------:R-:W-:-:S04]  /*8480*/  ISETP.GE.U32.AND P0, PT, R0, R23, PT ;  /* 0x000000170000720c */ /* 0x000fc80003f06070 */
[----:B------:R-:W-:Y:S01]  /*8490*/  ISETP.GT.U32.OR P0, PT, R23, 0xbff, P0 ;  /* 0x00000bff1700780c */ /* 0x000fe20000704470 */
[----:B------:R-:W-:-:S12]  /*84a0*/  @P1 BRA `(.L_x_768) ;  /* 0x0000000000301947 */ /* 0x000fd80003800000 */
[----:B------:R-:W2:Y:S01]  /*84b0*/  LDL.LU R7, [R1+0x1a8] ;  /* 0x0001a80001077983 */ /* 0x000ea20000300800 */
[----:B------:R-:W2:Y:S01]  /*84c0*/  LDC.64 R2, c[0x0][0x3a0] ;  /* 0x0000e800ff027b82 */ /* 0x000ea20000000a00 */
[----:B------:R-:W-:Y:S01]  /*84d0*/  VOTEU.ANY UR4, UPT, PT ;  /* 0x0000000000047886 */ /* 0x000fe200038e0100 */
[----:B------:R-:W-:Y:S01]  /*84e0*/  CREDUX.MAX.S32 UR5, R23 ;  /* 0x00000000170572cc */ /* 0x000fe20000000200 */
[----:B------:R-:W0:Y:S01]  /*84f0*/  S2R R6, SR_LANEID ;  /* 0x0000000000067919 */ /* 0x000e220000000000 */
[----:B------:R-:W-:-:S04]  /*8500*/  UFLO.U32 UR4, UR4 ;  /* 0x00000004000472bd */ /* 0x000fc800080e0000 */
[----:B------:R-:W1:Y:S02]  /*8510*/  LDC.64 R4, c[0x0][0x3a8] ;  /* 0x0000ea00ff047b82 */ /* 0x000e640000000a00 */
[----:B0-----:R-:W-:Y:S01]  /*8520*/  ISETP.EQ.U32.AND P1, PT, R6, UR4, PT ;  /* 0x0000000406007c0c */ /* 0x001fe2000bf22070 */
[----:B--2---:R-:W-:-:S04]  /*8530*/  IMAD.WIDE.U32 R2, R7, 0x4, R2 ;  /* 0x0000000407027825 */ /* 0x004fc800078e0002 */
[----:B------:R-:W-:Y:S01]  /*8540*/  IMAD.U32 R7, RZ, RZ, UR5 ;  /* 0x00000005ff077e24 */ /* 0x000fe2000f8e00ff */
[----:B------:R0:W-:Y:S07]  /*8550*/  STG.E desc[UR10][R2.64], R23 ;  /* 0x0000001702007986 */ /* 0x0001ee000c10190a */
[----:B-1----:R0:W-:Y:S02]  /*8560*/  @P1 REDG.E.MAX.S32.STRONG.GPU desc[UR10][R4.64], R7 ;  /* 0x000000070400198e */ /* 0x0021e4000d12e30a */
.L_x_768:
[----:B------:R-:W-:Y:S05]  /*8570*/  BSYNC.RECONVERGENT B0 ;  /* 0x0000000000007941 */ /* 0x000fea0003800200 */
.L_x_767:
[----:B------:R-:W-:Y:S05]  /*8580*/  @P0 EXIT ;  /* 0x000000000000094d */ /* 0x000fea0003800000 */
[----:B------:R-:W0:Y:S01]  /*8590*/  LDC R18, c[0x0][0x360] ;  /* 0x0000d800ff127b82 */ /* 0x000e220000000800 */
[----:B------:R-:W1:Y:S01]  /*85a0*/  LDCU.64 UR8, c[0x0][0x388] ;  /* 0x00007100ff0877ac */ /* 0x000e620008000a00 */
[----:B------:R-:W-:Y:S01]  /*85b0*/  BSSY.RECONVERGENT B0, `(.L_x_769) ;  /* 0x0000037000007945 */ /* 0x000fe20003800200 */
[----:B------:R-:W2:Y:S01]  /*85c0*/  LDCU.64 UR12, c[0x0][0x390] ;  /* 0x00007200ff0c77ac */ /* 0x000ea20008000a00 */
[----:B------:R-:W3:Y:S01]  /*85d0*/  LDCU.64 UR4, c[0x0][0x388] ;  /* 0x00007100ff0477ac */ /* 0x000ee20008000a00 */
[----:B------:R-:W4:Y:S01]  /*85e0*/  LDCU.64 UR6, c[0x0][0x390] ;  /* 0x00007200ff0677ac */ /* 0x000f220008000a00 */
[----:B0-----:R-:W0:Y:S01]  /*85f0*/  I2F.U32.RP R7, R18 ;  /* 0x0000001200077306 */ /* 0x001e220000209000 */
[----:B------:R-:W-:Y:S01]  /*8600*/  IMAD.IADD R4, R0, 0x1, R18 ;  /* 0x0000000100047824 */ /* 0x000fe200078e0212 */
[----:B------:R-:W-:-:S04]  /*8610*/  ISETP.NE.U32.AND P2, PT, R18, RZ, PT ;  /* 0x000000ff1200720c */ /* 0x000fc80003f45070 */
[----:B------:R-:W-:Y:S02]  /*8620*/  ISETP.GE.U32.AND P0, PT, R4, R23, PT ;  /* 0x000000170400720c */ /* 0x000fe40003f06070 */
[----:B------:R-:W-:Y:S02]  /*8630*/  VIMNMX.U32 R5, PT, PT, R23, R4, !PT ;  /* 0x0000000417057248 */ /* 0x000fe40007fe0000 */
[----:B------:R-:W-:-:S04]  /*8640*/  SEL R6, RZ, 0x1, P0 ;  /* 0x00000001ff067807 */ /* 0x000fc80000000000 */
[----:B------:R-:W-:Y:S01]  /*8650*/  IADD3 R5, PT, PT, R5, -R4, -R6 ;  /* 0x8000000405057210 */ /* 0x000fe20007ffe806 */
[----:B0-----:R-:W0:Y:S02]  /*8660*/  MUFU.RCP R7, R7 ;  /* 0x0000000700077308 */ /* 0x001e240000001000 */
[----:B0-----:R-:W-:-:S06]  /*8670*/  VIADD R2, R7, 0xffffffe ;  /* 0x0ffffffe07027836 */ /* 0x001fcc0000000000 */
[----:B------:R0:W5:Y:S02]  /*8680*/  F2I.FTZ.U32.TRUNC.NTZ R3, R2 ;  /* 0x0000000200037305 */ /* 0x000164000021f000 */
[----:B0-----:R-:W-:Y:S02]  /*8690*/  IMAD.MOV.U32 R2, RZ, RZ, RZ ;  /* 0x000000ffff027224 */ /* 0x001fe400078e00ff */
[----:B-----5:R-:W-:-:S04]  /*86a0*/  IMAD.MOV R9, RZ, RZ, -R3 ;  /* 0x000000ffff097224 */ /* 0x020fc800078e0a03 */
        /* <DEDUP_REMOVED lines=15> */
[----:B-1234-:R-:W-:Y:S05]  /*87a0*/  @!P0 BRA `(.L_x_770) ;  /* 0x00000000005c8947 */ /* 0x01efea0003800000 */
[----:B------:R-:W-:Y:S01]  /*87b0*/  IADD3 R4, P0, PT, R240, R0, RZ ;  /* 0x00000000f0047210 */ /* 0x000fe20007f1e0ff */
[----:B------:R-:W-:Y:S02]  /*87c0*/  VIADD R2, R2, 0x1 ;  /* 0x0000000102027836 */ /* 0x000fe40000000000 */
[----:B------:R-:W-:Y:S02]  /*87d0*/  IMAD R8, R0, 0x8, R181 ;  /* 0x0000000800087824 */ /* 0x000fe400078e02b5 */
[----:B------:R-:W-:Y:S01]  /*87e0*/  IMAD.X R13, RZ, RZ, R241, P0 ;  /* 0x000000ffff0d7224 */ /* 0x000fe200000e06f1 */
[----:B------:R-:W-:Y:S01]  /*87f0*/  LOP3.LUT R3, R2, 0x3, RZ, 0xc0, !PT ;  /* 0x0000000302037812 */ /* 0x000fe200078ec0ff */
[----:B------:R-:W-:-:S03]  /*8800*/  IMAD.SHL.U32 R2, R4, 0x4, RZ ;  /* 0x0000000404027824 */ /* 0x000fc600078e00ff */
[----:B------:R-:W-:Y:S01]  /*8810*/  SHF.L.U64.HI R13, R4, 0x2, R13 ;  /* 0x00000002040d7819 */ /* 0x000fe2000001020d */
[----:B------:R-:W-:Y:S02]  /*8820*/  IMAD R0, R3, R18, R0 ;  /* 0x0000001203007224 */ /* 0x000fe400078e0200 */
[----:B------:R-:W-:-:S07]  /*8830*/  IMAD.MOV R9, RZ, RZ, -R3 ;  /* 0x000000ffff097224 */ /* 0x000fce00078e0a03 */
.L_x_771:
[----:B0-----:R0:W1:Y:S01]  /*8840*/  LDS.64 R10, [R8] ;  /* 0x00000000080a7984 */ /* 0x0010620000000a00 */
        /* <DEDUP_REMOVED lines=10> */
[----:B-1----:R0:W-:Y:S04]  /*88f0*/  STG.E desc[UR10][R4.64], R10 ;  /* 0x0000000a04007986 */ /* 0x0021e8000c10190a */
[----:B------:R0:W-:Y:S03]  /*8900*/  STG.E desc[UR10][R6.64], R11 ;  /* 0x0000000b06007986 */ /* 0x0001e6000c10190a */
[----:B------:R-:W-:Y:S05]  /*8910*/  @P0 BRA `(.L_x_771) ;  /* 0xfffffffc00c80947 */ /* 0x000fea000383ffff */
.L_x_770:
[----:B------:R-:W-:Y:S05]  /*8920*/  BSYNC.RECONVERGENT B0 ;  /* 0x0000000000007941 */ /* 0x000fea0003800200 */
.L_x_769:
[----:B------:R-:W-:Y:S05]  /*8930*/  @!P1 EXIT ;  /* 0x000000000000994d */ /* 0x000fea0003800000 */
.L_x_772:
[----:B0-----:R-:W-:Y:S01]  /*8940*/  IMAD R4, R0, 0x8, R181 ;  /* 0x0000000800047824 */ /* 0x001fe200078e02b5 */
[----:B------:R-:W-:Y:S01]  /*8950*/  IADD3 R13, P0, PT, R240, R0, RZ ;  /* 0x00000000f00d7210 */ /* 0x000fe20007f1e0ff */
[C---:B------:R-:W-:Y:S02]  /*8960*/  IMAD.IADD R5, R18.reuse, 0x1, R0 ;  /* 0x0000000112057824 */ /* 0x040fe400078e0200 */
[----:B------:R-:W-:Y:S01]  /*8970*/  IMAD R6, R18, 0x8, R4 ;  /* 0x0000000812067824 */ /* 0x000fe200078e0204 */
[----:B------:R0:W1:Y:S01]  /*8980*/  LDS.64 R10, [R4] ;  /* 0x00000000040a7984 */ /* 0x0000620000000a00 */
[--C-:B------:R-:W-:Y:S01]  /*8990*/  IMAD.X R2, RZ, RZ, R241.reuse, P0 ;  /* 0x000000ffff027224 */ /* 0x100fe200000e06f1 */
[----:B------:R-:W-:Y:S01]  /*89a0*/  IADD3 R12, P2, PT, R240, R5, RZ ;  /* 0x00000005f00c7210 */ /* 0x000fe20007f5e0ff */
[C---:B------:R-:W-:Y:S01]  /*89b0*/  IMAD R0, R18.reuse, 0x8, R6 ;  /* 0x0000000812007824 */ /* 0x040fe200078e0206 */
[----:B------:R2:W3:Y:S01]  /*89c0*/  LDS.64 R14, [R6] ;  /* 0x00000000060e7984 */ /* 0x0004e20000000a00 */
[C---:B------:R-:W-:Y:S01]  /*89d0*/  IMAD.SHL.U32 R3, R13.reuse, 0x4, RZ ;  /* 0x000000040d037824 */ /* 0x040fe200078e00ff */
[----:B------:R-:W-:Y:S01]  /*89e0*/  SHF.L.U64.HI R13, R13, 0x2, R2 ;  /* 0x000000020d0d7819 */ /* 0x000fe20000010202 */
[----:B------:R-:W-:Y:S01]  /*89f0*/  IMAD R8, R18, 0x8, R0 ;  /* 0x0000000812087824 */ /* 0x000fe200078e0200 */
[----:B------:R4:W5:Y:S01]  /*8a00*/  LDS.64 R16, [R0] ;  /* 0x0000000000107984 */ /* 0x0009620000000a00 */
[----:B------:R-:W-:Y:S01]  /*8a10*/  IMAD.X R9, RZ, RZ, R241, P2 ;  /* 0x000000ffff097224 */ /* 0x000fe200010e06f1 */
[----:B0-----:R-:W-:Y:S01]  /*8a20*/  IADD3 R4, P1, PT, R3, UR12, RZ ;  /* 0x0000000c03047c10 */ /* 0x001fe2000ff3e0ff */
[----:B------:R-:W-:Y:S01]  /*8a30*/  IMAD.IADD R7, R5, 0x1, R18 ;  /* 0x0000000105077824 */ /* 0x000fe200078e0212 */
[----:B------:R0:W5:Y:S01]  /*8a40*/  LDS.64 R20, [R8] ;  /* 0x0000000008147984 */ /* 0x0001620000000a00 */
[----:B------:R-:W-:-:S02]  /*8a50*/  IADD3 R2, P0, PT, R3, UR8, RZ ;  /* 0x0000000803027c10 */ /* 0x000fc4000ff1e0ff */
[C---:B------:R-:W-:Y:S01]  /*8a60*/  SHF.L.U64.HI R22, R12.reuse, 0x2, R9 ;  /* 0x000000020c167819 */ /* 0x040fe20000010209 */
[----:B------:R-:W-:Y:S01]  /*8a70*/  IMAD.SHL.U32 R12, R12, 0x4, RZ ;  /* 0x000000040c0c7824 */ /* 0x000fe200078e00ff */
[----:B------:R-:W-:Y:S01]  /*8a80*/  IADD3.X R5, PT, PT, R13, UR13, RZ, P1, !PT ;  /* 0x0000000d0d057c10 */ /* 0x000fe20008ffe4ff */
[----:B------:R-:W-:Y:S01]  /*8a90*/  IMAD.IADD R19, R7, 0x1, R18 ;  /* 0x0000000107137824 */ /* 0x000fe200078e0212 */
[----:B------:R-:W-:Y:S02]  /*8aa0*/  IADD3.X R3, PT, PT, R13, UR9, RZ, P0, !PT ;  /* 0x000000090d037c10 */ /* 0x000fe400087fe4ff */
[----:B------:R-:W-:Y:S02]  /*8ab0*/  IADD3 R9, P1, PT, R240, R7, RZ ;  /* 0x00000007f0097210 */ /* 0x000fe40007f3e0ff */
[----:B--2---:R-:W-:-:S03]  /*8ac0*/  IADD3 R6, P0, PT, R12, UR8, RZ ;  /* 0x000000080c067c10 */ /* 0x004fc6000ff1e0ff */
[--C-:B----4-:R-:W-:Y:S01]  /*8ad0*/  IMAD.X R0, RZ, RZ, R241.reuse, P1 ;  /* 0x000000ffff007224 */ /* 0x110fe200008e06f1 */
[----:B------:R-:W-:Y:S02]  /*8ae0*/  IADD3.X R7, PT, PT, R22, UR9, RZ, P0, !PT ;  /* 0x0000000916077c10 */ /* 0x000fe400087fe4ff */
[----:B0-----:R-:W-:Y:S02]  /*8af0*/  IADD3 R8, P0, PT, R12, UR12, RZ ;  /* 0x0000000c0c087c10 */ /* 0x001fe4000ff1e0ff */
[----:B------:R-:W-:Y:S02]  /*8b00*/  IADD3 R12, P1, PT, R240, R19, RZ ;  /* 0x00000013f00c7210 */ /* 0x000fe40007f3e0ff */
[C---:B------:R-:W-:Y:S01]  /*8b10*/  SHF.L.U64.HI R13, R9.reuse, 0x2, R0 ;  /* 0x00000002090d7819 */ /* 0x040fe20000010200 */
[----:B------:R-:W-:Y:S01]  /*8b20*/  IMAD.SHL.U32 R0, R9, 0x4, RZ ;  /* 0x0000000409007824 */ /* 0x000fe200078e00ff */
[----:B------:R-:W-:Y:S01]  /*8b30*/  IADD3.X R9, PT, PT, R22, UR13, RZ, P0, !PT ;  /* 0x0000000d16097c10 */ /* 0x000fe200087fe4ff */
[----:B-1----:R0:W-:Y:S04]  /*8b40*/  STG.E desc[UR10][R2.64], R10 ;  /* 0x0000000a02007986 */ /* 0x0021e8000c10190a */
[----:B------:R1:W-:Y:S04]  /*8b50*/  STG.E desc[UR10][R4.64], R11 ;  /* 0x0000000b04007986 */ /* 0x0003e8000c10190a */
[----:B---3--:R2:W-:Y:S01]  /*8b60*/  STG.E desc[UR10][R6.64], R14 ;  /* 0x0000000e06007986 */ /* 0x0085e2000c10190a */
[----:B0-----:R-:W-:Y:S01]  /*8b70*/  IMAD.X R3, RZ, RZ, R241, P1 ;  /* 0x000000ffff037224 */ /* 0x001fe200008e06f1 */
[----:B------:R-:W-:-:S02]  /*8b80*/  IADD3 R2, P0, PT, R0, UR8, RZ ;  /* 0x0000000800027c10 */ /* 0x000fc4000ff1e0ff */
[----:B------:R2:W-:Y:S01]  /*8b90*/  STG.E desc[UR10][R8.64], R15 ;  /* 0x0000000f08007986 */ /* 0x0005e2000c10190a */
[----:B-1----:R-:W-:Y:S02]  /*8ba0*/  IADD3 R4, P1, PT, R0, UR12, RZ ;  /* 0x0000000c00047c10 */ /* 0x002fe4000ff3e0ff */
[C---:B------:R-:W-:Y:S01]  /*8bb0*/  SHF.L.U64.HI R0, R12.reuse, 0x2, R3 ;  /* 0x000000020c007819 */ /* 0x040fe20000010203 */
[----:B------:R-:W-:Y:S01]  /*8bc0*/  IMAD.SHL.U32 R12, R12, 0x4, RZ ;  /* 0x000000040c0c7824 */ /* 0x000fe200078e00ff */
[C---:B------:R-:W-:Y:S02]  /*8bd0*/  IADD3.X R3, PT, PT, R13.reuse, UR9, RZ, P0, !PT ;  /* 0x000000090d037c10 */ /* 0x040fe400087fe4ff */
[----:B------:R-:W-:Y:S02]  /*8be0*/  IADD3.X R5, PT, PT, R13, UR13, RZ, P1, !PT ;  /* 0x0000000d0d057c10 */ /* 0x000fe40008ffe4ff */
[C---:B------:R-:W-:Y:S01]  /*8bf0*/  IADD3 R10, P0, PT, R12.reuse, UR8, RZ ;  /* 0x000000080c0a7c10 */ /* 0x040fe2000ff1e0ff */
[----:B-----5:R2:W-:Y:S01]  /*8c00*/  STG.E desc[UR10][R2.64], R16 ;  /* 0x0000001002007986 */ /* 0x0205e2000c10190a */
[----:B------:R-:W-:-:S02]  /*8c10*/  IADD3 R12, P2, PT, R12, UR12, RZ ;  /* 0x0000000c0c0c7c10 */ /* 0x000fc4000ff5e0ff */
[C---:B------:R-:W-:Y:S01]  /*8c20*/  IADD3.X R11, PT, PT, R0.reuse, UR9, RZ, P0, !PT ;  /* 0x00000009000b7c10 */ /* 0x040fe200087fe4ff */
[----:B------:R2:W-:Y:S01]  /*8c30*/  STG.E desc[UR10][R4.64], R17 ;  /* 0x0000001104007986 */ /* 0x0005e2000c10190a */
[----:B------:R-:W-:Y:S01]  /*8c40*/  IADD3.X R13, PT, PT, R0, UR13, RZ, P2, !PT ;  /* 0x0000000d000d7c10 */ /* 0x000fe200097fe4ff */
[----:B------:R-:W-:Y:S02]  /*8c50*/  IMAD.IADD R0, R19, 0x1, R18 ;  /* 0x0000000113007824 */ /* 0x000fe400078e0212 */
[----:B------:R2:W-:Y:S03]  /*8c60*/  STG.E desc[UR10][R10.64], R20 ;  /* 0x000000140a007986 */ /* 0x0005e6000c10190a */
[----:B------:R-:W-:Y:S01]  /*8c70*/  ISETP.GE.U32.AND P0, PT, R0, R23, PT ;  /* 0x000000170000720c */ /* 0x000fe20003f06070 */
[----:B------:R2:W-:-:S12]  /*8c80*/  STG.E desc[UR10][R12.64], R21 ;  /* 0x000000150c007986 */ /* 0x0005d8000c10190a */
[----:B--2---:R-:W-:Y:S05]  /*8c90*/  @!P0 BRA `(.L_x_772) ;  /* 0xfffffffc00288947 */ /* 0x004fea000383ffff */
[----:B------:R-:W-:Y:S05]  /*8ca0*/  EXIT ;  /* 0x000000000000794d */ /* 0x000fea0003800000 */
.L_x_758:
[----:B------:R-:W-:Y:S02]  /*8cb0*/  IMAD.MOV.U32 R23, RZ, RZ, R14 ;  /* 0x000000ffff177224 */ /* 0x000fe400078e000e */
[----:B------:R-:W-:Y:S02]  /*8cc0*/  IMAD.MOV.U32 R20, RZ, RZ, 0x1 ;  /* 0x00000001ff147424 */ /* 0x000fe400078e00ff */
[----:B------:R-:W-:Y:S02]  /*8cd0*/  IMAD.MOV.U32 R25, RZ, RZ, RZ ;  /* 0x000000ffff197224 */ /* 0x000fe400078e00ff */
[----:B------:R-:W-:Y:S02]  /*8ce0*/  IMAD.MOV.U32 R22, RZ, RZ, -0x1 ;  /* 0xffffffffff167424 */ /* 0x000fe400078e00ff */
[----:B------:R-:W-:-:S07]  /*8cf0*/  IMAD.MOV.U32 R27, RZ, RZ, 0x1f ;  /* 0x0000001fff1b7424 */ /* 0x000fce00078e00ff */
[----:B--2---:R-:W-:Y:S05]  /*8d00*/  WARPSYNC.COLLECTIVE R22, `(.L_x_773) ;  /* 0x0000000016087348 */ /* 0x004fea0003c00000 */
[----:B------:R0:W1:Y:S02]  /*8d10*/  SHFL.UP P0, R19, R23, R20, R25 ;  /* 0x0400001417137389 */ /* 0x0000640000000019 */
[----:B012---:R-:W-:Y:S05]  /*8d20*/  ENDCOLLECTIVE ;  /* 0x000000000000791b */ /* 0x007fea0003800000 */
.L_x_773:
[----:B------:R-:W-:Y:S02]  /*8d30*/  IMAD.MOV.U32 R20, RZ, RZ, 0x2 ;  /* 0x00000002ff147424 */ /* 0x000fe400078e00ff */
[----:B------:R-:W-:-:S04]  /*8d40*/  IMAD.MOV.U32 R15, RZ, RZ, R19 ;  /* 0x000000ffff0f7224 */ /* 0x000fc800078e0013 */
[----:B------:R-:W-:-:S04]  /*8d50*/  @P0 IMAD.IADD R15, R14, 0x1, R15 ;  /* 0x000000010e0f0824 */ /* 0x000fc800078e020f */
[----:B------:R-:W-:-:S07]  /*8d60*/  IMAD.MOV.U32 R23, RZ, RZ, R15 ;  /* 0x000000ffff177224 */ /* 0x000fce00078e000f */
[----:B------:R-:W-:Y:S05]  /*8d70*/  WARPSYNC.COLLECTIVE R22, `(.L_x_774) ;  /* 0x0000000016087348 */ /* 0x000fea0003c00000 */
[----:B------:R0:W1:Y:S02]  /*8d80*/  SHFL.UP P0, R19, R23, R20, R25 ;  /* 0x0400001417137389 */ /* 0x0000640000000019 */
[----:B01----:R-:W-:Y:S05]  /*8d90*/  ENDCOLLECTIVE ;  /* 0x000000000000791b */ /* 0x003fea0003800000 */
.L_x_774:
[----:B------:R-:W-:Y:S02]  /*8da0*/  IMAD.MOV.U32 R20, RZ, RZ, 0x4 ;  /* 0x00000004ff147424 */ /* 0x000fe400078e00ff */
[----:B------:R-:W-:-:S04]  /*8db0*/  IMAD.MOV.U32 R16, RZ, RZ, R19 ;  /* 0x000000ffff107224 */ /* 0x000fc800078e0013 */
[----:B------:R-:W-:-:S04]  /*8dc0*/  @P0 IMAD.IADD R16, R15, 0x1, R16 ;  /* 0x000000010f100824 */ /* 0x000fc800078e0210 */
[----:B------:R-:W-:-:S07]  /*8dd0*/  IMAD.MOV.U32 R23, RZ, RZ, R16 ;  /* 0x000000ffff177224 */ /* 0x000fce00078e0010 */
[----:B------:R-:W-:Y:S05]  /*8de0*/  WARPSYNC.COLLECTIVE R22, `(.L_x_775) ;  /* 0x0000000016087348 */ /* 0x000fea0003c00000 */
[----:B------:R0:W1:Y:S02]  /*8df0*/  SHFL.UP P0, R19, R23, R20, R25 ;  /* 0x0400001417137389 */ /* 0x0000640000000019 */
[----:B01----:R-:W-:Y:S05]  /*8e00*/  ENDCOLLECTIVE ;  /* 0x000000000000791b */ /* 0x003fea0003800000 */
.L_x_775:
        /* <DEDUP_REMOVED lines=8> */
.L_x_776:
[----:B------:R-:W-:Y:S02]  /*8e90*/  IMAD.MOV.U32 R20, RZ, RZ, 0x10 ;  /* 0x00000010ff147424 */ /* 0x000fe400078e00ff */
[----:B------:R-:W-:-:S04]  /*8ea0*/  IMAD.MOV.U32 R18, RZ, RZ, R19 ;  /* 0x000000ffff127224 */ /* 0x000fc800078e0013 */
[----:B------:R-:W-:-:S04]  /*8eb0*/  @P0 IMAD.IADD R18, R17, 0x1, R18 ;  /* 0x0000000111120824 */ /* 0x000fc800078e0212 */
[----:B------:R-:W-:-:S07]  /*8ec0*/  IMAD.MOV.U32 R23, RZ, RZ, R18 ;  /* 0x000000ffff177224 */ /* 0x000fce00078e0012 */
[----:B------:R-:W-:Y:S05]  /*8ed0*/  WARPSYNC.COLLECTIVE R22, `(.L_x_777) ;  /* 0x0000000016087348 */ /* 0x000fea0003c00000 */
[----:B------:R0:W1:Y:S02]  /*8ee0*/  SHFL.UP P0, R19, R23, R20, R25 ;  /* 0x0400001417137389 */ /* 0x0000640000000019 */
[----:B01----:R-:W-:Y:S05]  /*8ef0*/  ENDCOLLECTIVE ;  /* 0x000000000000791b */ /* 0x003fea0003800000 */
.L_x_777:
[----:B------:R-:W-:-:S04]  /*8f00*/  @P0 IMAD.IADD R19, R18, 0x1, R19 ;  /* 0x0000000112130824 */ /* 0x000fc800078e0213 */
[----:B------:R-:W-:Y:S02]  /*8f10*/  IMAD.MOV.U32 R17, RZ, RZ, R19 ;  /* 0x000000ffff117224 */ /* 0x000fe400078e0013 */
[----:B------:R-:W-:-:S07]  /*8f20*/  IMAD.IADD R14, R19, 0x1, -R14 ;  /* 0x00000001130e7824 */ /* 0x000fce00078e0a0e */
[----:B------:R-:W-:Y:S05]  /*8f30*/  WARPSYNC.COLLECTIVE R22, `(.L_x_778) ;  /* 0x0000000016087348 */ /* 0x000fea0003c00000 */
[----:B------:R0:W1:Y:S02]  /*8f40*/  SHFL.IDX P0, R15, R17, R16, R27 ;  /* 0x00000010110f7389 */ /* 0x000064000000001b */
[----:B01----:R-:W-:Y:S05]  /*8f50*/  ENDCOLLECTIVE ;  /* 0x000000000000791b */ /* 0x003fea0003800000 */
.L_x_778:
[----:B------:R-:W-:Y:S02]  /*8f60*/  IMAD.MOV.U32 R17, RZ, RZ, R186 ;  /* 0x000000ffff117224 */ /* 0x000fe400078e00ba */
[----:B------:R-:W-:Y:S02]  /*8f70*/  IMAD.MOV.U32 R16, RZ, RZ, RZ ;  /* 0x000000ffff107224 */ /* 0x000fe400078e00ff */
[----:B------:R-:W-:-:S07]  /*8f80*/  IMAD.MOV.U32 R21, RZ, RZ, R15 ;  /* 0x000000ffff157224 */ /* 0x000fce00078e000f */
[----:B------:R-:W-:Y:S05]  /*8f90*/  WARPSYNC.COLLECTIVE R22, `(.L_x_779) ;  /* 0x0000000016087348 */ /* 0x000fea0003c00000 */
[----:B------:R0:W1:Y:S02]  /*8fa0*/  SHFL.IDX P0, R15, R17, R16, R27 ;  /* 0x00000010110f7389 */ /* 0x000064000000001b */
[----:B01----:R-:W-:Y:S05]  /*8fb0*/  ENDCOLLECTIVE ;  /* 0x000000000000791b */ /* 0x003fea0003800000 */
.L_x_779:
[----:B------:R-:W-:Y:S02]  /*8fc0*/  IMAD.IADD R21, R186, 0x1, R21 ;  /* 0x00000001ba157824 */ /* 0x000fe400078e0215 */
[----:B------:R-:W-:Y:S01]  /*8fd0*/  IMAD.MOV.U32 R20, RZ, RZ, R15 ;  /* 0x000000ffff147224 */ /* 0x000fe200078e000f */
[----:B------:R-:W-:Y:S06]  /*8fe0*/  BRA `(.L_x_780) ;  /* 0xffffffbc00b07947 */ /* 0x000fec000383ffff */
.L_x_781:
        /* <DEDUP_REMOVED lines=9> */
.L_x_2077:


//--------------------- .text._ZN17fastertransformer19segmented_topp_impl27segmented_top_p_single_passINS0_28Segmented_topk_kernel_paramsIfiLi256ELi1EEELi160EEEvNS0_20TopKPerSegmentParamsE --------------------------
	.section	.text._ZN17fastertransformer19segmented_topp_impl27segmented_top_p_single_passINS0_28Segmented_topk_kernel_paramsIfiLi256ELi1EEELi160EEEvNS0_20TopKPerSegmentParamsE,"ax",@progbits
	.align	128
        .global         _ZN17fastertransformer19segmented_topp_impl27segmented_top_p_single_passINS0_28Segmented_topk_kernel_paramsIfiLi256ELi1EEELi160EEEvNS0_20TopKPerSegmentParamsE
        .type           _ZN17fastertransformer19segmented_topp_impl27segmented_top_p_single_passINS0_28Segmented_topk_kernel_paramsIfiLi256ELi1EEELi160EEEvNS0_20TopKPerSegmentParamsE,@function
        .size           _ZN17fastertransformer19segmented_topp_impl27segmented_top_p_single_passINS0_28Segmented_topk_kernel_paramsIfiLi256ELi1EEELi160EEEvNS0_20TopKPerSegmentParamsE,(.L_x_2078 - _ZN17fastertransformer19segmented_topp_impl27segmented_top_p_single_passINS0_28Segmented_topk_kernel_paramsIfiLi256ELi1EEELi160EEEvNS0_20TopKPerSegmentParamsE)
        .other          _ZN17fastertransformer19segmented_topp_impl27segmented_top_p_single_passINS0_28Segmented_topk_kernel_paramsIfiLi256ELi1EEELi160EEEvNS0_20TopKPerSegmentParamsE,@"STO_CUDA_ENTRY STV_DEFAULT"
_ZN17fastertransformer19segmented_topp_impl27segmented_top_p_single_passINS0_28Segmented_topk_kernel_paramsIfiLi256ELi1EEELi160EEEvNS0_20TopKPerSegmentParamsE:
.text._ZN17fastertransformer19segmented_topp_impl27segmented_top_p_single_passINS0_28Segmented_topk_kernel_paramsIfiLi256ELi1EEELi160EEEvNS0_20TopKPerSegmentParamsE:
        /* <DEDUP_REMOVED lines=25> */
.L_x_782:
[----:B------:R-:W0:Y:S01]  /*0190*/  LDC.64 R8, c[0x0][0x3c8] ;  /* 0x0000f200ff087b82 */ /* 0x000e220000000a00 */
[----:B------:R-:W1:Y:S01]  /*01a0*/  S2R R21, SR_TID.X ;  /* 0x0000000000157919 */ /* 0x000e620000002100 */
[----:B------:R-:W-:Y:S02]  /*01b0*/  IMAD.MOV.U32 R30, RZ, RZ, RZ ;  /* 0x000000ffff1e7224 */ /* 0x000fe400078e00ff */
        /* <DEDUP_REMOVED lines=50> */
[----:B-1----:R-:W-:Y:S02]  /*04e0*/  IMAD R3, R21, 0xa0, RZ ;  /* 0x000000a015037824 */ /* 0x002fe400078e02ff */
        /* <DEDUP_REMOVED lines=29> */
[----:B------:R-:W-:Y:S01]  /*06c0*/  VIADD R69, R3, 0x11 ;  /* 0x0000001103457836 */ /* 0x000fe20000000000 */
[-C--:B------:R-:W-:Y:S01]  /*06d0*/  ISETP.GE.AND P5, PT, R31, R194.reuse, PT ;  /* 0x000000c21f00720c */ /* 0x080fe20003fa6270 */
[-C--:B------:R-:W-:Y:S01]  /*06e0*/  IMAD R196, R19, R194.reuse, RZ ;  /* 0x000000c213c47224 */ /* 0x080fe200078e02ff */
[CC--:B------:R-:W-:Y:S01]  /*06f0*/  ISETP.GE.AND P6, PT, R3.reuse, R194.reuse, PT ;  /* 0x000000c20300720c */ /* 0x0c0fe20003fc6270 */
[----:B------:R-:W-:Y:S01]  /*0700*/  VIADD R71, R3, 0x12 ;  /* 0x0000001203477836 */ /* 0x000fe20000000000 */
[-C--:B------:R-:W-:Y:S01]  /*0710*/  ISETP.GE.AND P0, PT, R37, R194.reuse, PT ;  /* 0x000000c22500720c */ /* 0x080fe20003f06270 */
[----:B0-----:R-:W-:Y:S01]  /*0720*/  IMAD.WIDE R6, R196, 0x4, R4 ;  /* 0x00000004c4067825 */ /* 0x001fe200078e0204 */
[-C--:B------:R-:W-:Y:S02]  /*0730*/  ISETP.GE.AND P1, PT, R39, R194.reuse, PT ;  /* 0x000000c22700720c */ /* 0x080fe40003f26270 */
[-C--:B------:R-:W-:Y:S01]  /*0740*/  ISETP.GE.AND P2, PT, R41, R194.reuse, PT ;  /* 0x000000c22900720c */ /* 0x080fe20003f46270 */
[----:B------:R-:W-:Y:S01]  /*0750*/  VIADD R73, R3, 0x13 ;  /* 0x0000001303497836 */ /* 0x000fe20000000000 */
[-C--:B------:R-:W-:Y:S01]  /*0760*/  ISETP.GE.AND P3, PT, R43, R194.reuse, PT ;  /* 0x000000c22b00720c */ /* 0x080fe20003f66270 */
[----:B------:R-:W-:Y:S01]  /*0770*/  IMAD.WIDE.U32 R4, R3, 0x4, R6 ;  /* 0x0000000403047825 */ /* 0x000fe200078e0006 */
[----:B------:R-:W-:-:S03]  /*0780*/  ISETP.GE.AND P4, PT, R45, R194, PT ;  /* 0x000000c22d00720c */ /* 0x000fc60003f86270 */
[----:B------:R-:W-:Y:S01]  /*0790*/  VIADD R75, R3, 0x14 ;  /* 0x00000014034b7836 */ /* 0x000fe20000000000 */
[----:B------:R0:W5:Y:S01]  /*07a0*/  @!P5 LDG.E R30, desc[UR10][R4.64+0x13c] ;  /* 0x00013c0a041ed981 */ /* 0x000162000c1e1900 */
[-C--:B------:R-:W-:Y:S01]  /*07b0*/  ISETP.GE.AND P5, PT, R47, R194.reuse, PT ;  /* 0x000000c22f00720c */ /* 0x080fe20003fa6270 */
[----:B------:R-:W-:Y:S02]  /*07c0*/  VIADD R77, R3, 0x15 ;  /* 0x00000015034d7836 */ /* 0x000fe40000000000 */
[----:B------:R0:W5:Y:S01]  /*07d0*/  @!P6 LDG.E R2, desc[UR10][R4.64] ;  /* 0x0000000a0402e981 */ /* 0x000162000c1e1900 */
[-C--:B------:R-:W-:Y:S01]  /*07e0*/  ISETP.GE.AND P6, PT, R49, R194.reuse, PT ;  /* 0x000000c23100720c */ /* 0x080fe20003fc6270 */
[----:B------:R-:W-:Y:S02]  /*07f0*/  VIADD R79, R3, 0x16 ;  /* 0x00000016034f7836 */ /* 0x000fe40000000000 */
[----:B------:R0:W5:Y:S01]  /*0800*/  @!P0 LDG.E R36, desc[UR10][R4.64+0x4] ;  /* 0x0000040a04248981 */ /* 0x000162000c1e1900 */
[----:B------:R-:W-:Y:S01]  /*0810*/  ISETP.GE.AND P0, PT, R51, R194, PT ;  /* 0x000000c23300720c */ /* 0x000fe20003f06270 */
[----:B------:R-:W-:-:S02]  /*0820*/  VIADD R81, R3, 0x17 ;  /* 0x0000001703517836 */ /* 0x000fc40000000000 */
        /* <DEDUP_REMOVED lines=62> */
[----:B------:R-:W-:-:S02]  /*0c10*/  IMAD.MOV.U32 R112, RZ, RZ, RZ ;  /* 0x000000ffff707224 */ /* 0x000fc400078e00ff */
[----:B------:R0:W5:Y:S01]  /*0c20*/  @!P1 LDG.E R80, desc[UR10][R4.64+0x5c] ;  /* 0x00005c0a04509981 */ /* 0x000162000c1e1900 */
[-C--:B------:R-:W-:Y:S01]  /*0c30*/  ISETP.GE.AND P1, PT, R95, R194.reuse, PT ;  /* 0x000000c25f00720c */ /* 0x080fe20003f26270 */
[----:B------:R-:W-:Y:S02]  /*0c40*/  IMAD.MOV.U32 R114, RZ, RZ, RZ ;  /* 0x000000ffff727224 */ /* 0x000fe400078e00ff */
[----:B------:R0:W5:Y:S01]  /*0c50*/  @!P2 LDG.E R82, desc[UR10][R4.64+0x60] ;  /* 0x0000600a0452a981 */ /* 0x000162000c1e1900 */
[-C--:B------:R-:W-:Y:S01]  /*0c60*/  ISETP.GE.AND P2, PT, R97, R194.reuse, PT ;  /* 0x000000c26100720c */ /* 0x080fe20003f46270 */
[----:B------:R-:W-:Y:S02]  /*0c70*/  IMAD.MOV.U32 R116, RZ, RZ, RZ ;  /* 0x000000ffff747224 */ /* 0x000fe400078e00ff */
        /* <DEDUP_REMOVED lines=57> */
[C---:B------:R-:W-:Y:S01]  /*1010*/  VIADD R143, R3.reuse, 0x36 ;  /* 0x00000036038f7836 */ /* 0x040fe20000000000 */
[----:B------:R0:W5:Y:S01]  /*1020*/  @!P1 LDG.E R122, desc[UR10][R4.64+0xb0] ;  /* 0x0000b00a047a9981 */ /* 0x000162000c1e1900 */
[C---:B------:R-:W-:Y:S02]  /*1030*/  VIADD R145, R3.reuse, 0x37 ;  /* 0x0000003703917836 */ /* 0x040fe40000000000 */
[C---:B------:R-:W-:Y:S01]  /*1040*/  VIADD R147, R3.reuse, 0x38 ;  /* 0x0000003803937836 */ /* 0x040fe20000000000 */
[----:B------:R0:W5:Y:S01]  /*1050*/  @!P2 LDG.E R124, desc[UR10][R4.64+0xb4] ;  /* 0x0000b40a047ca981 */ /* 0x000162000c1e1900 */
[----:B------:R-:W-:Y:S01]  /*1060*/  VIADD R149, R3, 0x39 ;  /* 0x0000003903957836 */ /* 0x000fe20000000000 */
[-C--:B------:R-:W-:Y:S01]  /*1070*/  ISETP.GE.AND P1, PT, R137, R194.reuse, PT ;  /* 0x000000c28900720c */ /* 0x080fe20003f26270 */
[----:B------:R-:W-:Y:S01]  /*1080*/  IMAD.MOV.U32 R136, RZ, RZ, RZ ;  /* 0x000000ffff887224 */ /* 0x000fe200078e00ff */
[----:B------:R0:W5:Y:S01]  /*1090*/  @!P3 LDG.E R126, desc[UR10][R4.64+0xb8] ;  /* 0x0000b80a047eb981 */ /* 0x000162000c1e1900 */
[-C--:B------:R-:W-:Y:S01]  /*10a0*/  ISETP.GE.AND P2, PT, R139, R194.reuse, PT ;  /* 0x000000c28b00720c */ /* 0x080fe20003f46270 */
[----:B------:R-:W-:Y:S01]  /*10b0*/  IMAD.MOV.U32 R138, RZ, RZ, RZ ;  /* 0x000000ffff8a7224 */ /* 0x000fe200078e00ff */
[-C--:B------:R-:W-:Y:S01]  /*10c0*/  ISETP.GE.AND P3, PT, R141, R194.reuse, PT ;  /* 0x000000c28d00720c */ /* 0x080fe20003f66270 */
        /* <DEDUP_REMOVED lines=12> */
[----:B------:R-:W-:Y:S01]  /*1190*/  IMAD.MOV.U32 R148, RZ, RZ, RZ ;  /* 0x000000ffff947224 */ /* 0x000fe200078e00ff */
[----:B------:R0:W5:Y:S01]  /*11a0*/  @!P1 LDG.E R136, desc[UR10][R4.64+0xcc] ;  /* 0x0000cc0a04889981 */ /* 0x000162000c1e1900 */
[C---:B------:R-:W-:Y:S02]  /*11b0*/  VIADD R151, R3.reuse, 0x3a ;  /* 0x0000003a03977836 */ /* 0x040fe40000000000 */
[C---:B------:R-:W-:Y:S01]  /*11c0*/  VIADD R153, R3.reuse, 0x3b ;  /* 0x0000003b03997836 */ /* 0x040fe20000000000 */
[----:B------:R0:W5:Y:S01]  /*11d0*/  @!P2 LDG.E R138, desc[UR10][R4.64+0xd0] ;  /* 0x0000d00a048aa981 */ /* 0x000162000c1e1900 */
[C---:B------:R-:W-:Y:S02]  /*11e0*/  VIADD R155, R3.reuse, 0x3c ;  /* 0x0000003c039b7836 */ /* 0x040fe40000000000 */
[C---:B------:R-:W-:Y:S01]  /*11f0*/  VIADD R157, R3.reuse, 0x3d ;  /* 0x0000003d039d7836 */ /* 0x040fe20000000000 */
[----:B------:R0:W5:Y:S01]  /*1200*/  @!P3 LDG.E R140, desc[UR10][R4.64+0xd4] ;  /* 0x0000d40a048cb981 */ /* 0x000162000c1e1900 */
[----:B------:R-:W-:-:S02]  /*1210*/  VIADD R159, R3, 0x3e ;  /* 0x0000003e039f7836 */ /* 0x000fc40000000000 */
        /* <DEDUP_REMOVED lines=10> */
[-C--:B------:R-:W-:Y:S01]  /*12c0*/  ISETP.GE.AND P4, PT, R157, R194.reuse, PT ;  /* 0x000000c29d00720c */ /* 0x080fe20003f86270 */
[----:B------:R-:W-:Y:S01]  /*12d0*/  IMAD.MOV.U32 R154, RZ, RZ, RZ ;  /* 0x000000ffff9a7224 */ /* 0x000fe200078e00ff */
[-C--:B------:R-:W-:Y:S01]  /*12e0*/  ISETP.GE.AND P5, PT, R159, R194.reuse, PT ;  /* 0x000000c29f00720c */ /* 0x080fe20003fa6270 */
[----:B------:R0:W5:Y:S01]  /*12f0*/  @!P0 LDG.E R148, desc[UR10][R4.64+0xe4] ;  /* 0x0000e40a04948981 */ /* 0x000162000c1e1900 */
[-C--:B------:R-:W-:Y:S01]  /*1300*/  ISETP.GE.AND P6, PT, R161, R194.reuse, PT ;  /* 0x000000c2a100720c */ /* 0x080fe20003fc6270 */
[----:B------:R-:W-:Y:S01]  /*1310*/  IMAD.MOV.U32 R156, RZ, RZ, RZ ;  /* 0x000000ffff9c7224 */ /* 0x000fe200078e00ff */
[----:B------:R-:W-:Y:S01]  /*1320*/  ISETP.GE.AND P0, PT, R163, R194, PT ;  /* 0x000000c2a300720c */ /* 0x000fe20003f06270 */
[----:B------:R-:W-:Y:S01]  /*1330*/  IMAD.MOV.U32 R158, RZ, RZ, RZ ;  /* 0x000000ffff9e7224 */ /* 0x000fe200078e00ff */
[----:B------:R0:W5:Y:S01]  /*1340*/  @!P1 LDG.E R150, desc[UR10][R4.64+0xe8] ;  /* 0x0000e80a04969981 */ /* 0x000162000c1e1900 */
        /* <DEDUP_REMOVED lines=28> */
[----:B------:R0:W5:Y:S01]  /*1510*/  @!P1 LDG.E R164, desc[UR10][R4.64+0x104] ;  /* 0x0001040a04a49981 */ /* 0x000162000c1e1900 */
[----:B------:R-:W-:-:S02]  /*1520*/  IMAD.MOV.U32 R176, RZ, RZ, RZ ;  /* 0x000000ffffb07224 */ /* 0x000fc400078e00ff */
[C---:B------:R-:W-:Y:S01]  /*1530*/  VIADD R179, R3.reuse, 0x48 ;  /* 0x0000004803b37836 */ /* 0x040fe20000000000 */
        /* <DEDUP_REMOVED lines=8> */
[----:B------:R-:W-:Y:S01]  /*15c0*/  VIADD R191, R3, 0x4e ;  /* 0x0000004e03bf7836 */ /* 0x000fe20000000000 */
[----:B------:R0:W5:Y:S01]  /*15d0*/  @!P5 LDG.E R172, desc[UR10][R4.64+0x114] ;  /* 0x0001140a04acd981 */ /* 0x000162000c1e1900 */
[-C--:B------:R-:W-:Y:S01]  /*15e0*/  ISETP.GE.AND P1, PT, R179, R194.reuse, PT ;  /* 0x000000c2b300720c */ /* 0x080fe20003f26270 */
[----:B------:R-:W-:Y:S01]  /*15f0*/  IMAD.MOV.U32 R178, RZ, RZ, RZ ;  /* 0x000000ffffb27224 */ /* 0x000fe200078e00ff */
[-C--:B------:R-:W-:Y:S01]  /*1600*/  ISETP.GE.AND P2, PT, R181, R194.reuse, PT ;  /* 0x000000c2b500720c */ /* 0x080fe20003f46270 */
[----:B------:R0:W5:Y:S01]  /*1610*/  @!P6 LDG.E R174, desc[UR10][R4.64+0x118] ;  /* 0x0001180a04aee981 */ /* 0x000162000c1e1900 */
[-C--:B------:R-:W-:Y:S02]  /*1620*/  ISETP.GE.AND P3, PT, R183, R194.reuse, PT ;  /* 0x000000c2b700720c */ /* 0x080fe40003f66270 */
[-C--:B------:R-:W-:Y:S01]  /*1630*/  ISETP.GE.AND P4, PT, R185, R194.reuse, PT ;  /* 0x000000c2b900720c */ /* 0x080fe20003f86270 */
[----:B------:R0:W5:Y:S01]  /*1640*/  @!P0 LDG.E R176, desc[UR10][R4.64+0x11c] ;  /* 0x00011c0a04b08981 */ /* 0x000162000c1e1900 */
[----:B------:R-:W-:-:S02]  /*1650*/  ISETP.GE.AND P5, PT, R187, R194, PT ;  /* 0x000000c2bb00720c */ /* 0x000fc40003fa6270 */
[-C--:B------:R-:W-:Y:S02]  /*1660*/  ISETP.GE.AND P6, PT, R189, R194.reuse, PT ;  /* 0x000000c2bd00720c */ /* 0x080fe40003fc6270 */
[----:B------:R-:W-:Y:S01]  /*1670*/  ISETP.GE.AND P0, PT, R191, R194, PT ;  /* 0x000000c2bf00720c */ /* 0x000fe20003f06270 */
[----:B------:R-:W-:Y:S01]  /*1680*/  IMAD.MOV.U32 R180, RZ, RZ, RZ ;  /* 0x000000ffffb47224 */ /* 0x000fe200078e00ff */
[----:B------:R0:W5:Y:S01]  /*1690*/  @!P1 LDG.E R178, desc[UR10][R4.64+0x120] ;  /* 0x0001200a04b29981 */ /* 0x000162000c1e1900 */
[----:B------:R-:W-:Y:S02]  /*16a0*/  IMAD.MOV.U32 R182, RZ, RZ, RZ ;  /* 0x000000ffffb67224 */ /* 0x000fe400078e00ff */
[----:B------:R-:W-:Y:S02]  /*16b0*/  IMAD.MOV.U32 R184, RZ, RZ, RZ ;  /* 0x000000ffffb87224 */ /* 0x000fe400078e00ff */
[----:B------:R-:W-:Y:S01]  /*16c0*/  IMAD.MOV.U32 R186, RZ, RZ, RZ ;  /* 0x000000ffffba7224 */ /* 0x000fe200078e00ff */
[----:B------:R0:W5:Y:S01]  /*16d0*/  @!P2 LDG.E R180, desc[UR10][R4.64+0x124] ;  /* 0x0001240a04b4a981 */ /* 0x000162000c1e1900 */
[----:B------:R-:W-:-:S02]  /*16e0*/  IMAD.MOV.U32 R188, RZ, RZ, RZ ;  /* 0x000000ffffbc7224 */ /* 0x000fc400078e00ff */
[----:B------:R-:W-:Y:S01]  /*16f0*/  IMAD.MOV.U32 R190, RZ, RZ, RZ ;  /* 0x000000ffffbe7224 */ /* 0x000fe200078e00ff */
[----:B------:R0:W5:Y:S04]  /*1700*/  @!P3 LDG.E R182, desc[UR10][R4.64+0x128] ;  /* 0x0001280a04b6b981 */ /* 0x000168000c1e1900 */
[----:B------:R0:W5:Y:S04]  /*1710*/  @!P4 LDG.E R184, desc[UR10][R4.64+0x12c] ;  /* 0x00012c0a04b8c981 */ /* 0x000168000c1e1900 */
[----:B------:R0:W5:Y:S04]  /*1720*/  @!P5 LDG.E R186, desc[UR10][R4.64+0x130] ;  /* 0x0001300a04bad981 */ /* 0x000168000c1e1900 */
[----:B------:R0:W5:Y:S04]  /*1730*/  @!P6 LDG.E R188, desc[UR10][R4.64+0x134] ;  /* 0x0001340a04bce981 */ /* 0x000168000c1e1900 */
[----:B------:R0:W5:Y:S01]  /*1740*/  @!P0 LDG.E R190, desc[UR10][R4.64+0x138] ;  /* 0x0001380a04be8981 */ /* 0x000162000c1e1900 */
[----:B------:R-:W-:Y:S01]  /*1750*/  SHF.R.U32.HI R195, RZ, 0x5, R21 ;  /* 0x00000005ffc37819 */ /* 0x000fe20000011615 */
[----:B------:R-:W-:Y:S01]  /*1760*/  BSSY.RECONVERGENT B0, `(.L_x_783) ;  /* 0x000001c000007945 */ /* 0x000fe20003800200 */
[----:B------:R-:W-:-:S02]  /*1770*/  LOP3.LUT R10, R21, 0x1f, RZ, 0xc0, !PT ;  /* 0x0000001f150a7812 */ /* 0x000fc400078ec0ff */
[----:B------:R-:W-:Y:S01]  /*1780*/  SHF.R.S32.HI R23, RZ, 0x1f, R196 ;  /* 0x0000001fff177819 */ /* 0x000fe200000114c4 */
[----:B------:R-:W-:-:S07]  /*1790*/  IMAD.MOV.U32 R0, RZ, RZ, R195 ;  /* 0x000000ffff007224 */ /* 0x000fce00078e00c3 */
.L_x_786:
        /* <DEDUP_REMOVED lines=8> */
.L_x_785:
        /* <DEDUP_REMOVED lines=13> */
.L_x_784:
[C---:B------:R-:W-:Y:S01]  /*18f0*/  ISETP.GE.U32.AND P0, PT, R0.reuse, 0xf8, PT ;  /* 0x000000f80000780c */ /* 0x040fe20003f06070 */
[----:B------:R-:W-:-:S12]  /*1900*/  VIADD R0, R0, 0x8 ;  /* 0x0000000800007836 */ /* 0x000fd80000000000 */
[----:B------:R-:W-:Y:S05]  /*1910*/  @!P0 BRA `(.L_x_786) ;  /* 0xfffffffc00a08947 */ /* 0x000fea000383ffff */
[----:B------:R-:W-:Y:S05]  /*1920*/  BSYNC.RECONVERGENT B0 ;  /* 0x0000000000007941 */ /* 0x000fea0003800200 */
.L_x_783:
[----:B------:R-:W1:Y:S01]  /*1930*/  S2R R5, SR_CgaCtaId ;  /* 0x0000000000057919 */ /* 0x000e620000008800 */
[----:B------:R-:W-:Y:S01]  /*1940*/  ISETP.NE.AND P0, PT, R21, RZ, PT ;  /* 0x000000ff1500720c */ /* 0x000fe20003f05270 */
        /* <DEDUP_REMOVED lines=10> */
[----:B--2---:R-:W-:-:S02]  /*19f0*/  FADD.FTZ R199, R199, 0.0099999997764825820923 ;  /* 0x3c23d70ac7c77421 */ /* 0x004fc40000010000 */
        /* <DEDUP_REMOVED lines=9> */
.L_x_796:
[----:B------:R-:W-:Y:S01]  /*1a90*/  UMOV UR6, 0x1 ;  /* 0x0000000100067882 */ /* 0x000fe20000000000 */
[----:B------:R-:W-:Y:S01]  /*1aa0*/  STL [R1+0xc], RZ ;  /* 0x00000cff01007387 */ /* 0x000fe20000100800 */
[----:B------:R-:W-:-:S04]  /*1ab0*/  USHF.L.U32 UR6, UR6, UR9, URZ ;  /* 0x0000000906067299 */ /* 0x000fc800080006ff */
[----:B------:R-:W-:-:S06]  /*1ac0*/  ULOP3.LUT UR6, UR6, UR4, URZ, 0xfc, !UPT ;  /* 0x0000000406067292 */ /* 0x000fcc000f8efcff */
[----:B-----5:R-:W-:Y:S02]  /*1ad0*/  LOP3.LUT P2, RZ, R2, UR6, RZ, 0xc, !PT ;  /* 0x0000000602ff7c12 */ /* 0x020fe4000f840cff */
[----:B------:R-:W-:Y:S02]  /*1ae0*/  LOP3.LUT P6, RZ, R36, UR6, RZ, 0xc, !PT ;  /* 0x0000000624ff7c12 */ /* 0x000fe4000f8c0cff */
[----:B------:R-:W-:Y:S02]  /*1af0*/  FSEL R5, RZ, 1, P2 ;  /* 0x3f800000ff057808 */ /* 0x000fe40001000000 */
[----:B------:R-:W-:Y:S02]  /*1b00*/  LOP3.LUT P5, RZ, R38, UR6, RZ, 0xc, !PT ;  /* 0x0000000626ff7c12 */ /* 0x000fe4000f8a0cff */
[----:B------:R-:W-:Y:S01]  /*1b10*/  FSEL R4, RZ, 1, P6 ;  /* 0x3f800000ff047808 */ /* 0x000fe20003000000 */
[----:B------:R-:W-:Y:S01]  /*1b20*/  FFMA.FTZ R5, R2, R5, RZ ;  /* 0x0000000502057223 */ /* 0x000fe200000100ff */
[----:B------:R-:W-:-:S02]  /*1b30*/  LOP3.LUT P3, RZ, R40, UR6, RZ, 0xc, !PT ;  /* 0x0000000628ff7c12 */ /* 0x000fc4000f860cff */
[----:B------:R-:W-:Y:S01]  /*1b40*/  FSEL R6, RZ, 1, P5 ;  /* 0x3f800000ff067808 */ /* 0x000fe20002800000 */
[----:B------:R-:W-:Y:S01]  /*1b50*/  FFMA.FTZ R5, R36, R4, R5 ;  /* 0x0000000424057223 */ /* 0x000fe20000010005 */
[----:B------:R-:W-:Y:S02]  /*1b60*/  LOP3.LUT P1, RZ, R42, UR6, RZ, 0xc, !PT ;  /* 0x000000062aff7c12 */ /* 0x000fe4000f820cff */
[----:B------:R-:W-:Y:S01]  /*1b70*/  FSEL R4, RZ, 1, P3 ;  /* 0x3f800000ff047808 */ /* 0x000fe20001800000 */
[----:B------:R-:W-:Y:S01]  /*1b80*/  FFMA.FTZ R5, R38, R6, R5 ;  /* 0x0000000626057223 */ /* 0x000fe20000010005 */
[----:B------:R-:W-:Y:S02]  /*1b90*/  LOP3.LUT P0, RZ, R44, UR6, RZ, 0xc, !PT ;  /* 0x000000062cff7c12 */ /* 0x000fe4000f800cff */
[----:B------:R-:W-:Y:S01]  /*1ba0*/  FSEL R6, RZ, 1, P1 ;  /* 0x3f800000ff067808 */ /* 0x000fe20000800000 */
[----:B------:R-:W-:Y:S01]  /*1bb0*/  FFMA.FTZ R5, R40, R4, R5 ;  /* 0x0000000428057223 */ /* 0x000fe20000010005 */
[----:B------:R-:W-:-:S02]  /*1bc0*/  LOP3.LUT P4, RZ, R46, UR6, RZ, 0xc, !PT ;  /* 0x000000062eff7c12 */ /* 0x000fc4000f880cff */
[----:B------:R-:W-:Y:S01]  /*1bd0*/  FSEL R4, RZ, 1, P0 ;  /* 0x3f800000ff047808 */ /* 0x000fe20000000000 */
[----:B------:R-:W-:Y:S01]  /*1be0*/  FFMA.FTZ R5, R42, R6, R5 ;  /* 0x000000062a057223 */ /* 0x000fe20000010005 */
        /* <DEDUP_REMOVED lines=104> */
[----:B---3--:R-:W-:Y:S02]  /*2270*/  SEL R15, RZ, 0x4000000, P0 ;  /* 0x04000000ff0f7807 */ /* 0x008fe40000000000 */
[----:B------:R-:W-:Y:S01]  /*2280*/  LOP3.LUT P0, RZ, R100, UR6, RZ, 0xc, !PT ;  /* 0x0000000664ff7c12 */ /* 0x000fe2000f800cff */
[----:B------:R-:W-:Y:S01]  /*2290*/  FFMA.FTZ R5, R96, R4, R5 ;  /* 0x0000000460057223 */ /* 0x000fe20000010005 */
[----:B------:R-:W-:Y:S02]  /*22a0*/  FSEL R6, RZ, 1, P1 ;  /* 0x3f800000ff067808 */ /* 0x000fe40000800000 */
[----:B0-----:R-:W-:Y:S02]  /*22b0*/  SEL R11, RZ, 0x8000000, P4 ;  /* 0x08000000ff0b7807 */ /* 0x001fe40002000000 */
        /* <DEDUP_REMOVED lines=69> */
[----:B------:R-:W-:Y:S01]  /*2710*/  LOP3.LUT P0, RZ, R136, UR6, RZ, 0xc, !PT ;  /* 0x0000000688ff7c12 */ /* 0x000fe2000f800cff */
[----:B--2---:R-:W2:Y:S01]  /*2720*/  LDL R4, [R1+0xc] ;  /* 0x00000c0001047983 */ /* 0x004ea20000100800 */
        /* <DEDUP_REMOVED lines=16> */
[----:B------:R-:W-:Y:S01]  /*2830*/  BAR.SYNC.DEFER_BLOCKING 0x0 ;  /* 0x0000000000007b1d */ /* 0x000fe20000010000 */
[----:B------:R-:W-:Y:S02]  /*2840*/  LOP3.LUT P5, RZ, R144, UR6, RZ, 0xc, !PT ;  /* 0x0000000690ff7c12 */ /* 0x000fe4000f8a0cff */
[----:B------:R-:W-:Y:S02]  /*2850*/  IADD3 R212, PT, PT, R212, R219, R208 ;  /* 0x000000dbd4d47210 */ /* 0x000fe40007ffe0d0 */
[----:B------:R-:W-:Y:S01]  /*2860*/  SEL R208, RZ, 0x40000, P1 ;  /* 0x00040000ffd07807 */ /* 0x000fe20000800000 */
[----:B------:R-:W-:Y:S01]  /*2870*/  FFMA.FTZ R233, R142, R10, R9 ;  /* 0x0000000a8ee97223 */ /* 0x000fe20000010009 */
[----:B------:R-:W-:-:S02]  /*2880*/  LOP3.LUT P1, RZ, R146, UR6, RZ, 0xc, !PT ;  /* 0x0000000692ff7c12 */ /* 0x000fc4000f820cff */
[----:B------:R-:W-:Y:S02]  /*2890*/  FSEL R224, RZ, 1, P5 ;  /* 0x3f800000ffe07808 */ /* 0x000fe40002800000 */
[----:B------:R-:W-:Y:S02]  /*28a0*/  IADD3 R218, PT, PT, R220, R229, R218 ;  /* 0x000000e5dcda7210 */ /* 0x000fe40007ffe0da */
[----:B------:R-:W-:Y:S01]  /*28b0*/  FSEL R220, RZ, 1, P1 ;  /* 0x3f800000ffdc7808 */ /* 0x000fe20000800000 */
[----:B------:R-:W-:Y:S01]  /*28c0*/  FFMA.FTZ R233, R144, R224, R233 ;  /* 0x000000e090e97223 */ /* 0x000fe200000100e9 */
[----:B------:R-:W-:Y:S02]  /*28d0*/  SEL R219, RZ, 0x80000, P0 ;  /* 0x00080000ffdb7807 */ /* 0x000fe40000000000 */
[----:B------:R-:W-:Y:S01]  /*28e0*/  SEL R10, RZ, 0x100000, P4 ;  /* 0x00100000ff0a7807 */ /* 0x000fe20002000000 */
[----:B------:R-:W-:Y:S01]  /*28f0*/  FFMA.FTZ R233, R146, R220, R233 ;  /* 0x000000dc92e97223 */ /* 0x000fe200000100e9 */
[----:B------:R-:W-:-:S02]  /*2900*/  SEL R9, RZ, 0x200000, P2 ;  /* 0x00200000ff097807 */ /* 0x000fc40001000000 */
[----:B------:R-:W-:Y:S02]  /*2910*/  LOP3.LUT P0, RZ, R162, UR6, RZ, 0xc, !PT ;  /* 0x00000006a2ff7c12 */ /* 0x000fe4000f800cff */
[----:B------:R-:W-:Y:S02]  /*2920*/  LOP3.LUT P4, RZ, R164, UR6, RZ, 0xc, !PT ;  /* 0x00000006a4ff7c12 */ /* 0x000fe4000f880cff */
[----:B------:R-:W-:Y:S02]  /*2930*/  LOP3.LUT P2, RZ, R166, UR6, RZ, 0xc, !PT ;  /* 0x00000006a6ff7c12 */ /* 0x000fe4000f840cff */
[----:B------:R-:W-:Y:S02]  /*2940*/  SEL R220, RZ, 0x400000, P6 ;  /* 0x00400000ffdc7807 */ /* 0x000fe40003000000 */
[----:B------:R-:W-:Y:S02]  /*2950*/  LOP3.LUT P6, RZ, R148, UR6, RZ, 0xc, !PT ;  /* 0x0000000694ff7c12 */ /* 0x000fe4000f8c0cff */
[----:B------:R-:W-:-:S02]  /*2960*/  SEL R226, RZ, 0x1, P0 ;  /* 0x00000001ffe27807 */ /* 0x000fc40000000000 */
[----:B------:R-:W-:Y:S02]  /*2970*/  SEL R235, RZ, 0x2, P4 ;  /* 0x00000002ffeb7807 */ /* 0x000fe40002000000 */
[----:B------:R-:W-:Y:S02]  /*2980*/  SEL R228, RZ, 0x4, P2 ;  /* 0x00000004ffe47807 */ /* 0x000fe40001000000 */
[----:B------:R-:W-:Y:S02]  /*2990*/  IADD3 R224, PT, PT, R221, R210, R212 ;  /* 0x000000d2dde07210 */ /* 0x000fe40007ffe0d4 */
[----:B------:R-:W-:Y:S02]  /*29a0*/  IADD3 R222, PT, PT, R231, R222, R218 ;  /* 0x000000dee7de7210 */ /* 0x000fe40007ffe0da */
[----:B------:R-:W-:Y:S02]  /*29b0*/  SEL R229, RZ, 0x800000, P5 ;  /* 0x00800000ffe57807 */ /* 0x000fe40002800000 */
[----:B------:R-:W-:-:S02]  /*29c0*/  LOP3.LUT P5, RZ, R150, UR6, RZ, 0xc, !PT ;  /* 0x0000000696ff7c12 */ /* 0x000fc4000f8a0cff */
[----:B------:R-:W-:Y:S02]  /*29d0*/  SEL R218, RZ, 0x1000000, P1 ;  /* 0x01000000ffda7807 */ /* 0x000fe40000800000 */
[----:B------:R-:W-:Y:S02]  /*29e0*/  FSEL R210, RZ, 1, P6 ;  /* 0x3f800000ffd27808 */ /* 0x000fe40003000000 */
[----:B------:R-:W-:Y:S02]  /*29f0*/  SEL R221, RZ, 0x2000000, P6 ;  /* 0x02000000ffdd7807 */ /* 0x000fe40003000000 */
[----:B------:R-:W-:Y:S02]  /*2a00*/  LOP3.LUT P1, RZ, R168, UR6, RZ, 0xc, !PT ;  /* 0x00000006a8ff7c12 */ /* 0x000fe4000f820cff */
[----:B------:R-:W-:Y:S02]  /*2a10*/  LOP3.LUT P6, RZ, R170, UR6, RZ, 0xc, !PT ;  /* 0x00000006aaff7c12 */ /* 0x000fe4000f8c0cff */
[----:B------:R-:W-:-:S02]  /*2a20*/  IADD3 R235, PT, PT, R228, R235, R226 ;  /* 0x000000ebe4eb7210 */ /* 0x000fc40007ffe0e2 */
[----:B------:R-:W-:Y:S02]  /*2a30*/  FSEL R226, RZ, 1, P5 ;  /* 0x3f800000ffe27808 */ /* 0x000fe40002800000 */
[----:B------:R-:W-:Y:S01]  /*2a40*/  SEL R212, RZ, 0x4000000, P5 ;  /* 0x04000000ffd47807 */ /* 0x000fe20002800000 */
[----:B------:R-:W-:Y:S01]  /*2a50*/  FFMA.FTZ R233, R148, R210, R233 ;  /* 0x000000d294e97223 */ /* 0x000fe200000100e9 */
[----:B------:R-:W-:Y:S02]  /*2a60*/  LOP3.LUT P5, RZ, R152, UR6, RZ, 0xc, !PT ;  /* 0x0000000698ff7c12 */ /* 0x000fe4000f8a0cff */
[----:B------:R-:W-:Y:S02]  /*2a70*/  SEL R230, RZ, 0x8, P1 ;  /* 0x00000008ffe67807 */ /* 0x000fe40000800000 */
[----:B------:R-:W-:Y:S02]  /*2a80*/  SEL R231, RZ, 0x10, P6 ;  /* 0x00000010ffe77807 */ /* 0x000fe40003000000 */
[----:B------:R-:W-:-:S02]  /*2a90*/  FSEL R228, RZ, 1, P5 ;  /* 0x3f800000ffe47808 */ /* 0x000fc40002800000 */
[----:B------:R-:W-:Y:S01]  /*2aa0*/  IADD3 R230, PT, PT, R231, R230, R235 ;  /* 0x000000e6e7e67210 */ /* 0x000fe20007ffe0eb */
[----:B------:R-:W-:Y:S01]  /*2ab0*/  FFMA.FTZ R231, R150, R226, R233 ;  /* 0x000000e296e77223 */ /* 0x000fe200000100e9 */
[----:B------:R-:W-:Y:S02]  /*2ac0*/  SEL R210, RZ, 0x8000000, P5 ;  /* 0x08000000ffd27807 */ /* 0x000fe40002800000 */
[----:B------:R-:W-:Y:S01]  /*2ad0*/  LOP3.LUT P5, RZ, R154, UR6, RZ, 0xc, !PT ;  /* 0x000000069aff7c12 */ /* 0x000fe2000f8a0cff */
[----:B------:R-:W-:Y:S01]  /*2ae0*/  FFMA.FTZ R235, R152, R228, R231 ;  /* 0x000000e498eb7223 */ /* 0x000fe200000100e7 */
[----:B------:R-:W-:Y:S02]  /*2af0*/  IADD3 R206, PT, PT, R217, R206, R224 ;  /* 0x000000ced9ce7210 */ /* 0x000fe40007ffe0e0 */
[----:B------:R-:W-:Y:S02]  /*2b00*/  FSEL R224, RZ, 1, P5 ;  /* 0x3f800000ffe07808 */ /* 0x000fe40002800000 */
[----:B------:R-:W-:-:S02]  /*2b10*/  SEL R217, RZ, 0x10000000, P5 ;  /* 0x10000000ffd97807 */ /* 0x000fc40002800000 */
[----:B------:R-:W-:Y:S02]  /*2b20*/  FSEL R233, RZ, 1, P0 ;  /* 0x3f800000ffe97808 */ /* 0x000fe40000000000 */
[----:B------:R-:W-:Y:S02]  /*2b30*/  FSEL R231, RZ, 1, P4 ;  /* 0x3f800000ffe77808 */ /* 0x000fe40002000000 */
[----:B------:R-:W-:Y:S02]  /*2b40*/  LOP3.LUT P5, RZ, R172, UR6, RZ, 0xc, !PT ;  /* 0x00000006acff7c12 */ /* 0x000fe4000f8a0cff */
[----:B------:R-:W-:Y:S02]  /*2b50*/  LOP3.LUT P0, RZ, R174, UR6, RZ, 0xc, !PT ;  /* 0x00000006aeff7c12 */ /* 0x000fe4000f800cff */
[----:B------:R-:W-:Y:S02]  /*2b60*/  LOP3.LUT P4, RZ, R156, UR6, RZ, 0xc, !PT ;  /* 0x000000069cff7c12 */ /* 0x000fe4000f880cff */
[----:B------:R-:W-:Y:S01]  /*2b70*/  IADD3 R216, PT, PT, R227, R216, R222 ;  /* 0x000000d8e3d87210 */ /* 0x000fe20007ffe0de */
[----:B------:R-:W-:Y:S01]  /*2b80*/  FFMA.FTZ R235, R154, R224, R235 ;  /* 0x000000e09aeb7223 */ /* 0x000fe200000100eb */
[----:B------:R-:W-:-:S02]  /*2b90*/  SEL R237, RZ, 0x20, P5 ;  /* 0x00000020ffed7807 */ /* 0x000fc40002800000 */
[----:B------:R-:W-:Y:S02]  /*2ba0*/  SEL R226, RZ, 0x40, P0 ;  /* 0x00000040ffe27807 */ /* 0x000fe40000000000 */
[----:B------:R-:W-:Y:S02]  /*2bb0*/  FSEL R222, RZ, 1, P4 ;  /* 0x3f800000ffde7808 */ /* 0x000fe40002000000 */
[----:B------:R-:W-:Y:S02]  /*2bc0*/  FSEL R239, RZ, 1, P2 ;  /* 0x3f800000ffef7808 */ /* 0x000fe40001000000 */
[----:B------:R-:W-:Y:S02]  /*2bd0*/  LOP3.LUT P2, RZ, R158, UR6, RZ, 0xc, !PT ;  /* 0x000000069eff7c12 */ /* 0x000fe4000f840cff */
[----:B------:R-:W-:Y:S01]  /*2be0*/  IADD3 R226, PT, PT, R226, R237, R230 ;  /* 0x000000ede2e27210 */ /* 0x000fe20007ffe0e6 */
[----:B------:R-:W-:Y:S01]  /*2bf0*/  FFMA.FTZ R237, R156, R222, R235 ;  /* 0x000000de9ced7223 */ /* 0x000fe200000100eb */
[----:B------:R-:W-:-:S02]  /*2c00*/  IADD3 R204, PT, PT, R215, R204, R206 ;  /* 0x000000ccd7cc7210 */ /* 0x000fc40007ffe0ce */
[----:B------:R-:W-:Y:S02]  /*2c10*/  FSEL R206, RZ, 1, P2 ;  /* 0x3f800000ffce7808 */ /* 0x000fe40001000000 */
[----:B------:R-:W-:Y:S02]  /*2c20*/  FSEL R235, RZ, 1, P1 ;  /* 0x3f800000ffeb7808 */ /* 0x000fe40000800000 */
[----:B------:R-:W-:Y:S02]  /*2c30*/  FSEL R227, RZ, 1, P6 ;  /* 0x3f800000ffe37808 */ /* 0x000fe40003000000 */
[----:B------:R-:W-:Y:S02]  /*2c40*/  FSEL R215, RZ, 1, P5 ;  /* 0x3f800000ffd77808 */ /* 0x000fe40002800000 */
[----:B------:R-:W-:Y:S02]  /*2c50*/  LOP3.LUT P1, RZ, R160, UR6, RZ, 0xc, !PT ;  /* 0x00000006a0ff7c12 */ /* 0x000fe4000f820cff */
[----:B------:R-:W-:-:S02]  /*2c60*/  LOP3.LUT P6, RZ, R176, UR6, RZ, 0xc, !PT ;  /* 0x00000006b0ff7c12 */ /* 0x000fc4000f8c0cff */
[----:B------:R-:W-:Y:S01]  /*2c70*/  LOP3.LUT P5, RZ, R178, UR6, RZ, 0xc, !PT ;  /* 0x00000006b2ff7c12 */ /* 0x000fe2000f8a0cff */
[----:B------:R-:W-:Y:S01]  /*2c80*/  FFMA.FTZ R237, R158, R206, R237 ;  /* 0x000000ce9eed7223 */ /* 0x000fe200000100ed */
[----:B------:R-:W-:Y:S02]  /*2c90*/  FSEL R206, RZ, 1, P1 ;  /* 0x3f800000ffce7808 */ /* 0x000fe40000800000 */
[----:B------:R-:W-:Y:S02]  /*2ca0*/  SEL R241, RZ, 0x80, P6 ;  /* 0x00000080fff17807 */ /* 0x000fe40003000000 */
[----:B------:R-:W-:-:S04]  /*2cb0*/  SEL R222, RZ, 0x100, P5 ;  /* 0x00000100ffde7807 */ /* 0x000fc80002800000 */
[----:B------:R-:W-:Y:S01]  /*2cc0*/  IADD3 R222, PT, PT, R222, R241, R226 ;  /* 0x000000f1dede7210 */ /* 0x000fe20007ffe0e2 */
[----:B------:R-:W-:Y:S01]  /*2cd0*/  FFMA.FTZ R241, R160, R206, R237 ;  /* 0x000000cea0f17223 */ /* 0x000fe200000100ed */
[----:B------:R-:W-:-:S03]  /*2ce0*/  IADD3 R26, PT, PT, R26, R193, R204 ;  /* 0x000000c11a1a7210 */ /* 0x000fc60007ffe0cc */
[----:B------:R-:W-:Y:S01]  /*2cf0*/  FFMA.FTZ R233, R162, R233, R241 ;  /* 0x000000e9a2e97223 */ /* 0x000fe200000100f1 */
[----:B------:R-:W-:-:S03]  /*2d00*/  IADD3 R26, PT, PT, R202, R213, R26 ;  /* 0x000000d5ca1a7210 */ /* 0x000fc60007ffe01a */
[----:B------:R-:W-:Y:S01]  /*2d10*/  FFMA.FTZ R231, R164, R231, R233 ;  /* 0x000000e7a4e77223 */ /* 0x000fe200000100e9 */
[----:B------:R-:W-:Y:S02]  /*2d20*/  IADD3 R26, PT, PT, R34, R207, R26 ;  /* 0x000000cf221a7210 */ /* 0x000fe40007ffe01a */
[----:B------:R-:W-:Y:S01]  /*2d30*/  IADD3 R214, PT, PT, R223, R214, R216 ;  /* 0x000000d6dfd67210 */ /* 0x000fe20007ffe0d8 */
[----:B------:R-:W-:Y:S01]  /*2d40*/  FFMA.FTZ R231, R166, R239, R231 ;  /* 0x000000efa6e77223 */ /* 0x000fe200000100e7 */
[----:B------:R-:W-:Y:S02]  /*2d50*/  IADD3 R22, PT, PT, R22, R205, R26 ;  /* 0x000000cd16167210 */ /* 0x000fe40007ffe01a */
[----:B------:R-:W-:Y:S01]  /*2d60*/  IADD3 R28, PT, PT, R28, R211, R214 ;  /* 0x000000d31c1c7210 */ /* 0x000fe20007ffe0d6 */
[----:B------:R-:W-:Y:S01]  /*2d70*/  FFMA.FTZ R231, R168, R235, R231 ;  /* 0x000000eba8e77223 */ /* 0x000fe200000100e7 */
[----:B------:R-:W-:Y:S01]  /*2d80*/  IADD3 R32, PT, PT, R32, R203, R22 ;  /* 0x000000cb20207210 */ /* 0x000fe20007ffe016 */
[----:B------:R-:W-:Y:S01]  /*2d90*/  IMAD R22, R21, 0x4, R198 ;  /* 0x0000000415167824 */ /* 0x000fe200078e02c6 */
[----:B------:R-:W-:Y:S01]  /*2da0*/  IADD3 R28, PT, PT, R192, R209, R28 ;  /* 0x000000d1c01c7210 */ /* 0x000fe20007ffe01c */
[----:B------:R-:W-:Y:S01]  /*2db0*/  FFMA.FTZ R227, R170, R227, R231 ;  /* 0x000000e3aae37223 */ /* 0x000fe200000100e7 */
[----:B------:R-:W-:-:S02]  /*2dc0*/  FSEL R237, RZ, 1, P0 ;  /* 0x3f800000ffed7808 */ /* 0x000fc40000000000 */
[----:B------:R-:W-:Y:S01]  /*2dd0*/  LOP3.LUT P0, RZ, R180, UR6, RZ, 0xc, !PT ;  /* 0x00000006b4ff7c12 */ /* 0x000fe2000f800cff */
[----:B------:R-:W-:Y:S01]  /*2de0*/  FFMA.FTZ R215, R172, R215, R227 ;  /* 0x000000d7acd77223 */ /* 0x000fe200000100e3 */
[----:B------:R-:W-:Y:S01]  /*2df0*/  FSEL R223, RZ, 1, P6 ;  /* 0x3f800000ffdf7808 */ /* 0x000fe20003000000 */
[----:B------:R-:W0:Y:S01]  /*2e00*/  LDS R26, [R22+0x6000] ;  /* 0x00600000161a7984 */ /* 0x000e220000000800 */
[----:B------:R-:W-:Y:S02]  /*2e10*/  LOP3.LUT P6, RZ, R182, UR6, RZ, 0xc, !PT ;  /* 0x00000006b6ff7c12 */ /* 0x000fe4000f8c0cff */
[----:B------:R-:W-:Y:S01]  /*2e20*/  IADD3 R5, PT, PT, R5, R6, R28 ;  /* 0x0000000605057210 */ /* 0x000fe20007ffe01c */
[----:B------:R-:W-:Y:S01]  /*2e30*/  FFMA.FTZ R215, R174, R237, R215 ;  /* 0x000000edaed77223 */ /* 0x000fe200000100d7 */
[----:B------:R-:W-:Y:S01]  /*2e40*/  SEL R193, RZ, 0x200, P0 ;  /* 0x00000200ffc17807 */ /* 0x000fe20000000000 */
[----:B------:R-:W-:Y:S01]  /*2e50*/  STL [R1+0x10], RZ ;  /* 0x000010ff01007387 */ /* 0x000fe20000100800 */
[----:B------:R-:W-:-:S02]  /*2e60*/  FSEL R34, RZ, 1, P5 ;  /* 0x3f800000ff227808 */ /* 0x000fc40002800000 */
[----:B------:R-:W-:Y:S01]  /*2e70*/  FSEL R192, RZ, 1, P0 ;  /* 0x3f800000ffc07808 */ /* 0x000fe20000000000 */
[----:B------:R-:W-:Y:S01]  /*2e80*/  LDS R209, [R22+0x14c00] ;  /* 0x014c000016d17984 */ /* 0x000fe20000000800 */
[----:B------:R-:W-:Y:S02]  /*2e90*/  SEL R204, RZ, 0x400, P6 ;  /* 0x00000400ffcc7807 */ /* 0x000fe40003000000 */
[----:B------:R-:W-:Y:S01]  /*2ea0*/  LOP3.LUT P5, RZ, R184, UR6, RZ, 0xc, !PT ;  /* 0x00000006b8ff7c12 */ /* 0x000fe2000f8a0cff */
[----:B------:R-:W-:Y:S01]  /*2eb0*/  LDS R211, [R22+0x15000] ;  /* 0x0150000016d37984 */ /* 0x000fe20000000800 */
[----:B------:R-:W-:Y:S02]  /*2ec0*/  LOP3.LUT P0, RZ, R186, UR6, RZ, 0xc, !PT ;  /* 0x00000006baff7c12 */ /* 0x000fe4000f800cff */
[----:B------:R-:W-:Y:S02]  /*2ed0*/  IADD3 R5, PT, PT, R8, R7, R5 ;  /* 0x0000000708057210 */ /* 0x000fe40007ffe005 */
[----:B------:R-:W-:Y:S01]  /*2ee0*/  IADD3 R17, PT, PT, R17, R18, R32 ;  /* 0x0000001211117210 */ /* 0x000fe20007ffe020 */
[----:B------:R-:W-:Y:S01]  /*2ef0*/  FFMA.FTZ R215, R176, R223, R215 ;  /* 0x000000dfb0d77223 */ /* 0x000fe200000100d7 */
[----:B------:R-:W-:Y:S01]  /*2f00*/  IADD3 R193, PT, PT, R204, R193, R222 ;  /* 0x000000c1ccc17210 */ /* 0x000fe20007ffe0de */
[----:B-1----:R-:W1:Y:S01]  /*2f10*/  LDS R18, [R22+0x6400] ;  /* 0x0064000016127984 */ /* 0x002e620000000800 */
[----:B------:R-:W-:-:S02]  /*2f20*/  SEL R6, RZ, 0x800, P5 ;  /* 0x00000800ff067807 */ /* 0x000fc40002800000 */
[----:B------:R-:W-:Y:S01]  /*2f30*/  SEL R28, RZ, 0x1000, P0 ;  /* 0x00001000ff1c7807 */ /* 0x000fe20000000000 */
[----:B------:R-:W-:Y:S01]  /*2f40*/  LDS R32, [R22+0x7400] ;  /* 0x0074000016207984 */ /* 0x000fe20000000800 */
[----:B------:R-:W-:Y:S02]  /*2f50*/  IADD3 R5, PT, PT, R208, R225, R5 ;  /* 0x000000e1d0057210 */ /* 0x000fe40007ffe005 */
[----:B------:R-:W-:Y:S01]  /*2f60*/  IADD3 R17, PT, PT, R24, R35, R17 ;  /* 0x0000002318117210 */ /* 0x000fe20007ffe011 */
[----:B------:R-:W-:Y:S01]  /*2f70*/  FFMA.FTZ R215, R178, R34, R215 ;  /* 0x00000022b2d77223 */ /* 0x000fe200000100d7 */
[----:B------:R-:W-:Y:S01]  /*2f80*/  IADD3 R28, PT, PT, R28, R6, R193 ;  /* 0x000000061c1c7210 */ /* 0x000fe20007ffe0c1 */
[----:B------:R-:W-:Y:S01]  /*2f90*/  LDS R24, [R22+0x6c00] ;  /* 0x006c000016187984 */ /* 0x000fe20000000800 */
[----:B------:R-:W-:Y:S02]  /*2fa0*/  FSEL R6, RZ, 1, P6 ;  /* 0x3f800000ff067808 */ /* 0x000fe40003000000 */
[----:B------:R-:W-:Y:S01]  /*2fb0*/  FSEL R7, RZ, 1, P5 ;  /* 0x3f800000ff077808 */ /* 0x000fe20002800000 */
[----:B------:R-:W-:Y:S01]  /*2fc0*/  LDS R34, [R22+0x7800] ;  /* 0x0078000016227984 */ /* 0x000fe20000000800 */
[----:B------:R-:W-:-:S02]  /*2fd0*/  IADD3 R5, PT, PT, R10, R219, R5 ;  /* 0x000000db0a057210 */ /* 0x000fc40007ffe005 */
[----:B------:R-:W-:Y:S01]  /*2fe0*/  IADD3 R17, PT, PT, R20, R33, R17 ;  /* 0x0000002114117210 */ /* 0x000fe20007ffe011 */
[----:B------:R-:W-:Y:S01]  /*2ff0*/  FFMA.FTZ R215, R180, R192, R215 ;  /* 0x000000c0b4d77223 */ /* 0x000fe200000100d7 */
[----:B------:R-:W-:Y:S01]  /*3000*/  LOP3.LUT P6, RZ, R188, UR6, RZ, 0xc, !PT ;  /* 0x00000006bcff7c12 */ /* 0x000fe2000f8c0cff */
[----:B------:R-:W3:Y:S01]  /*3010*/  LDS R20, [R22+0x6800] ;  /* 0x0068000016147984 */ /* 0x000ee20000000800 */
[----:B------:R-:W-:Y:S02]  /*3020*/  LOP3.LUT P5, RZ, R190, UR6, RZ, 0xc, !PT ;  /* 0x00000006beff7c12 */ /* 0x000fe4000f8a0cff */
[----:B------:R-:W-:Y:S01]  /*3030*/  FSEL R10, RZ, 1, P0 ;  /* 0x3f800000ff0a7808 */ /* 0x000fe20000000000 */
[----:B------:R-:W-:Y:S01]  /*3040*/  LDS R35, [R22+0x11c00] ;  /* 0x011c000016237984 */ /* 0x000fe20000000800 */
[----:B------:R-:W-:Y:S02]  /*3050*/  IADD3 R5, PT, PT, R220, R9, R5 ;  /* 0x00000009dc057210 */ /* 0x000fe40007ffe005 */
[----:B------:R-:W-:Y:S01]  /*3060*/  SEL R193, RZ, 0x2000, P6 ;  /* 0x00002000ffc17807 */ /* 0x000fe20003000000 */
[----:B------:R-:W-:Y:S01]  /*3070*/  LDS R213, [R22+0x16c00] ;  /* 0x016c000016d57984 */ /* 0x000fe20000000800 */
[----:B------:R-:W-:-:S02]  /*3080*/  SEL R8, RZ, 0x4000, P5 ;  /* 0x00004000ff087807 */ /* 0x000fc40002800000 */
[----:B------:R-:W-:Y:S01]  /*3090*/  LOP3.LUT P0, RZ, R30, UR6, RZ, 0xc, !PT ;  /* 0x000000061eff7c12 */ /* 0x000fe2000f800cff */
[----:B------:R-:W-:Y:S01]  /*30a0*/  FFMA.FTZ R215, R182, R6, R215 ;  /* 0x00000006b6d77223 */ /* 0x000fe200000100d7 */
[----:B------:R-:W-:Y:S01]  /*30b0*/  IADD3 R5, PT, PT, R218, R229, R5 ;  /* 0x000000e5da057210 */ /* 0x000fe20007ffe005 */
[----:B------:R-:W-:Y:S01]  /*30c0*/  LDS R219, [R22+0x17400] ;  /* 0x0174000016db7984 */ /* 0x000fe20000000800 */
[----:B------:R-:W-:Y:S02]  /*30d0*/  IADD3 R8, PT, PT, R8, R193, R28 ;  /* 0x000000c108087210 */ /* 0x000fe40007ffe01c */
[----:B------:R-:W-:Y:S01]  /*30e0*/  SEL R9, RZ, 0x8000, P0 ;  /* 0x00008000ff097807 */ /* 0x000fe20000000000 */
[----:B------:R-:W-:Y:S01]  /*30f0*/  FFMA.FTZ R7, R184, R7, R215 ;  /* 0x00000007b8077223 */ /* 0x000fe200000100d7 */
[----:B------:R-:W-:Y:S01]  /*3100*/  IADD3 R5, PT, PT, R212, R221, R5 ;  /* 0x000000ddd4057210 */ /* 0x000fe20007ffe005 */
[----:B------:R-:W4:Y:S01]  /*3110*/  LDS R28, [R22+0x7000] ;  /* 0x00700000161c7984 */ /* 0x000f220000000800 */
[----:B------:R-:W-:Y:S01]  /*3120*/  IADD3 R15, PT, PT, R15, R16, R17 ;  /* 0x000000100f0f7210 */ /* 0x000fe20007ffe011 */
[----:B------:R-:W-:-:S02]  /*3130*/  IMAD.IADD R8, R8, 0x1, R9 ;  /* 0x0000000108087824 */ /* 0x000fc400078e0209 */
[----:B------:R-:W-:Y:S01]  /*3140*/  FFMA.FTZ R9, R186, R10, R7 ;  /* 0x0000000aba097223 */ /* 0x000fe20000010007 */
[----:B------:R-:W-:Y:S01]  /*3150*/  IADD3 R5, PT, PT, R217, R210, R5 ;  /* 0x000000d2d9057210 */ /* 0x000fe20007ffe005 */
[----:B------:R-:W2:Y:S01]  /*3160*/  LDS R16, [R22+0x7c00] ;  /* 0x007c000016107984 */ /* 0x000ea20000000800 */
[----:B------:R-:W-:Y:S02]  /*3170*/  SEL R10, RZ, 0x20000000, P4 ;  /* 0x20000000ff0a7807 */ /* 0x000fe40002000000 */
[----:B------:R-:W-:Y:S01]  /*3180*/  SEL R7, RZ, 0x40000000, P2 ;  /* 0x40000000ff077807 */ /* 0x000fe20001000000 */
[----:B------:R-:W-:Y:S01]  /*3190*/  LDS R17, [R22+0x8c00] ;  /* 0x008c000016117984 */ /* 0x000fe20000000800 */
[----:B------:R-:W-:Y:S02]  /*31a0*/  IADD3 R11, PT, PT, R14, R11, R15 ;  /* 0x0000000b0e0b7210 */ /* 0x000fe40007ffe00f */
[----:B------:R-:W-:Y:S01]  /*31b0*/  FSEL R14, RZ, 1, P6 ;  /* 0x3f800000ff0e7808 */ /* 0x000fe20003000000 */
[----:B------:R-:W-:Y:S01]  /*31c0*/  LDS R15, [R22+0x8800] ;  /* 0x00880000160f7984 */ /* 0x000fe20000000800 */
[----:B------:R-:W-:-:S02]  /*31d0*/  IADD3 R7, PT, PT, R7, R10, R5 ;  /* 0x0000000a07077210 */ /* 0x000fc40007ffe005 */
[----:B------:R-:W-:Y:S01]  /*31e0*/  SEL R10, RZ, 0x80000000, P1 ;  /* 0x80000000ff0a7807 */ /* 0x000fe20000800000 */
[----:B------:R-:W-:Y:S01]  /*31f0*/  LDS R193, [R22+0x14800] ;  /* 0x0148000016c17984 */ /* 0x000fe20000000800 */
[----:B------:R-:W-:Y:S02]  /*3200*/  IADD3 R6, PT, PT, R12, R13, R11 ;  /* 0x0000000d0c067210 */ /* 0x000fe40007ffe00b */
[----:B------:R-:W-:Y:S01]  /*3210*/  SEL R5, RZ, 0x80000000, P3 ;  /* 0x80000000ff057807 */ /* 0x000fe20001800000 */
[----:B------:R-:W-:Y:S01]  /*3220*/  FFMA.FTZ R9, R188, R14, R9 ;  /* 0x0000000ebc097223 */ /* 0x000fe20000010009 */
[----:B------:R-:W-:Y:S01]  /*3230*/  FSEL R11, RZ, 1, P5 ;  /* 0x3f800000ff0b7808 */ /* 0x000fe20002800000 */
[----:B------:R-:W-:Y:S01]  /*3240*/  IMAD.IADD R7, R7, 0x1, R10 ;  /* 0x0000000107077824 */ /* 0x000fe200078e020a */
[----:B------:R-:W-:Y:S01]  /*3250*/  FSEL R10, RZ, 1, P0 ;  /* 0x3f800000ff0a7808 */ /* 0x000fe20000000000 */
[----:B------:R-:W-:Y:S01]  /*3260*/  IMAD.IADD R6, R6, 0x1, R5 ;  /* 0x0000000106067824 */ /* 0x000fe200078e0205 */
[----:B0-----:R-:W-:Y:S01]  /*3270*/  LOP3.LUT P0, RZ, R26, UR6, RZ, 0xc, !PT ;  /* 0x000000061aff7c12 */ /* 0x001fe2000f800cff */
[----:B------:R-:W-:Y:S01]  /*3280*/  FFMA.FTZ R5, R190, R11, R9 ;  /* 0x0000000bbe057223 */ /* 0x000fe20000010009 */
[----:B------:R-:W-:Y:S04]  /*3290*/  LDS R13, [R22+0x8400] ;  /* 0x00840000160d7984 */ /* 0x000fe80000000800 */
[----:B------:R-:W0:Y:S01]  /*32a0*/  LDS R11, [R22+0x8000] ;  /* 0x00800000160b7984 */ /* 0x000e220000000800 */
[----:B------:R-:W-:Y:S01]  /*32b0*/  FFMA.FTZ R5, R30, R10, R5 ;  /* 0x0000000a1e057223 */ /* 0x000fe20000010005 */
[----:B------:R-:W-:-:S02]  /*32c0*/  FSEL R10, RZ, 1, P0 ;  /* 0x3f800000ff0a7808 */ /* 0x000fc40000000000 */
[----:B------:R-:W-:Y:S01]  /*32d0*/  SEL R9, RZ, 0x10000, P0 ;  /* 0x00010000ff097807 */ /* 0x000fe20000000000 */
[----:B------:R-:W-:Y:S01]  /*32e0*/  LDS R223, [R22+0x18400] ;  /* 0x0184000016df7984 */ /* 0x000fe20000000800 */
[----:B-1----:R-:W-:Y:S01]  /*32f0*/  LOP3.LUT P0, RZ, R18, UR6, RZ, 0xc, !PT ;  /* 0x0000000612ff7c12 */ /* 0x002fe2000f800cff */
[----:B------:R-:W-:Y:S01]  /*3300*/  FFMA.FTZ R5, R26, R10, R5 ;  /* 0x0000000a1a057223 */ /* 0x000fe20000010005 */
[----:B------:R-:W-:Y:S01]  /*3310*/  LOP3.LUT R12, R9, R8, RZ, 0xfc, !PT ;  /* 0x00000008090c7212 */ /* 0x000fe200078efcff */
[----:B------:R1:W-:Y:S01]  /*3320*/  STL.64 [R1], R6 ;  /* 0x0000000601007387 */ /* 0x0003e20000100a00 */
[----:B------:R-:W-:Y:S02]  /*3330*/  FSEL R10, RZ, 1, P0 ;  /* 0x3f800000ff0a7808 */ /* 0x000fe40000000000 */
[----:B------:R-:W-:Y:S01]  /*3340*/  SEL R9, RZ, 0x20000, P0 ;  /* 0x00020000ff097807 */ /* 0x000fe20000000000 */
[----:B------:R4:W-:Y:S01]  /*3350*/  STL [R1+0x8], R8 ;  /* 0x0000080801007387 */ /* 0x0009e20000100800 */
[----:B---3--:R-:W-:Y:S01]  /*3360*/  LOP3.LUT P0, RZ, R20, UR6, RZ, 0xc, !PT ;  /* 0x0000000614ff7c12 */ /* 0x008fe2000f800cff */
[----:B------:R-:W-:-:S02]  /*3370*/  FFMA.FTZ R5, R18, R10, R5 ;  /* 0x0000000a12057223 */ /* 0x000fc40000010005 */
[----:B------:R-:W-:Y:S01]  /*3380*/  LDS R18, [R22+0x9000] ;  /* 0x0090000016127984 */ /* 0x000fe20000000800 */
[----:B------:R-:W-:Y:S02]  /*3390*/  FSEL R10, RZ, 1, P0 ;  /* 0x3f800000ff0a7808 */ /* 0x000fe40000000000 */
[----:B-1----:R-:W-:Y:S01]  /*33a0*/  LOP3.LUT R6, R9, R12, RZ, 0xfc, !PT ;  /* 0x0000000c09067212 */ /* 0x002fe200078efcff */
[----:B------:R-:W-:Y:S01]  /*33b0*/  LDS R26, [R22+0xa000] ;  /* 0x00a00000161a7984 */ /* 0x000fe20000000800 */
[----:B------:R-:W-:Y:S02]  /*33c0*/  SEL R7, RZ, 0x40000, P0 ;  /* 0x00040000ff077807 */ /* 0x000fe40000000000 */
[----:B------:R-:W-:Y:S01]  /*33d0*/  LOP3.LUT P0, RZ, R24, UR6, RZ, 0xc, !PT ;  /* 0x0000000618ff7c12 */ /* 0x000fe2000f800cff */
[----:B------:R-:W-:Y:S01]  /*33e0*/  FFMA.FTZ R5, R20, R10, R5 ;  /* 0x0000000a14057223 */ /* 0x000fe20000010005 */
[----:B----4-:R-:W-:Y:S01]  /*33f0*/  LOP3.LUT R8, R7, R6, RZ, 0xfc, !PT ;  /* 0x0000000607087212 */ /* 0x010fe200078efcff */
[----:B------:R1:W-:Y:S01]  /*3400*/  STL [R1+0x8], R12 ;  /* 0x0000080c01007387 */ /* 0x0003e20000100800 */
[----:B------:R-:W-:-:S02]  /*3410*/  FSEL R10, RZ, 1, P0 ;  /* 0x3f800000ff0a7808 */ /* 0x000fc40000000000 */
[----:B------:R-:W-:Y:S01]  /*3420*/  SEL R7, RZ, 0x80000, P0 ;  /* 0x00080000ff077807 */ /* 0x000fe20000000000 */
[----:B------:R-:W-:Y:S01]  /*3430*/  LDS R20, [R22+0x9400] ;  /* 0x0094000016147984 */ /* 0x000fe20000000800 */
[----:B------:R-:W-:-:S03]  /*3440*/  LOP3.LUT P0, RZ, R28, UR6, RZ, 0xc, !PT ;  /* 0x000000061cff7c12 */ /* 0x000fc6000f800cff */
[----:B------:R3:W-:Y:S01]  /*3450*/  STL [R1+0x8], R6 ;  /* 0x0000080601007387 */ /* 0x0007e20000100800 */
[----:B-1----:R-:W-:Y:S02]  /*3460*/  LOP3.LUT R12, R7, R8, RZ, 0xfc, !PT ;  /* 0x00000008070c7212 */ /* 0x002fe400078efcff */
[----:B------:R-:W-:Y:S01]  /*3470*/  SEL R7, RZ, 0x100000, P0 ;  /* 0x00100000ff077807 */ /* 0x000fe20000000000 */
[----:B------:R-:W-:Y:S01]  /*3480*/  FFMA.FTZ R5, R24, R10, R5 ;  /* 0x0000000a18057223 */ /* 0x000fe20000010005 */
[----:B------:R-:W-:Y:S01]  /*3490*/  LDS R231, [R22+0x18800] ;  /* 0x0188000016e77984 */ /* 0x000fe20000000800 */
[----:B---3--:R-:W-:-:S03]  /*34a0*/  FSEL R6, RZ, 1, P0 ;  /* 0x3f800000ff067808 */ /* 0x008fc60000000000 */
[----:B------:R1:W-:Y:S01]  /*34b0*/  STL [R1+0x8], R8 ;  /* 0x0000080801007387 */ /* 0x0003e20000100800 */
[----:B------:R-:W-:Y:S02]  /*34c0*/  LOP3.LUT P0, RZ, R32, UR6, RZ, 0xc, !PT ;  /* 0x0000000620ff7c12 */ /* 0x000fe4000f800cff */
[----:B------:R-:W-:Y:S01]  /*34d0*/  LOP3.LUT R10, R7, R12, RZ, 0xfc, !PT ;  /* 0x0000000c070a7212 */ /* 0x000fe200078efcff */
[----:B------:R-:W-:Y:S01]  /*34e0*/  LDS R24, [R22+0x9c00] ;  /* 0x009c000016187984 */ /* 0x000fe20000000800 */
[----:B------:R-:W-:Y:S01]  /*34f0*/  SEL R7, RZ, 0x200000, P0 ;  /* 0x00200000ff077807 */ /* 0x000fe20000000000 */
[----:B------:R-:W-:Y:S01]  /*3500*/  FFMA.FTZ R5, R28, R6, R5 ;  /* 0x000000061c057223 */ /* 0x000fe20000010005 */
[----:B------:R-:W-:Y:S01]  /*3510*/  LOP3.LUT P1, RZ, R34, UR6, RZ, 0xc, !PT ;  /* 0x0000000622ff7c12 */ /* 0x000fe2000f820cff */
[----:B------:R-:W-:Y:S01]  /*3520*/  STL [R1+0x8], R12 ;  /* 0x0000080c01007387 */ /* 0x000fe20000100800 */
[----:B------:R-:W-:Y:S02]  /*3530*/  FSEL R6, RZ, 1, P0 ;  /* 0x3f800000ff067808 */ /* 0x000fe40000000000 */
[----:B-1----:R-:W-:Y:S01]  /*3540*/  LOP3.LUT R8, R7, R10, RZ, 0xfc, !PT ;  /* 0x0000000a07087212 */ /* 0x002fe200078efcff */
[----:B------:R-:W-:Y:S01]  /*3550*/  LDS R12, [R22+0x9800] ;  /* 0x00980000160c7984 */ /* 0x000fe20000000800 */
[----:B--2---:R-:W-:-:S02]  /*3560*/  LOP3.LUT P0, RZ, R16, UR6, RZ, 0xc, !PT ;  /* 0x0000000610ff7c12 */ /* 0x004fc4000f800cff */
[----:B------:R-:W-:Y:S01]  /*3570*/  SEL R7, RZ, 0x400000, P1 ;  /* 0x00400000ff077807 */ /* 0x000fe20000800000 */
[----:B------:R-:W-:Y:S01]  /*3580*/  FFMA.FTZ R5, R32, R6, R5 ;  /* 0x0000000620057223 */ /* 0x000fe20000010005 */
[----:B------:R-:W-:Y:S01]  /*3590*/  FSEL R14, RZ, 1, P1 ;  /* 0x3f800000ff0e7808 */ /* 0x000fe20000800000 */
[----:B------:R1:W-:Y:S01]  /*35a0*/  STL [R1+0x8], R10 ;  /* 0x0000080a01007387 */ /* 0x0003e20000100800 */
[----:B0-----:R-:W-:Y:S02]  /*35b0*/  LOP3.LUT P1, RZ, R11, UR6, RZ, 0xc, !PT ;  /* 0x000000060bff7c12 */ /* 0x001fe4000f820cff */
[----:B------:R-:W-:Y:S01]  /*35c0*/  SEL R33, RZ, 0x800000, P0 ;  /* 0x00800000ff217807 */ /* 0x000fe20000000000 */
[----:B------:R-:W-:Y:S01]  /*35d0*/  LDS R28, [R22+0xa400] ;  /* 0x00a40000161c7984 */ /* 0x000fe20000000800 */
[----:B------:R-:W-:Y:S01]  /*35e0*/  LOP3.LUT R6, R7, R8, RZ, 0xfc, !PT ;  /* 0x0000000807067212 */ /* 0x000fe200078efcff */
[----:B------:R-:W-:Y:S01]  /*35f0*/  FFMA.FTZ R5, R34, R14, R5 ;  /* 0x0000000e22057223 */ /* 0x000fe20000010005 */
[----:B------:R-:W-:Y:S01]  /*3600*/  FSEL R9, RZ, 1, P0 ;  /* 0x3f800000ff097808 */ /* 0x000fe20000000000 */
[----:B------:R-:W0:Y:S01]  /*3610*/  LDS R32, [R22+0xa800] ;  /* 0x00a8000016207984 */ /* 0x000e220000000800 */
[----:B------:R-:W-:-:S02]  /*3620*/  LOP3.LUT R33, R33, R6, RZ, 0xfc, !PT ;  /* 0x0000000621217212 */ /* 0x000fc400078efcff */
[----:B-1----:R-:W-:Y:S01]  /*3630*/  SEL R10, RZ, 0x1000000, P1 ;  /* 0x01000000ff0a7807 */ /* 0x002fe20000800000 */
[----:B------:R-:W1:Y:S01]  /*3640*/  LDS R34, [R22+0xac00] ;  /* 0x00ac000016227984 */ /* 0x000e620000000800 */
[----:B------:R-:W-:Y:S01]  /*3650*/  LOP3.LUT P0, RZ, R13, UR6, RZ, 0xc, !PT ;  /* 0x000000060dff7c12 */ /* 0x000fe2000f800cff */
[----:B------:R-:W-:Y:S01]  /*3660*/  FFMA.FTZ R16, R16, R9, R5 ;  /* 0x0000000910107223 */ /* 0x000fe20000010005 */
[----:B------:R-:W-:Y:S01]  /*3670*/  FSEL R5, RZ, 1, P1 ;  /* 0x3f800000ff057808 */ /* 0x000fe20000800000 */
[----:B------:R-:W2:Y:S01]  /*3680*/  LDS R14, [R22+0xb000] ;  /* 0x00b00000160e7984 */ /* 0x000ea20000000800 */
[----:B------:R-:W-:Y:S02]  /*3690*/  LOP3.LUT R10, R10, R33, RZ, 0xfc, !PT ;  /* 0x000000210a0a7212 */ /* 0x000fe400078efcff */
[----:B------:R-:W-:Y:S02]  /*36a0*/  SEL R9, RZ, 0x2000000, P0 ;  /* 0x02000000ff097807 */ /* 0x000fe40000000000 */
[----:B------:R-:W-:Y:S01]  /*36b0*/  FSEL R7, RZ, 1, P0 ;  /* 0x3f800000ff077808 */ /* 0x000fe20000000000 */
[----:B------:R-:W-:Y:S01]  /*36c0*/  FFMA.FTZ R16, R11, R5, R16 ;  /* 0x000000050b107223 */ /* 0x000fe20000010010 */
[----:B------:R-:W-:Y:S01]  /*36d0*/  LOP3.LUT P0, RZ, R15, UR6, RZ, 0xc, !PT ;  /* 0x000000060fff7c12 */ /* 0x000fe2000f800cff */
[----:B------:R3:W-:Y:S01]  /*36e0*/  STL [R1+0x8], R8 ;  /* 0x0000080801007387 */ /* 0x0007e20000100800 */
[----:B------:R-:W-:-:S02]  /*36f0*/  LOP3.LUT R9, R9, R10, RZ, 0xfc, !PT ;  /* 0x0000000a09097212 */ /* 0x000fc400078efcff */
[----:B------:R-:W-:Y:S02]  /*3700*/  SEL R10, RZ, 0x4000000, P0 ;  /* 0x04000000ff0a7807 */ /* 0x000fe40000000000 */
[----:B------:R-:W-:Y:S01]  /*3710*/  LOP3.LUT P1, RZ, R17, UR6, RZ, 0xc, !PT ;  /* 0x0000000611ff7c12 */ /* 0x000fe2000f820cff */
[----:B------:R-:W-:Y:S01]  /*3720*/  FFMA.FTZ R16, R13, R7, R16 ;  /* 0x000000070d107223 */ /* 0x000fe20000010010 */
[----:B------:R-:W-:Y:S01]  /*3730*/  FSEL R5, RZ, 1, P0 ;  /* 0x3f800000ff057808 */ /* 0x000fe20000000000 */
[----:B------:R-:W-:Y:S01]  /*3740*/  LDS R11, [R22+0xcc00] ;  /* 0x00cc0000160b7984 */ /* 0x000fe20000000800 */
[----:B------:R-:W-:Y:S02]  /*3750*/  LOP3.LUT R9, R10, R9, RZ, 0xfc, !PT ;  /* 0x000000090a097212 */ /* 0x000fe400078efcff */
[----:B------:R-:W-:Y:S02]  /*3760*/  SEL R10, RZ, 0x8000000, P1 ;  /* 0x08000000ff0a7807 */ /* 0x000fe40000800000 */
[----:B0-----:R-:W-:-:S02]  /*3770*/  LOP3.LUT P2, RZ, R32, UR6, RZ, 0xc, !PT ;  /* 0x0000000620ff7c12 */ /* 0x001fc4000f840cff */
[----:B-1----:R-:W-:Y:S01]  /*3780*/  LOP3.LUT P3, RZ, R34, UR6, RZ, 0xc, !PT ;  /* 0x0000000622ff7c12 */ /* 0x002fe2000f860cff */
[----:B------:R-:W-:Y:S01]  /*3790*/  STL [R1+0x8], R6 ;  /* 0x0000080601007387 */ /* 0x000fe20000100800 */
[----:B------:R-:W-:Y:S01]  /*37a0*/  LOP3.LUT P0, RZ, R18, UR6, RZ, 0xc, !PT ;  /* 0x0000000612ff7c12 */ /* 0x000fe2000f800cff */
[----:B------:R-:W-:Y:S01]  /*37b0*/  FFMA.FTZ R16, R15, R5, R16 ;  /* 0x000000050f107223 */ /* 0x000fe20000010010 */
[----:B------:R-:W-:Y:S01]  /*37c0*/  FSEL R7, RZ, 1, P1 ;  /* 0x3f800000ff077808 */ /* 0x000fe20000800000 */
[----:B------:R-:W-:Y:S01]  /*37d0*/  LDS R13, [R22+0xdc00] ;  /* 0x00dc0000160d7984 */ /* 0x000fe20000000800 */
[----:B------:R-:W-:Y:S02]  /*37e0*/  LOP3.LUT R5, R10, R9, RZ, 0xfc, !PT ;  /* 0x000000090a057212 */ /* 0x000fe400078efcff */
[----:B------:R-:W-:Y:S01]  /*37f0*/  SEL R10, RZ, 0x10000000, P0 ;  /* 0x10000000ff0a7807 */ /* 0x000fe20000000000 */
[----:B------:R-:W-:Y:S01]  /*3800*/  FFMA.FTZ R17, R17, R7, R16 ;  /* 0x0000000711117223 */ /* 0x000fe20000010010 */
[----:B------:R-:W-:Y:S02]  /*3810*/  LDS R15, [R22+0x10000] ;  /* 0x01000000160f7984 */ /* 0x000fe40000000800 */
[----:B------:R-:W-:-:S02]  /*3820*/  LOP3.LUT R10, R10, R5, RZ, 0xfc, !PT ;  /* 0x000000050a0a7212 */ /* 0x000fc400078efcff */
[----:B------:R-:W0:Y:S01]  /*3830*/  LDS R16, [R22+0xb400] ;  /* 0x00b4000016107984 */ /* 0x000e220000000800 */
[----:B------:R-:W-:Y:S02]  /*3840*/  FSEL R5, RZ, 1, P0 ;  /* 0x3f800000ff057808 */ /* 0x000fe40000000000 */
[----:B------:R-:W-:Y:S01]  /*3850*/  LOP3.LUT P1, RZ, R20, UR6, RZ, 0xc, !PT ;  /* 0x0000000614ff7c12 */ /* 0x000fe2000f820cff */
[----:B------:R-:W-:Y:S01]  /*3860*/  LDS R33, [R22+0x11800] ;  /* 0x0118000016217984 */ /* 0x000fe20000000800 */
[----:B------:R-:W-:Y:S01]  /*3870*/  LOP3.LUT P0, RZ, R12, UR6, RZ, 0xc, !PT ;  /* 0x000000060cff7c12 */ /* 0x000fe2000f800cff */
[----:B------:R-:W-:Y:S01]  /*3880*/  FFMA.FTZ R5, R18, R5, R17 ;  /* 0x0000000512057223 */ /* 0x000fe20000010011 */
[----:B------:R-:W-:Y:S01]  /*3890*/  SEL R7, RZ, 0x20000000, P1 ;  /* 0x20000000ff077807 */ /* 0x000fe20000800000 */
[----:B------:R-:W1:Y:S01]  /*38a0*/  LDS R18, [R22+0xb800] ;  /* 0x00b8000016127984 */ /* 0x000e620000000800 */
[----:B---3--:R-:W-:Y:S02]  /*38b0*/  FSEL R8, RZ, 1, P1 ;  /* 0x3f800000ff087808 */ /* 0x008fe40000800000 */
[----:B------:R-:W-:Y:S01]  /*38c0*/  LOP3.LUT R7, R7, R10, RZ, 0xfc, !PT ;  /* 0x0000000a07077212 */ /* 0x000fe200078efcff */
[----:B------:R-:W-:Y:S01]  /*38d0*/  LDS R17, [R22+0x12800] ;  /* 0x0128000016117984 */ /* 0x000fe20000000800 */
[----:B------:R-:W-:-:S02]  /*38e0*/  FSEL R9, RZ, 1, P0 ;  /* 0x3f800000ff097808 */ /* 0x000fc40000000000 */
[----:B------:R-:W-:Y:S01]  /*38f0*/  SEL R10, RZ, 0x40000000, P0 ;  /* 0x40000000ff0a7807 */ /* 0x000fe20000000000 */
[----:B------:R-:W-:Y:S01]  /*3900*/  FFMA.FTZ R5, R20, R8, R5 ;  /* 0x0000000814057223 */ /* 0x000fe20000010005 */
[----:B------:R-:W-:Y:S01]  /*3910*/  LOP3.LUT P0, RZ, R24, UR6, RZ, 0xc, !PT ;  /* 0x0000000618ff7c12 */ /* 0x000fe2000f800cff */
[----:B------:R-:W3:Y:S01]  /*3920*/  LDS R20, [R22+0xbc00] ;  /* 0x00bc000016147984 */ /* 0x000ee20000000800 */
[----:B------:R-:W-:Y:S01]  /*3930*/  LOP3.LUT P1, RZ, R26, UR6, RZ, 0xc, !PT ;  /* 0x000000061aff7c12 */ /* 0x000fe2000f820cff */
[----:B------:R-:W-:Y:S01]  /*3940*/  FFMA.FTZ R5, R12, R9, R5 ;  /* 0x000000090c057223 */ /* 0x000fe20000010005 */
[----:B------:R-:W-:Y:S01]  /*3950*/  FSEL R8, RZ, 1, P0 ;  /* 0x3f800000ff087808 */ /* 0x000fe20000000000 */
[----:B------:R-:W-:Y:S01]  /*3960*/  LDS R12, [R22+0xc800] ;  /* 0x00c80000160c7984 */ /* 0x000fe20000000800 */
[----:B------:R-:W-:Y:S02]  /*3970*/  FSEL R9, RZ, 1, P1 ;  /* 0x3f800000ff097808 */ /* 0x000fe40000800000 */
[----:B------:R-:W-:Y:S01]  /*3980*/  LOP3.LUT R7, R10, R7, RZ, 0xfc, !PT ;  /* 0x000000070a077212 */ /* 0x000fe200078efcff */
[----:B------:R-:W-:Y:S01]  /*3990*/  FFMA.FTZ R5, R24, R8, R5 ;  /* 0x0000000818057223 */ /* 0x000fe20000010005 */
[----:B------:R-:W-:Y:S01]  /*39a0*/  SEL R10, RZ, 0x80000000, P0 ;  /* 0x80000000ff0a7807 */ /* 0x000fe20000000000 */
[----:B------:R-:W4:Y:S01]  /*39b0*/  LDS R24, [R22+0xc000] ;  /* 0x00c0000016187984 */ /* 0x000f220000000800 */
[----:B------:R-:W-:Y:S01]  /*39c0*/  LOP3.LUT P0, RZ, R28, UR6, RZ, 0xc, !PT ;  /* 0x000000061cff7c12 */ /* 0x000fe2000f800cff */
[----:B------:R-:W-:Y:S01]  /*39d0*/  FFMA.FTZ R5, R26, R9, R5 ;  /* 0x000000091a057223 */ /* 0x000fe20000010005 */
[----:B------:R-:W-:Y:S01]  /*39e0*/  LOP3.LUT R8, R10, R7, RZ, 0xfc, !PT ;  /* 0x000000070a087212 */ /* 0x000fe200078efcff */
[----:B------:R-:W4:Y:S01]  /*39f0*/  LDS R26, [R22+0xc400] ;  /* 0x00c40000161a7984 */ /* 0x000f220000000800 */
[----:B------:R-:W-:-:S02]  /*3a00*/  FSEL R7, RZ, 1, P0 ;  /* 0x3f800000ff077808 */ /* 0x000fc40000000000 */
[----:B------:R-:W-:-:S03]  /*3a10*/  FSEL R9, RZ, 1, P2 ;  /* 0x3f800000ff097808 */ /* 0x000fc60001000000 */
[----:B------:R-:W-:Y:S01]  /*3a20*/  FFMA.FTZ R7, R28, R7, R5 ;  /* 0x000000071c077223 */ /* 0x000fe20000010005 */
[----:B------:R-:W-:Y:S02]  /*3a30*/  SEL R5, RZ, 0x1, P1 ;  /* 0x00000001ff057807 */ /* 0x000fe40000800000 */
[----:B------:R-:W-:Y:S01]  /*3a40*/  FSEL R10, RZ, 1, P3 ;  /* 0x3f800000ff0a7808 */ /* 0x000fe20001800000 */
[----:B------:R-:W-:Y:S01]  /*3a50*/  FFMA.FTZ R7, R32, R9, R7 ;  /* 0x0000000920077223 */ /* 0x000fe20000010007 */
[----:B--2---:R-:W-:Y:S01]  /*3a60*/  LOP3.LUT P1, RZ, R14, UR6, RZ, 0xc, !PT ;  /* 0x000000060eff7c12 */ /* 0x004fe2000f820cff */
[----:B------:R2:W-:Y:S01]  /*3a70*/  STL [R1+0x8], R8 ;  /* 0x0000080801007387 */ /* 0x0005e20000100800 */
[----:B------:R-:W-:Y:S01]  /*3a80*/  LOP3.LUT R4, R5, R4, RZ, 0xfc, !PT ;  /* 0x0000000405047212 */ /* 0x000fe200078efcff */
[----:B------:R-:W-:Y:S01]  /*3a90*/  FFMA.FTZ R7, R34, R10, R7 ;  /* 0x0000000a22077223 */ /* 0x000fe20000010007 */
[----:B------:R-:W-:Y:S01]  /*3aa0*/  SEL R5, RZ, 0x2, P0 ;  /* 0x00000002ff057807 */ /* 0x000fe20000000000 */
[----:B------:R-:W-:Y:S01]  /*3ab0*/  LDS R28, [R22+0xf000] ;  /* 0x00f00000161c7984 */ /* 0x000fe20000000800 */
[----:B------:R-:W-:-:S02]  /*3ac0*/  FSEL R9, RZ, 1, P1 ;  /* 0x3f800000ff097808 */ /* 0x000fc40000800000 */
[----:B0-----:R-:W-:Y:S01]  /*3ad0*/  LOP3.LUT P0, RZ, R16, UR6, RZ, 0xc, !PT ;  /* 0x0000000610ff7c12 */ /* 0x001fe2000f800cff */
[----:B------:R0:W-:Y:S01]  /*3ae0*/  STL [R1+0xc], R4 ;  /* 0x00000c0401007387 */ /* 0x0001e20000100800 */
[----:B------:R-:W-:Y:S01]  /*3af0*/  LOP3.LUT R10, R5, R4, RZ, 0xfc, !PT ;  /* 0x00000004050a7212 */ /* 0x000fe200078efcff */
[----:B------:R-:W-:Y:S01]  /*3b00*/  FFMA.FTZ R7, R14, R9, R7 ;  /* 0x000000090e077223 */ /* 0x000fe20000010007 */
[----:B--2---:R-:W-:Y:S01]  /*3b10*/  FSEL R8, RZ, 1, P0 ;  /* 0x3f800000ff087808 */ /* 0x004fe20000000000 */
[----:B------:R-:W2:Y:S01]  /*3b20*/  LDS R14, [R22+0xd000] ;  /* 0x00d00000160e7984 */ /* 0x000ea20000000800 */
[----:B------:R-:W-:Y:S02]  /*3b30*/  SEL R5, RZ, 0x4, P2 ;  /* 0x00000004ff057807 */ /* 0x000fe40001000000 */
[----:B-1----:R-:W-:Y:S01]  /*3b40*/  LOP3.LUT P2, RZ, R18, UR6, RZ, 0xc, !PT ;  /* 0x0000000612ff7c12 */ /* 0x002fe2000f840cff */
[----:B------:R-:W-:Y:S01]  /*3b50*/  FFMA.FTZ R7, R16, R8, R7 ;  /* 0x0000000810077223 */ /* 0x000fe20000010007 */
[----:B------:R-:W-:Y:S02]  /*3b60*/  LDS R32, [R22+0x16400] ;  /* 0x0164000016207984 */ /* 0x000fe40000000800 */
[----:B------:R-:W-:-:S02]  /*3b70*/  FSEL R8, RZ, 1, P2 ;  /* 0x3f800000ff087808 */ /* 0x000fc40001000000 */
[----:B------:R-:W1:Y:S01]  /*3b80*/  LDS R16, [R22+0xd400] ;  /* 0x00d4000016107984 */ /* 0x000e620000000800 */
[----:B------:R-:W-:Y:S02]  /*3b90*/  LOP3.LUT R6, R5, R10, RZ, 0xfc, !PT ;  /* 0x0000000a05067212 */ /* 0x000fe400078efcff */
[----:B------:R-:W-:Y:S01]  /*3ba0*/  SEL R5, RZ, 0x8, P3 ;  /* 0x00000008ff057807 */ /* 0x000fe20001800000 */
[----:B------:R-:W-:Y:S01]  /*3bb0*/  FFMA.FTZ R7, R18, R8, R7 ;  /* 0x0000000812077223 */ /* 0x000fe20000010007 */
[----:B---3--:R-:W-:Y:S01]  /*3bc0*/  LOP3.LUT P3, RZ, R20, UR6, RZ, 0xc, !PT ;  /* 0x0000000614ff7c12 */ /* 0x008fe2000f860cff */
[----:B------:R-:W3:Y:S01]  /*3bd0*/  LDS R18, [R22+0xd800] ;  /* 0x00d8000016127984 */ /* 0x000ee20000000800 */
[----:B----4-:R-:W-:-:S03]  /*3be0*/  LOP3.LUT P4, RZ, R24, UR6, RZ, 0xc, !PT ;  /* 0x0000000618ff7c12 */ /* 0x010fc6000f880cff */
[----:B------:R4:W-:Y:S01]  /*3bf0*/  STL [R1+0xc], R10 ;  /* 0x00000c0a01007387 */ /* 0x0009e20000100800 */
[----:B0-----:R-:W-:Y:S02]  /*3c00*/  LOP3.LUT R4, R5, R6, RZ, 0xfc, !PT ;  /* 0x0000000605047212 */ /* 0x001fe400078efcff */
[----:B------:R-:W-:Y:S01]  /*3c10*/  SEL R5, RZ, 0x10, P1 ;  /* 0x00000010ff057807 */ /* 0x000fe20000800000 */
[----:B------:R-:W-:Y:S01]  /*3c20*/  LDS R34, [R22+0x16800] ;  /* 0x0168000016227984 */ /* 0x000fe20000000800 */
[----:B----4-:R-:W-:Y:S02]  /*3c30*/  FSEL R10, RZ, 1, P3 ;  /* 0x3f800000ff0a7808 */ /* 0x010fe40001800000 */
[----:B------:R-:W-:-:S03]  /*3c40*/  LOP3.LUT P5, RZ, R26, UR6, RZ, 0xc, !PT ;  /* 0x000000061aff7c12 */ /* 0x000fc6000f8a0cff */
[----:B------:R-:W-:Y:S01]  /*3c50*/  FFMA.FTZ R7, R20, R10, R7 ;  /* 0x0000000a14077223 */ /* 0x000fe20000010007 */
[----:B------:R-:W-:Y:S01]  /*3c60*/  FSEL R10, RZ, 1, P4 ;  /* 0x3f800000ff0a7808 */ /* 0x000fe20002000000 */
[----:B------:R-:W0:Y:S01]  /*3c70*/  LDS R20, [R22+0xe000] ;  /* 0x00e0000016147984 */ /* 0x000e220000000800 */
[----:B------:R-:W-:Y:S02]  /*3c80*/  LOP3.LUT R8, R5, R4, RZ, 0xfc, !PT ;  /* 0x0000000405087212 */ /* 0x000fe400078efcff */
[----:B------:R-:W-:Y:S01]  /*3c90*/  SEL R5, RZ, 0x20, P0 ;  /* 0x00000020ff057807 */ /* 0x000fe20000000000 */
[----:B------:R-:W-:Y:S01]  /*3ca0*/  FFMA.FTZ R7, R24, R10, R7 ;  /* 0x0000000a18077223 */ /* 0x000fe20000010007 */
[----:B------:R-:W-:Y:S01]  /*3cb0*/  FSEL R9, RZ, 1, P5 ;  /* 0x3f800000ff097808 */ /* 0x000fe20002800000 */
[----:B------:R4:W-:Y:S01]  /*3cc0*/  STL [R1+0xc], R6 ;  /* 0x00000c0601007387 */ /* 0x0009e20000100800 */
[----:B------:R-:W-:-:S03]  /*3cd0*/  LOP3.LUT P0, RZ, R12, UR6, RZ, 0xc, !PT ;  /* 0x000000060cff7c12 */ /* 0x000fc6000f800cff */
[----:B------:R-:W-:Y:S01]  /*3ce0*/  FFMA.FTZ R7, R26, R9, R7 ;  /* 0x000000091a077223 */ /* 0x000fe20000010007 */
[----:B------:R-:W-:Y:S01]  /*3cf0*/  FSEL R9, RZ, 1, P0 ;  /* 0x3f800000ff097808 */ /* 0x000fe20000000000 */
[----:B------:R2:W-:Y:S01]  /*3d00*/  STL [R1+0xc], R4 ;  /* 0x00000c0401007387 */ /* 0x0005e20000100800 */
[----:B----4-:R-:W-:-:S03]  /*3d10*/  LOP3.LUT R6, R5, R8, RZ, 0xfc, !PT ;  /* 0x0000000805067212 */ /* 0x010fc600078efcff */
[----:B------:R-:W4:Y:S01]  /*3d20*/  LDS R24, [R22+0xe400] ;  /* 0x00e4000016187984 */ /* 0x000f220000000800 */
[----:B------:R-:W-:Y:S02]  /*3d30*/  SEL R5, RZ, 0x40, P2 ;  /* 0x00000040ff057807 */ /* 0x000fe40001000000 */
[----:B------:R-:W-:Y:S01]  /*3d40*/  LOP3.LUT P1, RZ, R11, UR6, RZ, 0xc, !PT ;  /* 0x000000060bff7c12 */ /* 0x000fe2000f820cff */
[----:B------:R-:W4:Y:S01]  /*3d50*/  LDS R26, [R22+0xe800] ;  /* 0x00e80000161a7984 */ /* 0x000f220000000800 */
[----:B--2---:R-:W-:Y:S02]  /*3d60*/  LOP3.LUT R4, R5, R6, RZ, 0xfc, !PT ;  /* 0x0000000605047212 */ /* 0x004fe400078efcff */
[----:B------:R-:W-:Y:S01]  /*3d70*/  SEL R5, RZ, 0x80, P3 ;  /* 0x00000080ff057807 */ /* 0x000fe20001800000 */
[----:B------:R2:W-:Y:S01]  /*3d80*/  STL [R1+0xc], R8 ;  /* 0x00000c0801007387 */ /* 0x0005e20000100800 */
[----:B------:R-:W-:Y:S02]  /*3d90*/  FFMA.FTZ R12, R12, R9, R7 ;  /* 0x000000090c0c7223 */ /* 0x000fe40000010007 */
[----:B------:R-:W-:-:S02]  /*3da0*/  LOP3.LUT R10, R5, R4, RZ, 0xfc, !PT ;  /* 0x00000004050a7212 */ /* 0x000fc400078efcff */
[----:B------:R-:W-:Y:S02]  /*3db0*/  SEL R5, RZ, 0x100, P4 ;  /* 0x00000100ff057807 */ /* 0x000fe40002000000 */
[----:B--2---:R-:W-:Y:S02]  /*3dc0*/  FSEL R8, RZ, 1, P1 ;  /* 0x3f800000ff087808 */ /* 0x004fe40000800000 */
[----:B------:R-:W-:Y:S01]  /*3dd0*/  LOP3.LUT P3, RZ, R14, UR6, RZ, 0xc, !PT ;  /* 0x000000060eff7c12 */ /* 0x000fe2000f860cff */
[----:B------:R2:W-:Y:S02]  /*3de0*/  STL [R1+0xc], R6 ;  /* 0x00000c0601007387 */ /* 0x0005e40000100800 */
[----:B------:R-:W-:Y:S02]  /*3df0*/  FFMA.FTZ R11, R11, R8, R12 ;  /* 0x000000080b0b7223 */ /* 0x000fe4000001000c */
[----:B------:R-:W4:Y:S01]  /*3e00*/  LDS R12, [R22+0xec00] ;  /* 0x00ec0000160c7984 */ /* 0x000f220000000800 */
[----:B------:R-:W-:-:S02]  /*3e10*/  FSEL R7, RZ, 1, P3 ;  /* 0x3f800000ff077808 */ /* 0x000fc40001800000 */
[----:B-1----:R-:W-:Y:S02]  /*3e20*/  LOP3.LUT P4, RZ, R16, UR6, RZ, 0xc, !PT ;  /* 0x0000000610ff7c12 */ /* 0x002fe4000f880cff */
[----:B--2---:R-:W-:Y:S02]  /*3e30*/  LOP3.LUT R6, R5, R10, RZ, 0xfc, !PT ;  /* 0x0000000a05067212 */ /* 0x004fe400078efcff */
[----:B------:R-:W-:Y:S01]  /*3e40*/  SEL R5, RZ, 0x200, P5 ;  /* 0x00000200ff057807 */ /* 0x000fe20002800000 */
[----:B------:R1:W-:Y:S01]  /*3e50*/  STL [R1+0xc], R4 ;  /* 0x00000c0401007387 */ /* 0x0003e20000100800 */
[----:B------:R-:W-:Y:S01]  /*3e60*/  FFMA.FTZ R7, R14, R7, R11 ;  /* 0x000000070e077223 */ /* 0x000fe2000001000b */
[----:B---3--:R-:W-:Y:S02]  /*3e70*/  LOP3.LUT P6, RZ, R18, UR6, RZ, 0xc, !PT ;  /* 0x0000000612ff7c12 */ /* 0x008fe4000f8c0cff */
[----:B------:R-:W2:Y:S01]  /*3e80*/  LDS R14, [R22+0xf400] ;  /* 0x00f40000160e7984 */ /* 0x000ea20000000800 */
[----:B-1----:R-:W-:-:S03]  /*3e90*/  LOP3.LUT R4, R5, R6, RZ, 0xfc, !PT ;  /* 0x0000000605047212 */ /* 0x002fc600078efcff */
[----:B------:R-:W-:Y:S01]  /*3ea0*/  LDS R11, [R22+0xfc00] ;  /* 0x00fc0000160b7984 */ /* 0x000fe20000000800 */
[----:B------:R-:W-:Y:S02]  /*3eb0*/  FSEL R5, RZ, 1, P4 ;  /* 0x3f800000ff057808 */ /* 0x000fe40002000000 */
[----:B------:R-:W-:-:S03]  /*3ec0*/  LOP3.LUT P2, RZ, R13, UR6, RZ, 0xc, !PT ;  /* 0x000000060dff7c12 */ /* 0x000fc6000f840cff */
[----:B------:R-:W-:Y:S01]  /*3ed0*/  FFMA.FTZ R7, R16, R5, R7 ;  /* 0x0000000510077223 */ /* 0x000fe20000010007 */
[----:B------:R-:W-:Y:S01]  /*3ee0*/  FSEL R8, RZ, 1, P6 ;  /* 0x3f800000ff087808 */ /* 0x000fe20003000000 */
[----:B------:R-:W1:Y:S01]  /*3ef0*/  LDS R16, [R22+0xf800] ;  /* 0x00f8000016107984 */ /* 0x000e620000000800 */
[----:B------:R-:W-:Y:S02]  /*3f00*/  SEL R5, RZ, 0x400, P0 ;  /* 0x00000400ff057807 */ /* 0x000fe40000000000 */
[----:B------:R-:W-:Y:S01]  /*3f10*/  FSEL R9, RZ, 1, P2 ;  /* 0x3f800000ff097808 */ /* 0x000fe20001000000 */
[----:B------:R-:W-:Y:S01]  /*3f20*/  FFMA.FTZ R8, R18, R8, R7 ;  /* 0x0000000812087223 */ /* 0x000fe20000010007 */
[C---:B0-----:R-:W-:Y:S01]  /*3f30*/  LOP3.LUT P0, RZ, R20.reuse, UR6, RZ, 0xc, !PT ;  /* 0x0000000614ff7c12 */ /* 0x041fe2000f800cff */
[----:B------:R-:W-:Y:S02]  /*3f40*/  STL [R1+0xc], R10 ;  /* 0x00000c0a01007387 */ /* 0x000fe40000100800 */
[----:B------:R-:W-:Y:S01]  /*3f50*/  FFMA.FTZ R13, R13, R9, R8 ;  /* 0x000000090d0d7223 */ /* 0x000fe20000010008 */
[----:B------:R-:W-:Y:S01]  /*3f60*/  FSEL R7, RZ, 1, P0 ;  /* 0x3f800000ff077808 */ /* 0x000fe20000000000 */
[----:B------:R0:W-:Y:S04]  /*3f70*/  STL [R1+0xc], R6 ;  /* 0x00000c0601007387 */ /* 0x0001e80000100800 */
[----:B------:R-:W-:Y:S01]  /*3f80*/  FFMA.FTZ R7, R20, R7, R13 ;  /* 0x0000000714077223 */ /* 0x000fe2000001000d */
[----:B------:R-:W-:Y:S04]  /*3f90*/  LDS R18, [R22+0x10800] ;  /* 0x0108000016127984 */ /* 0x000fe80000000800 */
[----:B------:R-:W3:Y:S01]  /*3fa0*/  LDS R13, [R22+0x10400] ;  /* 0x01040000160d7984 */ /* 0x000ee20000000800 */
[----:B0-----:R-:W-:-:S02]  /*3fb0*/  LOP3.LUT R6, R5, R4, RZ, 0xfc, !PT ;  /* 0x0000000405067212 */ /* 0x001fc400078efcff */
[----:B------:R-:W-:Y:S01]  /*3fc0*/  SEL R5, RZ, 0x800, P1 ;  /* 0x00000800ff057807 */ /* 0x000fe20000800000 */
[----:B------:R0:W-:Y:S01]  /*3fd0*/  STL [R1+0xc], R4 ;  /* 0x00000c0401007387 */ /* 0x0001e20000100800 */
[----:B----4-:R-:W-:Y:S02]  /*3fe0*/  LOP3.LUT P1, RZ, R24, UR6, RZ, 0xc, !PT ;  /* 0x0000000618ff7c12 */ /* 0x010fe4000f820cff */
[----:B------:R-:W-:Y:S01]  /*3ff0*/  LOP3.LUT R8, R5, R6, RZ, 0xfc, !PT ;  /* 0x0000000605087212 */ /* 0x000fe200078efcff */
[----:B------:R-:W4:Y:S01]  /*4000*/  LDS R20, [R22+0x10c00] ;  /* 0x010c000016147984 */ /* 0x000f220000000800 */
[----:B------:R-:W-:Y:S02]  /*4010*/  SEL R5, RZ, 0x1000, P3 ;  /* 0x00001000ff057807 */ /* 0x000fe40001800000 */
[----:B------:R-:W-:Y:S02]  /*4020*/  LOP3.LUT P3, RZ, R26, UR6, RZ, 0xc, !PT ;  /* 0x000000061aff7c12 */ /* 0x000fe4000f860cff */
[----:B------:R-:W-:-:S02]  /*4030*/  FSEL R9, RZ, 1, P1 ;  /* 0x3f800000ff097808 */ /* 0x000fc40000800000 */
[----:B0-----:R-:W-:Y:S02]  /*4040*/  LOP3.LUT R4, R5, R8, RZ, 0xfc, !PT ;  /* 0x0000000805047212 */ /* 0x001fe400078efcff */
[----:B------:R-:W-:Y:S01]  /*4050*/  SEL R5, RZ, 0x2000, P4 ;  /* 0x00002000ff057807 */ /* 0x000fe20002000000 */
[----:B------:R-:W-:Y:S01]  /*4060*/  FFMA.FTZ R7, R24, R9, R7 ;  /* 0x0000000918077223 */ /* 0x000fe20000010007 */
[----:B------:R-:W-:Y:S01]  /*4070*/  FSEL R10, RZ, 1, P3 ;  /* 0x3f800000ff0a7808 */ /* 0x000fe20001800000 */
[----:B------:R0:W-:Y:S01]  /*4080*/  STL [R1+0xc], R6 ;  /* 0x00000c0601007387 */ /* 0x0001e20000100800 */
[----:B------:R-:W-:Y:S02]  /*4090*/  LOP3.LUT P4, RZ, R12, UR6, RZ, 0xc, !PT ;  /* 0x000000060cff7c12 */ /* 0x000fe4000f880cff */
[----:B------:R-:W-:Y:S01]  /*40a0*/  LOP3.LUT P5, RZ, R28, UR6, RZ, 0xc, !PT ;  /* 0x000000061cff7c12 */ /* 0x000fe2000f8a0cff */
[----:B------:R-:W-:Y:S01]  /*40b0*/  FFMA.FTZ R7, R26, R10, R7 ;  /* 0x0000000a1a077223 */ /* 0x000fe20000010007 */
[----:B------:R-:W-:Y:S01]  /*40c0*/  FSEL R9, RZ, 1, P4 ;  /* 0x3f800000ff097808 */ /* 0x000fe20002000000 */
[----:B------:R1:W-:Y:S01]  /*40d0*/  STL [R1+0xc], R8 ;  /* 0x00000c0801007387 */ /* 0x0003e20000100800 */
[----:B0-----:R-:W-:-:S03]  /*40e0*/  LOP3.LUT R6, R5, R4, RZ, 0xfc, !PT ;  /* 0x0000000405067212 */ /* 0x001fc600078efcff */
[----:B------:R-:W-:Y:S01]  /*40f0*/  LDS R24, [R22+0x13800] ;  /* 0x0138000016187984 */ /* 0x000fe20000000800 */
[----:B------:R-:W-:Y:S01]  /*4100*/  SEL R5, RZ, 0x4000, P6 ;  /* 0x00004000ff057807 */ /* 0x000fe20003000000 */
[----:B------:R-:W-:Y:S01]  /*4110*/  FFMA.FTZ R7, R12, R9, R7 ;  /* 0x000000090c077223 */ /* 0x000fe20000010007 */
[----:B--2---:R-:W-:Y:S01]  /*4120*/  LOP3.LUT P6, RZ, R14, UR6, RZ, 0xc, !PT ;  /* 0x000000060eff7c12 */ /* 0x004fe2000f8c0cff */
[----:B------:R-:W-:Y:S01]  /*4130*/  LDS R26, [R22+0x13c00] ;  /* 0x013c0000161a7984 */ /* 0x000fe20000000800 */
[----:B-1----:R-:W-:-:S03]  /*4140*/  FSEL R8, RZ, 1, P5 ;  /* 0x3f800000ff087808 */ /* 0x002fc60002800000 */
[----:B------:R0:W-:Y:S01]  /*4150*/  STL [R1+0xc], R4 ;  /* 0x00000c0401007387 */ /* 0x0001e20000100800 */
[----:B------:R-:W-:Y:S01]  /*4160*/  FSEL R9, RZ, 1, P6 ;  /* 0x3f800000ff097808 */ /* 0x000fe20003000000 */
[----:B------:R-:W-:Y:S02]  /*4170*/  FFMA.FTZ R7, R28, R8, R7 ;  /* 0x000000081c077223 */ /* 0x000fe40000010007 */
[----:B------:R-:W1:Y:S01]  /*4180*/  LDS R12, [R22+0x11000] ;  /* 0x01100000160c7984 */ /* 0x000e620000000800 */
[----:B0-----:R-:W-:Y:S02]  /*4190*/  LOP3.LUT R4, R5, R6, RZ, 0xfc, !PT ;  /* 0x0000000605047212 */ /* 0x001fe400078efcff */
[----:B------:R-:W-:Y:S02]  /*41a0*/  SEL R5, RZ, 0x8000, P2 ;  /* 0x00008000ff057807 */ /* 0x000fe40001000000 */
[----:B------:R-:W-:Y:S01]  /*41b0*/  LOP3.LUT P2, RZ, R16, UR6, RZ, 0xc, !PT ;  /* 0x0000000610ff7c12 */ /* 0x000fe2000f840cff */
[----:B------:R-:W-:Y:S01]  /*41c0*/  FFMA.FTZ R7, R14, R9, R7 ;  /* 0x000000090e077223 */ /* 0x000fe20000010007 */
[----:B------:R-:W-:Y:S01]  /*41d0*/  LOP3.LUT R8, R5, R4, RZ, 0xfc, !PT ;  /* 0x0000000405087212 */ /* 0x000fe200078efcff */
[----:B------:R-:W0:Y:S01]  /*41e0*/  LDS R14, [R22+0x11400] ;  /* 0x01140000160e7984 */ /* 0x000e220000000800 */
[----:B------:R-:W-:-:S02]  /*41f0*/  FSEL R10, RZ, 1, P2 ;  /* 0x3f800000ff0a7808 */ /* 0x000fc40001000000 */
[----:B------:R-:W-:Y:S02]  /*4200*/  SEL R5, RZ, 0x10000, P0 ;  /* 0x00010000ff057807 */ /* 0x000fe40000000000 */
[----:B------:R-:W-:Y:S01]  /*4210*/  LOP3.LUT P0, RZ, R11, UR6, RZ, 0xc, !PT ;  /* 0x000000060bff7c12 */ /* 0x000fe2000f800cff */
[----:B------:R-:W-:Y:S01]  /*4220*/  STL [R1+0xc], R6 ;  /* 0x00000c0601007387 */ /* 0x000fe20000100800 */
[----:B------:R-:W-:Y:S01]  /*4230*/  FFMA.FTZ R10, R16, R10, R7 ;  /* 0x0000000a100a7223 */ /* 0x000fe20000010007 */
[----:B------:R-:W-:Y:S02]  /*4240*/  SEL R7, RZ, 0x20000, P1 ;  /* 0x00020000ff077807 */ /* 0x000fe40000800000 */
[----:B------:R2:W-:Y:S01]  /*4250*/  STL [R1+0xc], R4 ;  /* 0x00000c0401007387 */ /* 0x0005e20000100800 */
[----:B------:R-:W-:Y:S02]  /*4260*/  LOP3.LUT P1, RZ, R15, UR6, RZ, 0xc, !PT ;  /* 0x000000060fff7c12 */ /* 0x000fe4000f820cff */
[----:B------:R-:W-:Y:S01]  /*4270*/  SEL R9, RZ, 0x40000, P3 ;  /* 0x00040000ff097807 */ /* 0x000fe20001800000 */
[----:B------:R-:W-:Y:S01]  /*4280*/  LDS R16, [R22+0x12400] ;  /* 0x0124000016107984 */ /* 0x000fe20000000800 */
[----:B---3--:R-:W-:-:S02]  /*4290*/  LOP3.LUT P3, RZ, R13, UR6, RZ, 0xc, !PT ;  /* 0x000000060dff7c12 */ /* 0x008fc4000f860cff */
[----:B--2---:R-:W-:Y:S02]  /*42a0*/  FSEL R4, RZ, 1, P0 ;  /* 0x3f800000ff047808 */ /* 0x004fe40000000000 */
[----:B------:R-:W-:-:S03]  /*42b0*/  FSEL R6, RZ, 1, P1 ;  /* 0x3f800000ff067808 */ /* 0x000fc60000800000 */
[----:B------:R-:W-:Y:S01]  /*42c0*/  FFMA.FTZ R10, R11, R4, R10 ;  /* 0x000000040b0a7223 */ /* 0x000fe2000001000a */
[----:B------:R-:W-:Y:S02]  /*42d0*/  LOP3.LUT R4, R5, R8, RZ, 0xfc, !PT ;  /* 0x0000000805047212 */ /* 0x000fe400078efcff */
[----:B------:R-:W-:Y:S01]  /*42e0*/  FSEL R5, RZ, 1, P3 ;  /* 0x3f800000ff057808 */ /* 0x000fe20001800000 */
[----:B------:R-:W-:Y:S02]  /*42f0*/  FFMA.FTZ R6, R15, R6, R10 ;  /* 0x000000060f067223 */ /* 0x000fe4000001000a */
[----:B------:R-:W2:Y:S02]  /*4300*/  LDS R15, [R22+0x12000] ;  /* 0x01200000160f7984 */ /* 0x000ea40000000800 */
[----:B------:R-:W-:Y:S01]  /*4310*/  FFMA.FTZ R13, R13, R5, R6 ;  /* 0x000000050d0d7223 */ /* 0x000fe20000010006 */
[----:B------:R-:W-:Y:S01]  /*4320*/  SEL R5, RZ, 0x80000, P4 ;  /* 0x00080000ff057807 */ /* 0x000fe20002000000 */
[----:B------:R-:W3:Y:S01]  /*4330*/  LDL R6, [R1+0x10] ;  /* 0x0000100001067983 */ /* 0x000ee20000100800 */
[----:B------:R-:W-:-:S02]  /*4340*/  LOP3.LUT P4, RZ, R18, UR6, RZ, 0xc, !PT ;  /* 0x0000000612ff7c12 */ /* 0x000fc4000f880cff */
[----:B------:R-:W-:Y:S01]  /*4350*/  LOP3.LUT R10, R7, R4, RZ, 0xfc, !PT ;  /* 0x00000004070a7212 */ /* 0x000fe200078efcff */
[----:B------:R1:W-:Y:S01]  /*4360*/  STL [R1+0xc], R8 ;  /* 0x00000c0801007387 */ /* 0x0003e20000100800 */
[----:B------:R-:W-:Y:S02]  /*4370*/  SEL R7, RZ, 0x100000, P5 ;  /* 0x00100000ff077807 */ /* 0x000fe40002800000 */
[----:B----4-:R-:W-:Y:S01]  /*4380*/  LOP3.LUT P5, RZ, R20, UR6, RZ, 0xc, !PT ;  /* 0x0000000614ff7c12 */ /* 0x010fe2000f8a0cff */
[----:B------:R4:W-:Y:S01]  /*4390*/  STL [R1+0xc], R4 ;  /* 0x00000c0401007387 */ /* 0x0009e20000100800 */
[----:B-1----:R-:W-:Y:S02]  /*43a0*/  FSEL R8, RZ, 1, P4 ;  /* 0x3f800000ff087808 */ /* 0x002fe40002000000 */
[----:B----4-:R-:W-:-:S03]  /*43b0*/  LOP3.LUT R4, R9, R10, RZ, 0xfc, !PT ;  /* 0x0000000a09047212 */ /* 0x010fc600078efcff */
[----:B------:R-:W-:Y:S01]  /*43c0*/  FFMA.FTZ R13, R18, R8, R13 ;  /* 0x00000008120d7223 */ /* 0x000fe2000001000d */
[----:B------:R-:W-:Y:S01]  /*43d0*/  FSEL R9, RZ, 1, P5 ;  /* 0x3f800000ff097808 */ /* 0x000fe20002800000 */
[----:B------:R-:W1:Y:S01]  /*43e0*/  LDS R18, [R22+0x12c00] ;  /* 0x012c000016127984 */ /* 0x000e620000000800 */
[----:B------:R-:W-:Y:S02]  /*43f0*/  LOP3.LUT R8, R5, R4, RZ, 0xfc, !PT ;  /* 0x0000000405087212 */ /* 0x000fe400078efcff */
[----:B------:R-:W-:Y:S02]  /*4400*/  SEL R5, RZ, 0x200000, P6 ;  /* 0x00200000ff057807 */ /* 0x000fe40003000000 */
[----:B------:R-:W-:Y:S01]  /*4410*/  LOP3.LUT P6, RZ, R12, UR6, RZ, 0xc, !PT ;  /* 0x000000060cff7c12 */ /* 0x000fe2000f8c0cff */
[----:B------:R-:W-:Y:S01]  /*4420*/  FFMA.FTZ R13, R20, R9, R13 ;  /* 0x00000009140d7223 */ /* 0x000fe2000001000d */
[----:B------:R-:W-:Y:S01]  /*4430*/  SEL R9, RZ, 0x400000, P2 ;  /* 0x00400000ff097807 */ /* 0x000fe20001000000 */
[----:B------:R-:W4:Y:S01]  /*4440*/  LDS R20, [R22+0x13000] ;  /* 0x0130000016147984 */ /* 0x000f220000000800 */
[----:B------:R-:W-:-:S02]  /*4450*/  FSEL R11, RZ, 1, P6 ;  /* 0x3f800000ff0b7808 */ /* 0x000fc40003000000 */
[----:B0-----:R-:W-:Y:S01]  /*4460*/  LOP3.LUT P2, RZ, R14, UR6, RZ, 0xc, !PT ;  /* 0x000000060eff7c12 */ /* 0x001fe2000f840cff */
[----:B------:R0:W-:Y:S02]  /*4470*/  STL [R1+0xc], R10 ;  /* 0x00000c0a01007387 */ /* 0x0001e40000100800 */
[----:B------:R-:W-:Y:S02]  /*4480*/  FFMA.FTZ R11, R12, R11, R13 ;  /* 0x0000000b0c0b7223 */ /* 0x000fe4000001000d */
[----:B------:R2:W-:Y:S04]  /*4490*/  STL [R1+0xc], R4 ;  /* 0x00000c0401007387 */ /* 0x0005e80000100800 */
[----:B------:R-:W4:Y:S01]  /*44a0*/  LDS R13, [R22+0x13400] ;  /* 0x01340000160d7984 */ /* 0x000f220000000800 */
[----:B0-----:R-:W-:-:S02]  /*44b0*/  LOP3.LUT R10, R7, R8, RZ, 0xfc, !PT ;  /* 0x00000008070a7212 */ /* 0x001fc400078efcff */
[----:B------:R-:W-:Y:S02]  /*44c0*/  SEL R7, RZ, 0x800000, P0 ;  /* 0x00800000ff077807 */ /* 0x000fe40000000000 */
[----:B--2---:R-:W-:Y:S02]  /*44d0*/  FSEL R4, RZ, 1, P2 ;  /* 0x3f800000ff047808 */ /* 0x004fe40001000000 */
[----:B------:R-:W-:Y:S01]  /*44e0*/  LOP3.LUT P0, RZ, R33, UR6, RZ, 0xc, !PT ;  /* 0x0000000621ff7c12 */ /* 0x000fe2000f800cff */
[----:B------:R0:W-:Y:S02]  /*44f0*/  STL [R1+0xc], R8 ;  /* 0x00000c0801007387 */ /* 0x0001e40000100800 */
[----:B------:R-:W-:Y:S01]  /*4500*/  FFMA.FTZ R14, R14, R4, R11 ;  /* 0x000000040e0e7223 */ /* 0x000fe2000001000b */
[----:B------:R-:W-:Y:S02]  /*4510*/  SEL R11, RZ, 0x1000000, P1 ;  /* 0x01000000ff0b7807 */ /* 0x000fe40000800000 */
[----:B------:R-:W-:-:S02]  /*4520*/  LOP3.LUT P1, RZ, R35, UR6, RZ, 0xc, !PT ;  /* 0x0000000623ff7c12 */ /* 0x000fc4000f820cff */
[----:B------:R-:W-:Y:S02]  /*4530*/  LOP3.LUT R4, R5, R10, RZ, 0xfc, !PT ;  /* 0x0000000a05047212 */ /* 0x000fe400078efcff */
[----:B0-----:R-:W-:Y:S02]  /*4540*/  FSEL R8, RZ, 1, P0 ;  /* 0x3f800000ff087808 */ /* 0x001fe40000000000 */
[----:B------:R-:W-:-:S03]  /*4550*/  FSEL R5, RZ, 1, P1 ;  /* 0x3f800000ff057808 */ /* 0x000fc60000800000 */
[----:B------:R-:W-:Y:S02]  /*4560*/  FFMA.FTZ R14, R33, R8, R14 ;  /* 0x00000008210e7223 */ /* 0x000fe4000001000e */
[----:B------:R-:W0:Y:S02]  /*4570*/  LDS R33, [R22+0x14000] ;  /* 0x0140000016217984 */ /* 0x000e240000000800 */
[----:B------:R-:W-:Y:S01]  /*4580*/  FFMA.FTZ R14, R35, R5, R14 ;  /* 0x00000005230e7223 */ /* 0x000fe2000001000e */
[----:B------:R-:W-:Y:S01]  /*4590*/  SEL R5, RZ, 0x2000000, P3 ;  /* 0x02000000ff057807 */ /* 0x000fe20001800000 */
[----:B------:R-:W2:Y:S01]  /*45a0*/  LDS R35, [R22+0x14400] ;  /* 0x0144000016237984 */ /* 0x000ea20000000800 */
[----:B------:R-:W-:Y:S02]  /*45b0*/  LOP3.LUT P3, RZ, R15, UR6, RZ, 0xc, !PT ;  /* 0x000000060fff7c12 */ /* 0x000fe4000f860cff */
[----:B------:R-:W-:Y:S01]  /*45c0*/  LOP3.LUT R8, R9, R4, RZ, 0xfc, !PT ;  /* 0x0000000409087212 */ /* 0x000fe200078efcff */
[----:B------:R1:W-:Y:S01]  /*45d0*/  STL [R1+0xc], R10 ;  /* 0x00000c0a01007387 */ /* 0x0003e20000100800 */
[----:B------:R-:W-:-:S02]  /*45e0*/  SEL R9, RZ, 0x4000000, P4 ;  /* 0x04000000ff097807 */ /* 0x000fc40002000000 */
[----:B------:R-:W-:Y:S01]  /*45f0*/  LOP3.LUT P4, RZ, R16, UR6, RZ, 0xc, !PT ;  /* 0x0000000610ff7c12 */ /* 0x000fe2000f880cff */
[----:B------:R4:W-:Y:S01]  /*4600*/  STL [R1+0xc], R4 ;  /* 0x00000c0401007387 */ /* 0x0009e20000100800 */
[----:B-1----:R-:W-:Y:S02]  /*4610*/  FSEL R10, RZ, 1, P3 ;  /* 0x3f800000ff0a7808 */ /* 0x002fe40001800000 */
[----:B----4-:R-:W-:-:S03]  /*4620*/  LOP3.LUT R4, R7, R8, RZ, 0xfc, !PT ;  /* 0x0000000807047212 */ /* 0x010fc600078efcff */
[----:B------:R-:W-:Y:S01]  /*4630*/  FFMA.FTZ R15, R15, R10, R14 ;  /* 0x0000000a0f0f7223 */ /* 0x000fe2000001000e */
[----:B------:R-:W-:Y:S01]  /*4640*/  FSEL R7, RZ, 1, P4 ;  /* 0x3f800000ff077808 */ /* 0x000fe20002000000 */
[----:B------:R-:W-:Y:S01]  /*4650*/  LDS R14, [R22+0x16000] ;  /* 0x01600000160e7984 */ /* 0x000fe20000000800 */
[----:B------:R-:W-:Y:S02]  /*4660*/  SEL R12, RZ, 0x8000000, P5 ;  /* 0x08000000ff0c7807 */ /* 0x000fe40002800000 */
[----:B------:R-:W-:Y:S01]  /*4670*/  LOP3.LUT P5, RZ, R17, UR6, RZ, 0xc, !PT ;  /* 0x0000000611ff7c12 */ /* 0x000fe2000f8a0cff */
[----:B------:R-:W-:Y:S01]  /*4680*/  FFMA.FTZ R10, R16, R7, R15 ;  /* 0x00000007100a7223 */ /* 0x000fe2000001000f */
[----:B------:R-:W-:Y:S02]  /*4690*/  LOP3.LUT R4, R11, R4, RZ, 0xfc, !PT ;  /* 0x000000040b047212 */ /* 0x000fe400078efcff */
[----:B------:R-:W-:Y:S02]  /*46a0*/  SEL R16, RZ, 0x10000000, P6 ;  /* 0x10000000ff107807 */ /* 0x000fe40003000000 */
[----:B------:R-:W-:-:S02]  /*46b0*/  FSEL R11, RZ, 1, P5 ;  /* 0x3f800000ff0b7808 */ /* 0x000fc40002800000 */
[----:B------:R-:W-:Y:S02]  /*46c0*/  LOP3.LUT P6, RZ, R18, UR6, RZ, 0xc, !PT ;  /* 0x0000000612ff7c12 */ /* 0x000fe4000f8c0cff */
[----:B------:R-:W-:Y:S01]  /*46d0*/  SEL R28, RZ, 0x20000000, P2 ;  /* 0x20000000ff1c7807 */ /* 0x000fe20001000000 */
[----:B------:R-:W-:Y:S01]  /*46e0*/  FFMA.FTZ R17, R17, R11, R10 ;  /* 0x0000000b11117223 */ /* 0x000fe2000001000a */
[----:B------:R-:W-:Y:S02]  /*46f0*/  LOP3.LUT P2, RZ, R20, UR6, RZ, 0xc, !PT ;  /* 0x0000000614ff7c12 */ /* 0x000fe4000f840cff */
[----:B------:R-:W-:Y:S02]  /*4700*/  FSEL R7, RZ, 1, P6 ;  /* 0x3f800000ff077808 */ /* 0x000fe40003000000 */
[----:B------:R-:W-:Y:S02]  /*4710*/  SEL R11, RZ, 0x40000000, P0 ;  /* 0x40000000ff0b7807 */ /* 0x000fe40000000000 */
[----:B------:R-:W-:Y:S01]  /*4720*/  LOP3.LUT P0, RZ, R13, UR6, RZ, 0xc, !PT ;  /* 0x000000060dff7c12 */ /* 0x000fe2000f800cff */
[----:B------:R-:W-:Y:S01]  /*4730*/  FFMA.FTZ R7, R18, R7, R17 ;  /* 0x0000000712077223 */ /* 0x000fe20000010011 */
[----:B------:R-:W-:Y:S01]  /*4740*/  FSEL R10, RZ, 1, P2 ;  /* 0x3f800000ff0a7808 */ /* 0x000fe20001000000 */
[----:B------:R-:W1:Y:S01]  /*4750*/  LDS R18, [R22+0x15400] ;  /* 0x0154000016127984 */ /* 0x000e620000000800 */
[----:B------:R-:W-:-:S02]  /*4760*/  LOP3.LUT R4, R5, R4, RZ, 0xfc, !PT ;  /* 0x0000000405047212 */ /* 0x000fc400078efcff */
[----:B------:R-:W-:Y:S01]  /*4770*/  SEL R15, RZ, 0x80000000, P1 ;  /* 0x80000000ff0f7807 */ /* 0x000fe20000800000 */
[----:B------:R-:W-:Y:S01]  /*4780*/  FFMA.FTZ R10, R20, R10, R7 ;  /* 0x0000000a140a7223 */ /* 0x000fe20000010007 */
[----:B------:R-:W-:Y:S01]  /*4790*/  FSEL R5, RZ, 1, P0 ;  /* 0x3f800000ff057808 */ /* 0x000fe20000000000 */
[----:B------:R-:W4:Y:S01]  /*47a0*/  LDS R20, [R22+0x15800] ;  /* 0x0158000016147984 */ /* 0x000f220000000800 */
[----:B------:R-:W-:Y:S02]  /*47b0*/  LOP3.LUT P1, RZ, R24, UR6, RZ, 0xc, !PT ;  /* 0x0000000618ff7c12 */ /* 0x000fe4000f820cff */
[----:B------:R-:W-:Y:S01]  /*47c0*/  SEL R205, RZ, 0x1, P3 ;  /* 0x00000001ffcd7807 */ /* 0x000fe20001800000 */
[----:B------:R-:W-:Y:S01]  /*47d0*/  FFMA.FTZ R5, R13, R5, R10 ;  /* 0x000000050d057223 */ /* 0x000fe2000001000a */
[----:B------:R-:W-:Y:S01]  /*47e0*/  LOP3.LUT P3, RZ, R26, UR6, RZ, 0xc, !PT ;  /* 0x000000061aff7c12 */ /* 0x000fe2000f860cff */
[----:B------:R-:W4:Y:S01]  /*47f0*/  LDS R13, [R22+0x15c00] ;  /* 0x015c0000160d7984 */ /* 0x000f220000000800 */
[----:B------:R-:W-:-:S02]  /*4800*/  FSEL R7, RZ, 1, P1 ;  /* 0x3f800000ff077808 */ /* 0x000fc40000800000 */
[----:B------:R-:W-:Y:S01]  /*4810*/  SEL R203, RZ, 0x2, P4 ;  /* 0x00000002ffcb7807 */ /* 0x000fe20002000000 */
[----:B------:R2:W-:Y:S01]  /*4820*/  STL [R1+0xc], R8 ;  /* 0x00000c0801007387 */ /* 0x0005e20000100800 */
[----:B0-----:R-:W-:Y:S01]  /*4830*/  LOP3.LUT P4, RZ, R33, UR6, RZ, 0xc, !PT ;  /* 0x0000000621ff7c12 */ /* 0x001fe2000f880cff */
[----:B------:R-:W-:Y:S01]  /*4840*/  FFMA.FTZ R5, R24, R7, R5 ;  /* 0x0000000718057223 */ /* 0x000fe20000010005 */
[----:B------:R-:W-:Y:S01]  /*4850*/  FSEL R10, RZ, 1, P3 ;  /* 0x3f800000ff0a7808 */ /* 0x000fe20001800000 */
[----:B------:R-:W-:Y:S01]  /*4860*/  LDS R24, [R22+0x17800] ;  /* 0x0178000016187984 */ /* 0x000fe20000000800 */
[----:B------:R-:W-:Y:S02]  /*4870*/  LOP3.LUT R9, R9, R4, RZ, 0xfc, !PT ;  /* 0x0000000409097212 */ /* 0x000fe400078efcff */
[----:B------:R-:W-:Y:S01]  /*4880*/  SEL R7, RZ, 0x4, P5 ;  /* 0x00000004ff077807 */ /* 0x000fe20002800000 */
[----:B------:R-:W-:Y:S01]  /*4890*/  FFMA.FTZ R26, R26, R10, R5 ;  /* 0x0000000a1a1a7223 */ /* 0x000fe20000010005 */
[----:B------:R-:W-:Y:S01]  /*48a0*/  FSEL R4, RZ, 1, P4 ;  /* 0x3f800000ff047808 */ /* 0x000fe20002000000 */
[----:B------:R-:W-:Y:S01]  /*48b0*/  LDS R17, [R22+0x19800] ;  /* 0x0198000016117984 */ /* 0x000fe20000000800 */
[----:B--2---:R-:W-:-:S02]  /*48c0*/  LOP3.LUT P5, RZ, R35, UR6, RZ, 0xc, !PT ;  /* 0x0000000623ff7c12 */ /* 0x004fc4000f8a0cff */
[----:B------:R-:W-:Y:S01]  /*48d0*/  SEL R10, RZ, 0x8, P6 ;  /* 0x00000008ff0a7807 */ /* 0x000fe20003000000 */
[----:B------:R-:W-:Y:S01]  /*48e0*/  FFMA.FTZ R4, R33, R4, R26 ;  /* 0x0000000421047223 */ /* 0x000fe2000001001a */
[----:B------:R-:W-:Y:S01]  /*48f0*/  LOP3.LUT P6, RZ, R193, UR6, RZ, 0xc, !PT ;  /* 0x00000006c1ff7c12 */ /* 0x000fe2000f8c0cff */
[----:B------:R-:W-:Y:S01]  /*4900*/  LDS R26, [R22+0x17c00] ;  /* 0x017c0000161a7984 */ /* 0x000fe20000000800 */
        /* <DEDUP_REMOVED lines=8> */
[----:B------:R-:W-:Y:S01]  /*4990*/  LOP3.LUT P0, RZ, R211, UR6, RZ, 0xc, !PT ;  /* 0x00000006d3ff7c12 */ /* 0x000fe2000f800cff */
[----:B------:R-:W2:Y:S02]  /*49a0*/  LDL.64 R192, [R1] ;  /* 0x0000000001c07983 */ /* 0x000ea40000100a00 */
[----:B------:R-:W-:Y:S01]  /*49b0*/  FFMA.FTZ R4, R209, R5, R4 ;  /* 0x00000005d1047223 */ /* 0x000fe20000010004 */
[----:B------:R-:W-:Y:S02]  /*49c0*/  FSEL R5, RZ, 1, P0 ;  /* 0x3f800000ff057808 */ /* 0x000fe40000000000 */
[----:B------:R-:W-:-:S02]  /*49d0*/  LOP3.LUT R9, R12, R9, RZ, 0xfc, !PT ;  /* 0x000000090c097212 */ /* 0x000fc400078efcff */
[----:B------:R-:W-:Y:S01]  /*49e0*/  SEL R217, RZ, 0x40, P1 ;  /* 0x00000040ffd97807 */ /* 0x000fe20000800000 */
[----:B------:R-:W-:Y:S01]  /*49f0*/  FFMA.FTZ R5, R211, R5, R4 ;  /* 0x00000005d3057223 */ /* 0x000fe20000010004 */
[----:B------:R-:W-:Y:S01]  /*4a00*/  SEL R209, RZ, 0x80, P3 ;  /* 0x00000080ffd17807 */ /* 0x000fe20001800000 */
[----:B------:R-:W0:Y:S01]  /*4a10*/  LDS R211, [R22+0x17000] ;  /* 0x0170000016d37984 */ /* 0x000e220000000800 */
[----:B-1----:R-:W-:Y:S02]  /*4a20*/  LOP3.LUT P1, RZ, R18, UR6, RZ, 0xc, !PT ;  /* 0x0000000612ff7c12 */ /* 0x002fe4000f820cff */
[----:B------:R-:W-:Y:S01]  /*4a30*/  LOP3.LUT R9, R16, R9, RZ, 0xfc, !PT ;  /* 0x0000000910097212 */ /* 0x000fe200078efcff */
[----:B------:R-:W1:Y:S01]  /*4a40*/  LDS R12, [R22+0x18000] ;  /* 0x01800000160c7984 */ /* 0x000e620000000800 */
[----:B----4-:R-:W-:Y:S02]  /*4a50*/  LOP3.LUT P3, RZ, R20, UR6, RZ, 0xc, !PT ;  /* 0x0000000614ff7c12 */ /* 0x010fe4000f860cff */
[----:B------:R-:W-:-:S02]  /*4a60*/  FSEL R8, RZ, 1, P1 ;  /* 0x3f800000ff087808 */ /* 0x000fc40000800000 */
[----:B------:R-:W-:Y:S02]  /*4a70*/  LOP3.LUT R4, R28, R9, RZ, 0xfc, !PT ;  /* 0x000000091c047212 */ /* 0x000fe400078efcff */
[----:B------:R-:W-:Y:S01]  /*4a80*/  FSEL R9, RZ, 1, P3 ;  /* 0x3f800000ff097808 */ /* 0x000fe20001800000 */
[----:B------:R-:W-:Y:S01]  /*4a90*/  FFMA.FTZ R5, R18, R8, R5 ;  /* 0x0000000812057223 */ /* 0x000fe20000010005 */
[----:B------:R-:W-:Y:S02]  /*4aa0*/  SEL R35, RZ, 0x100, P4 ;  /* 0x00000100ff237807 */ /* 0x000fe40002000000 */
[----:B------:R-:W-:Y:S01]  /*4ab0*/  LOP3.LUT P4, RZ, R13, UR6, RZ, 0xc, !PT ;  /* 0x000000060dff7c12 */ /* 0x000fe2000f880cff */
[----:B------:R-:W-:Y:S01]  /*4ac0*/  FFMA.FTZ R20, R20, R9, R5 ;  /* 0x0000000914147223 */ /* 0x000fe20000010005 */
[----:B------:R-:W-:Y:S02]  /*4ad0*/  SEL R9, RZ, 0x200, P5 ;  /* 0x00000200ff097807 */ /* 0x000fe40002800000 */
[----:B------:R-:W-:-:S02]  /*4ae0*/  FSEL R5, RZ, 1, P4 ;  /* 0x3f800000ff057808 */ /* 0x000fc40002000000 */
[----:B------:R-:W-:Y:S02]  /*4af0*/  LOP3.LUT P5, RZ, R14, UR6, RZ, 0xc, !PT ;  /* 0x000000060eff7c12 */ /* 0x000fe4000f8a0cff */
[----:B------:R-:W-:Y:S02]  /*4b00*/  LOP3.LUT R4, R11, R4, RZ, 0xfc, !PT ;  /* 0x000000040b047212 */ /* 0x000fe400078efcff */
[----:B------:R-:W-:Y:S01]  /*4b10*/  SEL R8, RZ, 0x400, P6 ;  /* 0x00000400ff087807 */ /* 0x000fe20003000000 */
[----:B------:R-:W-:Y:S01]  /*4b20*/  FFMA.FTZ R5, R13, R5, R20 ;  /* 0x000000050d057223 */ /* 0x000fe20000010014 */
[----:B------:R-:W-:Y:S02]  /*4b30*/  FSEL R11, RZ, 1, P5 ;  /* 0x3f800000ff0b7808 */ /* 0x000fe40002800000 */
[----:B------:R-:W-:Y:S02]  /*4b40*/  LOP3.LUT P6, RZ, R32, UR6, RZ, 0xc, !PT ;  /* 0x0000000620ff7c12 */ /* 0x000fe4000f8c0cff */
[----:B------:R-:W-:-:S02]  /*4b50*/  LOP3.LUT R18, R15, R4, RZ, 0xfc, !PT ;  /* 0x000000040f127212 */ /* 0x000fc400078efcff */
[----:B------:R-:W-:Y:S01]  /*4b60*/  SEL R215, RZ, 0x800, P2 ;  /* 0x00000800ffd77807 */ /* 0x000fe20001000000 */
[----:B------:R-:W-:Y:S01]  /*4b70*/  FFMA.FTZ R11, R14, R11, R5 ;  /* 0x0000000b0e0b7223 */ /* 0x000fe20000010005 */
[----:B------:R-:W-:Y:S01]  /*4b80*/  FSEL R4, RZ, 1, P6 ;  /* 0x3f800000ff047808 */ /* 0x000fe20003000000 */
[----:B------:R-:W4:Y:S01]  /*4b90*/  LDS R14, [R22+0x18c00] ;  /* 0x018c0000160e7984 */ /* 0x000f220000000800 */
[----:B------:R-:W-:-:S03]  /*4ba0*/  LOP3.LUT P2, RZ, R34, UR6, RZ, 0xc, !PT ;  /* 0x0000000622ff7c12 */ /* 0x000fc6000f840cff */
[----:B------:R-:W-:Y:S01]  /*4bb0*/  FFMA.FTZ R11, R32, R4, R11 ;  /* 0x00000004200b7223 */ /* 0x000fe2000001000b */
[----:B------:R-:W-:Y:S01]  /*4bc0*/  FSEL R16, RZ, 1, P2 ;  /* 0x3f800000ff107808 */ /* 0x000fe20001000000 */
[----:B------:R-:W4:Y:S01]  /*4bd0*/  LDS R15, [R22+0x19000] ;  /* 0x01900000160f7984 */ /* 0x000f220000000800 */
[----:B------:R-:W-:Y:S02]  /*4be0*/  SEL R13, RZ, 0x1000, P0 ;  /* 0x00001000ff0d7807 */ /* 0x000fe40000000000 */
[----:B------:R-:W-:Y:S01]  /*4bf0*/  LOP3.LUT P0, RZ, R213, UR6, RZ, 0xc, !PT ;  /* 0x00000006d5ff7c12 */ /* 0x000fe2000f800cff */
[----:B------:R-:W-:Y:S02]  /*4c00*/  FFMA.FTZ R20, R34, R16, R11 ;  /* 0x0000001022147223 */ /* 0x000fe4000001000b */
[----:B------:R-:W4:Y:S01]  /*4c10*/  LDS R16, [R22+0x19400] ;  /* 0x0194000016107984 */ /* 0x000f220000000800 */
[----:B------:R-:W-:Y:S02]  /*4c20*/  SEL R11, RZ, 0x2000, P1 ;  /* 0x00002000ff0b7807 */ /* 0x000fe40000800000 */
[----:B0-----:R-:W-:-:S02]  /*4c30*/  LOP3.LUT P1, RZ, R211, UR6, RZ, 0xc, !PT ;  /* 0x00000006d3ff7c12 */ /* 0x001fc4000f820cff */
[----:B------:R-:W-:Y:S01]  /*4c40*/  FSEL R33, RZ, 1, P0 ;  /* 0x3f800000ff217808 */ /* 0x000fe20000000000 */
[----:B------:R-:W-:Y:S01]  /*4c50*/  STL [R1+0xc], R18 ;  /* 0x00000c1201007387 */ /* 0x000fe20000100800 */
[----:B------:R-:W-:Y:S02]  /*4c60*/  SEL R225, RZ, 0x4000, P3 ;  /* 0x00004000ffe17807 */ /* 0x000fe40001800000 */
[----:B------:R-:W-:Y:S01]  /*4c70*/  LOP3.LUT P3, RZ, R219, UR6, RZ, 0xc, !PT ;  /* 0x00000006dbff7c12 */ /* 0x000fe2000f860cff */
[----:B------:R0:W4:Y:S01]  /*4c80*/  LDS R18, [R22+0x19c00] ;  /* 0x019c000016127984 */ /* 0x0001220000000800 */
[----:B------:R-:W-:Y:S01]  /*4c90*/  FSEL R28, RZ, 1, P1 ;  /* 0x3f800000ff1c7808 */ /* 0x000fe20000800000 */
[----:B------:R-:W-:Y:S01]  /*4ca0*/  FFMA.FTZ R20, R213, R33, R20 ;  /* 0x00000021d5147223 */ /* 0x000fe20000010014 */
[----:B------:R-:W-:Y:S01]  /*4cb0*/  SEL R229, RZ, 0x8000, P4 ;  /* 0x00008000ffe57807 */ /* 0x000fe20002000000 */
[----:B------:R-:W2:Y:S01]  /*4cc0*/  LDL.64 R4, [R1+0x8] ;  /* 0x0000080001047983 */ /* 0x000ea20000100a00 */
[----:B------:R-:W-:Y:S01]  /*4cd0*/  LOP3.LUT P4, RZ, R24, UR6, RZ, 0xc, !PT ;  /* 0x0000000618ff7c12 */ /* 0x000fe2000f880cff */
[----:B------:R-:W-:Y:S01]  /*4ce0*/  FFMA.FTZ R20, R211, R28, R20 ;  /* 0x0000001cd3147223 */ /* 0x000fe20000010014 */
[----:B------:R-:W-:-:S02]  /*4cf0*/  FSEL R32, RZ, 1, P3 ;  /* 0x3f800000ff207808 */ /* 0x000fc40001800000 */
[----:B------:R-:W-:Y:S02]  /*4d00*/  SEL R221, RZ, 0x10000, P5 ;  /* 0x00010000ffdd7807 */ /* 0x000fe40002800000 */
[----:B------:R-:W-:Y:S01]  /*4d10*/  LOP3.LUT P5, RZ, R26, UR6, RZ, 0xc, !PT ;  /* 0x000000061aff7c12 */ /* 0x000fe2000f8a0cff */
[----:B------:R-:W-:Y:S01]  /*4d20*/  FFMA.FTZ R219, R219, R32, R20 ;  /* 0x00000020dbdb7223 */ /* 0x000fe20000010014 */
[----:B0-----:R-:W-:Y:S02]  /*4d30*/  FSEL R22, RZ, 1, P4 ;  /* 0x3f800000ff167808 */ /* 0x001fe40002000000 */
[----:B------:R-:W-:Y:S02]  /*4d40*/  SEL R213, RZ, 0x20000, P6 ;  /* 0x00020000ffd57807 */ /* 0x000fe40003000000 */
[----:B-1----:R-:W-:Y:S01]  /*4d50*/  LOP3.LUT P6, RZ, R12, UR6, RZ, 0xc, !PT ;  /* 0x000000060cff7c12 */ /* 0x002fe2000f8c0cff */
        /* <DEDUP_REMOVED lines=38> */
[----:B------:R-:W0:Y:S01]  /*4fc0*/  SHFL.DOWN P2, R235, R20, 0x4, 0x1f ;  /* 0x08801f0014eb7f89 */ /* 0x000e220000040000 */
[----:B---3--:R-:W-:Y:S01]  /*4fd0*/  LOP3.LUT R6, R205, R6, RZ, 0xfc, !PT ;  /* 0x00000006cd067212 */ /* 0x008fe200078efcff */
[----:B0-----:R-:W-:-:S05]  /*4fe0*/  @P2 FADD R235, R20, R235 ;  /* 0x000000eb14eb2221 */ /* 0x001fca0000000000 */
[----:B------:R-:W0:Y:S01]  /*4ff0*/  SHFL.DOWN P2, R32, R235, 0x8, 0x1f ;  /* 0x09001f00eb207f89 */ /* 0x000e220000040000 */
[----:B------:R-:W-:-:S04]  /*5000*/  LOP3.LUT R12, R203, R6, RZ, 0xfc, !PT ;  /* 0x00000006cb0c7212 */ /* 0x000fc800078efcff */
[----:B------:R-:W-:Y:S01]  /*5010*/  LOP3.LUT R7, R7, R12, RZ, 0xfc, !PT ;  /* 0x0000000c07077212 */ /* 0x000fe200078efcff */
[----:B------:R-:W1:Y:S03]  /*5020*/  S2R R34, SR_LANEID ;  /* 0x0000000000227919 */ /* 0x000e660000000000 */
        /* <DEDUP_REMOVED lines=9> */
[----:B------:R-:W-:-:S04]  /*50c0*/  LOP3.LUT R24, R8, R9, RZ, 0xfc, !PT ;  /* 0x0000000908187212 */ /* 0x000fc800078efcff */
[----:B------:R-:W-:Y:S01]  /*50d0*/  LOP3.LUT R8, R215, R24, RZ, 0xfc, !PT ;  /* 0x00000018d7087212 */ /* 0x000fe200078efcff */
[----:B0-----:R-:W-:Y:S01]  /*50e0*/  @P2 FADD R17, R32, R17 ;  /* 0x0000001120112221 */ /* 0x001fe20000000000 */
[----:B-1----:R-:W-:Y:S01]  /*50f0*/  ISETP.NE.AND P2, PT, R34, RZ, PT ;  /* 0x000000ff2200720c */ /* 0x002fe20003f45270 */
[----:B------:R-:W0:Y:S01]  /*5100*/  S2UR UR8, SR_CgaCtaId ;  /* 0x00000000000879c3 */ /* 0x000e220000008800 */
[----:B------:R-:W-:-:S04]  /*5110*/  LOP3.LUT R26, R13, R8, RZ, 0xfc, !PT ;  /* 0x000000080d1a7212 */ /* 0x000fc800078efcff */
[----:B------:R-:W-:-:S04]  /*5120*/  LOP3.LUT R28, R11, R26, RZ, 0xfc, !PT ;  /* 0x0000001a0b1c7212 */ /* 0x000fc800078efcff */
[----:B------:R-:W-:-:S03]  /*5130*/  LOP3.LUT R202, R225, R28, RZ, 0xfc, !PT ;  /* 0x0000001ce1ca7212 */ /* 0x000fc600078efcff */
[----:B------:R-:W-:Y:S01]  /*5140*/  @!P2 STS [R195+0x8], R17 ;  /* 0x00000811c300a388 */ /* 0x000fe20000000800 */
[----:B------:R-:W-:-:S04]  /*5150*/  LOP3.LUT R204, R229, R202, RZ, 0xfc, !PT ;  /* 0x000000cae5cc7212 */ /* 0x000fc800078efcff */
[----:B------:R-:W-:Y:S01]  /*5160*/  LOP3.LUT R206, R221, R204, RZ, 0xfc, !PT ;  /* 0x000000ccddce7212 */ /* 0x000fe200078efcff */
[----:B------:R-:W-:Y:S01]  /*5170*/  BAR.SYNC.DEFER_BLOCKING 0x0 ;  /* 0x0000000000007b1d */ /* 0x000fe20000010000 */
[----:B------:R-:W-:Y:S02]  /*5180*/  ISETP.NE.AND P2, PT, R21, RZ, PT ;  /* 0x000000ff1500720c */ /* 0x000fe40003f45270 */
[----:B------:R-:W-:-:S03]  /*5190*/  LOP3.LUT R208, R213, R206, RZ, 0xfc, !PT ;  /* 0x000000ced5d07212 */ /* 0x000fc600078efcff */
[----:B------:R-:W-:Y:S01]  /*51a0*/  UMOV UR7, 0x400 ;  /* 0x0000040000077882 */ /* 0x000fe20000000000 */
[----:B------:R-:W-:Y:S01]  /*51b0*/  LOP3.LUT R210, R211, R208, RZ, 0xfc, !PT ;  /* 0x000000d0d3d27212 */ /* 0x000fe200078efcff */
[----:B0-----:R-:W-:-:S03]  /*51c0*/  ULEA UR7, UR8, UR7, 0x18 ;  /* 0x0000000708077291 */ /* 0x001fc6000f8ec0ff */
[----:B------:R-:W-:-:S04]  /*51d0*/  LOP3.LUT R214, R33, R210, RZ, 0xfc, !PT ;  /* 0x000000d221d67212 */ /* 0x000fc800078efcff */
[----:B------:R-:W-:-:S04]  /*51e0*/  LOP3.LUT R216, R219, R214, RZ, 0xfc, !PT ;  /* 0x000000d6dbd87212 */ /* 0x000fc800078efcff */
[----:B------:R-:W-:Y:S01]  /*51f0*/  LOP3.LUT R218, R233, R216, RZ, 0xfc, !PT ;  /* 0x000000d8e9da7212 */ /* 0x000fe200078efcff */
[----:B------:R-:W0:Y:S03]  /*5200*/  @!P2 LDS R226, [UR7+0x1c] ;  /* 0x00001c07ffe2a984 */ /* 0x000e260008000800 */
[----:B------:R-:W-:Y:S01]  /*5210*/  LOP3.LUT R220, R223, R218, RZ, 0xfc, !PT ;  /* 0x000000dadfdc7212 */ /* 0x000fe200078efcff */
[----:B------:R-:W1:Y:S03]  /*5220*/  @!P2 LDS.128 R32, [UR7+0x20] ;  /* 0x00002007ff20a984 */ /* 0x000e660008000c00 */
[----:B------:R-:W-:-:S04]  /*5230*/  LOP3.LUT R222, R231, R220, RZ, 0xfc, !PT ;  /* 0x000000dce7de7212 */ /* 0x000fc800078efcff */
[----:B------:R-:W-:-:S04]  /*5240*/  LOP3.LUT R15, R15, R222, RZ, 0xfc, !PT ;  /* 0x000000de0f0f7212 */ /* 0x000fc800078efcff */
[----:B------:R-:W-:Y:S02]  /*5250*/  LOP3.LUT R15, R212, R15, RZ, 0xfc, !PT ;  /* 0x0000000fd40f7212 */ /* 0x000fe400078efcff */
[----:B------:R-:W3:Y:S01]  /*5260*/  @!P2 LDS.64 R212, [UR7+0x30] ;  /* 0x00003007ffd4a984 */ /* 0x000ee20008000a00 */
[----:B------:R-:W-:-:S04]  /*5270*/  SEL R222, RZ, 0x4000000, P0 ;  /* 0x04000000ffde7807 */ /* 0x000fc80000000000 */
[----:B------:R-:W-:Y:S02]  /*5280*/  LOP3.LUT R15, R222, R15, RZ, 0xfc, !PT ;  /* 0x0000000fde0f7212 */ /* 0x000fe400078efcff */
[----:B------:R-:W-:-:S04]  /*5290*/  SEL R222, RZ, 0x8000000, P1 ;  /* 0x08000000ffde7807 */ /* 0x000fc80000800000 */
[----:B------:R-:W-:Y:S02]  /*52a0*/  LOP3.LUT R15, R222, R15, RZ, 0xfc, !PT ;  /* 0x0000000fde0f7212 */ /* 0x000fe400078efcff */
[----:B------:R-:W-:Y:S01]  /*52b0*/  SEL R222, RZ, 0x10000000, P3 ;  /* 0x10000000ffde7807 */ /* 0x000fe20001800000 */
[----:B0-----:R-:W-:-:S04]  /*52c0*/  @!P2 FADD.FTZ R17, R17, R226 ;  /* 0x000000e21111a221 */ /* 0x001fc80000010000 */
[----:B-1----:R-:W-:Y:S01]  /*52d0*/  @!P2 FADD.FTZ R226, R17, R32 ;  /* 0x0000002011e2a221 */ /* 0x002fe20000010000 */
[----:B------:R-:W-:-:S03]  /*52e0*/  LOP3.LUT R15, R222, R15, RZ, 0xfc, !PT ;  /* 0x0000000fde0f7212 */ /* 0x000fc600078efcff */
[----:B------:R-:W-:Y:S01]  /*52f0*/  @!P2 FADD.FTZ R33, R33, R226 ;  /* 0x000000e22121a221 */ /* 0x000fe20000010000 */
[----:B------:R-:W-:-:S03]  /*5300*/  SEL R222, RZ, 0x20000000, P4 ;  /* 0x20000000ffde7807 */ /* 0x000fc60002000000 */
[----:B------:R-:W-:Y:S01]  /*5310*/  @!P2 FADD.FTZ R34, R34, R33 ;  /* 0x000000212222a221 */ /* 0x000fe20000010000 */
[----:B------:R-:W-:Y:S02]  /*5320*/  LOP3.LUT R15, R222, R15, RZ, 0xfc, !PT ;  /* 0x0000000fde0f7212 */ /* 0x000fe400078efcff */
[----:B------:R-:W-:Y:S01]  /*5330*/  SEL R222, RZ, 0x40000000, P5 ;  /* 0x40000000ffde7807 */ /* 0x000fe20002800000 */
[----:B------:R-:W-:Y:S01]  /*5340*/  @!P2 FADD.FTZ R35, R35, R34 ;  /* 0x000000222323a221 */ /* 0x000fe20000010000 */
[----:B------:R-:W-:Y:S02]  /*5350*/  SEL R32, RZ, 0x80000000, P6 ;  /* 0x80000000ff207807 */ /* 0x000fe40003000000 */
[----:B------:R-:W-:Y:S01]  /*5360*/  LOP3.LUT R15, R222, R15, RZ, 0xfc, !PT ;  /* 0x0000000fde0f7212 */ /* 0x000fe200078efcff */
[----:B---3--:R-:W-:-:S03]  /*5370*/  @!P2 FADD.FTZ R34, R35, R212 ;  /* 0x000000d42322a221 */ /* 0x008fc60000010000 */
[----:B------:R-:W-:Y:S01]  /*5380*/  LOP3.LUT R32, R32, R15, RZ, 0xfc, !PT ;  /* 0x0000000f20207212 */ /* 0x000fe200078efcff */
[----:B------:R-:W-:-:S04]  /*5390*/  @!P2 FADD.FTZ R15, R213, R34 ;  /* 0x00000022d50fa221 */ /* 0x000fc80000010000 */
[----:B------:R-:W-:-:S05]  /*53a0*/  @!P2 FADD.FTZ R15, R15, R0 ;  /* 0x000000000f0fa221 */ /* 0x000fca0000010000 */
[----:B------:R-:W-:Y:S01]  /*53b0*/  @!P2 STS [UR7+0x4], R15 ;  /* 0x0000040fff00a988 */ /* 0x000fe20008000807 */
[----:B------:R-:W-:Y:S06]  /*53c0*/  BAR.SYNC.DEFER_BLOCKING 0x0 ;  /* 0x0000000000007b1d */ /* 0x000fec0000010000 */
[----:B------:R0:W-:Y:S04]  /*53d0*/  STL [R1+0x10], R6 ;  /* 0x0000100601007387 */ /* 0x0001e80000100800 */
        /* <DEDUP_REMOVED lines=10> */
[----:B------:R1:W-:Y:S01]  /*5480*/  STL [R1+0x10], R8 ;  /* 0x0000100801007387 */ /* 0x0003e20000100800 */
[----:B--2---:R-:W-:Y:S03]  /*5490*/  POPC R224, R192 ;  /* 0x000000c000e07309 */ /* 0x004fe60000000000 */
[----:B------:R1:W-:Y:S04]  /*54a0*/  STL [R1+0x10], R26 ;  /* 0x0000101a01007387 */ /* 0x0003e80000100800 */
[----:B------:R1:W-:Y:S01]  /*54b0*/  STL [R1+0x10], R28 ;  /* 0x0000101c01007387 */ /* 0x0003e20000100800 */
[----:B------:R-:W-:Y:S03]  /*54c0*/  POPC R17, R193 ;  /* 0x000000c100117309 */ /* 0x000fe60000000000 */
[----:B------:R-:W2:Y:S04]  /*54d0*/  LDS R0, [UR7+0x4] ;  /* 0x00000407ff007984 */ /* 0x000ea80008000800 */
[----:B------:R1:W-:Y:S01]  /*54e0*/  STL [R1+0x10], R202 ;  /* 0x000010ca01007387 */ /* 0x0003e20000100800 */
[----:B------:R-:W3:Y:S03]  /*54f0*/  POPC R11, R4 ;  /* 0x00000004000b7309 */ /* 0x000ee60000000000 */
[----:B------:R1:W-:Y:S04]  /*5500*/  STL [R1+0x10], R204 ;  /* 0x000010cc01007387 */ /* 0x0003e80000100800 */
[----:B------:R1:W-:Y:S01]  /*5510*/  STL [R1+0x10], R206 ;  /* 0x000010ce01007387 */ /* 0x0003e20000100800 */
[----:B------:R-:W-:Y:S03]  /*5520*/  POPC R13, R32 ;  /* 0x00000020000d7309 */ /* 0x000fe60000000000 */
[----:B------:R1:W-:Y:S04]  /*5530*/  STL [R1+0x10], R208 ;  /* 0x000010d001007387 */ /* 0x0003e80000100800 */
[----:B------:R1:W-:Y:S01]  /*5540*/  STL [R1+0x10], R210 ;  /* 0x000010d201007387 */ /* 0x0003e20000100800 */
[----:B0-----:R-:W0:Y:S03]  /*5550*/  POPC R6, R5 ;  /* 0x0000000500067309 */ /* 0x001e260000000000 */
[----:B------:R1:W-:Y:S04]  /*5560*/  STL [R1+0x10], R214 ;  /* 0x000010d601007387 */ /* 0x0003e80000100800 */
[----:B------:R1:W-:Y:S04]  /*5570*/  STL [R1+0x10], R216 ;  /* 0x000010d801007387 */ /* 0x0003e80000100800 */
[----:B------:R1:W-:Y:S04]  /*5580*/  STL [R1+0x10], R218 ;  /* 0x000010da01007387 */ /* 0x0003e80000100800 */
[----:B------:R1:W-:Y:S04]  /*5590*/  STL [R1+0x10], R220 ;  /* 0x000010dc01007387 */ /* 0x0003e80000100800 */
[----:B------:R1:W-:Y:S01]  /*55a0*/  STL [R1+0x10], R32 ;  /* 0x0000102001007387 */ /* 0x0003e20000100800 */
[----:B------:R-:W-:Y:S01]  /*55b0*/  BAR.SYNC.DEFER_BLOCKING 0x0 ;  /* 0x0000000000007b1d */ /* 0x000fe20000010000 */
[----:B------:R-:W-:-:S02]  /*55c0*/  ISETP.GT.U32.AND P0, PT, R21, 0x1f, PT ;  /* 0x0000001f1500780c */ /* 0x000fc40003f04070 */
[----:B---3--:R-:W-:-:S04]  /*55d0*/  IADD3 R11, PT, PT, R11, R17, R224 ;  /* 0x000000110b0b7210 */ /* 0x008fc80007ffe0e0 */
[----:B0-----:R-:W-:-:S05]  /*55e0*/  IADD3 R11, PT, PT, R13, R6, R11 ;  /* 0x000000060d0b7210 */ /* 0x001fca0007ffe00b */
[----:B------:R1:W-:Y:S01]  /*55f0*/  STS [R200], R11 ;  /* 0x0000000bc8007388 */ /* 0x0003e20000000800 */
[----:B------:R-:W-:Y:S06]  /*5600*/  BAR.SYNC.DEFER_BLOCKING 0x0 ;  /* 0x0000000000007b1d */ /* 0x000fec0000010000 */
[----:B--2---:R-:W-:Y:S05]  /*5610*/  @P0 BRA `(.L_x_787) ;  /* 0x0000000000bc0947 */ /* 0x004fea0003800000 */
[----:B------:R-:W-:Y:S01]  /*5620*/  LDS R5, [R201] ;  /* 0x00000000c9057984 */ /* 0x000fe20000000800 */
[----:B------:R-:W-:Y:S01]  /*5630*/  UMOV UR8, 0xffffffff ;  /* 0xffffffff00087882 */ /* 0x000fe20000000000 */
[----:B------:R-:W-:Y:S02]  /*5640*/  ISETP.NE.AND P1, PT, R21, RZ, PT ;  /* 0x000000ff1500720c */ /* 0x000fe40003f25270 */
[----:B------:R-:W-:Y:S04]  /*5650*/  LDS R6, [R201+0x4] ;  /* 0x00000400c9067984 */ /* 0x000fe80000000800 */
[----:B-1----:R-:W0:Y:S04]  /*5660*/  LDS R7, [R201+0x8] ;  /* 0x00000800c9077984 */ /* 0x002e280000000800 */
        /* <DEDUP_REMOVED lines=24> */
.L_x_810:
        /* <DEDUP_REMOVED lines=18> */
.L_x_787:
[----:B------:R-:W-:Y:S05]  /*5910*/  WARPSYNC.ALL ;  /* 0x0000000000007948 */ /* 0x000fea0003800000 */
[----:B------:R-:W-:Y:S01]  /*5920*/  BAR.SYNC.DEFER_BLOCKING 0x0 ;  /* 0x0000000000007b1d */ /* 0x000fe20000010000 */
[C---:B------:R-:W-:Y:S02]  /*5930*/  FSETP.GTU.FTZ.AND P1, PT, R0.reuse, R199, PT ;  /* 0x000000c70000720b */ /* 0x040fe40003f3c000 */
[----:B------:R-:W-:-:S03]  /*5940*/  FSETP.GT.FTZ.AND P0, PT, R0, RZ, PT ;  /* 0x000000ff0000720b */ /* 0x000fc60003f14000 */
[----:B------:R-:W1:Y:S01]  /*5950*/  LDCU UR8, c[0x0][0x3d4] ;  /* 0x00007a80ff0877ac */ /* 0x000e620008000800 */
[----:B0-----:R0:W2:Y:S01]  /*5960*/  LDS R5, [R200] ;  /* 0x00000000c8057984 */ /* 0x0010a20000000800 */
[----:B-1----:R-:W-:-:S03]  /*5970*/  FADD.FTZ R7, R0, -UR8 ;  /* 0x8000000800077e21 */ /* 0x002fc60008010000 */
[----:B------:R0:W-:Y:S01]  /*5980*/  @!P2 STS [UR7], R27 ;  /* 0x0000001bff00a988 */ /* 0x0001e20008000807 */
[----:B------:R-:W-:Y:S06]  /*5990*/  BAR.SYNC.DEFER_BLOCKING 0x0 ;  /* 0x0000000000007b1d */ /* 0x000fec0000010000 */
[----:B------:R-:W1:Y:S02]  /*59a0*/  LDS R6, [UR7] ;  /* 0x00000007ff067984 */ /* 0x000e640008000800 */
[----:B------:R-:W-:Y:S06]  /*59b0*/  BAR.SYNC.DEFER_BLOCKING 0x0 ;  /* 0x0000000000007b1d */ /* 0x000fec0000010000 */
[----:B------:R-:W-:Y:S05]  /*59c0*/  @P0 BRA !P1, `(.L_x_789) ;  /* 0x0000000000140947 */ /* 0x000fea0004800000 */
[----:B------:R-:W-:Y:S02]  /*59d0*/  FSETP.GT.FTZ.AND P1, PT, R0, UR8, PT ;  /* 0x0000000800007c0b */ /* 0x000fe4000bf34000 */
[----:B------:R-:W-:Y:S02]  /*59e0*/  ISETP.EQ.AND P0, PT, RZ, UR9, P0 ;  /* 0x00000009ff007c0c */ /* 0x000fe40008702270 */
[----:B-1----:R-:W-:-:S04]  /*59f0*/  ISETP.LT.U32.AND P1, PT, R6, 0xc01, P1 ;  /* 0x00000c010600780c */ /* 0x002fc80000f21070 */
[----:B------:R-:W-:-:S13]  /*5a00*/  PLOP3.LUT P0, PT, P1, P0, PT, 0xf8, 0x8f ;  /* 0x00000000008f781c */ /* 0x000fda0000f01f70 */
[----:B------:R-:W-:Y:S05]  /*5a10*/  @!P0 BRA `(.L_x_790) ;  /* 0x0000002400508947 */ /* 0x000fea0003800000 */
.L_x_789:
[----:B--2---:R-:W-:Y:S02]  /*5a20*/  ISETP.GT.U32.AND P0, PT, R5, 0xbff, PT ;  /* 0x00000bff0500780c */ /* 0x004fe40003f04070 */
[C---:B------:R-:W-:Y:S02]  /*5a30*/  LOP3.LUT R8, R192.reuse, 0x1, RZ, 0xc0, !PT ;  /* 0x00000001c0087812 */ /* 0x040fe400078ec0ff */
[----:B------:R-:W-:Y:S02]  /*5a40*/  LOP3.LUT P6, RZ, R192, 0x2, RZ, 0xc0, !PT ;  /* 0x00000002c0ff7812 */ /* 0x000fe400078cc0ff */
[----:B------:R-:W-:Y:S02]  /*5a50*/  ISETP.NE.U32.OR P0, PT, R8, 0x1, P0 ;  /* 0x000000010800780c */ /* 0x000fe40000705470 */
[C---:B------:R-:W-:Y:S02]  /*5a60*/  LOP3.LUT P5, RZ, R192.reuse, 0x4, RZ, 0xc0, !PT ;  /* 0x00000004c0ff7812 */ /* 0x040fe400078ac0ff */
[----:B------:R-:W-:-:S02]  /*5a70*/  LOP3.LUT P4, RZ, R192, 0x8, RZ, 0xc0, !PT ;  /* 0x00000008c0ff7812 */ /* 0x000fc4000788c0ff */
[C---:B------:R-:W-:Y:S02]  /*5a80*/  LOP3.LUT P3, RZ, R192.reuse, 0x10, RZ, 0xc0, !PT ;  /* 0x00000010c0ff7812 */ /* 0x040fe4000786c0ff */
[C---:B------:R-:W-:Y:S02]  /*5a90*/  LOP3.LUT P2, RZ, R192.reuse, 0x20, RZ, 0xc0, !PT ;  /* 0x00000020c0ff7812 */ /* 0x040fe4000784c0ff */
[----:B------:R-:W-:-:S03]  /*5aa0*/  LOP3.LUT P1, RZ, R192, 0x40, RZ, 0xc0, !PT ;  /* 0x00000040c0ff7812 */ /* 0x000fc6000782c0ff */
[C---:B------:R-:W-:Y:S02]  /*5ab0*/  @!P0 IMAD R8, R5.reuse, 0x8, R198 ;  /* 0x0000000805088824 */ /* 0x040fe400078e02c6 */
[----:B------:R-:W-:-:S03]  /*5ac0*/  @!P0 VIADD R5, R5, 0x1 ;  /* 0x0000000105058836 */ /* 0x000fc60000000000 */
[----:B------:R2:W-:Y:S02]  /*5ad0*/  @!P0 STS.64 [R8], R2 ;  /* 0x0000000208008388 */ /* 0x0005e40000000a00 */
[----:B------:R-:W-:Y:S01]  /*5ae0*/  ISETP.GT.U32.OR P6, PT, R5, 0xbff, !P6 ;  /* 0x00000bff0500780c */ /* 0x000fe200077c4470 */
[----:B--2---:R-:W-:Y:S01]  /*5af0*/  @!P0 IMAD.MOV.U32 R2, RZ, RZ, RZ ;  /* 0x000000ffff028224 */ /* 0x004fe200078e00ff */
[----:B------:R-:W-:-:S11]  /*5b00*/  LOP3.LUT P0, RZ, R192, 0x80, RZ, 0xc0, !PT ;  /* 0x00000080c0ff7812 */ /* 0x000fd6000780c0ff */
        /* <DEDUP_REMOVED lines=96> */
[----:B------:R-:W-:Y:S01]  /*6110*/  @!P4 IMAD R9, R5, 0x8, R198 ;  /* 0x000000080509c824 */ /* 0x000fe200078e02c6 */
[----:B------:R-:W-:Y:S01]  /*6120*/  LOP3.LUT R8, R193, 0x1, RZ, 0xc0, !PT ;  /* 0x00000001c1087812 */ /* 0x000fe200078ec0ff */
        /* <DEDUP_REMOVED lines=51> */
[----:B--2---:R-:W-:-:S12]  /*6460*/  @!P3 IMAD.MOV.U32 R84, RZ, RZ, RZ ;  /* 0x000000ffff54b224 */ /* 0x004fd800078e00ff */
        /* <DEDUP_REMOVED lines=33> */
[----:B------:R-:W-:-:S04]  /*6680*/  ISETP.GT.U32.AND P3, PT, R5, 0xbff, PT ;  /* 0x00000bff0500780c */ /* 0x000fc80003f64070 */
[----:B------:R-:W-:Y:S01]  /*6690*/  ISETP.NE.U32.OR P3, PT, R8, 0x1, P3 ;  /* 0x000000010800780c */ /* 0x000fe20001f65470 */
        /* <DEDUP_REMOVED lines=104> */
[C---:B------:R-:W-:Y:S01]  /*6d20*/  @!P0 IMAD R9, R5.reuse, 0x8, R198 ;  /* 0x0000000805098824 */ /* 0x040fe200078e02c6 */
        /* <DEDUP_REMOVED lines=143> */
[----:B------:R-:W-:Y:S01]  /*7620*/  LOP3.LUT P5, RZ, R4, 0x8000, RZ, 0xc0, !PT ;  /* 0x0000800004ff7812 */ /* 0x000fe200078ac0ff */
[----:B------:R-:W-:-:S10]  /*7630*/  IMAD.MOV.U32 R4, RZ, RZ, RZ ;  /* 0x000000ffff047224 */ /* 0x000fd400078e00ff */
        /* <DEDUP_REMOVED lines=33> */
[----:B--2---:R-:W-:-:S07]  /*7850*/  @!P5 IMAD.MOV.U32 R30, RZ, RZ, RZ ;  /* 0x000000ffff1ed224 */ /* 0x004fce00078e00ff */
.L_x_791:
[----:B---3--:R-:W-:-:S05]  /*7860*/  VIADD R8, R4, 0x50 ;  /* 0x0000005004087836 */ /* 0x008fca0000000000 */
[----:B------:R-:W-:-:S05]  /*7870*/  SHF.R.U32.HI R8, RZ, 0x5, R8 ;  /* 0x00000005ff087819 */ /* 0x000fca0000011608 */
[----:B------:R-:W-:-:S05]  /*7880*/  IMAD R8, R8, 0x4, R1 ;  /* 0x0000000408087824 */ /* 0x000fca00078e0201 */
[----:B------:R2:W3:Y:S01]  /*7890*/  LDL R12, [R8] ;  /* 0x00000000080c7983 */ /* 0x0004e20000100800 */
[C---:B------:R-:W-:Y:S01]  /*78a0*/  LOP3.LUT R9, R4.reuse, 0x18, RZ, 0xc0, !PT ;  /* 0x0000001804097812 */ /* 0x040fe200078ec0ff */
[C---:B------:R-:W-:Y:S01]  /*78b0*/  VIADD R14, R4.reuse, 0x1 ;  /* 0x00000001040e7836 */ /* 0x040fe20000000000 */
[----:B------:R-:W-:Y:S01]  /*78c0*/  ISETP.GT.U32.AND P0, PT, R5, 0xbff, PT ;  /* 0x00000bff0500780c */ /* 0x000fe20003f04070 */
[----:B------:R-:W-:Y:S01]  /*78d0*/  VIADD R16, R4, 0x2 ;  /* 0x0000000204107836 */ /* 0x000fe20000000000 */
[----:B------:R-:W-:Y:S02]  /*78e0*/  LOP3.LUT R9, R9, 0x10, RZ, 0x3c, !PT ;  /* 0x0000001009097812 */ /* 0x000fe400078e3cff */
[----:B--2---:R-:W-:-:S04]  /*78f0*/  LOP3.LUT R8, R14, 0x19, RZ, 0xc0, !PT ;  /* 0x000000190e087812 */ /* 0x004fc800078ec0ff */
[----:B------:R-:W-:Y:S02]  /*7900*/  LOP3.LUT R8, R8, 0x10, RZ, 0x3c, !PT ;  /* 0x0000001008087812 */ /* 0x000fe400078e3cff */
[--C-:B---3--:R-:W-:Y:S02]  /*7910*/  SHF.R.U32.HI R9, RZ, R9, R12.reuse ;  /* 0x00000009ff097219 */ /* 0x108fe4000001160c */
[----:B------:R-:W-:Y:S02]  /*7920*/  SHF.R.U32.HI R8, RZ, R8, R12 ;  /* 0x00000008ff087219 */ /* 0x000fe4000001160c */
[----:B------:R-:W-:Y:S02]  /*7930*/  LOP3.LUT R9, R9, 0x1, RZ, 0xc0, !PT ;  /* 0x0000000109097812 */ /* 0x000fe400078ec0ff */
[----:B------:R-:W-:Y:S02]  /*7940*/  LOP3.LUT R8, R8, 0x1, RZ, 0xc0, !PT ;  /* 0x0000000108087812 */ /* 0x000fe400078ec0ff */
        /* <DEDUP_REMOVED lines=12> */
[----:B------:R-:W-:-:S13]  /*7a10*/  ISETP.NE.U32.OR P1, PT, R8, 0x1, P1 ;  /* 0x000000010800780c */ /* 0x000fda0000f25470 */
[C---:B------:R-:W-:Y:S02]  /*7a20*/  @!P1 IMAD R17, R5.reuse, 0x8, R198 ;  /* 0x0000000805119824 */ /* 0x040fe400078e02c6 */
[----:B------:R-:W-:-:S05]  /*7a30*/  @!P1 VIADD R5, R5, 0x1 ;  /* 0x0000000105059836 */ /* 0x000fca0000000000 */
[----:B------:R-:W-:-:S04]  /*7a40*/  ISETP.GT.U32.AND P2, PT, R5, 0xbff, PT ;  /* 0x00000bff0500780c */ /* 0x000fc80003f44070 */
[----:B------:R-:W-:Y:S01]  /*7a50*/  ISETP.NE.U32.OR P2, PT, R9, 0x1, P2 ;  /* 0x000000010900780c */ /* 0x000fe20001745470 */
[----:B------:R-:W-:Y:S02]  /*7a60*/  @!P1 IMAD.IADD R9, R25, 0x1, R14 ;  /* 0x0000000119099824 */ /* 0x000fe400078e020e */
[----:B------:R-:W-:Y:S01]  /*7a70*/  VIADD R14, R4, 0x3 ;  /* 0x00000003040e7836 */ /* 0x000fe20000000000 */
[----:B--2---:R2:W-:Y:S04]  /*7a80*/  @!P0 STS.64 [R15], R10 ;  /* 0x0000000a0f008388 */ /* 0x0045e80000000a00 */
[----:B------:R-:W3:Y:S04]  /*7a90*/  @!P1 LDS R8, [R13+0x6400] ;  /* 0x006400000d089984 */ /* 0x000ee80000000800 */
[----:B------:R-:W-:Y:S01]  /*7aa0*/  @!P0 STS [R13+0x6000], RZ ;  /* 0x006000ff0d008388 */ /* 0x000fe20000000800 */
[----:B--2---:R-:W-:Y:S01]  /*7ab0*/  LOP3.LUT R11, R14, 0x1b, RZ, 0xc0, !PT ;  /* 0x0000001b0e0b7812 */ /* 0x004fe200078ec0ff */
        /* <DEDUP_REMOVED lines=9> */
[----:B---3--:R2:W-:Y:S04]  /*7b50*/  @!P1 STS.64 [R17], R8 ;  /* 0x0000000811009388 */ /* 0x0085e80000000a00 */
        /* <DEDUP_REMOVED lines=39> */
[----:B---3--:R2:W-:Y:S04]  /*7dd0*/  @!P1 STS.64 [R15], R10 ;  /* 0x0000000a0f009388 */ /* 0x0085e80000000a00 */
[----:B------:R-:W3:Y:S04]  /*7de0*/  @!P2 LDS R8, [R13+0x7400] ;  /* 0x007400000d08a984 */ /* 0x000ee80000000800 */
[----:B------:R-:W-:Y:S01]  /*7df0*/  @!P1 STS [R13+0x7000], RZ ;  /* 0x007000ff0d009388 */ /* 0x000fe20000000800 */
[----:B--2---:R-:W-:-:S04]  /*7e00*/  LOP3.LUT R11, R14, 0x1f, RZ, 0xc0, !PT ;  /* 0x0000001f0e0b7812 */ /* 0x004fc800078ec0ff */
        /* <DEDUP_REMOVED lines=8> */
[----:B---3--:R2:W-:Y:S11]  /*7e90*/  @!P2 STS.64 [R17], R8 ;  /* 0x000000081100a388 */ /* 0x0085f60000000a00 */
[----:B------:R-:W-:-:S02]  /*7ea0*/  @!P1 IMAD R15, R5, 0x8, R198 ;  /* 0x00000008050f9824 */ /* 0x000fc400078e02c6 */
[----:B------:R-:W-:Y:S01]  /*7eb0*/  @!P1 VIADD R5, R5, 0x1 ;  /* 0x0000000105059836 */ /* 0x000fe20000000000 */
        /* <DEDUP_REMOVED lines=10> */
.L_x_790:
[C---:B------:R-:W-:Y:S02]  /*7f60*/  FSETP.GTU.FTZ.AND P1, PT, R7.reuse, 0.0099999997764825820923, PT ;  /* 0x3c23d70a0700780b */ /* 0x040fe40003f3c000 */
[----:B------:R-:W-:-:S04]  /*7f70*/  FSETP.GE.FTZ.AND P0, PT, R7, RZ, PT ;  /* 0x000000ff0700720b */ /* 0x000fc80003f16000 */
[----:B------:R-:W-:Y:S02]  /*7f80*/  PLOP3.LUT P1, PT, P1, P0, PT, 0x8, 0x80 ;  /* 0x000000000080781c */ /* 0x000fe40000f20170 */
[----:B------:R-:W-:-:S11]  /*7f90*/  PLOP3.LUT P0, PT, PT, PT, PT, 0x80, 0x8 ;  /* 0x000000000008781c */ /* 0x000fd60003f0f070 */
[----:B--2---:R-:W2:Y:S02]  /*7fa0*/  @!P1 LDC R5, c[0x0][0x3d4] ;  /* 0x0000f500ff059b82 */ /* 0x004ea40000000800 */
[----:B--2---:R-:W-:-:S04]  /*7fb0*/  @!P1 FSETP.GT.FTZ.AND P2, PT, R0, R5, PT ;  /* 0x000000050000920b */ /* 0x004fc80003f54000 */
[----:B-1----:R-:W-:-:S04]  /*7fc0*/  @!P1 ISETP.LT.U32.AND P0, PT, R6, 0xc01, P2 ;  /* 0x00000c010600980c */ /* 0x002fc80001701070 */
        /* <DEDUP_REMOVED lines=9> */
[----:B------:R-:W1:Y:S01]  /*8060*/  S2UR UR7, SR_CgaCtaId ;  /* 0x00000000000779c3 */ /* 0x000e620000008800 */
[----:B------:R-:W-:Y:S01]  /*8070*/  UMOV UR6, 0x400 ;  /* 0x0000040000067882 */ /* 0x000fe20000000000 */
[----:B0-----:R-:W-:Y:S02]  /*8080*/  IMAD.MOV.U32 R27, RZ, RZ, R197 ;  /* 0x000000ffff1b7224 */ /* 0x001fe400078e00c5 */
[----:B------:R-:W-:Y:S01]  /*8090*/  IMAD.MOV.U32 R0, RZ, RZ, R29 ;  /* 0x000000ffff007224 */ /* 0x000fe200078e001d */
[----:B-1----:R-:W-:-:S09]  /*80a0*/  ULEA UR6, UR7, UR6, 0x18 ;  /* 0x0000000607067291 */ /* 0x002fd2000f8ec0ff */
[----:B------:R2:W-:Y:S01]  /*80b0*/  STS [UR6], R197 ;  /* 0x000000c5ff007988 */ /* 0x0005e20008000806 */
[----:B------:R-:W-:Y:S05]  /*80c0*/  BRA `(.L_x_795) ;  /* 0x0000000000247947 */ /* 0x000fea0003800000 */
.L_x_794:
[----:B------:R-:W1:Y:S01]  /*80d0*/  S2UR UR7, SR_CgaCtaId ;  /* 0x00000000000779c3 */ /* 0x000e620000008800 */
[----:B------:R-:W-:Y:S01]  /*80e0*/  ISETP.NE.AND P0, PT, R21, RZ, PT ;  /* 0x000000ff1500720c */ /* 0x000fe20003f05270 */
[----:B------:R-:W-:Y:S01]  /*80f0*/  UMOV UR6, 0x400 ;  /* 0x0000040000067882 */ /* 0x000fe20000000000 */
[----:B------:R-:W-:Y:S02]  /*8100*/  UISETP.NE.AND UP0, UPT, UR5, URZ, UPT ;  /* 0x000000ff0500728c */ /* 0x000fe4000bf05270 */
[----:B------:R-:W-:Y:S02]  /*8110*/  FSEL R29, R0, R29, !P0 ;  /* 0x0000001d001d7208 */ /* 0x000fe40004000000 */
[----:B------:R-:W-:-:S03]  /*8120*/  USEL UR4, UR4, UR5, !UP0 ;  /* 0x0000000504047287 */ /* 0x000fc6000c000000 */
[----:B------:R-:W-:Y:S01]  /*8130*/  UMOV UR5, URZ ;  /* 0x000000ff00057c82 */ /* 0x000fe20008000000 */
[----:B-1----:R-:W-:-:S09]  /*8140*/  ULEA UR6, UR7, UR6, 0x18 ;  /* 0x0000000607067291 */ /* 0x002fd2000f8ec0ff */
[----:B------:R-:W1:Y:S03]  /*8150*/  @!P0 LDS R197, [UR6] ;  /* 0x00000006ffc58984 */ /* 0x000e660008000800 */
.L_x_795:
[----:B------:R-:W-:Y:S05]  /*8160*/  BSYNC.RECONVERGENT B0 ;  /* 0x0000000000007941 */ /* 0x000fea0003800200 */
.L_x_793:
[----:B------:R-:W-:Y:S01]  /*8170*/  UIADD3 UR9, UPT, UPT, UR9, -0x1, URZ ;  /* 0xffffffff09097890 */ /* 0x000fe2000fffe0ff */
[----:B------:R-:W-:Y:S11]  /*8180*/  BRA `(.L_x_796) ;  /* 0xffffff9800407947 */ /* 0x000ff6000383ffff */
.L_x_792:
[----:B------:R-:W1:Y:S08]  /*8190*/  S2UR UR5, SR_CgaCtaId ;  /* 0x00000000000579c3 */ /* 0x000e700000008800 */
[----:B------:R-:W-:Y:S01]  /*81a0*/  BAR.SYNC.DEFER_BLOCKING 0x0 ;  /* 0x0000000000007b1d */ /* 0x000fe20000010000 */
[----:B------:R-:W-:-:S05]  /*81b0*/  ISETP.NE.AND P1, PT, R21, RZ, PT ;  /* 0x000000ff1500720c */ /* 0x000fca0003f25270 */
[----:B------:R-:W-:Y:S01]  /*81c0*/  UMOV UR4, 0x400 ;  /* 0x0000040000047882 */ /* 0x000fe20000000000 */
[----:B------:R-:W-:Y:S01]  /*81d0*/  BSSY.RECONVERGENT B0, `(.L_x_797) ;  /* 0x0000014000007945 */ /* 0x000fe20003800200 */
[----:B-1----:R-:W-:-:S09]  /*81e0*/  ULEA UR4, UR5, UR4, 0x18 ;  /* 0x0000000405047291 */ /* 0x002fd2000f8ec0ff */
[----:B------:R-:W1:Y:S02]  /*81f0*/  LDS R3, [UR4] ;  /* 0x00000004ff037984 */ /* 0x000e640008000800 */
[----:B------:R-:W2:Y:S02]  /*8200*/  LDCU UR4, c[0x0][0x3d4] ;  /* 0x00007a80ff0477ac */ /* 0x000ea40008000800 */
[----:B--2---:R-:W-:-:S04]  /*8210*/  FSETP.GEU.FTZ.AND P0, PT, R0, UR4, PT ;  /* 0x0000000400007c0b */ /* 0x004fc8000bf1e000 */
[----:B-1----:R-:W-:-:S04]  /*8220*/  SEL R25, R194, R3, !P0 ;  /* 0x00000003c2197207 */ /* 0x002fc80004000000 */
[----:B------:R-:W-:-:S04]  /*8230*/  ISETP.GE.U32.AND P0, PT, R21, R25, PT ;  /* 0x000000191500720c */ /* 0x000fc80003f06070 */
[----:B------:R-:W-:Y:S01]  /*8240*/  ISETP.GT.U32.OR P0, PT, R25, 0xbff, P0 ;  /* 0x00000bff1900780c */ /* 0x000fe20000704470 */
[----:B------:R-:W-:-:S12]  /*8250*/  @P1 BRA `(.L_x_798) ;  /* 0x00000000002c1947 */ /* 0x000fd80003800000 */
[----:B------:R-:W1:Y:S01]  /*8260*/  S2R R0, SR_LANEID ;  /* 0x0000000000007919 */ /* 0x000e620000000000 */
[----:B------:R-:W2:Y:S01]  /*8270*/  LDC.64 R2, c[0x0][0x3a0] ;  /* 0x0000e800ff027b82 */ /* 0x000ea20000000a00 */
[----:B------:R-:W-:Y:S01]  /*8280*/  VOTEU.ANY UR4, UPT, PT ;  /* 0x0000000000047886 */ /* 0x000fe200038e0100 */
[----:B------:R-:W-:Y:S01]  /*8290*/  CREDUX.MAX.S32 UR5, R25 ;  /* 0x00000000190572cc */ /* 0x000fe20000000200 */
[----:B------:R-:W-:-:S05]  /*82a0*/  UFLO.U32 UR4, UR4 ;  /* 0x00000004000472bd */ /* 0x000fca00080e0000 */
[----:B------:R-:W4:Y:S07]  /*82b0*/  LDC.64 R4, c[0x0][0x3a8] ;  /* 0x0000ea00ff047b82 */ /* 0x000f2e0000000a00 */
[----:B------:R-:W-:Y:S02]  /*82c0*/  IMAD.U32 R7, RZ, RZ, UR5 ;  /* 0x00000005ff077e24 */ /* 0x000fe4000f8e00ff */
[----:B--2---:R-:W-:-:S05]  /*82d0*/  IMAD.WIDE.U32 R2, R19, 0x4, R2 ;  /* 0x0000000413027825 */ /* 0x004fca00078e0002 */
[----:B------:R2:W-:Y:S01]  /*82e0*/  STG.E desc[UR10][R2.64], R25 ;  /* 0x0000001902007986 */ /* 0x0005e2000c10190a */
[----:B-1----:R-:W-:-:S13]  /*82f0*/  ISETP.EQ.U32.AND P1, PT, R0, UR4, PT ;  /* 0x0000000400007c0c */ /* 0x002fda000bf22070 */
[----:B----4-:R2:W-:Y:S02]  /*8300*/  @P1 REDG.E.MAX.S32.STRONG.GPU desc[UR10][R4.64], R7 ;  /* 0x000000070400198e */ /* 0x0105e4000d12e30a */
.L_x_798:
[----:B------:R-:W-:Y:S05]  /*8310*/  BSYNC.RECONVERGENT B0 ;  /* 0x0000000000007941 */ /* 0x000fea0003800200 */
.L_x_797:
[----:B------:R-:W-:Y:S05]  /*8320*/  @P0 EXIT ;  /* 0x000000000000094d */ /* 0x000fea0003800000 */
[----:B------:R-:W1:Y:S01]  /*8330*/  LDC R20, c[0x0][0x360] ;  /* 0x0000d800ff147b82 */ /* 0x000e620000000800 */
[----:B------:R-:W4:Y:S01]  /*8340*/  LDCU.64 UR8, c[0x0][0x388] ;  /* 0x00007100ff0877ac */ /* 0x000f220008000a00 */
[----:B------:R-:W-:Y:S01]  /*8350*/  BSSY.RECONVERGENT B0, `(.L_x_799) ;  /* 0x0000035000007945 */ /* 0x000fe20003800200 */
[----:B------:R-:W0:Y:S01]  /*8360*/  LDCU.64 UR12, c[0x0][0x390] ;  /* 0x00007200ff0c77ac */ /* 0x000e220008000a00 */
[----:B------:R-:W0:Y:S01]  /*8370*/  LDCU.64 UR4, c[0x0][0x388] ;  /* 0x00007100ff0477ac */ /* 0x000e220008000a00 */
[----:B------:R-:W0:Y:S01]  /*8380*/  LDCU.64 UR6, c[0x0][0x390] ;  /* 0x00007200ff0677ac */ /* 0x000e220008000a00 */
[----:B-1----:R-:W1:Y:S01]  /*8390*/  I2F.U32.RP R6, R20 ;  /* 0x0000001400067306 */ /* 0x002e620000209000 */
[----:B------:R-:W-:Y:S01]  /*83a0*/  IMAD.IADD R0, R21, 0x1, R20 ;  /* 0x0000000115007824 */ /* 0x000fe200078e0214 */
[----:B------:R-:W-:-:S04]  /*83b0*/  ISETP.NE.U32.AND P2, PT, R20, RZ, PT ;  /* 0x000000ff1400720c */ /* 0x000fc80003f45070 */
[----:B------:R-:W-:Y:S02]  /*83c0*/  ISETP.GE.U32.AND P0, PT, R0, R25, PT ;  /* 0x000000190000720c */ /* 0x000fe40003f06070 */
[----:B--2---:R-:W-:Y:S02]  /*83d0*/  VIMNMX.U32 R5, PT, PT, R25, R0, !PT ;  /* 0x0000000019057248 */ /* 0x004fe40007fe0000 */
[----:B------:R-:W-:-:S04]  /*83e0*/  SEL R4, RZ, 0x1, P0 ;  /* 0x00000001ff047807 */ /* 0x000fc80000000000 */
[----:B------:R-:W-:Y:S01]  /*83f0*/  IADD3 R5, PT, PT, R5, -R0, -R4 ;  /* 0x8000000005057210 */ /* 0x000fe20007ffe804 */
[----:B-1----:R-:W1:Y:S02]  /*8400*/  MUFU.RCP R6, R6 ;  /* 0x0000000600067308 */ /* 0x002e640000001000 */
        /* <DEDUP_REMOVED lines=20> */
[----:B------:R-:W-:Y:S01]  /*8550*/  IADD3 R2, P0, PT, R196, R21, RZ ;  /* 0x00000015c4027210 */ /* 0x000fe20007f1e0ff */
[----:B------:R-:W-:Y:S02]  /*8560*/  VIADD R0, R0, 0x1 ;  /* 0x0000000100007836 */ /* 0x000fe40000000000 */
[----:B---3--:R-:W-:Y:S02]  /*8570*/  IMAD R8, R21, 0x8, R198 ;  /* 0x0000000815087824 */ /* 0x008fe400078e02c6 */
[----:B------:R-:W-:Y:S01]  /*8580*/  IMAD.X R3, RZ, RZ, R23, P0 ;  /* 0x000000ffff037224 */ /* 0x000fe200000e0617 */
[----:B------:R-:W-:-:S04]  /*8590*/  LOP3.LUT R0, R0, 0x3, RZ, 0xc0, !PT ;  /* 0x0000000300007812 */ /* 0x000fc800078ec0ff */
[----:B------:R-:W-:Y:S01]  /*85a0*/  SHF.L.U64.HI R3, R2, 0x2, R3 ;  /* 0x0000000202037819 */ /* 0x000fe20000010203 */
[----:B------:R-:W-:Y:S02]  /*85b0*/  IMAD R21, R0, R20, R21 ;  /* 0x0000001400157224 */ /* 0x000fe400078e0215 */
[----:B------:R-:W-:Y:S02]  /*85c0*/  IMAD.SHL.U32 R2, R2, 0x4, RZ ;  /* 0x0000000402027824 */ /* 0x000fe400078e00ff */
[----:B------:R-:W-:-:S07]  /*85d0*/  IMAD.MOV R0, RZ, RZ, -R0 ;  /* 0x000000ffff007224 */ /* 0x000fce00078e0a00 */
.L_x_801:
[----:B0-----:R0:W1:Y:S01]  /*85e0*/  LDS.64 R10, [R8] ;  /* 0x00000000080a7984 */ /* 0x0010620000000a00 */
[----:B------:R-:W-:Y:S01]  /*85f0*/  IADD3 R4, P0, PT, R2, UR4, RZ ;  /* 0x0000000402047c10 */ /* 0x000fe2000ff1e0ff */
[----:B------:R-:W-:Y:S01]  /*8600*/  VIADD R0, R0, 0x1 ;  /* 0x0000000100007836 */ /* 0x000fe20000000000 */
[----:B------:R-:W-:Y:S02]  /*8610*/  IADD3 R6, P2, PT, R2, UR6, RZ ;  /* 0x0000000602067c10 */ /* 0x000fe4000ff5e0ff */
[C---:B------:R-:W-:Y:S02]  /*8620*/  IADD3.X R5, PT, PT, R3.reuse, UR5, RZ, P0, !PT ;  /* 0x0000000503057c10 */ /* 0x040fe400087fe4ff */
[----:B------:R-:W-:Y:S01]  /*8630*/  IADD3.X R7, PT, PT, R3, UR7, RZ, P2, !PT ;  /* 0x0000000703077c10 */ /* 0x000fe200097fe4ff */
[----:B------:R-:W-:Y:S01]  /*8640*/  IMAD.WIDE.U32 R2, R20, 0x4, R2 ;  /* 0x0000000414027825 */ /* 0x000fe200078e0002 */
[----:B------:R-:W-:-:S03]  /*8650*/  ISETP.NE.AND P0, PT, R0, RZ, PT ;  /* 0x000000ff0000720c */ /* 0x000fc60003f05270 */
[----:B0-----:R-:W-:Y:S01]  /*8660*/  IMAD R8, R20, 0x8, R8 ;  /* 0x0000000814087824 */ /* 0x001fe200078e0208 */
[----:B-1----:R0:W-:Y:S04]  /*8670*/  STG.E desc[UR10][R4.64], R10 ;  /* 0x0000000a04007986 */ /* 0x0021e8000c10190a */
[----:B------:R0:W-:Y:S05]  /*8680*/  STG.E desc[UR10][R6.64], R11 ;  /* 0x0000000b06007986 */ /* 0x0001ea000c10190a */
[----:B------:R-:W-:Y:S05]  /*8690*/  @P0 BRA `(.L_x_801) ;  /* 0xfffffffc00d00947 */ /* 0x000fea000383ffff */
.L_x_800:
[----:B------:R-:W-:Y:S05]  /*86a0*/  BSYNC.RECONVERGENT B0 ;  /* 0x0000000000007941 */ /* 0x000fea0003800200 */
.L_x_799:
[----:B------:R-:W-:Y:S05]  /*86b0*/  @!P1 EXIT ;  /* 0x000000000000994d */ /* 0x000fea0003800000 */
.L_x_802:
[----:B------:R-:W-:Y:S01]  /*86c0*/  IMAD R0, R21, 0x8, R198 ;  /* 0x0000000815007824 */ /* 0x000fe200078e02c6 */
[----:B0---4-:R-:W-:Y:S01]  /*86d0*/  IADD3 R7, P0, PT, R196, R21, RZ ;  /* 0x00000015c4077210 */ /* 0x011fe20007f1e0ff */
[C---:B------:R-:W-:Y:S02]  /*86e0*/  IMAD.IADD R21, R20.reuse, 0x1, R21 ;  /* 0x0000000114157824 */ /* 0x040fe400078e0215 */
[----:B------:R-:W-:Y:S01]  /*86f0*/  IMAD R4, R20, 0x8, R0 ;  /* 0x0000000814047824 */ /* 0x000fe200078e0200 */
[----:B------:R0:W1:Y:S01]  /*8700*/  LDS.64 R10, [R0] ;  /* 0x00000000000a7984 */ /* 0x0000620000000a00 */
[----:B------:R-:W-:Y:S01]  /*8710*/  IMAD.X R2, RZ, RZ, R23, P0 ;  /* 0x000000ffff027224 */ /* 0x000fe200000e0617 */
[----:B---3--:R-:W-:Y:S01]  /*8720*/  IADD3 R8, P2, PT, R196, R21, RZ ;  /* 0x00000015c4087210 */ /* 0x008fe20007f5e0ff */
[C---:B------:R-:W-:Y:S01]  /*8730*/  IMAD R6, R20.reuse, 0x8, R4 ;  /* 0x0000000814067824 */ /* 0x040fe200078e0204 */
[----:B------:R2:W3:Y:S01]  /*8740*/  LDS.64 R14, [R4] ;  /* 0x00000000040e7984 */ /* 0x0004e20000000a00 */
[C---:B------:R-:W-:Y:S01]  /*8750*/  IMAD.SHL.U32 R5, R7.reuse, 0x4, RZ ;  /* 0x0000000407057824 */ /* 0x040fe200078e00ff */
[----:B------:R-:W-:Y:S01]  /*8760*/  SHF.L.U64.HI R7, R7, 0x2, R2 ;  /* 0x0000000207077819 */ /* 0x000fe20000010202 */
[----:B------:R-:W-:Y:S01]  /*8770*/  IMAD.IADD R21, R21, 0x1, R20 ;  /* 0x0000000115157824 */ /* 0x000fe200078e0214 */
[----:B------:R4:W5:Y:S01]  /*8780*/  LDS.64 R16, [R6] ;  /* 0x0000000006107984 */ /* 0x0009620000000a00 */
[----:B0-----:R-:W-:Y:S01]  /*8790*/  IMAD R0, R20, 0x8, R6 ;  /* 0x0000000814007824 */ /* 0x001fe200078e0206 */
[----:B------:R-:W-:-:S02]  /*87a0*/  IADD3 R2, P0, PT, R5, UR8, RZ ;  /* 0x0000000805027c10 */ /* 0x000fc4000ff1e0ff */
[----:B--2---:R-:W-:Y:S01]  /*87b0*/  IADD3 R4, P1, PT, R5, UR12, RZ ;  /* 0x0000000c05047c10 */ /* 0x004fe2000ff3e0ff */
[----:B------:R-:W-:Y:S01]  /*87c0*/  IMAD.X R5, RZ, RZ, R23, P2 ;  /* 0x000000ffff057224 */ /* 0x000fe200010e0617 */
[----:B------:R0:W2:Y:S01]  /*87d0*/  LDS.64 R18, [R0] ;  /* 0x0000000000127984 */ /* 0x0000a20000000a00 */
[----:B------:R-:W-:-:S03]  /*87e0*/  IADD3.X R3, PT, PT, R7, UR9, RZ, P0, !PT ;  /* 0x0000000907037c10 */ /* 0x000fc600087fe4ff */
[C---:B------:R-:W-:Y:S01]  /*87f0*/  SHF.L.U64.HI R24, R8.reuse, 0x2, R5 ;  /* 0x0000000208187819 */ /* 0x040fe20000010205 */
[----:B------:R-:W-:Y:S01]  /*8800*/  IMAD.SHL.U32 R8, R8, 0x4, RZ ;  /* 0x0000000408087824 */ /* 0x000fe200078e00ff */
[----:B------:R-:W-:Y:S02]  /*8810*/  IADD3.X R5, PT, PT, R7, UR13, RZ, P1, !PT ;  /* 0x0000000d07057c10 */ /* 0x000fe40008ffe4ff */
[----:B------:R-:W-:Y:S01]  /*8820*/  IADD3 R9, P1, PT, R196, R21, RZ ;  /* 0x00000015c4097210 */ /* 0x000fe20007f3e0ff */
[----:B------:R-:W-:Y:S01]  /*8830*/  IMAD.IADD R21, R21, 0x1, R20 ;  /* 0x0000000115157824 */ /* 0x000fe200078e0214 */
[----:B----4-:R-:W-:-:S03]  /*8840*/  IADD3 R6, P0, PT, R8, UR8, RZ ;  /* 0x0000000808067c10 */ /* 0x010fc6000ff1e0ff */
[--C-:B------:R-:W-:Y:S01]  /*8850*/  IMAD.X R22, RZ, RZ, R23.reuse, P1 ;  /* 0x000000ffff167224 */ /* 0x100fe200008e0617 */
[----:B------:R-:W-:Y:S01]  /*8860*/  IADD3 R12, P1, PT, R196, R21, RZ ;  /* 0x00000015c40c7210 */ /* 0x000fe20007f3e0ff */
[----:B0-----:R-:W-:Y:S01]  /*8870*/  IMAD.SHL.U32 R0, R9, 0x4, RZ ;  /* 0x0000000409007824 */ /* 0x001fe200078e00ff */
[----:B------:R-:W-:Y:S01]  /*8880*/  IADD3.X R7, PT, PT, R24, UR9, RZ, P0, !PT ;  /* 0x0000000918077c10 */ /* 0x000fe200087fe4ff */
[----:B------:R-:W-:Y:S01]  /*8890*/  IMAD.IADD R21, R21, 0x1, R20 ;  /* 0x0000000115157824 */ /* 0x000fe200078e0214 */
[----:B------:R-:W-:Y:S02]  /*88a0*/  IADD3 R8, P0, PT, R8, UR12, RZ ;  /* 0x0000000c08087c10 */ /* 0x000fe4000ff1e0ff */
[----:B------:R-:W-:Y:S02]  /*88b0*/  SHF.L.U64.HI R13, R9, 0x2, R22 ;  /* 0x00000002090d7819 */ /* 0x000fe40000010216 */
        /* <DEDUP_REMOVED lines=17> */
[----:B------:R-:W-:Y:S02]  /*89d0*/  IADD3.X R13, PT, PT, R0, UR13, RZ, P2, !PT ;  /* 0x0000000d000d7c10 */ /* 0x000fe400097fe4ff */
[----:B------:R-:W-:Y:S01]  /*89e0*/  ISETP.GE.U32.AND P0, PT, R21, R25, PT ;  /* 0x000000191500720c */ /* 0x000fe20003f06070 */
[----:B--2---:R4:W-:Y:S04]  /*89f0*/  STG.E desc[UR10][R10.64], R18 ;  /* 0x000000120a007986 */ /* 0x0049e8000c10190a */
[----:B------:R4:W-:Y:S08]  /*8a00*/  STG.E desc[UR10][R12.64], R19 ;  /* 0x000000130c007986 */ /* 0x0009f0000c10190a */
[----:B------:R-:W-:Y:S05]  /*8a10*/  @!P0 BRA `(.L_x_802) ;  /* 0xfffffffc00288947 */ /* 0x000fea000383ffff */
[----:B------:R-:W-:Y:S05]  /*8a20*/  EXIT ;  /* 0x000000000000794d */ /* 0x000fea0003800000 */
.L_x_788:
        /* <DEDUP_REMOVED lines=8> */
.L_x_803:
[----:B------:R-:W-:Y:S02]  /*8ab0*/  IMAD.MOV.U32 R20, RZ, RZ, 0x2 ;  /* 0x00000002ff147424 */ /* 0x000fe400078e00ff */
[----:B------:R-:W-:-:S04]  /*8ac0*/  IMAD.MOV.U32 R13, RZ, RZ, R17 ;  /* 0x000000ffff0d7224 */ /* 0x000fc800078e0011 */
[----:B------:R-:W-:-:S04]  /*8ad0*/  @P0 IMAD.IADD R13, R12, 0x1, R13 ;  /* 0x000000010c0d0824 */ /* 0x000fc800078e020d */
[----:B------:R-:W-:-:S07]  /*8ae0*/  IMAD.MOV.U32 R33, RZ, RZ, R13 ;  /* 0x000000ffff217224 */ /* 0x000fce00078e000d */
[----:B------:R-:W-:Y:S05]  /*8af0*/  WARPSYNC.COLLECTIVE R22, `(.L_x_804) ;  /* 0x0000000016087348 */ /* 0x000fea0003c00000 */
[----:B------:R0:W1:Y:S02]  /*8b00*/  SHFL.UP P0, R17, R33, R20, R35 ;  /* 0x0400001421117389 */ /* 0x0000640000000023 */
[----:B01----:R-:W-:Y:S05]  /*8b10*/  ENDCOLLECTIVE ;  /* 0x000000000000791b */ /* 0x003fea0003800000 */
.L_x_804:
[----:B------:R-:W-:Y:S02]  /*8b20*/  IMAD.MOV.U32 R20, RZ, RZ, 0x4 ;  /* 0x00000004ff147424 */ /* 0x000fe400078e00ff */
[----:B------:R-:W-:-:S04]  /*8b30*/  IMAD.MOV.U32 R14, RZ, RZ, R17 ;  /* 0x000000ffff0e7224 */ /* 0x000fc800078e0011 */
[----:B------:R-:W-:-:S04]  /*8b40*/  @P0 IMAD.IADD R14, R13, 0x1, R14 ;  /* 0x000000010d0e0824 */ /* 0x000fc800078e020e */
[----:B------:R-:W-:-:S07]  /*8b50*/  IMAD.MOV.U32 R33, RZ, RZ, R14 ;  /* 0x000000ffff217224 */ /* 0x000fce00078e000e */
[----:B------:R-:W-:Y:S05]  /*8b60*/  WARPSYNC.COLLECTIVE R22, `(.L_x_805) ;  /* 0x0000000016087348 */ /* 0x000fea0003c00000 */
[----:B------:R0:W1:Y:S02]  /*8b70*/  SHFL.UP P0, R17, R33, R20, R35 ;  /* 0x0400001421117389 */ /* 0x0000640000000023 */
[----:B01----:R-:W-:Y:S05]  /*8b80*/  ENDCOLLECTIVE ;  /* 0x000000000000791b */ /* 0x003fea0003800000 */
.L_x_805:
        /* <DEDUP_REMOVED lines=8> */
.L_x_806:
[----:B------:R-:W-:Y:S02]  /*8c10*/  IMAD.MOV.U32 R20, RZ, RZ, 0x10 ;  /* 0x00000010ff147424 */ /* 0x000fe400078e00ff */
[----:B------:R-:W-:-:S04]  /*8c20*/  IMAD.MOV.U32 R16, RZ, RZ, R17 ;  /* 0x000000ffff107224 */ /* 0x000fc800078e0011 */
[----:B------:R-:W-:-:S04]  /*8c30*/  @P0 IMAD.IADD R16, R15, 0x1, R16 ;  /* 0x000000010f100824 */ /* 0x000fc800078e0210 */
[----:B------:R-:W-:-:S07]  /*8c40*/  IMAD.MOV.U32 R33, RZ, RZ, R16 ;  /* 0x000000ffff217224 */ /* 0x000fce00078e0010 */
[----:B------:R-:W-:Y:S05]  /*8c50*/  WARPSYNC.COLLECTIVE R22, `(.L_x_807) ;  /* 0x0000000016087348 */ /* 0x000fea0003c00000 */
[----:B------:R0:W1:Y:S02]  /*8c60*/  SHFL.UP P0, R17, R33, R20, R35 ;  /* 0x0400001421117389 */ /* 0x0000640000000023 */
[----:B01----:R-:W-:Y:S05]  /*8c70*/  ENDCOLLECTIVE ;  /* 0x000000000000791b */ /* 0x003fea0003800000 */
.L_x_807:
[----:B------:R-:W-:-:S04]  /*8c80*/  @P0 IMAD.IADD R17, R16, 0x1, R17 ;  /* 0x0000000110110824 */ /* 0x000fc800078e0211 */
[----:B------:R-:W-:Y:S02]  /*8c90*/  IMAD.MOV.U32 R15, RZ, RZ, R17 ;  /* 0x000000ffff0f7224 */ /* 0x000fe400078e0011 */
[----:B------:R-:W-:-:S07]  /*8ca0*/  IMAD.IADD R12, R17, 0x1, -R12 ;  /* 0x00000001110c7824 */ /* 0x000fce00078e0a0c */
[----:B------:R-:W-:Y:S05]  /*8cb0*/  WARPSYNC.COLLECTIVE R22, `(.L_x_808) ;  /* 0x0000000016087348 */ /* 0x000fea0003c00000 */
[----:B------:R0:W1:Y:S02]  /*8cc0*/  SHFL.IDX P0, R13, R15, R14, R203 ;  /* 0x0000000e0f0d7389 */ /* 0x00006400000000cb */
[----:B01----:R-:W-:Y:S05]  /*8cd0*/  ENDCOLLECTIVE ;  /* 0x000000000000791b */ /* 0x003fea0003800000 */
.L_x_808:
[----:B------:R-:W-:Y:S02]  /*8ce0*/  IMAD.MOV.U32 R15, RZ, RZ, R27 ;  /* 0x000000ffff0f7224 */ /* 0x000fe400078e001b */
[----:B------:R-:W-:Y:S02]  /*8cf0*/  IMAD.MOV.U32 R14, RZ, RZ, RZ ;  /* 0x000000ffff0e7224 */ /* 0x000fe400078e00ff */
[----:B------:R-:W-:-:S07]  /*8d00*/  IMAD.MOV.U32 R18, RZ, RZ, R13 ;  /* 0x000000ffff127224 */ /* 0x000fce00078e000d */
[----:B------:R-:W-:Y:S05]  /*8d10*/  WARPSYNC.COLLECTIVE R22, `(.L_x_809) ;  /* 0x0000000016087348 */ /* 0x000fea0003c00000 */
[----:B------:R0:W1:Y:S02]  /*8d20*/  SHFL.IDX P0, R13, R15, R14, R203 ;  /* 0x0000000e0f0d7389 */ /* 0x00006400000000cb */
[----:B01----:R-:W-:Y:S05]  /*8d30*/  ENDCOLLECTIVE ;  /* 0x000000000000791b */ /* 0x003fea0003800000 */
.L_x_809:
[----:B------:R-:W-:Y:S02]  /*8d40*/  IMAD.IADD R18, R27, 0x1, R18 ;  /* 0x000000011b127824 */ /* 0x000fe400078e0212 */
[----:B------:R-:W-:Y:S01]  /*8d50*/  IMAD.MOV.U32 R20, RZ, RZ, R13 ;  /* 0x000000ffff147224 */ /* 0x000fe200078e000d */
[----:B------:R-:W-:Y:S06]  /*8d60*/  BRA `(.L_x_810) ;  /* 0xffffffc800a07947 */ /* 0x000fec000383ffff */
.L_x_811:
        /* <DEDUP_REMOVED lines=9> */
.L_x_2078:


//--------------------- .text._ZN17fastertransformer19segmented_topp_impl27segmented_top_p_single_passINS0_28Segmented_topk_kernel_paramsIfiLi256ELi1EEELi128EEEvNS0_20TopKPerSegmentParamsE --------------------------
	.section	.text._ZN17fastertransformer19segmented_topp_impl27segmented_top_p_single_passINS0_28Segmented_topk_kernel_paramsIfiLi256ELi1EEELi128EEEvNS0_20TopKPerSegmentParamsE,"ax",@progbits
	.align	128
        .global         _ZN17fastertransformer19segmented_topp_impl27segmented_top_p_single_passINS0_28Segmented_topk_kernel_paramsIfiLi256ELi1EEELi128EEEvNS0_20TopKPerSegmentParamsE
        .type           _ZN17fastertransformer19segmented_topp_impl27segmented_top_p_single_passINS0_28Segmented_topk_kernel_paramsIfiLi256ELi1EEELi128EEEvNS0_20TopKPerSegmentParamsE,@function
        .size           _ZN17fastertransformer19segmented_topp_impl27segmented_top_p_single_passINS0_28Segmented_topk_kernel_paramsIfiLi256ELi1EEELi128EEEvNS0_20TopKPerSegmentParamsE,(.L_x_2079 - _ZN17fastertransformer19segmented_topp_impl27segmented_top_p_single_passINS0_28Segmented_topk_kernel_paramsIfiLi256ELi1EEELi128EEEvNS0_20TopKPerSegmentParamsE)
        .other          _ZN17fastertransformer19segmented_topp_impl27segmented_top_p_single_passINS0_28Segmented_topk_kernel_paramsIfiLi256ELi1EEELi128EEEvNS0_20TopKPerSegmentParamsE,@"STO_CUDA_ENTRY STV_DEFAULT"
_ZN17fastertransformer19segmented_topp_impl27segmented_top_p_single_passINS0_28Segmented_topk_kernel_paramsIfiLi256ELi1EEELi128EEEvNS0_20TopKPerSegmentParamsE:
.text._ZN17fastertransformer19segmented_topp_impl27segmented_top_p_single_passINS0_28Segmented_topk_kernel_paramsIfiLi256ELi1EEELi128EEEvNS0_20TopKPerSegmentParamsE:
[----:B------:R-:W-:Y:S01]  /*0000*/  LDC R1, c[0x0][0x37c] ;  /* 0x0000df00ff017b82 */ /* 0x000fe20000000800 */
[----:B------:R-:W0:Y:S07]  /*0010*/  S2R R7, SR_CTAID.X ;  /* 0x0000000000077919 */ /* 0x000e2e0000002500 */
[----:B------:R-:W0:Y:S01]  /*0020*/  S2UR UR4, SR_CTAID.Y ;  /* 0x00000000000479c3 */ /* 0x000e220000002600 */
[----:B------:R-:W1:Y:S07]  /*0030*/  LDCU.64 UR12, c[0x0][0x358] ;  /* 0x00006b00ff0c77ac */ /* 0x000e6e0008000a00 */
[----:B------:R-:W0:Y:S08]  /*0040*/  LDC R0, c[0x0][0x370] ;  /* 0x0000dc00ff007b82 */ /* 0x000e300000000800 */
[----:B------:R-:W2:Y:S08]  /*0050*/  LDC.64 R2, c[0x0][0x3b0] ;  /* 0x0000ec00ff027b82 */ /* 0x000eb00000000a00 */
[----:B------:R-:W3:Y:S01]  /*0060*/  LDC.64 R4, c[0x0][0x3b8] ;  /* 0x0000ee00ff047b82 */ /* 0x000ee20000000a00 */
[----:B0-----:R-:W-:-:S05]  /*0070*/  IMAD R0, R0, UR4, R7 ;  /* 0x0000000400007c24 */ /* 0x001fca000f8e0207 */
[----:B------:R-:W-:-:S13]  /*0080*/  R2UR UR10, R0 ;  /* 0x00000000000a72ca */ /* 0x000fda00000e0000 */
[----:B------:R-:W-:Y:S02]  /*0090*/  IMAD.U32 R7, RZ, RZ, UR10 ;  /* 0x0000000aff077e24 */ /* 0x000fe4000f8e00ff */
[----:B------:R-:W-:Y:S02]  /*00a0*/  IMAD.U32 R9, RZ, RZ, UR10 ;  /* 0x0000000aff097e24 */ /* 0x000fe4000f8e00ff */
[----:B--2---:R-:W-:-:S04]  /*00b0*/  IMAD.WIDE.U32 R2, R7, 0x4, R2 ;  /* 0x0000000407027825 */ /* 0x004fc800078e0002 */
[----:B---3--:R-:W-:Y:S02]  /*00c0*/  IMAD.WIDE.U32 R4, R9, 0x4, R4 ;  /* 0x0000000409047825 */ /* 0x008fe400078e0004 */
[----:B-1----:R-:W2:Y:S04]  /*00d0*/  LDG.E R2, desc[UR12][R2.64] ;  /* 0x0000000c02027981 */ /* 0x002ea8000c1e1900 */
        /* <DEDUP_REMOVED lines=14> */
.L_x_812:
[----:B------:R-:W0:Y:S01]  /*01c0*/  LDC.64 R8, c[0x0][0x3c8] ;  /* 0x0000f200ff087b82 */ /* 0x000e220000000a00 */
[----:B------:R-:W1:Y:S01]  /*01d0*/  S2R R156, SR_TID.X ;  /* 0x00000000009c7919 */ /* 0x000e620000002100 */
[----:B------:R-:W2:Y:S01]  /*01e0*/  LDCU.64 UR4, c[0x0][0x380] ;  /* 0x00007000ff0477ac */ /* 0x000ea20008000a00 */
[----:B------:R-:W-:Y:S02]  /*01f0*/  IMAD.MOV.U32 R152, RZ, RZ, RZ ;  /* 0x000000ffff987224 */ /* 0x000fe400078e00ff */
[----:B------:R-:W-:Y:S01]  /*0200*/  IMAD.MOV.U32 R150, RZ, RZ, RZ ;  /* 0x000000ffff967224 */ /* 0x000fe200078e00ff */
[----:B------:R-:W3:Y:S01]  /*0210*/  LDCU.64 UR8, c[0x0][0x380] ;  /* 0x00007000ff0877ac */ /* 0x000ee20008000a00 */
        /* <DEDUP_REMOVED lines=32> */
[----:B------:R0:W4:Y:S01]  /*0420*/  F2I.FTZ.U32.TRUNC.NTZ R3, R2 ;  /* 0x0000000200037305 */ /* 0x000122000021f000 */
[----:B------:R-:W-:Y:S02]  /*0430*/  IMAD.MOV.U32 R92, RZ, RZ, RZ ;  /* 0x000000ffff5c7224 */ /* 0x000fe400078e00ff */
[----:B------:R-:W-:Y:S02]  /*0440*/  IMAD.MOV.U32 R90, RZ, RZ, RZ ;  /* 0x000000ffff5a7224 */ /* 0x000fe400078e00ff */
[----:B------:R-:W-:Y:S02]  /*0450*/  IMAD.MOV.U32 R88, RZ, RZ, RZ ;  /* 0x000000ffff587224 */ /* 0x000fe400078e00ff */
[----:B------:R-:W-:Y:S02]  /*0460*/  IMAD.MOV.U32 R86, RZ, RZ, RZ ;  /* 0x000000ffff567224 */ /* 0x000fe400078e00ff */
[----:B0-----:R-:W-:-:S02]  /*0470*/  IMAD.MOV.U32 R2, RZ, RZ, RZ ;  /* 0x000000ffff027224 */ /* 0x001fc400078e00ff */
[----:B------:R-:W-:Y:S02]  /*0480*/  IMAD.MOV.U32 R84, RZ, RZ, RZ ;  /* 0x000000ffff547224 */ /* 0x000fe400078e00ff */
[----:B------:R-:W-:Y:S02]  /*0490*/  IMAD.MOV.U32 R82, RZ, RZ, RZ ;  /* 0x000000ffff527224 */ /* 0x000fe400078e00ff */
[----:B----4-:R-:W-:Y:S02]  /*04a0*/  IMAD.MOV R4, RZ, RZ, -R3 ;  /* 0x000000ffff047224 */ /* 0x010fe400078e0a03 */
        /* <DEDUP_REMOVED lines=29> */
[----:B------:R-:W-:-:S02]  /*0680*/  IMAD.MOV.U32 R48, RZ, RZ, RZ ;  /* 0x000000ffff307224 */ /* 0x000fc400078e00ff */
[----:B------:R-:W-:Y:S02]  /*0690*/  IMAD.MOV.U32 R46, RZ, RZ, RZ ;  /* 0x000000ffff2e7224 */ /* 0x000fe400078e00ff */
[----:B------:R-:W-:Y:S01]  /*06a0*/  @!P1 LOP3.LUT R9, RZ, R9, RZ, 0x33, !PT ;  /* 0x00000009ff099212 */ /* 0x000fe200078e33ff */
[----:B------:R-:W-:Y:S02]  /*06b0*/  IMAD.MOV.U32 R44, RZ, RZ, RZ ;  /* 0x000000ffff2c7224 */ /* 0x000fe400078e00ff */
[----:B------:R-:W-:Y:S02]  /*06c0*/  @P0 VIADD R3, R3, 0x1 ;  /* 0x0000000103030836 */ /* 0x000fe40000000000 */
[----:B------:R-:W-:Y:S02]  /*06d0*/  IMAD.MOV.U32 R42, RZ, RZ, RZ ;  /* 0x000000ffff2a7224 */ /* 0x000fe400078e00ff */
[----:B------:R-:W-:Y:S02]  /*06e0*/  IMAD.MOV.U32 R40, RZ, RZ, RZ ;  /* 0x000000ffff287224 */ /* 0x000fe400078e00ff */
[----:B------:R-:W-:-:S05]  /*06f0*/  @!P2 IMAD.MOV R3, RZ, RZ, -R3 ;  /* 0x000000ffff03a224 */ /* 0x000fca00078e0a03 */
[----:B------:R-:W-:Y:S01]  /*0700*/  R2UR UR15, R3 ;  /* 0x00000000030f72ca */ /* 0x000fe200000e0000 */
[----:B-1----:R-:W-:Y:S01]  /*0710*/  IMAD.SHL.U32 R3, R156, 0x80, RZ ;  /* 0x000000809c037824 */ /* 0x002fe200078e00ff */
[----:B------:R-:W-:-:S03]  /*0720*/  @!P1 R2UR UR15, R9 ;  /* 0x00000000090f92ca */ /* 0x000fc600000e0000 */
[C---:B------:R-:W-:Y:S02]  /*0730*/  VIADD R153, R3.reuse, 0x1 ;  /* 0x0000000103997836 */ /* 0x040fe40000000000 */
[C---:B------:R-:W-:Y:S02]  /*0740*/  VIADD R151, R3.reuse, 0x2 ;  /* 0x0000000203977836 */ /* 0x040fe40000000000 */
[C---:B------:R-:W-:Y:S02]  /*0750*/  VIADD R149, R3.reuse, 0x3 ;  /* 0x0000000303957836 */ /* 0x040fe40000000000 */
[C---:B------:R-:W-:Y:S02]  /*0760*/  VIADD R147, R3.reuse, 0x4 ;  /* 0x0000000403937836 */ /* 0x040fe40000000000 */
[----:B------:R-:W-:Y:S02]  /*0770*/  VIADD R145, R3, 0x5 ;  /* 0x0000000503917836 */ /* 0x000fe40000000000 */
[----:B------:R-:W-:-:S02]  /*0780*/  UIMAD UR16, UR10, UR15, URZ ;  /* 0x0000000f0a1072a4 */ /* 0x000fc4000f8e02ff */
[C---:B------:R-:W-:Y:S01]  /*0790*/  ISETP.GE.AND P6, PT, R3.reuse, UR15, PT ;  /* 0x0000000f03007c0c */ /* 0x040fe2000bfc6270 */
[----:B------:R-:W-:Y:S01]  /*07a0*/  VIADD R143, R3, 0x6 ;  /* 0x00000006038f7836 */ /* 0x000fe20000000000 */
[----:B------:R-:W-:Y:S01]  /*07b0*/  ISETP.GE.AND P5, PT, R153, UR15, PT ;  /* 0x0000000f99007c0c */ /* 0x000fe2000bfa6270 */
[----:B--2---:R-:W-:Y:S01]  /*07c0*/  UIMAD.WIDE UR4, UR16, 0x4, UR4 ;  /* 0x00000004100478a5 */ /* 0x004fe2000f8e0204 */
[----:B------:R-:W-:Y:S01]  /*07d0*/  VIADD R141, R3, 0x7 ;  /* 0x00000007038d7836 */ /* 0x000fe20000000000 */
[----:B------:R-:W-:Y:S01]  /*07e0*/  ISETP.GE.AND P3, PT, R151, UR15, PT ;  /* 0x0000000f97007c0c */ /* 0x000fe2000bf66270 */
[----:B------:R-:W-:Y:S01]  /*07f0*/  VIADD R139, R3, 0x8 ;  /* 0x00000008038b7836 */ /* 0x000fe20000000000 */
[----:B------:R-:W-:Y:S01]  /*0800*/  ISETP.GE.AND P2, PT, R149, UR15, PT ;  /* 0x0000000f95007c0c */ /* 0x000fe2000bf46270 */
[----:B------:R-:W-:Y:S01]  /*0810*/  VIADD R137, R3, 0x9 ;  /* 0x0000000903897836 */ /* 0x000fe20000000000 */
[----:B------:R-:W-:Y:S01]  /*0820*/  ISETP.GE.AND P1, PT, R147, UR15, PT ;  /* 0x0000000f93007c0c */ /* 0x000fe2000bf26270 */
[----:B------:R-:W-:Y:S01]  /*0830*/  IMAD.U32 R4, RZ, RZ, UR4 ;  /* 0x00000004ff047e24 */ /* 0x000fe2000f8e00ff */
[----:B------:R-:W-:Y:S01]  /*0840*/  ISETP.GE.AND P0, PT, R145, UR15, PT ;  /* 0x0000000f91007c0c */ /* 0x000fe2000bf06270 */
[----:B------:R-:W-:Y:S01]  /*0850*/  IMAD.U32 R5, RZ, RZ, UR5 ;  /* 0x00000005ff057e24 */ /* 0x000fe2000f8e00ff */
[----:B------:R-:W-:Y:S01]  /*0860*/  ISETP.GE.AND P4, PT, R143, UR15, PT ;  /* 0x0000000f8f007c0c */ /* 0x000fe2000bf86270 */
[----:B------:R-:W-:-:S02]  /*0870*/  VIADD R135, R3, 0xa ;  /* 0x0000000a03877836 */ /* 0x000fc40000000000 */
[----:B------:R-:W-:-:S04]  /*0880*/  IMAD.WIDE.U32 R4, R3, 0x4, R4 ;  /* 0x0000000403047825 */ /* 0x000fc800078e0004 */
[----:B------:R-:W-:Y:S01]  /*0890*/  VIADD R133, R3, 0xb ;  /* 0x0000000b03857836 */ /* 0x000fe20000000000 */
[----:B------:R-:W5:Y:S01]  /*08a0*/  @!P6 LDG.E R2, desc[UR12][R4.64] ;  /* 0x0000000c0402e981 */ /* 0x000f62000c1e1900 */
[----:B------:R-:W-:Y:S01]  /*08b0*/  ISETP.GE.AND P6, PT, R141, UR15, PT ;  /* 0x0000000f8d007c0c */ /* 0x000fe2000bfc6270 */
[C---:B------:R-:W-:Y:S02]  /*08c0*/  VIADD R131, R3.reuse, 0xc ;  /* 0x0000000c03837836 */ /* 0x040fe40000000000 */
[C---:B------:R-:W-:Y:S01]  /*08d0*/  VIADD R129, R3.reuse, 0xd ;  /* 0x0000000d03817836 */ /* 0x040fe20000000000 */
[----:B------:R-:W5:Y:S01]  /*08e0*/  @!P5 LDG.E R152, desc[UR12][R4.64+0x4] ;  /* 0x0000040c0498d981 */ /* 0x000f62000c1e1900 */
[----:B------:R-:W-:Y:S01]  /*08f0*/  VIADD R127, R3, 0xe ;  /* 0x0000000e037f7836 */ /* 0x000fe20000000000 */
[----:B------:R-:W-:Y:S01]  /*0900*/  ISETP.GE.AND P5, PT, R139, UR15, PT ;  /* 0x0000000f8b007c0c */ /* 0x000fe2000bfa6270 */
[----:B------:R-:W-:Y:S01]  /*0910*/  VIADD R125, R3, 0xf ;  /* 0x0000000f037d7836 */ /* 0x000fe20000000000 */
[----:B------:R-:W5:Y:S01]  /*0920*/  @!P3 LDG.E R150, desc[UR12][R4.64+0x8] ;  /* 0x0000080c0496b981 */ /* 0x000f62000c1e1900 */
[----:B------:R-:W-:Y:S01]  /*0930*/  ISETP.GE.AND P3, PT, R137, UR15, PT ;  /* 0x0000000f89007c0c */ /* 0x000fe2000bf66270 */
[----:B------:R-:W-:-:S02]  /*0940*/  VIADD R123, R3, 0x10 ;  /* 0x00000010037b7836 */ /* 0x000fc40000000000 */
[----:B------:R-:W5:Y:S01]  /*0950*/  @!P2 LDG.E R148, desc[UR12][R4.64+0xc] ;  /* 0x00000c0c0494a981 */ /* 0x000f62000c1e1900 */
[----:B------:R-:W-:Y:S01]  /*0960*/  ISETP.GE.AND P2, PT, R135, UR15, PT ;  /* 0x0000000f87007c0c */ /* 0x000fe2000bf46270 */
[----:B------:R-:W-:Y:S02]  /*0970*/  VIADD R121, R3, 0x11 ;  /* 0x0000001103797836 */ /* 0x000fe40000000000 */
[----:B------:R-:W5:Y:S01]  /*0980*/  @!P1 LDG.E R146, desc[UR12][R4.64+0x10] ;  /* 0x0000100c04929981 */ /* 0x000f62000c1e1900 */
[----:B------:R-:W-:Y:S01]  /*0990*/  ISETP.GE.AND P1, PT, R133, UR15, PT ;  /* 0x0000000f85007c0c */ /* 0x000fe2000bf26270 */
[----:B------:R-:W-:Y:S02]  /*09a0*/  VIADD R119, R3, 0x12 ;  /* 0x0000001203777836 */ /* 0x000fe40000000000 */
        /* <DEDUP_REMOVED lines=113> */
[----:B------:R-:W-:Y:S01]  /*10c0*/  VIADD R43, R3, 0x38 ;  /* 0x00000038032b7836 */ /* 0x000fe20000000000 */
[----:B------:R-:W0:Y:S01]  /*10d0*/  S2UR UR6, SR_CgaCtaId ;  /* 0x00000000000679c3 */ /* 0x000e220000008800 */
        /* <DEDUP_REMOVED lines=22> */
[----:B------:R-:W-:-:S03]  /*1240*/  ISETP.GE.AND P5, PT, R41, UR15, PT ;  /* 0x0000000f29007c0c */ /* 0x000fc6000bfa6270 */
        /* <DEDUP_REMOVED lines=11> */
[----:B------:R-:W-:Y:S01]  /*1300*/  ISETP.GE.AND P6, PT, R29, UR15, PT ;  /* 0x0000000f1d007c0c */ /* 0x000fe2000bfc6270 */
[----:B------:R-:W-:Y:S01]  /*1310*/  UMOV UR4, 0x400 ;  /* 0x0000040000047882 */ /* 0x000fe20000000000 */
[----:B---3--:R-:W-:Y:S01]  /*1320*/  ULEA UR5, UP0, UR16, UR8, 0x2 ;  /* 0x0000000810057291 */ /* 0x008fe2000f8010ff */
[----:B------:R-:W-:Y:S01]  /*1330*/  IMAD.MOV.U32 R38, RZ, RZ, RZ ;  /* 0x000000ffff267224 */ /* 0x000fe200078e00ff */
[----:B------:R-:W-:Y:S01]  /*1340*/  UIADD3 UR4, UPT, UPT, UR4, 0x4b0, URZ ;  /* 0x000004b004047890 */ /* 0x000fe2000fffe0ff */
[----:B------:R-:W-:Y:S02]  /*1350*/  IMAD.MOV.U32 R36, RZ, RZ, RZ ;  /* 0x000000ffff247224 */ /* 0x000fe400078e00ff */
[----:B------:R-:W-:Y:S01]  /*1360*/  IMAD.MOV.U32 R34, RZ, RZ, RZ ;  /* 0x000000ffff227224 */ /* 0x000fe200078e00ff */
[----:B0-----:R-:W-:Y:S01]  /*1370*/  ULEA UR6, UR6, UR4, 0x18 ;  /* 0x0000000406067291 */ /* 0x001fe2000f8ec0ff */
[----:B------:R-:W-:-:S02]  /*1380*/  IMAD.MOV.U32 R32, RZ, RZ, RZ ;  /* 0x000000ffff207224 */ /* 0x000fc400078e00ff */
[----:B------:R-:W-:Y:S02]  /*1390*/  IMAD.MOV.U32 R30, RZ, RZ, RZ ;  /* 0x000000ffff1e7224 */ /* 0x000fe400078e00ff */
[----:B------:R-:W-:Y:S01]  /*13a0*/  IMAD.MOV.U32 R28, RZ, RZ, RZ ;  /* 0x000000ffff1c7224 */ /* 0x000fe200078e00ff */
[----:B------:R-:W-:Y:S01]  /*13b0*/  USHF.R.S32.HI UR17, URZ, 0x1f, UR16 ;  /* 0x0000001fff117899 */ /* 0x000fe20008011410 */
[----:B------:R-:W-:Y:S01]  /*13c0*/  IMAD.U32 R6, RZ, RZ, UR5 ;  /* 0x00000005ff067e24 */ /* 0x000fe2000f8e00ff */
[----:B------:R-:W-:Y:S01]  /*13d0*/  LOP3.LUT R0, R156, 0x1f, RZ, 0xc0, !PT ;  /* 0x0000001f9c007812 */ /* 0x000fe200078ec0ff */
[----:B------:R-:W5:Y:S01]  /*13e0*/  @!P5 LDG.E R40, desc[UR12][R4.64+0xe4] ;  /* 0x0000e40c0428d981 */ /* 0x000f62000c1e1900 */
[----:B------:R-:W-:Y:S01]  /*13f0*/  ULEA.HI.X UR4, UR16, UR9, UR17, 0x2, UP0 ;  /* 0x0000000910047291 */ /* 0x000fe200080f1411 */
[----:B------:R-:W-:Y:S02]  /*1400*/  SHF.R.U32.HI R162, RZ, 0x5, R156 ;  /* 0x00000005ffa27819 */ /* 0x000fe4000001169c */
[----:B------:R-:W5:Y:S04]  /*1410*/  @!P3 LDG.E R38, desc[UR12][R4.64+0xe8] ;  /* 0x0000e80c0426b981 */ /* 0x000f68000c1e1900 */
[----:B------:R-:W5:Y:S04]  /*1420*/  @!P2 LDG.E R36, desc[UR12][R4.64+0xec] ;  /* 0x0000ec0c0424a981 */ /* 0x000f68000c1e1900 */
[----:B------:R-:W5:Y:S04]  /*1430*/  @!P1 LDG.E R34, desc[UR12][R4.64+0xf0] ;  /* 0x0000f00c04229981 */ /* 0x000f68000c1e1900 */
[----:B------:R-:W5:Y:S01]  /*1440*/  @!P0 LDG.E R32, desc[UR12][R4.64+0xf4] ;  /* 0x0000f40c04208981 */ /* 0x000f62000c1e1900 */
[----:B------:R-:W-:-:S03]  /*1450*/  IADD3 R6, P0, PT, R6, 0x100, RZ ;  /* 0x0000010006067810 */ /* 0x000fc60007f1e0ff */
[----:B------:R-:W5:Y:S04]  /*1460*/  @!P4 LDG.E R30, desc[UR12][R4.64+0xf8] ;  /* 0x0000f80c041ec981 */ /* 0x000f68000c1e1900 */
[----:B------:R0:W5:Y:S01]  /*1470*/  @!P6 LDG.E R28, desc[UR12][R4.64+0xfc] ;  /* 0x0000fc0c041ce981 */ /* 0x000162000c1e1900 */
[----:B------:R-:W-:Y:S01]  /*1480*/  BSSY.RECONVERGENT B0, `(.L_x_813) ;  /* 0x000001c000007945 */ /* 0x000fe20003800200 */
[C---:B------:R-:W-:Y:S01]  /*1490*/  LOP3.LUT R8, R0.reuse, 0x40, RZ, 0xfc, !PT ;  /* 0x0000004000087812 */ /* 0x040fe200078efcff */
[----:B------:R-:W-:Y:S02]  /*14a0*/  IMAD.MOV.U32 R10, RZ, RZ, R162 ;  /* 0x000000ffff0a7224 */ /* 0x000fe400078e00a2 */
[----:B------:R-:W-:Y:S01]  /*14b0*/  IMAD.X R7, RZ, RZ, UR4, P0 ;  /* 0x00000004ff077e24 */ /* 0x000fe200080e06ff */
[----:B0-----:R-:W-:-:S05]  /*14c0*/  LEA R4, R0, UR6, 0xa ;  /* 0x0000000600047c11 */ /* 0x001fca000f8e50ff */
[----:B------:R-:W-:-:S07]  /*14d0*/  VIADD R9, R4, 0x6000 ;  /* 0x0000600004097836 */ /* 0x000fce0000000000 */
.L_x_816:
[C---:B------:R-:W-:Y:S01]  /*14e0*/  IMAD R11, R10.reuse, 0x80, R0 ;  /* 0x000000800a0b7824 */ /* 0x040fe200078e0200 */
[----:B------:R-:W-:Y:S01]  /*14f0*/  BSSY.RECONVERGENT B1, `(.L_x_814) ;  /* 0x0000013000017945 */ /* 0x000fe20003800200 */
[C---:B------:R-:W-:Y:S01]  /*1500*/  ISETP.GE.U32.AND P2, PT, R10.reuse, 0xf8, PT ;  /* 0x000000f80a00780c */ /* 0x040fe20003f46070 */
[----:B------:R-:W-:Y:S02]  /*1510*/  IMAD R12, R10, 0x4, R9 ;  /* 0x000000040a0c7824 */ /* 0x000fe400078e0209 */
[----:B------:R-:W-:-:S04]  /*1520*/  IMAD.WIDE.U32 R4, R11, 0x4, R6 ;  /* 0x000000040b047825 */ /* 0x000fc800078e0006 */
[----:B------:R-:W-:Y:S02]  /*1530*/  IMAD.MOV.U32 R13, RZ, RZ, R8 ;  /* 0x000000ffff0d7224 */ /* 0x000fe400078e0008 */
[----:B------:R-:W-:-:S07]  /*1540*/  VIADD R10, R10, 0x8 ;  /* 0x000000080a0a7836 */ /* 0x000fce0000000000 */
.L_x_815:
[----:B------:R-:W-:Y:S02]  /*1550*/  VIADD R14, R11, 0x40 ;  /* 0x000000400b0e7836 */ /* 0x000fe40000000000 */
[----:B------:R-:W-:-:S03]  /*1560*/  IMAD.MOV.U32 R15, RZ, RZ, RZ ;  /* 0x000000ffff0f7224 */ /* 0x000fc600078e00ff */
[----:B------:R-:W-:-:S13]  /*1570*/  ISETP.GE.AND P0, PT, R14, UR15, PT ;  /* 0x0000000f0e007c0c */ /* 0x000fda000bf06270 */
[----:B------:R0:W2:Y:S01]  /*1580*/  @!P0 LDG.E R15, desc[UR12][R4.64] ;  /* 0x0000000c040f8981 */ /* 0x0000a2000c1e1900 */
[C---:B------:R-:W-:Y:S02]  /*1590*/  VIADD R14, R13.reuse, 0xffffffc0 ;  /* 0xffffffc00d0e7836 */ /* 0x040fe40000000000 */
[----:B------:R-:W-:Y:S02]  /*15a0*/  VIADD R13, R13, 0x20 ;  /* 0x000000200d0d7836 */ /* 0x000fe40000000000 */
[----:B------:R-:W-:Y:S01]  /*15b0*/  VIADD R11, R11, 0x20 ;  /* 0x000000200b0b7836 */ /* 0x000fe20000000000 */
[----:B------:R-:W-:Y:S02]  /*15c0*/  ISETP.GE.U32.AND P0, PT, R14, 0x20, PT ;  /* 0x000000200e00780c */ /* 0x000fe40003f06070 */
[----:B0-----:R-:W-:-:S05]  /*15d0*/  IADD3 R4, P1, PT, R4, 0x80, RZ ;  /* 0x0000008004047810 */ /* 0x001fca0007f3e0ff */
[----:B------:R-:W-:Y:S01]  /*15e0*/  IMAD.X R5, RZ, RZ, R5, P1 ;  /* 0x000000ffff057224 */ /* 0x000fe200008e0605 */
[----:B--2---:R0:W-:Y:S02]  /*15f0*/  STS [R12], R15 ;  /* 0x0000000f0c007388 */ /* 0x0041e40000000800 */
[----:B0-----:R-:W-:-:S03]  /*1600*/  VIADD R12, R12, 0x8000 ;  /* 0x000080000c0c7836 */ /* 0x001fc60000000000 */
[----:B------:R-:W-:Y:S05]  /*1610*/  @!P0 BRA `(.L_x_815) ;  /* 0xfffffffc00cc8947 */ /* 0x000fea000383ffff */
[----:B------:R-:W-:Y:S05]  /*1620*/  BSYNC.RECONVERGENT B1 ;  /* 0x0000000000017941 */ /* 0x000fea0003800200 */
.L_x_814:
[----:B------:R-:W-:Y:S05]  /*1630*/  @!P2 BRA `(.L_x_816) ;  /* 0xfffffffc00a8a947 */ /* 0x000fea000383ffff */
[----:B------:R-:W-:Y:S05]  /*1640*/  BSYNC.RECONVERGENT B0 ;  /* 0x0000000000007941 */ /* 0x000fea0003800200 */
.L_x_813:
[----:B------:R-:W0:Y:S01]  /*1650*/  S2R R5, SR_CgaCtaId ;  /* 0x0000000000057919 */ /* 0x000e220000008800 */
[C---:B------:R-:W-:Y:S02]  /*1660*/  ISETP.NE.AND P0, PT, R156.reuse, RZ, PT ;  /* 0x000000ff9c00720c */ /* 0x040fe40003f05270 */
[----:B------:R-:W-:Y:S02]  /*1670*/  CS2R R158, SRZ ;  /* 0x00000000009e7805 */ /* 0x000fe4000001ff00 */
[----:B------:R-:W-:Y:S02]  /*1680*/  MOV R4, 0x400 ;  /* 0x0000040000047802 */ /* 0x000fe40000000f00 */
[----:B------:R-:W-:Y:S02]  /*1690*/  CS2R R160, SRZ ;  /* 0x0000000000a07805 */ /* 0x000fe4000001ff00 */
[C---:B------:R-:W-:Y:S01]  /*16a0*/  LEA.HI R163, R156.reuse, R156, RZ, 0x1d ;  /* 0x0000009c9ca37211 */ /* 0x040fe200078fe8ff */
[C---:B------:R-:W-:Y:S01]  /*16b0*/  VIADD R27, R3.reuse, 0x75 ;  /* 0x00000075031b7836 */ /* 0x040fe20000000000 */
[----:B------:R-:W-:Y:S01]  /*16c0*/  LEA R157, R156, UR6, 0x2 ;  /* 0x000000069c9d7c11 */ /* 0x000fe2000f8e10ff */
[C---:B------:R-:W-:Y:S01]  /*16d0*/  VIADD R25, R3.reuse, 0x76 ;  /* 0x0000007603197836 */ /* 0x040fe20000000000 */
[----:B------:R-:W-:Y:S01]  /*16e0*/  UMOV UR11, 0x1d ;  /* 0x0000001d000b7882 */ /* 0x000fe20000000000 */
[C---:B------:R-:W-:Y:S01]  /*16f0*/  VIADD R23, R3.reuse, 0x77 ;  /* 0x0000007703177836 */ /* 0x040fe20000000000 */
[----:B------:R-:W1:Y:S01]  /*1700*/  LDCU UR14, c[0x0][0x3d4] ;  /* 0x00007a80ff0e77ac */ /* 0x000e620008000800 */
[----:B------:R-:W-:-:S02]  /*1710*/  VIADD R21, R3, 0x78 ;  /* 0x0000007803157836 */ /* 0x000fc40000000000 */
[C---:B------:R-:W-:Y:S01]  /*1720*/  VIADD R19, R3.reuse, 0x79 ;  /* 0x0000007903137836 */ /* 0x040fe20000000000 */
[----:B------:R-:W-:Y:S01]  /*1730*/  UMOV UR4, URZ ;  /* 0x000000ff00047c82 */ /* 0x000fe20008000000 */
[C---:B------:R-:W-:Y:S01]  /*1740*/  VIADD R17, R3.reuse, 0x7a ;  /* 0x0000007a03117836 */ /* 0x040fe20000000000 */
[----:B------:R-:W-:Y:S01]  /*1750*/  UMOV UR5, URZ ;  /* 0x000000ff00057c82 */ /* 0x000fe20008000000 */
[C---:B------:R-:W-:Y:S02]  /*1760*/  VIADD R15, R3.reuse, 0x7b ;  /* 0x0000007b030f7836 */ /* 0x040fe40000000000 */
[C---:B------:R-:W-:Y:S02]  /*1770*/  VIADD R13, R3.reuse, 0x7d ;  /* 0x0000007d030d7836 */ /* 0x040fe40000000000 */
[C---:B------:R-:W-:Y:S02]  /*1780*/  VIADD R11, R3.reuse, 0x7e ;  /* 0x0000007e030b7836 */ /* 0x040fe40000000000 */
[----:B------:R-:W-:Y:S01]  /*1790*/  VIADD R9, R3, 0x7f ;  /* 0x0000007f03097836 */ /* 0x000fe20000000000 */
[----:B0-----:R-:W-:Y:S01]  /*17a0*/  @!P0 LEA R0, R5, R4, 0x18 ;  /* 0x0000000405008211 */ /* 0x001fe200078ec0ff */
[----:B------:R-:W-:-:S04]  /*17b0*/  VIADD R4, R4, 0x10 ;  /* 0x0000001004047836 */ /* 0x000fc80000000000 */
[----:B------:R0:W-:Y:S01]  /*17c0*/  @!P0 STS [R0], RZ ;  /* 0x000000ff00008388 */ /* 0x0001e20000000800 */
[----:B------:R-:W-:-:S05]  /*17d0*/  LEA R5, R5, R4, 0x18 ;  /* 0x0000000405057211 */ /* 0x000fca00078ec0ff */
[----:B------:R-:W-:Y:S02]  /*17e0*/  IMAD R162, R162, 0x4, R5 ;  /* 0x00000004a2a27824 */ /* 0x000fe400078e0205 */
[----:B------:R-:W-:-:S04]  /*17f0*/  VIADD R5, R5, 0x10 ;  /* 0x0000001005057836 */ /* 0x000fc80000000000 */
[--C-:B------:R-:W-:Y:S02]  /*1800*/  IMAD R163, R163, 0x4, R5.reuse ;  /* 0x00000004a3a37824 */ /* 0x100fe400078e0205 */
[----:B01----:R-:W-:-:S07]  /*1810*/  IMAD R164, R156, 0x24, R5 ;  /* 0x000000249ca47824 */ /* 0x003fce00078e0205 */
.L_x_827:
[----:B------:R-:W-:Y:S01]  /*1820*/  UMOV UR7, 0x1 ;  /* 0x0000000100077882 */ /* 0x000fe20000000000 */
[----:B-----5:R-:W-:Y:S01]  /*1830*/  LOP3.LUT R166, RZ, R2, RZ, 0x33, !PT ;  /* 0x00000002ffa67212 */ /* 0x020fe200078e33ff */
[----:B------:R-:W-:Y:S01]  /*1840*/  USHF.L.U32 UR7, UR7, UR11, URZ ;  /* 0x0000000b07077299 */ /* 0x000fe200080006ff */
[----:B------:R-:W-:Y:S01]  /*1850*/  LOP3.LUT R168, RZ, R152, RZ, 0x33, !PT ;  /* 0x00000098ffa87212 */ /* 0x000fe200078e33ff */
[----:B------:R-:W-:Y:S01]  /*1860*/  BAR.SYNC.DEFER_BLOCKING 0x0 ;  /* 0x0000000000007b1d */ /* 0x000fe20000010000 */
[----:B------:R-:W-:Y:S01]  /*1870*/  LOP3.LUT R170, RZ, R150, RZ, 0x33, !PT ;  /* 0x00000096ffaa7212 */ /* 0x000fe200078e33ff */
[----:B------:R-:W-:Y:S01]  /*1880*/  ULOP3.LUT UR7, UR7, UR4, URZ, 0xfc, !UPT ;  /* 0x0000000407077292 */ /* 0x000fe2000f8efcff */
[----:B------:R-:W-:Y:S02]  /*1890*/  LOP3.LUT R172, RZ, R148, RZ, 0x33, !PT ;  /* 0x00000094ffac7212 */ /* 0x000fe400078e33ff */
[----:B------:R-:W-:Y:S01]  /*18a0*/  LOP3.LUT R173, RZ, R146, RZ, 0x33, !PT ;  /* 0x00000092ffad7212 */ /* 0x000fe200078e33ff */
[----:B------:R-:W-:Y:S01]  /*18b0*/  BSSY.RECONVERGENT B0, `(.L_x_817) ;  /* 0x00002a2000007945 */ /* 0x000fe20003800200 */
[----:B------:R-:W-:-:S02]  /*18c0*/  LOP3.LUT R174, RZ, R144, RZ, 0x33, !PT ;  /* 0x00000090ffae7212 */ /* 0x000fc400078e33ff */
[----:B------:R-:W-:Y:S02]  /*18d0*/  LOP3.LUT P1, R166, RZ, UR7, R166, 0x88, !PT ;  /* 0x00000007ffa67c12 */ /* 0x000fe4000f8288a6 */
[----:B------:R-:W-:Y:S02]  /*18e0*/  LOP3.LUT P0, R168, RZ, UR7, R168, 0x88, !PT ;  /* 0x00000007ffa87c12 */ /* 0x000fe4000f8088a8 */
[----:B------:R-:W-:Y:S02]  /*18f0*/  FSEL R5, RZ, 1, P1 ;  /* 0x3f800000ff057808 */ /* 0x000fe40000800000 */
[----:B------:R-:W-:Y:S02]  /*1900*/  LOP3.LUT P6, R170, RZ, UR7, R170, 0x88, !PT ;  /* 0x00000007ffaa7c12 */ /* 0x000fe4000f8c88aa */
[----:B------:R-:W-:Y:S01]  /*1910*/  FSEL R0, RZ, 1, P0 ;  /* 0x3f800000ff007808 */ /* 0x000fe20000000000 */
[----:B------:R-:W-:Y:S01]  /*1920*/  FFMA.FTZ R5, R2, R5, RZ ;  /* 0x0000000502057223 */ /* 0x000fe200000100ff */
[----:B------:R-:W-:-:S02]  /*1930*/  LOP3.LUT P4, R172, RZ, UR7, R172, 0x88, !PT ;  /* 0x00000007ffac7c12 */ /* 0x000fc4000f8888ac */
[----:B------:R-:W-:Y:S01]  /*1940*/  FSEL R4, RZ, 1, P6 ;  /* 0x3f800000ff047808 */ /* 0x000fe20003000000 */
[----:B------:R-:W-:Y:S01]  /*1950*/  FFMA.FTZ R5, R152, R0, R5 ;  /* 0x0000000098057223 */ /* 0x000fe20000010005 */
[----:B------:R-:W-:Y:S01]  /*1960*/  LOP3.LUT P5, R173, RZ, UR7, R173, 0x88, !PT ;  /* 0x00000007ffad7c12 */ /* 0x000fe2000f8a88ad */
[----:B0-----:R-:W0:Y:S01]  /*1970*/  LDS R165, [R157+0x6000] ;  /* 0x006000009da57984 */ /* 0x001e220000000800 */
[----:B------:R-:W-:Y:S01]  /*1980*/  FSEL R0, RZ, 1, P4 ;  /* 0x3f800000ff007808 */ /* 0x000fe20002000000 */
[----:B------:R-:W-:Y:S01]  /*1990*/  FFMA.FTZ R5, R150, R4, R5 ;  /* 0x0000000496057223 */ /* 0x000fe20000010005 */
[----:B------:R-:W-:Y:S01]  /*19a0*/  LOP3.LUT P3, R174, RZ, UR7, R174, 0x88, !PT ;  /* 0x00000007ffae7c12 */ /* 0x000fe2000f8688ae */
[----:B-1----:R-:W1:Y:S01]  /*19b0*/  LDS R18, [R157+0x6400] ;  /* 0x006400009d127984 */ /* 0x002e620000000800 */
[----:B------:R-:W-:Y:S01]  /*19c0*/  FSEL R4, RZ, 1, P5 ;  /* 0x3f800000ff047808 */ /* 0x000fe20002800000 */
[----:B------:R-:W-:Y:S01]  /*19d0*/  FFMA.FTZ R5, R148, R0, R5 ;  /* 0x0000000094057223 */ /* 0x000fe20000010005 */
[----:B------:R-:W-:Y:S01]  /*19e0*/  LOP3.LUT P2, RZ, R142, UR7, RZ, 0xc, !PT ;  /* 0x000000078eff7c12 */ /* 0x000fe2000f840cff */
[----:B--2---:R-:W2:Y:S01]  /*19f0*/  LDS R20, [R157+0x6800] ;  /* 0x006800009d147984 */ /* 0x004ea20000000800 */
[----:B------:R-:W-:Y:S01]  /*1a00*/  FSEL R0, RZ, 1, P3 ;  /* 0x3f800000ff007808 */ /* 0x000fe20001800000 */
[----:B------:R-:W-:Y:S01]  /*1a10*/  FFMA.FTZ R5, R146, R4, R5 ;  /* 0x0000000492057223 */ /* 0x000fe20000010005 */
[----:B------:R-:W-:Y:S01]  /*1a20*/  SEL R230, RZ, 0x1, P1 ;  /* 0x00000001ffe67807 */ /* 0x000fe20000800000 */
[----:B------:R-:W3:Y:S01]  /*1a30*/  LDS R14, [R157+0x6c00] ;  /* 0x006c00009d0e7984 */ /* 0x000ee20000000800 */
[----:B------:R-:W-:Y:S01]  /*1a40*/  LOP3.LUT P1, RZ, R140, UR7, RZ, 0xc, !PT ;  /* 0x000000078cff7c12 */ /* 0x000fe2000f820cff */
[----:B------:R-:W-:Y:S01]  /*1a50*/  FFMA.FTZ R5, R144, R0, R5 ;  /* 0x0000000090057223 */ /* 0x000fe20000010005 */
[----:B------:R-:W-:Y:S01]  /*1a60*/  FSEL R4, RZ, 1, P2 ;  /* 0x3f800000ff047808 */ /* 0x000fe20001000000 */
[----:B------:R-:W-:Y:S01]  /*1a70*/  LDS R203, [R157+0x8800] ;  /* 0x008800009dcb7984 */ /* 0x000fe20000000800 */
[----:B------:R-:W-:-:S02]  /*1a80*/  SEL R228, RZ, 0x2, P0 ;  /* 0x00000002ffe47807 */ /* 0x000fc40000000000 */
[----:B------:R-:W-:Y:S01]  /*1a90*/  LOP3.LUT P0, RZ, R138, UR7, RZ, 0xc, !PT ;  /* 0x000000078aff7c12 */ /* 0x000fe2000f800cff */
[----:B------:R-:W-:Y:S01]  /*1aa0*/  FFMA.FTZ R5, R142, R4, R5 ;  /* 0x000000048e057223 */ /* 0x000fe20000010005 */
[----:B------:R-:W-:Y:S01]  /*1ab0*/  FSEL R0, RZ, 1, P1 ;  /* 0x3f800000ff007808 */ /* 0x000fe20000800000 */
[----:B------:R-:W-:Y:S01]  /*1ac0*/  LDS R229, [R157+0xac00] ;  /* 0x00ac00009de57984 */ /* 0x000fe20000000800 */
[----:B------:R-:W-:Y:S02]  /*1ad0*/  SEL R237, RZ, 0x4, P6 ;  /* 0x00000004ffed7807 */ /* 0x000fe40003000000 */
        /* <DEDUP_REMOVED lines=89> */
[----:B------:R-:W-:Y:S02]  /*2070*/  LOP3.LUT P6, RZ, R94, UR7, RZ, 0xc, !PT ;  /* 0x000000075eff7c12 */ /* 0x000fe4000f8c0cff */
[----:B------:R-:W-:Y:S01]  /*2080*/  SEL R225, RZ, 0x1000000, P4 ;  /* 0x01000000ffe17807 */ /* 0x000fe20002000000 */
[----:B------:R-:W-:Y:S01]  /*2090*/  FFMA.FTZ R5, R96, R0, R5 ;  /* 0x0000000060057223 */ /* 0x000fe20000010005 */
[----:B------:R-:W-:Y:S02]  /*20a0*/  LOP3.LUT R175, RZ, R90, RZ, 0x33, !PT ;  /* 0x0000005affaf7212 */ /* 0x000fe400078e33ff */
[----:B------:R-:W-:Y:S02]  /*20b0*/  LOP3.LUT P4, RZ, R92, UR7, RZ, 0xc, !PT ;  /* 0x000000075cff7c12 */ /* 0x000fe4000f880cff */
[----:B------:R-:W-:-:S02]  /*20c0*/  FSEL R0, RZ, 1, P6 ;  /* 0x3f800000ff007808 */ /* 0x000fc40003000000 */
[----:B------:R-:W-:Y:S02]  /*20d0*/  SEL R154, RZ, 0x2000000, P5 ;  /* 0x02000000ff9a7807 */ /* 0x000fe40002800000 */
[----:B------:R-:W-:Y:S01]  /*20e0*/  LOP3.LUT R176, RZ, R88, RZ, 0x33, !PT ;  /* 0x00000058ffb07212 */ /* 0x000fe200078e33ff */
[----:B------:R-:W-:Y:S01]  /*20f0*/  FFMA.FTZ R5, R94, R0, R5 ;  /* 0x000000005e057223 */ /* 0x000fe20000010005 */
[----:B------:R-:W-:Y:S02]  /*2100*/  LOP3.LUT P5, R175, RZ, UR7, R175, 0x88, !PT ;  /* 0x00000007ffaf7c12 */ /* 0x000fe4000f8a88af */
[----:B------:R-:W-:Y:S02]  /*2110*/  FSEL R4, RZ, 1, P4 ;  /* 0x3f800000ff047808 */ /* 0x000fe40002000000 */
[----:B------:R-:W-:Y:S02]  /*2120*/  SEL R223, RZ, 0x4000000, P3 ;  /* 0x04000000ffdf7807 */ /* 0x000fe40001800000 */
[----:B------:R-:W-:Y:S01]  /*2130*/  LOP3.LUT P3, R176, RZ, UR7, R176, 0x88, !PT ;  /* 0x00000007ffb07c12 */ /* 0x000fe2000f8688b0 */
[----:B------:R-:W-:Y:S01]  /*2140*/  FFMA.FTZ R5, R92, R4, R5 ;  /* 0x000000045c057223 */ /* 0x000fe20000010005 */
[----:B------:R-:W-:-:S02]  /*2150*/  FSEL R0, RZ, 1, P5 ;  /* 0x3f800000ff007808 */ /* 0x000fc40002800000 */
[----:B------:R-:W-:Y:S02]  /*2160*/  LOP3.LUT R177, RZ, R86, RZ, 0x33, !PT ;  /* 0x00000056ffb17212 */ /* 0x000fe400078e33ff */
[----:B------:R-:W-:Y:S01]  /*2170*/  SEL R220, RZ, 0x8000000, P2 ;  /* 0x08000000ffdc7807 */ /* 0x000fe20001000000 */
[----:B------:R-:W-:Y:S01]  /*2180*/  FFMA.FTZ R5, R90, R0, R5 ;  /* 0x000000005a057223 */ /* 0x000fe20000010005 */
[----:B------:R-:W-:Y:S02]  /*2190*/  FSEL R4, RZ, 1, P3 ;  /* 0x3f800000ff047808 */ /* 0x000fe40001800000 */
[----:B------:R-:W-:Y:S02]  /*21a0*/  LOP3.LUT R179, RZ, R84, RZ, 0x33, !PT ;  /* 0x00000054ffb37212 */ /* 0x000fe400078e33ff */
[----:B------:R-:W-:Y:S01]  /*21b0*/  LOP3.LUT P2, R177, RZ, UR7, R177, 0x88, !PT ;  /* 0x00000007ffb17c12 */ /* 0x000fe2000f8488b1 */
[----:B------:R-:W-:Y:S01]  /*21c0*/  FFMA.FTZ R5, R88, R4, R5 ;  /* 0x0000000458057223 */ /* 0x000fe20000010005 */
[----:B------:R-:W-:-:S02]  /*21d0*/  SEL R178, RZ, 0x10000000, P1 ;  /* 0x10000000ffb27807 */ /* 0x000fc40000800000 */
[----:B------:R-:W-:Y:S02]  /*21e0*/  LOP3.LUT R180, RZ, R82, RZ, 0x33, !PT ;  /* 0x00000052ffb47212 */ /* 0x000fe400078e33ff */
[----:B------:R-:W-:Y:S02]  /*21f0*/  LOP3.LUT P1, R179, RZ, UR7, R179, 0x88, !PT ;  /* 0x00000007ffb37c12 */ /* 0x000fe4000f8288b3 */
[----:B------:R-:W-:Y:S02]  /*2200*/  FSEL R0, RZ, 1, P2 ;  /* 0x3f800000ff007808 */ /* 0x000fe40001000000 */
[----:B------:R-:W-:Y:S02]  /*2210*/  SEL R181, RZ, 0x20000000, P0 ;  /* 0x20000000ffb57807 */ /* 0x000fe40000000000 */
[----:B------:R-:W-:Y:S01]  /*2220*/  LOP3.LUT R183, RZ, R80, RZ, 0x33, !PT ;  /* 0x00000050ffb77212 */ /* 0x000fe200078e33ff */
[----:B------:R-:W-:Y:S01]  /*2230*/  FFMA.FTZ R5, R86, R0, R5 ;  /* 0x0000000056057223 */ /* 0x000fe20000010005 */
[----:B------:R-:W-:-:S02]  /*2240*/  LOP3.LUT P0, R180, RZ, UR7, R180, 0x88, !PT ;  /* 0x00000007ffb47c12 */ /* 0x000fc4000f8088b4 */
[----:B------:R-:W-:Y:S02]  /*2250*/  FSEL R4, RZ, 1, P1 ;  /* 0x3f800000ff047808 */ /* 0x000fe40000800000 */
[----:B------:R-:W-:Y:S02]  /*2260*/  SEL R182, RZ, 0x40000000, P6 ;  /* 0x40000000ffb67807 */ /* 0x000fe40003000000 */
[----:B------:R-:W-:Y:S01]  /*2270*/  LOP3.LUT P6, R183, RZ, UR7, R183, 0x88, !PT ;  /* 0x00000007ffb77c12 */ /* 0x000fe2000f8c88b7 */
        /* <DEDUP_REMOVED lines=90> */
[----:B------:R-:W4:Y:S01]  /*2820*/  LDS R0, [R157+0x7000] ;  /* 0x007000009d007984 */ /* 0x000f220000000800 */
        /* <DEDUP_REMOVED lines=11> */
[----:B0-----:R-:W-:Y:S01]  /*28e0*/  LOP3.LUT R184, RZ, R165, RZ, 0x33, !PT ;  /* 0x000000a5ffb87212 */ /* 0x001fe200078e33ff */
[----:B------:R-:W0:Y:S01]  /*28f0*/  LDS R10, [R157+0x7400] ;  /* 0x007400009d0a7984 */ /* 0x000e220000000800 */
[----:B------:R-:W-:Y:S01]  /*2900*/  LOP3.LUT P1, RZ, R28, UR7, RZ, 0xc, !PT ;  /* 0x000000071cff7c12 */ /* 0x000fe2000f820cff */
[----:B------:R-:W-:Y:S01]  /*2910*/  FFMA.FTZ R155, R32, R4, R7 ;  /* 0x00000004209b7223 */ /* 0x000fe20000010007 */
[----:B------:R-:W-:-:S02]  /*2920*/  SEL R4, RZ, 0x800000, P2 ;  /* 0x00800000ff047807 */ /* 0x000fc40001000000 */
[C---:B------:R-:W-:Y:S02]  /*2930*/  LOP3.LUT P2, RZ, R30.reuse, UR7, RZ, 0xc, !PT ;  /* 0x000000071eff7c12 */ /* 0x040fe4000f840cff */
[----:B------:R-:W-:Y:S02]  /*2940*/  SEL R7, RZ, 0x2000000, P0 ;  /* 0x02000000ff077807 */ /* 0x000fe40000000000 */
[----:B------:R-:W-:Y:S02]  /*2950*/  FSEL R12, RZ, 1, P2 ;  /* 0x3f800000ff0c7808 */ /* 0x000fe40001000000 */
[----:B-1----:R-:W-:Y:S02]  /*2960*/  LOP3.LUT R186, RZ, R18, RZ, 0x33, !PT ;  /* 0x00000012ffba7212 */ /* 0x002fe400078e33ff */
[----:B------:R-:W-:Y:S01]  /*2970*/  LOP3.LUT P0, R184, RZ, UR7, R184, 0x88, !PT ;  /* 0x00000007ffb87c12 */ /* 0x000fe2000f8088b8 */
[----:B------:R-:W-:Y:S01]  /*2980*/  FFMA.FTZ R155, R30, R12, R155 ;  /* 0x0000000c1e9b7223 */ /* 0x000fe2000001009b */
[----:B------:R-:W-:Y:S01]  /*2990*/  FSEL R24, RZ, 1, P1 ;  /* 0x3f800000ff187808 */ /* 0x000fe20000800000 */
[----:B------:R-:W1:Y:S01]  /*29a0*/  LDS R12, [R157+0x7800] ;  /* 0x007800009d0c7984 */ /* 0x000e620000000800 */
[----:B------:R-:W-:-:S02]  /*29b0*/  SEL R224, RZ, 0x4000000, P6 ;  /* 0x04000000ffe07807 */ /* 0x000fc40003000000 */
[----:B------:R-:W-:Y:S01]  /*29c0*/  LOP3.LUT P6, R186, RZ, UR7, R186, 0x88, !PT ;  /* 0x00000007ffba7c12 */ /* 0x000fe2000f8c88ba */
[----:B------:R-:W-:Y:S01]  /*29d0*/  FFMA.FTZ R24, R28, R24, R155 ;  /* 0x000000181c187223 */ /* 0x000fe2000001009b */
[----:B------:R-:W-:Y:S02]  /*29e0*/  FSEL R167, RZ, 1, P0 ;  /* 0x3f800000ffa77808 */ /* 0x000fe40000000000 */
[----:B------:R-:W-:Y:S02]  /*29f0*/  FSEL R169, RZ, 1, P6 ;  /* 0x3f800000ffa97808 */ /* 0x000fe40003000000 */
[----:B--2---:R-:W-:Y:S01]  /*2a00*/  LOP3.LUT R187, RZ, R20, RZ, 0x33, !PT ;  /* 0x00000014ffbb7212 */ /* 0x004fe200078e33ff */
[----:B------:R-:W-:Y:S01]  /*2a10*/  FFMA.FTZ R167, R165, R167, R24 ;  /* 0x000000a7a5a77223 */ /* 0x000fe20000010018 */
[----:B------:R-:W-:Y:S01]  /*2a20*/  SEL R155, RZ, 0x8000000, P4 ;  /* 0x08000000ff9b7807 */ /* 0x000fe20002000000 */
[----:B------:R-:W2:Y:S01]  /*2a30*/  LDS R165, [R157+0x8000] ;  /* 0x008000009da57984 */ /* 0x000ea20000000800 */
[----:B------:R-:W-:Y:S01]  /*2a40*/  LOP3.LUT P4, R187, RZ, UR7, R187, 0x88, !PT ;  /* 0x00000007ffbb7c12 */ /* 0x000fe2000f8888bb */
[----:B------:R-:W-:Y:S01]  /*2a50*/  FFMA.FTZ R167, R18, R169, R167 ;  /* 0x000000a912a77223 */ /* 0x000fe200000100a7 */
[----:B---3--:R-:W-:Y:S01]  /*2a60*/  LOP3.LUT R188, RZ, R14, RZ, 0x33, !PT ;  /* 0x0000000effbc7212 */ /* 0x008fe200078e33ff */
[----:B------:R-:W3:Y:S01]  /*2a70*/  LDS R18, [R157+0x7c00] ;  /* 0x007c00009d127984 */ /* 0x000ee20000000800 */
[----:B------:R-:W-:-:S02]  /*2a80*/  FSEL R24, RZ, 1, P4 ;  /* 0x3f800000ff187808 */ /* 0x000fc40002000000 */
[----:B------:R-:W-:Y:S01]  /*2a90*/  SEL R222, RZ, 0x10000000, P5 ;  /* 0x10000000ffde7807 */ /* 0x000fe20002800000 */
[----:B------:R-:W3:Y:S01]  /*2aa0*/  LDS R169, [R157+0x8400] ;  /* 0x008400009da97984 */ /* 0x000ee20000000800 */
[----:B------:R-:W-:Y:S01]  /*2ab0*/  LOP3.LUT P5, R188, RZ, UR7, R188, 0x88, !PT ;  /* 0x00000007ffbc7c12 */ /* 0x000fe2000f8a88bc */
[----:B------:R-:W-:Y:S01]  /*2ac0*/  FFMA.FTZ R167, R20, R24, R167 ;  /* 0x0000001814a77223 */ /* 0x000fe200000100a7 */
[----:B----4-:R-:W-:Y:S02]  /*2ad0*/  LOP3.LUT R189, RZ, R0, RZ, 0x33, !PT ;  /* 0x00000000ffbd7212 */ /* 0x010fe400078e33ff */
[----:B------:R-:W-:Y:S02]  /*2ae0*/  FSEL R20, RZ, 1, P5 ;  /* 0x3f800000ff147808 */ /* 0x000fe40002800000 */
[----:B------:R-:W-:Y:S02]  /*2af0*/  SEL R221, RZ, 0x20000000, P3 ;  /* 0x20000000ffdd7807 */ /* 0x000fe40001800000 */
[----:B------:R-:W-:Y:S01]  /*2b00*/  LOP3.LUT P3, R189, RZ, UR7, R189, 0x88, !PT ;  /* 0x00000007ffbd7c12 */ /* 0x000fe2000f8688bd */
[----:B------:R-:W-:Y:S01]  /*2b10*/  FFMA.FTZ R167, R14, R20, R167 ;  /* 0x000000140ea77223 */ /* 0x000fe200000100a7 */
[----:B0-----:R-:W-:Y:S01]  /*2b20*/  LOP3.LUT R191, RZ, R10, RZ, 0x33, !PT ;  /* 0x0000000affbf7212 */ /* 0x001fe200078e33ff */
[----:B------:R-:W-:Y:S01]  /*2b30*/  LDS R20, [R157+0x9800] ;  /* 0x009800009d147984 */ /* 0x000fe20000000800 */
[----:B------:R-:W-:-:S02]  /*2b40*/  FSEL R14, RZ, 1, P3 ;  /* 0x3f800000ff0e7808 */ /* 0x000fc40001800000 */
[----:B------:R-:W-:Y:S02]  /*2b50*/  SEL R190, RZ, 0x40000000, P2 ;  /* 0x40000000ffbe7807 */ /* 0x000fe40001000000 */
[----:B------:R-:W-:Y:S01]  /*2b60*/  LOP3.LUT P2, R191, RZ, UR7, R191, 0x88, !PT ;  /* 0x00000007ffbf7c12 */ /* 0x000fe2000f8488bf */
[----:B------:R-:W-:Y:S01]  /*2b70*/  FFMA.FTZ R167, R0, R14, R167 ;  /* 0x0000000e00a77223 */ /* 0x000fe200000100a7 */
[----:B------:R-:W-:Y:S02]  /*2b80*/  SEL R193, RZ, 0x80000000, P1 ;  /* 0x80000000ffc17807 */ /* 0x000fe40000800000 */
[----:B------:R-:W-:Y:S02]  /*2b90*/  FSEL R0, RZ, 1, P2 ;  /* 0x3f800000ff007808 */ /* 0x000fe40001000000 */
[----:B-1----:R-:W-:Y:S02]  /*2ba0*/  LOP3.LUT P1, RZ, R12, UR7, RZ, 0xc, !PT ;  /* 0x000000070cff7c12 */ /* 0x002fe4000f820cff */
[----:B------:R-:W-:Y:S01]  /*2bb0*/  SEL R200, RZ, 0x1, P0 ;  /* 0x00000001ffc87807 */ /* 0x000fe20000000000 */
[----:B------:R-:W-:Y:S01]  /*2bc0*/  FFMA.FTZ R167, R10, R0, R167 ;  /* 0x000000000aa77223 */ /* 0x000fe200000100a7 */
[----:B------:R-:W-:-:S02]  /*2bd0*/  FSEL R0, RZ, 1, P1 ;  /* 0x3f800000ff007808 */ /* 0x000fc40000800000 */
[----:B------:R-:W-:Y:S02]  /*2be0*/  SEL R201, RZ, 0x2, P6 ;  /* 0x00000002ffc97807 */ /* 0x000fe40003000000 */
[----:B------:R-:W-:Y:S01]  /*2bf0*/  SEL R204, RZ, 0x4, P4 ;  /* 0x00000004ffcc7807 */ /* 0x000fe20002000000 */
[----:B------:R-:W-:Y:S01]  /*2c00*/  FFMA.FTZ R167, R12, R0, R167 ;  /* 0x000000000ca77223 */ /* 0x000fe200000100a7 */
[----:B--2---:R-:W-:Y:S01]  /*2c10*/  LOP3.LUT P6, RZ, R165, UR7, RZ, 0xc, !PT ;  /* 0x00000007a5ff7c12 */ /* 0x004fe2000f8c0cff */
[----:B------:R-:W-:Y:S01]  /*2c20*/  LDS R12, [R157+0x9000] ;  /* 0x009000009d0c7984 */ /* 0x000fe20000000800 */
[----:B------:R-:W-:Y:S02]  /*2c30*/  SEL R202, RZ, 0x8, P5 ;  /* 0x00000008ffca7807 */ /* 0x000fe40002800000 */
[----:B---3--:R-:W-:Y:S02]  /*2c40*/  LOP3.LUT P0, RZ, R18, UR7, RZ, 0xc, !PT ;  /* 0x0000000712ff7c12 */ /* 0x008fe4000f800cff */
[----:B------:R-:W-:-:S02]  /*2c50*/  FSEL R10, RZ, 1, P6 ;  /* 0x3f800000ff0a7808 */ /* 0x000fc40003000000 */
[----:B------:R-:W-:Y:S02]  /*2c60*/  FSEL R0, RZ, 1, P0 ;  /* 0x3f800000ff007808 */ /* 0x000fe40000000000 */
[----:B------:R-:W-:Y:S02]  /*2c70*/  LOP3.LUT P4, RZ, R169, UR7, RZ, 0xc, !PT ;  /* 0x00000007a9ff7c12 */ /* 0x000fe4000f880cff */
[----:B------:R-:W-:Y:S01]  /*2c80*/  LOP3.LUT P5, RZ, R203, UR7, RZ, 0xc, !PT ;  /* 0x00000007cbff7c12 */ /* 0x000fe2000f8a0cff */
[----:B------:R-:W-:Y:S01]  /*2c90*/  FFMA.FTZ R0, R18, R0, R167 ;  /* 0x0000000012007223 */ /* 0x000fe200000100a7 */
[----:B------:R-:W-:Y:S01]  /*2ca0*/  SEL R205, RZ, 0x10, P3 ;  /* 0x00000010ffcd7807 */ /* 0x000fe20001800000 */
[----:B------:R-:W0:Y:S01]  /*2cb0*/  LDS R167, [R157+0x8c00] ;  /* 0x008c00009da77984 */ /* 0x000e220000000800 */
[----:B------:R-:W-:Y:S01]  /*2cc0*/  IADD3 R237, PT, PT, R237, R228, R230 ;  /* 0x000000e4eded7210 */ /* 0x000fe20007ffe0e6 */
[----:B------:R-:W-:Y:S01]  /*2cd0*/  FFMA.FTZ R0, R165, R10, R0 ;  /* 0x0000000aa5007223 */ /* 0x000fe20000010000 */
[----:B------:R-:W-:Y:S01]  /*2ce0*/  FSEL R10, RZ, 1, P4 ;  /* 0x3f800000ff0a7808 */ /* 0x000fe20002000000 */
[----:B------:R-:W1:Y:S01]  /*2cf0*/  LDS R18, [R157+0x9400] ;  /* 0x009400009d127984 */ /* 0x000e620000000800 */
[----:B------:R-:W-:-:S02]  /*2d00*/  IADD3 R235, PT, PT, R232, R231, R235 ;  /* 0x000000e7e8eb7210 */ /* 0x000fc40007ffe0eb */
[----:B------:R-:W-:Y:S01]  /*2d10*/  IADD3 R237, PT, PT, R234, R237, R233 ;  /* 0x000000edeaed7210 */ /* 0x000fe20007ffe0e9 */
[----:B------:R-:W-:Y:S01]  /*2d20*/  FFMA.FTZ R0, R169, R10, R0 ;  /* 0x0000000aa9007223 */ /* 0x000fe20000010000 */
[----:B------:R-:W-:Y:S01]  /*2d30*/  FSEL R10, RZ, 1, P5 ;  /* 0x3f800000ff0a7808 */ /* 0x000fe20002800000 */
[----:B------:R-:W-:Y:S01]  /*2d40*/  LDS R165, [R157+0xa800] ;  /* 0x00a800009da57984 */ /* 0x000fe20000000800 */
[----:B------:R-:W-:Y:S01]  /*2d50*/  SEL R169, RZ, 0x400, P5 ;  /* 0x00000400ffa97807 */ /* 0x000fe20002800000 */
[----:B------:R-:W-:Y:S02]  /*2d60*/  IMAD.IADD R192, R192, 0x1, R237 ;  /* 0x00000001c0c07824 */ /* 0x000fe400078e02ed */
[----:B------:R-:W-:Y:S01]  /*2d70*/  FFMA.FTZ R0, R203, R10, R0 ;  /* 0x0000000acb007223 */ /* 0x000fe20000010000 */
[----:B------:R-:W-:Y:S02]  /*2d80*/  SEL R203, RZ, 0x40, P1 ;  /* 0x00000040ffcb7807 */ /* 0x000fe40000800000 */
[----:B------:R-:W-:-:S04]  /*2d90*/  IADD3 R192, PT, PT, R192, R194, R195 ;  /* 0x000000c2c0c07210 */ /* 0x000fc80007ffe0c3 */
[----:B------:R-:W-:-:S04]  /*2da0*/  IADD3 R206, PT, PT, R192, R206, R249 ;  /* 0x000000cec0ce7210 */ /* 0x000fc80007ffe0f9 */
[----:B------:R-:W-:-:S04]  /*2db0*/  IADD3 R209, PT, PT, R206, R8, R209 ;  /* 0x00000008ced17210 */ /* 0x000fc80007ffe0d1 */
[----:B------:R-:W-:-:S04]  /*2dc0*/  IADD3 R211, PT, PT, R209, R238, R211 ;  /* 0x000000eed1d37210 */ /* 0x000fc80007ffe0d3 */
[----:B------:R-:W-:-:S04]  /*2dd0*/  IADD3 R213, PT, PT, R211, R242, R213 ;  /* 0x000000f2d3d57210 */ /* 0x000fc80007ffe0d5 */
[----:B------:R-:W-:Y:S02]  /*2de0*/  IADD3 R215, PT, PT, R213, R244, R215 ;  /* 0x000000f4d5d77210 */ /* 0x000fe40007ffe0d7 */
[----:B0-----:R-:W-:Y:S02]  /*2df0*/  LOP3.LUT P3, RZ, R167, UR7, RZ, 0xc, !PT ;  /* 0x00000007a7ff7c12 */ /* 0x001fe4000f860cff */
[----:B------:R-:W-:Y:S02]  /*2e00*/  IADD3 R217, PT, PT, R215, R22, R217 ;  /* 0x00000016d7d97210 */ /* 0x000fe40007ffe0d9 */
[----:B------:R-:W-:Y:S02]  /*2e10*/  FSEL R10, RZ, 1, P3 ;  /* 0x3f800000ff0a7808 */ /* 0x000fe40001800000 */
[----:B-1----:R-:W-:Y:S02]  /*2e20*/  LOP3.LUT P1, RZ, R18, UR7, RZ, 0xc, !PT ;  /* 0x0000000712ff7c12 */ /* 0x002fe4000f820cff */
[----:B------:R-:W-:Y:S01]  /*2e30*/  IADD3 R219, PT, PT, R217, R16, R219 ;  /* 0x00000010d9db7210 */ /* 0x000fe20007ffe0db */
[----:B------:R-:W-:Y:S01]  /*2e40*/  FFMA.FTZ R167, R167, R10, R0 ;  /* 0x0000000aa7a77223 */ /* 0x000fe20000010000 */
[----:B------:R-:W-:Y:S01]  /*2e50*/  SEL R0, RZ, 0x20, P2 ;  /* 0x00000020ff007807 */ /* 0x000fe20001000000 */
[----:B------:R-:W0:Y:S01]  /*2e60*/  LDS R10, [R157+0x9c00] ;  /* 0x009c00009d0a7984 */ /* 0x000e220000000800 */
[----:B------:R-:W-:-:S02]  /*2e70*/  LOP3.LUT P2, RZ, R12, UR7, RZ, 0xc, !PT ;  /* 0x000000070cff7c12 */ /* 0x000fc4000f840cff */
[----:B------:R-:W-:Y:S02]  /*2e80*/  IADD3 R227, PT, PT, R219, R227, R6 ;  /* 0x000000e3dbe37210 */ /* 0x000fe40007ffe006 */
[----:B------:R-:W-:Y:S02]  /*2e90*/  FSEL R14, RZ, 1, P2 ;  /* 0x3f800000ff0e7808 */ /* 0x000fe40001000000 */
[----:B------:R-:W-:-:S03]  /*2ea0*/  IADD3 R225, PT, PT, R227, R225, R154 ;  /* 0x000000e1e3e17210 */ /* 0x000fc60007ffe09a */
[----:B------:R-:W-:Y:S01]  /*2eb0*/  FFMA.FTZ R167, R12, R14, R167 ;  /* 0x0000000e0ca77223 */ /* 0x000fe200000100a7 */
[----:B------:R-:W-:Y:S01]  /*2ec0*/  FSEL R12, RZ, 1, P1 ;  /* 0x3f800000ff0c7808 */ /* 0x000fe20000800000 */
[----:B------:R-:W1:Y:S01]  /*2ed0*/  LDS R14, [R157+0xa000] ;  /* 0x00a000009d0e7984 */ /* 0x000e620000000800 */
[----:B------:R-:W-:-:S03]  /*2ee0*/  IADD3 R220, PT, PT, R225, R223, R220 ;  /* 0x000000dfe1dc7210 */ /* 0x000fc60007ffe0dc */
[----:B------:R-:W-:Y:S01]  /*2ef0*/  FFMA.FTZ R167, R18, R12, R167 ;  /* 0x0000000c12a77223 */ /* 0x000fe200000100a7 */
[----:B------:R-:W-:Y:S01]  /*2f00*/  SEL R12, RZ, 0x80, P0 ;  /* 0x00000080ff0c7807 */ /* 0x000fe20000000000 */
[----:B------:R-:W2:Y:S01]  /*2f10*/  LDS R18, [R157+0xa400] ;  /* 0x00a400009d127984 */ /* 0x000ea20000000800 */
[----:B------:R-:W-:-:S04]  /*2f20*/  LOP3.LUT P0, RZ, R20, UR7, RZ, 0xc, !PT ;  /* 0x0000000714ff7c12 */ /* 0x000fc8000f800cff */
[----:B------:R-:W-:-:S05]  /*2f30*/  FSEL R24, RZ, 1, P0 ;  /* 0x3f800000ff187808 */ /* 0x000fca0000000000 */
[----:B------:R-:W-:Y:S01]  /*2f40*/  FFMA.FTZ R167, R20, R24, R167 ;  /* 0x0000001814a77223 */ /* 0x000fe200000100a7 */
[----:B------:R-:W-:Y:S02]  /*2f50*/  SEL R24, RZ, 0x100, P6 ;  /* 0x00000100ff187807 */ /* 0x000fe40003000000 */
[----:B0-----:R-:W-:-:S04]  /*2f60*/  LOP3.LUT P6, RZ, R10, UR7, RZ, 0xc, !PT ;  /* 0x000000070aff7c12 */ /* 0x001fc8000f8c0cff */
[----:B------:R-:W-:-:S05]  /*2f70*/  FSEL R20, RZ, 1, P6 ;  /* 0x3f800000ff147808 */ /* 0x000fca0003000000 */
[----:B------:R-:W-:Y:S01]  /*2f80*/  FFMA.FTZ R167, R10, R20, R167 ;  /* 0x000000140aa77223 */ /* 0x000fe200000100a7 */
[----:B------:R-:W-:Y:S02]  /*2f90*/  SEL R10, RZ, 0x200, P4 ;  /* 0x00000200ff0a7807 */ /* 0x000fe40002000000 */
[----:B-1----:R-:W-:-:S04]  /*2fa0*/  LOP3.LUT P4, RZ, R14, UR7, RZ, 0xc, !PT ;  /* 0x000000070eff7c12 */ /* 0x002fc8000f880cff */
[----:B------:R-:W-:Y:S02]  /*2fb0*/  FSEL R20, RZ, 1, P4 ;  /* 0x3f800000ff147808 */ /* 0x000fe40002000000 */
[----:B--2---:R-:W-:-:S03]  /*2fc0*/  LOP3.LUT P5, RZ, R18, UR7, RZ, 0xc, !PT ;  /* 0x0000000712ff7c12 */ /* 0x004fc6000f8a0cff */
[----:B------:R-:W-:Y:S01]  /*2fd0*/  FFMA.FTZ R167, R14, R20, R167 ;  /* 0x000000140ea77223 */ /* 0x000fe200000100a7 */
[----:B------:R-:W-:Y:S01]  /*2fe0*/  FSEL R20, RZ, 1, P5 ;  /* 0x3f800000ff147808 */ /* 0x000fe20002800000 */
[----:B------:R-:W0:Y:S01]  /*2ff0*/  LDS R14, [R157+0xb000] ;  /* 0x00b000009d0e7984 */ /* 0x000e220000000800 */
[----:B------:R-:W-:-:S03]  /*3000*/  SEL R228, RZ, 0x20000, P5 ;  /* 0x00020000ffe47807 */ /* 0x000fc60002800000 */
[----:B------:R-:W-:Y:S01]  /*3010*/  FFMA.FTZ R18, R18, R20, R167 ;  /* 0x0000001412127223 */ /* 0x000fe200000100a7 */
[----:B------:R-:W-:Y:S02]  /*3020*/  SEL R20, RZ, 0x800, P3 ;  /* 0x00000800ff147807 */ /* 0x000fe40001800000 */
[----:B------:R-:W-:-:S04]  /*3030*/  LOP3.LUT P3, RZ, R165, UR7, RZ, 0xc, !PT ;  /* 0x00000007a5ff7c12 */ /* 0x000fc8000f860cff */
[----:B------:R-:W-:-:S05]  /*3040*/  FSEL R167, RZ, 1, P3 ;  /* 0x3f800000ffa77808 */ /* 0x000fca0001800000 */
[----:B------:R-:W-:Y:S01]  /*3050*/  FFMA.FTZ R18, R165, R167, R18 ;  /* 0x000000a7a5127223 */ /* 0x000fe20000010012 */
[----:B------:R-:W-:Y:S02]  /*3060*/  SEL R167, RZ, 0x1000, P2 ;  /* 0x00001000ffa77807 */ /* 0x000fe40001000000 */
[----:B------:R-:W-:-:S04]  /*3070*/  LOP3.LUT P2, RZ, R229, UR7, RZ, 0xc, !PT ;  /* 0x00000007e5ff7c12 */ /* 0x000fc8000f840cff */
[----:B------:R-:W-:Y:S02]  /*3080*/  FSEL R165, RZ, 1, P2 ;  /* 0x3f800000ffa57808 */ /* 0x000fe40001000000 */
[----:B------:R-:W-:-:S03]  /*3090*/  SEL R231, RZ, 0x80000, P2 ;  /* 0x00080000ffe77807 */ /* 0x000fc60001000000 */
[----:B------:R-:W-:Y:S01]  /*30a0*/  FFMA.FTZ R165, R229, R165, R18 ;  /* 0x000000a5e5a57223 */ /* 0x000fe20000010012 */
[----:B------:R-:W-:Y:S02]  /*30b0*/  SEL R18, RZ, 0x2000, P1 ;  /* 0x00002000ff127807 */ /* 0x000fe40000800000 */
[----:B0-----:R-:W-:-:S04]  /*30c0*/  LOP3.LUT P1, RZ, R14, UR7, RZ, 0xc, !PT ;  /* 0x000000070eff7c12 */ /* 0x001fc8000f820cff */
        /* <DEDUP_REMOVED lines=8> */
[----:B------:R-:W-:-:S04]  /*3150*/  LOP3.LUT P6, RZ, R246, UR7, RZ, 0xc, !PT ;  /* 0x00000007f6ff7c12 */ /* 0x000fc8000f8c0cff */
[----:B------:R-:W-:-:S05]  /*3160*/  FSEL R236, RZ, 1, P6 ;  /* 0x3f800000ffec7808 */ /* 0x000fca0003000000 */
[----:B------:R-:W-:Y:S01]  /*3170*/  FFMA.FTZ R251, R246, R236, R229 ;  /* 0x000000ecf6fb7223 */ /* 0x000fe200000100e5 */
[----:B------:R-:W-:Y:S01]  /*3180*/  SEL R229, RZ, 0x10000, P4 ;  /* 0x00010000ffe57807 */ /* 0x000fe20002000000 */
[----:B------:R-:W0:Y:S01]  /*3190*/  LDS R246, [R157+0xc000] ;  /* 0x00c000009df67984 */ /* 0x000e220000000800 */
[----:B------:R-:W-:-:S04]  /*31a0*/  LOP3.LUT P4, RZ, R248, UR7, RZ, 0xc, !PT ;  /* 0x00000007f8ff7c12 */ /* 0x000fc8000f880cff */
[----:B------:R-:W-:-:S05]  /*31b0*/  FSEL R236, RZ, 1, P4 ;  /* 0x3f800000ffec7808 */ /* 0x000fca0002000000 */
[----:B------:R-:W-:Y:S02]  /*31c0*/  FFMA.FTZ R251, R248, R236, R251 ;  /* 0x000000ecf8fb7223 */ /* 0x000fe400000100fb */
[----:B------:R-:W1:Y:S04]  /*31d0*/  LDS R236, [R157+0xc400] ;  /* 0x00c400009dec7984 */ /* 0x000e680000000800 */
[----:B------:R-:W-:Y:S01]  /*31e0*/  LDS R248, [R157+0xdc00] ;  /* 0x00dc00009df87984 */ /* 0x000fe20000000800 */
[----:B0-----:R-:W-:-:S04]  /*31f0*/  LOP3.LUT P5, RZ, R246, UR7, RZ, 0xc, !PT ;  /* 0x00000007f6ff7c12 */ /* 0x001fc8000f8a0cff */
[----:B------:R-:W-:-:S05]  /*3200*/  FSEL R230, RZ, 1, P5 ;  /* 0x3f800000ffe67808 */ /* 0x000fca0002800000 */
[----:B------:R-:W-:Y:S01]  /*3210*/  FFMA.FTZ R251, R246, R230, R251 ;  /* 0x000000e6f6fb7223 */ /* 0x000fe200000100fb */
[----:B------:R-:W-:Y:S02]  /*3220*/  SEL R230, RZ, 0x40000, P3 ;  /* 0x00040000ffe67807 */ /* 0x000fe40001800000 */
[----:B-1----:R-:W-:-:S04]  /*3230*/  LOP3.LUT P3, RZ, R236, UR7, RZ, 0xc, !PT ;  /* 0x00000007ecff7c12 */ /* 0x002fc8000f860cff */
[----:B------:R-:W-:Y:S02]  /*3240*/  FSEL R246, RZ, 1, P3 ;  /* 0x3f800000fff67808 */ /* 0x000fe40001800000 */
[----:B------:R-:W-:-:S03]  /*3250*/  SEL R237, RZ, 0x2000000, P3 ;  /* 0x02000000ffed7807 */ /* 0x000fc60001800000 */
[----:B------:R-:W-:Y:S02]  /*3260*/  FFMA.FTZ R246, R236, R246, R251 ;  /* 0x000000f6ecf67223 */ /* 0x000fe400000100fb */
[----:B------:R-:W0:Y:S04]  /*3270*/  LDS R251, [R157+0xc800] ;  /* 0x00c800009dfb7984 */ /* 0x000e280000000800 */
[----:B------:R-:W1:Y:S01]  /*3280*/  LDS R236, [R157+0xcc00] ;  /* 0x00cc00009dec7984 */ /* 0x000e620000000800 */
[----:B0-----:R-:W-:-:S04]  /*3290*/  LOP3.LUT P2, RZ, R251, UR7, RZ, 0xc, !PT ;  /* 0x00000007fbff7c12 */ /* 0x001fc8000f840cff */
[----:B------:R-:W-:-:S05]  /*32a0*/  FSEL R232, RZ, 1, P2 ;  /* 0x3f800000ffe87808 */ /* 0x000fca0001000000 */
[----:B------:R-:W-:Y:S01]  /*32b0*/  FFMA.FTZ R251, R251, R232, R246 ;  /* 0x000000e8fbfb7223 */ /* 0x000fe200000100f6 */
[----:B------:R-:W-:Y:S02]  /*32c0*/  SEL R232, RZ, 0x100000, P1 ;  /* 0x00100000ffe87807 */ /* 0x000fe40000800000 */
[----:B-1----:R-:W-:-:S04]  /*32d0*/  LOP3.LUT P1, RZ, R236, UR7, RZ, 0xc, !PT ;  /* 0x00000007ecff7c12 */ /* 0x002fc8000f820cff */
[----:B------:R-:W-:-:S05]  /*32e0*/  FSEL R246, RZ, 1, P1 ;  /* 0x3f800000fff67808 */ /* 0x000fca0000800000 */
        /* <DEDUP_REMOVED lines=9> */
[----:B------:R-:W-:Y:S01]  /*3380*/  FFMA.FTZ R251, R236, R246, R251 ;  /* 0x000000f6ecfb7223 */ /* 0x000fe200000100fb */
[----:B------:R-:W-:Y:S01]  /*3390*/  IADD3 R246, PT, PT, R196, R235, R207 ;  /* 0x000000ebc4f67210 */ /* 0x000fe20007ffe0cf */
[----:B------:R-:W0:Y:S01]  /*33a0*/  LDS R236, [R157+0xd800] ;  /* 0x00d800009dec7984 */ /* 0x000e220000000800 */
[----:B------:R-:W-:-:S03]  /*33b0*/  SEL R235, RZ, 0x800000, P4 ;  /* 0x00800000ffeb7807 */ /* 0x000fc60002000000 */
[----:B------:R-:W-:Y:S01]  /*33c0*/  LDS R207, [R157+0xe400] ;  /* 0x00e400009dcf7984 */ /* 0x000fe20000000800 */
[----:B------:R-:W-:-:S05]  /*33d0*/  IMAD.IADD R197, R197, 0x1, R246 ;  /* 0x00000001c5c57824 */ /* 0x000fca00078e02f6 */
[----:B------:R-:W-:Y:S02]  /*33e0*/  IADD3 R197, PT, PT, R197, R199, R198 ;  /* 0x000000c7c5c57210 */ /* 0x000fe40007ffe0c6 */
[----:B------:R-:W-:Y:S02]  /*33f0*/  SEL R198, RZ, 0x8000000, P1 ;  /* 0x08000000ffc67807 */ /* 0x000fe40000800000 */
[----:B------:R-:W-:-:S04]  /*3400*/  IADD3 R208, PT, PT, R197, R240, R208 ;  /* 0x000000f0c5d07210 */ /* 0x000fc80007ffe0d0 */
[----:B------:R-:W-:-:S04]  /*3410*/  IADD3 R210, PT, PT, R208, R210, R239 ;  /* 0x000000d2d0d27210 */ /* 0x000fc80007ffe0ef */
[----:B------:R-:W-:-:S04]  /*3420*/  IADD3 R212, PT, PT, R210, R241, R212 ;  /* 0x000000f1d2d47210 */ /* 0x000fc80007ffe0d4 */
[----:B------:R-:W-:-:S04]  /*3430*/  IADD3 R214, PT, PT, R212, R243, R214 ;  /* 0x000000f3d4d67210 */ /* 0x000fc80007ffe0d6 */
[----:B------:R-:W-:-:S04]  /*3440*/  IADD3 R216, PT, PT, R214, R245, R216 ;  /* 0x000000f5d6d87210 */ /* 0x000fc80007ffe0d8 */
[----:B------:R-:W-:-:S04]  /*3450*/  IADD3 R218, PT, PT, R216, R247, R218 ;  /* 0x000000f7d8da7210 */ /* 0x000fc80007ffe0da */
[----:B------:R-:W-:Y:S02]  /*3460*/  IADD3 R26, PT, PT, R218, R171, R26 ;  /* 0x000000abda1a7210 */ /* 0x000fe40007ffe01a */
[----:B0-----:R-:W-:-:S04]  /*3470*/  LOP3.LUT P4, RZ, R236, UR7, RZ, 0xc, !PT ;  /* 0x00000007ecff7c12 */ /* 0x001fc8000f880cff */
[----:B------:R-:W-:-:S05]  /*3480*/  FSEL R196, RZ, 1, P4 ;  /* 0x3f800000ffc47808 */ /* 0x000fca0002000000 */
[----:B------:R-:W-:Y:S01]  /*3490*/  FFMA.FTZ R251, R236, R196, R251 ;  /* 0x000000c4ecfb7223 */ /* 0x000fe200000100fb */
[----:B------:R-:W-:Y:S02]  /*34a0*/  SEL R236, RZ, 0x1000000, P5 ;  /* 0x01000000ffec7807 */ /* 0x000fe40002800000 */
[----:B------:R-:W-:-:S04]  /*34b0*/  LOP3.LUT P5, RZ, R248, UR7, RZ, 0xc, !PT ;  /* 0x00000007f8ff7c12 */ /* 0x000fc8000f8a0cff */
[----:B------:R-:W-:-:S05]  /*34c0*/  FSEL R196, RZ, 1, P5 ;  /* 0x3f800000ffc47808 */ /* 0x000fca0002800000 */
[----:B------:R-:W-:Y:S02]  /*34d0*/  FFMA.FTZ R196, R248, R196, R251 ;  /* 0x000000c4f8c47223 */ /* 0x000fe400000100fb */
[----:B------:R-:W0:Y:S02]  /*34e0*/  LDS R251, [R157+0xe000] ;  /* 0x00e000009dfb7984 */ /* 0x000e240000000800 */
[----:B0-----:R-:W-:-:S04]  /*34f0*/  LOP3.LUT R194, RZ, R251, RZ, 0x33, !PT ;  /* 0x000000fbffc27212 */ /* 0x001fc800078e33ff */
[----:B------:R-:W-:-:S04]  /*3500*/  LOP3.LUT P3, R194, RZ, UR7, R194, 0x88, !PT ;  /* 0x00000007ffc27c12 */ /* 0x000fc8000f8688c2 */
[----:B------:R-:W-:-:S05]  /*3510*/  FSEL R195, RZ, 1, P3 ;  /* 0x3f800000ffc37808 */ /* 0x000fca0001800000 */
[----:B------:R-:W-:Y:S01]  /*3520*/  FFMA.FTZ R248, R251, R195, R196 ;  /* 0x000000c3fbf87223 */ /* 0x000fe200000100c4 */
[----:B------:R-:W-:Y:S02]  /*3530*/  LOP3.LUT R196, RZ, R207, RZ, 0x33, !PT ;  /* 0x000000cfffc47212 */ /* 0x000fe400078e33ff */
[----:B------:R-:W-:Y:S02]  /*3540*/  SEL R195, RZ, 0x4000000, P2 ;  /* 0x04000000ffc37807 */ /* 0x000fe40001000000 */
[----:B------:R-:W-:Y:S02]  /*3550*/  LOP3.LUT P2, R196, RZ, UR7, R196, 0x88, !PT ;  /* 0x00000007ffc47c12 */ /* 0x000fe4000f8488c4 */
[----:B------:R-:W-:Y:S02]  /*3560*/  IADD3 R251, PT, PT, R204, R201, R200 ;  /* 0x000000c9ccfb7210 */ /* 0x000fe40007ffe0c8 */
[----:B------:R-:W-:Y:S02]  /*3570*/  FSEL R246, RZ, 1, P2 ;  /* 0x3f800000fff67808 */ /* 0x000fe40001000000 */
[----:B------:R-:W-:-:S02]  /*3580*/  SEL R200, RZ, 0x10000000, P0 ;  /* 0x10000000ffc87807 */ /* 0x000fc40000000000 */
[----:B------:R-:W-:Y:S01]  /*3590*/  IADD3 R251, PT, PT, R205, R251, R202 ;  /* 0x000000fbcdfb7210 */ /* 0x000fe20007ffe0ca */
[----:B------:R-:W-:Y:S01]  /*35a0*/  FFMA.FTZ R207, R207, R246, R248 ;  /* 0x000000f6cfcf7223 */ /* 0x000fe200000100f8 */
[----:B------:R-:W-:Y:S01]  /*35b0*/  SEL R205, RZ, 0x1, P3 ;  /* 0x00000001ffcd7807 */ /* 0x000fe20001800000 */
[----:B------:R-:W0:Y:S02]  /*35c0*/  LDS R246, [R157+0xe800] ;  /* 0x00e800009df67984 */ /* 0x000e240000000800 */
        /* <DEDUP_REMOVED lines=9> */
[----:B------:R-:W-:-:S04]  /*3660*/  IADD3 R232, PT, PT, R230, R232, R233 ;  /* 0x000000e8e6e87210 */ /* 0x000fc80007ffe0e9 */
[----:B------:R-:W-:Y:S02]  /*3670*/  IADD3 R234, PT, PT, R232, R234, R235 ;  /* 0x000000eae8ea7210 */ /* 0x000fe40007ffe0eb */
[----:B0-----:R-:W-:Y:S02]  /*3680*/  LOP3.LUT R199, RZ, R246, RZ, 0x33, !PT ;  /* 0x000000f6ffc77212 */ /* 0x001fe400078e33ff */
[----:B------:R-:W-:Y:S02]  /*3690*/  IADD3 R236, PT, PT, R234, R236, R237 ;  /* 0x000000eceaec7210 */ /* 0x000fe40007ffe0ed */
[----:B------:R-:W-:-:S04]  /*36a0*/  LOP3.LUT P1, R199, RZ, UR7, R199, 0x88, !PT ;  /* 0x00000007ffc77c12 */ /* 0x000fc8000f8288c7 */
[----:B------:R-:W-:-:S05]  /*36b0*/  FSEL R248, RZ, 1, P1 ;  /* 0x3f800000fff87808 */ /* 0x000fca0000800000 */
[----:B------:R-:W-:Y:S02]  /*36c0*/  FFMA.FTZ R207, R246, R248, R207 ;  /* 0x000000f8f6cf7223 */ /* 0x000fe400000100cf */
[----:B------:R-:W0:Y:S04]  /*36d0*/  LDS R246, [R157+0xec00] ;  /* 0x00ec00009df67984 */ /* 0x000e280000000800 */
[----:B------:R-:W-:Y:S01]  /*36e0*/  LDS R248, [R157+0xf400] ;  /* 0x00f400009df87984 */ /* 0x000fe20000000800 */
[----:B0-----:R-:W-:-:S04]  /*36f0*/  LOP3.LUT R201, RZ, R246, RZ, 0x33, !PT ;  /* 0x000000f6ffc97212 */ /* 0x001fc800078e33ff */
[----:B------:R-:W-:-:S04]  /*3700*/  LOP3.LUT P0, R201, RZ, UR7, R201, 0x88, !PT ;  /* 0x00000007ffc97c12 */ /* 0x000fc8000f8088c9 */
[----:B------:R-:W-:-:S05]  /*3710*/  FSEL R204, RZ, 1, P0 ;  /* 0x3f800000ffcc7808 */ /* 0x000fca0000000000 */
[----:B------:R-:W-:Y:S02]  /*3720*/  FFMA.FTZ R207, R246, R204, R207 ;  /* 0x000000ccf6cf7223 */ /* 0x000fe400000100cf */
[----:B------:R-:W0:Y:S02]  /*3730*/  LDS R204, [R157+0xf000] ;  /* 0x00f000009dcc7984 */ /* 0x000e240000000800 */
[----:B0-----:R-:W-:-:S04]  /*3740*/  LOP3.LUT R202, RZ, R204, RZ, 0x33, !PT ;  /* 0x000000ccffca7212 */ /* 0x001fc800078e33ff */
[----:B------:R-:W-:-:S04]  /*3750*/  LOP3.LUT P3, R202, RZ, UR7, R202, 0x88, !PT ;  /* 0x00000007ffca7c12 */ /* 0x000fc8000f8688ca */
[----:B------:R-:W-:-:S05]  /*3760*/  FSEL R246, RZ, 1, P3 ;  /* 0x3f800000fff67808 */ /* 0x000fca0001800000 */
[----:B------:R-:W-:Y:S01]  /*3770*/  FFMA.FTZ R207, R204, R246, R207 ;  /* 0x000000f6cccf7223 */ /* 0x000fe200000100cf */
[----:B------:R-:W-:Y:S01]  /*3780*/  LOP3.LUT R204, RZ, R248, RZ, 0x33, !PT ;  /* 0x000000f8ffcc7212 */ /* 0x000fe200078e33ff */
[----:B------:R-:W0:Y:S03]  /*3790*/  LDS R246, [R157+0xf800] ;  /* 0x00f800009df67984 */ /* 0x000e260000000800 */
[----:B------:R-:W-:-:S04]  /*37a0*/  LOP3.LUT P2, R204, RZ, UR7, R204, 0x88, !PT ;  /* 0x00000007ffcc7c12 */ /* 0x000fc8000f8488cc */
[----:B------:R-:W-:-:S05]  /*37b0*/  FSEL R12, RZ, 1, P2 ;  /* 0x3f800000ff0c7808 */ /* 0x000fca0001000000 */
[----:B------:R-:W-:Y:S01]  /*37c0*/  FFMA.FTZ R251, R248, R12, R207 ;  /* 0x0000000cf8fb7223 */ /* 0x000fe200000100cf */
[----:B------:R-:W-:-:S04]  /*37d0*/  SEL R207, RZ, 0x4, P1 ;  /* 0x00000004ffcf7807 */ /* 0x000fc80000800000 */
[----:B------:R-:W-:Y:S02]  /*37e0*/  IADD3 R205, PT, PT, R207, R0, R205 ;  /* 0x00000000cfcd7210 */ /* 0x000fe40007ffe0cd */
[----:B------:R-:W-:Y:S02]  /*37f0*/  SEL R0, RZ, 0x8, P0 ;  /* 0x00000008ff007807 */ /* 0x000fe40000000000 */
[----:B0-----:R-:W-:-:S04]  /*3800*/  LOP3.LUT P1, RZ, R246, UR7, RZ, 0xc, !PT ;  /* 0x00000007f6ff7c12 */ /* 0x001fc8000f820cff */
        /* <DEDUP_REMOVED lines=8> */
[----:B-1----:R-:W-:Y:S02]  /*3890*/  LOP3.LUT P3, RZ, R12, UR7, RZ, 0xc, !PT ;  /* 0x000000070cff7c12 */ /* 0x002fe4000f860cff */
[----:B------:R-:W-:Y:S02]  /*38a0*/  IADD3 R0, PT, PT, R207, R205, R0 ;  /* 0x000000cdcf007210 */ /* 0x000fe40007ffe000 */
        /* <DEDUP_REMOVED lines=10> */
[----:B------:R-:W-:Y:S02]  /*3950*/  FSEL R246, RZ, 1, P1 ;  /* 0x3f800000fff67808 */ /* 0x000fe40000800000 */
[----:B------:R-:W-:-:S03]  /*3960*/  SEL R249, RZ, 0x400, P1 ;  /* 0x00000400fff97807 */ /* 0x000fc60000800000 */
[----:B------:R-:W-:Y:S01]  /*3970*/  FFMA.FTZ R246, R12, R246, R251 ;  /* 0x000000f60cf67223 */ /* 0x000fe200000100fb */
[----:B------:R-:W-:Y:S01]  /*3980*/  IMAD.IADD R12, R207, 0x1, R0 ;  /* 0x00000001cf0c7824 */ /* 0x000fe200078e0200 */
[----:B------:R-:W0:Y:S01]  /*3990*/  LDS R251, [R157+0x10c00] ;  /* 0x010c00009dfb7984 */ /* 0x000e220000000800 */
[----:B------:R-:W-:-:S04]  /*39a0*/  SEL R207, RZ, 0x80, P0 ;  /* 0x00000080ffcf7807 */ /* 0x000fc80000000000 */
[----:B------:R-:W-:Y:S02]  /*39b0*/  IADD3 R205, PT, PT, R12, R205, R207 ;  /* 0x000000cd0ccd7210 */ /* 0x000fe40007ffe0cf */
[----:B------:R-:W-:Y:S02]  /*39c0*/  SEL R207, RZ, 0x20000000, P6 ;  /* 0x20000000ffcf7807 */ /* 0x000fe40003000000 */
[----:B0-----:R-:W-:-:S04]  /*39d0*/  LOP3.LUT P0, RZ, R251, UR7, RZ, 0xc, !PT ;  /* 0x00000007fbff7c12 */ /* 0x001fc8000f800cff */
[----:B------:R-:W-:Y:S02]  /*39e0*/  FSEL R0, RZ, 1, P0 ;  /* 0x3f800000ff007808 */ /* 0x000fe40000000000 */
[----:B------:R-:W-:-:S03]  /*39f0*/  SEL R8, RZ, 0x800, P0 ;  /* 0x00000800ff087807 */ /* 0x000fc60000000000 */
[----:B------:R-:W-:Y:S02]  /*3a00*/  FFMA.FTZ R246, R251, R0, R246 ;  /* 0x00000000fbf67223 */ /* 0x000fe400000100f6 */
[----:B------:R-:W0:Y:S04]  /*3a10*/  LDS R251, [R157+0x11000] ;  /* 0x011000009dfb7984 */ /* 0x000e280000000800 */
[----:B------:R-:W1:Y:S01]  /*3a20*/  LDS R0, [R157+0x11400] ;  /* 0x011400009d007984 */ /* 0x000e620000000800 */
[----:B0-----:R-:W-:-:S04]  /*3a30*/  LOP3.LUT P6, RZ, R251, UR7, RZ, 0xc, !PT ;  /* 0x00000007fbff7c12 */ /* 0x001fc8000f8c0cff */
[----:B------:R-:W-:Y:S02]  /*3a40*/  FSEL R12, RZ, 1, P6 ;  /* 0x3f800000ff0c7808 */ /* 0x000fe40003000000 */
[----:B------:R-:W-:-:S03]  /*3a50*/  SEL R239, RZ, 0x1000, P6 ;  /* 0x00001000ffef7807 */ /* 0x000fc60003000000 */
[----:B------:R-:W-:Y:S01]  /*3a60*/  FFMA.FTZ R251, R251, R12, R246 ;  /* 0x0000000cfbfb7223 */ /* 0x000fe200000100f6 */
[----:B------:R-:W-:Y:S02]  /*3a70*/  SEL R12, RZ, 0x100, P3 ;  /* 0x00000100ff0c7807 */ /* 0x000fe40001800000 */
[----:B-1----:R-:W-:-:S04]  /*3a80*/  LOP3.LUT P3, RZ, R0, UR7, RZ, 0xc, !PT ;  /* 0x0000000700ff7c12 */ /* 0x002fc8000f860cff */
[----:B------:R-:W-:Y:S02]  /*3a90*/  FSEL R246, RZ, 1, P3 ;  /* 0x3f800000fff67808 */ /* 0x000fe40001800000 */
[----:B------:R-:W-:-:S03]  /*3aa0*/  SEL R238, RZ, 0x2000, P3 ;  /* 0x00002000ffee7807 */ /* 0x000fc60001800000 */
[----:B------:R-:W-:Y:S01]  /*3ab0*/  FFMA.FTZ R246, R0, R246, R251 ;  /* 0x000000f600f67223 */ /* 0x000fe200000100fb */
[----:B------:R-:W-:Y:S01]  /*3ac0*/  SEL R0, RZ, 0x200, P2 ;  /* 0x00000200ff007807 */ /* 0x000fe20001000000 */
[----:B------:R-:W0:Y:S03]  /*3ad0*/  LDS R251, [R157+0x11800] ;  /* 0x011800009dfb7984 */ /* 0x000e260000000800 */
[----:B------:R-:W-:Y:S02]  /*3ae0*/  IADD3 R12, PT, PT, R205, R12, R0 ;  /* 0x0000000ccd0c7210 */ /* 0x000fe40007ffe000 */
[----:B------:R-:W1:Y:S02]  /*3af0*/  S2R R0, SR_LANEID ;  /* 0x0000000000007919 */ /* 0x000e640000000000 */
[----:B------:R-:W-:-:S04]  /*3b00*/  IADD3 R8, PT, PT, R12, R249, R8 ;  /* 0x000000f90c087210 */ /* 0x000fc80007ffe008 */
[----:B------:R-:W-:Y:S02]  /*3b10*/  IADD3 R238, PT, PT, R8, R239, R238 ;  /* 0x000000ef08ee7210 */ /* 0x000fe40007ffe0ee */
[----:B0-----:R-:W-:-:S04]  /*3b20*/  LOP3.LUT P2, RZ, R251, UR7, RZ, 0xc, !PT ;  /* 0x00000007fbff7c12 */ /* 0x001fc8000f840cff */
[----:B------:R-:W-:-:S05]  /*3b30*/  FSEL R248, RZ, 1, P2 ;  /* 0x3f800000fff87808 */ /* 0x000fca0001000000 */
[----:B------:R-:W-:Y:S02]  /*3b40*/  FFMA.FTZ R246, R251, R248, R246 ;  /* 0x000000f8fbf67223 */ /* 0x000fe400000100f6 */
[----:B------:R-:W0:Y:S02]  /*3b50*/  LDS R251, [R157+0x11c00] ;  /* 0x011c00009dfb7984 */ /* 0x000e240000000800 */
        /* <DEDUP_REMOVED lines=14> */
[----:B------:R-:W-:Y:S01]  /*3c40*/  FFMA.FTZ R246, R251, R246, R240 ;  /* 0x000000f6fbf67223 */ /* 0x000fe200000100f0 */
[----:B------:R-:W-:Y:S01]  /*3c50*/  SEL R240, RZ, 0x4000, P2 ;  /* 0x00004000fff07807 */ /* 0x000fe20001000000 */
[----:B------:R-:W0:Y:S02]  /*3c60*/  LDS R251, [R157+0x12c00] ;  /* 0x012c00009dfb7984 */ /* 0x000e240000000800 */
[----:B0-----:R-:W-:-:S04]  /*3c70*/  LOP3.LUT P2, RZ, R251, UR7, RZ, 0xc, !PT ;  /* 0x00000007fbff7c12 */ /* 0x001fc8000f840cff */
[----:B------:R-:W-:-:S05]  /*3c80*/  FSEL R241, RZ, 1, P2 ;  /* 0x3f800000fff17808 */ /* 0x000fca0001000000 */
[----:B------:R-:W-:Y:S01]  /*3c90*/  FFMA.FTZ R246, R251, R241, R246 ;  /* 0x000000f1fbf67223 */ /* 0x000fe200000100f6 */
[----:B------:R-:W-:Y:S01]  /*3ca0*/  SEL R241, RZ, 0x8000, P1 ;  /* 0x00008000fff17807 */ /* 0x000fe20000800000 */
[----:B------:R-:W0:Y:S03]  /*3cb0*/  LDS R251, [R157+0x13000] ;  /* 0x013000009dfb7984 */ /* 0x000e260000000800 */
[----:B------:R-:W-:Y:S02]  /*3cc0*/  IADD3 R240, PT, PT, R238, R240, R241 ;  /* 0x000000f0eef07210 */ /* 0x000fe40007ffe0f1 */
        /* <DEDUP_REMOVED lines=12> */
[----:B------:R-:W-:Y:S02]  /*3d90*/  FSEL R244, RZ, 1, P6 ;  /* 0x3f800000fff47808 */ /* 0x000fe40003000000 */
[----:B------:R-:W-:-:S03]  /*3da0*/  SEL R171, RZ, 0x400000, P6 ;  /* 0x00400000ffab7807 */ /* 0x000fc60003000000 */
        /* <DEDUP_REMOVED lines=47> */
[----:B------:R-:W-:-:S04]  /*40a0*/  SEL R10, RZ, 0x8000000, P6 ;  /* 0x08000000ff0a7807 */ /* 0x000fc80003000000 */
[----:B------:R-:W0:Y:S02]  /*40b0*/  SHFL.DOWN P6, R248, R251, 0x1, 0x1f ;  /* 0x08201f00fbf87f89 */ /* 0x000e2400000c0000 */
[----:B0-----:R-:W-:-:S05]  /*40c0*/  @P6 FADD R248, R251, R248 ;  /* 0x000000f8fbf86221 */ /* 0x001fca0000000000 */
[----:B------:R-:W0:Y:S02]  /*40d0*/  SHFL.DOWN P6, R250, R248, 0x2, 0x1f ;  /* 0x08401f00f8fa7f89 */ /* 0x000e2400000c0000 */
[----:B0-----:R-:W-:Y:S01]  /*40e0*/  @P6 FADD R250, R248, R250 ;  /* 0x000000faf8fa6221 */ /* 0x001fe20000000000 */
[----:B------:R-:W-:-:S04]  /*40f0*/  IADD3 R248, PT, PT, R26, R5, R4 ;  /* 0x000000051af87210 */ /* 0x000fc80007ffe004 */
[----:B------:R-:W0:Y:S01]  /*4100*/  SHFL.DOWN P6, R252, R250, 0x4, 0x1f ;  /* 0x08801f00fafc7f89 */ /* 0x000e2200000c0000 */
[----:B------:R-:W-:-:S04]  /*4110*/  IADD3 R226, PT, PT, R248, R226, R7 ;  /* 0x000000e2f8e27210 */ /* 0x000fc80007ffe007 */
[----:B------:R-:W-:-:S04]  /*4120*/  IADD3 R224, PT, PT, R226, R224, R155 ;  /* 0x000000e0e2e07210 */ /* 0x000fc80007ffe09b */
[----:B------:R-:W-:Y:S01]  /*4130*/  IADD3 R221, PT, PT, R224, R222, R221 ;  /* 0x000000dee0dd7210 */ /* 0x000fe20007ffe0dd */
[----:B0-----:R-:W-:-:S05]  /*4140*/  @P6 FADD R252, R250, R252 ;  /* 0x000000fcfafc6221 */ /* 0x001fca0000000000 */
[----:B------:R-:W0:Y:S02]  /*4150*/  SHFL.DOWN P6, R250, R252, 0x8, 0x1f ;  /* 0x09001f00fcfa7f89 */ /* 0x000e2400000c0000 */
[----:B0-----:R-:W-:-:S05]  /*4160*/  @P6 FADD R250, R252, R250 ;  /* 0x000000fafcfa6221 */ /* 0x001fca0000000000 */
[----:B------:R-:W0:Y:S02]  /*4170*/  SHFL.DOWN P6, R165, R250, 0x10, 0x1f ;  /* 0x0a001f00faa57f89 */ /* 0x000e2400000c0000 */
[----:B0-----:R-:W-:Y:S01]  /*4180*/  @P6 FADD R165, R250, R165 ;  /* 0x000000a5faa56221 */ /* 0x001fe20000000000 */
[----:B-1----:R-:W-:-:S13]  /*4190*/  ISETP.NE.AND P6, PT, R0, RZ, PT ;  /* 0x000000ff0000720c */ /* 0x002fda0003fc5270 */
        /* <DEDUP_REMOVED lines=19> */
.L_x_818:
[----:B------:R-:W-:Y:S05]  /*42d0*/  BSYNC.RECONVERGENT B0 ;  /* 0x0000000000007941 */ /* 0x000fea0003800200 */
.L_x_817:
[----:B------:R-:W1:Y:S08]  /*42e0*/  S2UR UR9, SR_CgaCtaId ;  /* 0x00000000000979c3 */ /* 0x000e700000008800 */
[----:B------:R-:W-:Y:S01]  /*42f0*/  BAR.SYNC.DEFER_BLOCKING 0x0 ;  /* 0x0000000000007b1d */ /* 0x000fe20000010000 */
[----:B------:R-:W-:Y:S02]  /*4300*/  IADD3 R22, PT, PT, R246, R171, R22 ;  /* 0x000000abf6167210 */ /* 0x000fe40007ffe016 */
[----:B------:R-:W-:-:S02]  /*4310*/  IADD3 R195, PT, PT, R236, R195, R198 ;  /* 0x000000c3ecc37210 */ /* 0x000fc40007ffe0c6 */
[----:B------:R-:W-:Y:S01]  /*4320*/  IADD3 R16, PT, PT, R22, R169, R16 ;  /* 0x000000a916107210 */ /* 0x000fe20007ffe010 */
[----:B------:R-:W-:Y:S01]  /*4330*/  UMOV UR8, 0x400 ;  /* 0x0000040000087882 */ /* 0x000fe20000000000 */
[----:B------:R-:W-:Y:S02]  /*4340*/  IADD3 R200, PT, PT, R195, R200, R207 ;  /* 0x000000c8c3c87210 */ /* 0x000fe40007ffe0cf */
[----:B------:R-:W-:Y:S02]  /*4350*/  SEL R5, RZ, 0x40000000, P4 ;  /* 0x40000000ff057807 */ /* 0x000fe40002000000 */
[----:B------:R-:W-:Y:S02]  /*4360*/  SEL R6, RZ, 0x80000000, P5 ;  /* 0x80000000ff067807 */ /* 0x000fe40002800000 */
[----:B------:R-:W-:Y:S02]  /*4370*/  IADD3 R178, PT, PT, R220, R178, R181 ;  /* 0x000000b2dcb27210 */ /* 0x000fe40007ffe0b5 */
[----:B------:R-:W-:-:S02]  /*4380*/  IADD3 R10, PT, PT, R16, R167, R10 ;  /* 0x000000a7100a7210 */ /* 0x000fc40007ffe00a */
[----:B------:R-:W-:Y:S02]  /*4390*/  SEL R7, RZ, 0x10000000, P3 ;  /* 0x10000000ff077807 */ /* 0x000fe40001800000 */
[----:B------:R-:W-:Y:S02]  /*43a0*/  SEL R4, RZ, 0x20000000, P2 ;  /* 0x20000000ff047807 */ /* 0x000fe40001000000 */
[----:B------:R-:W-:Y:S01]  /*43b0*/  IADD3 R6, PT, PT, R200, R5, R6 ;  /* 0x00000005c8067210 */ /* 0x000fe20007ffe006 */
[----:B-1----:R-:W-:Y:S01]  /*43c0*/  ULEA UR8, UR9, UR8, 0x18 ;  /* 0x0000000809087291 */ /* 0x002fe2000f8ec0ff */
[----:B------:R-:W-:Y:S02]  /*43d0*/  IADD3 R190, PT, PT, R221, R190, R193 ;  /* 0x000000beddbe7210 */ /* 0x000fe40007ffe0c1 */
[----:B------:R-:W-:Y:S01]  /*43e0*/  POPC R154, R6 ;  /* 0x00000006009a7309 */ /* 0x000fe20000000000 */
[----:B------:R-:W-:Y:S02]  /*43f0*/  IADD3 R182, PT, PT, R178, R182, R185 ;  /* 0x000000b6b2b67210 */ /* 0x000fe40007ffe0b9 */
[----:B------:R-:W-:-:S02]  /*4400*/  IADD3 R5, PT, PT, R10, R7, R4 ;  /* 0x000000070a057210 */ /* 0x000fc40007ffe004 */
[----:B------:R-:W-:Y:S02]  /*4410*/  SEL R4, RZ, 0x40000000, P1 ;  /* 0x40000000ff047807 */ /* 0x000fe40000800000 */
[----:B------:R-:W-:Y:S01]  /*4420*/  SEL R7, RZ, 0x80000000, P0 ;  /* 0x80000000ff077807 */ /* 0x000fe20000000000 */
[----:B0-----:R-:W-:Y:S01]  /*4430*/  POPC R155, R190 ;  /* 0x000000be009b7309 */ /* 0x001fe20000000000 */
[----:B------:R-:W0:Y:S01]  /*4440*/  LDS R158, [UR8+0x4] ;  /* 0x00000408ff9e7984 */ /* 0x000e220008000800 */
[----:B------:R-:W-:Y:S01]  /*4450*/  BAR.SYNC.DEFER_BLOCKING 0x0 ;  /* 0x0000000000007b1d */ /* 0x000fe20000010000 */
[----:B------:R-:W-:Y:S02]  /*4460*/  IADD3 R4, PT, PT, R5, R4, R7 ;  /* 0x0000000405047210 */ /* 0x000fe40007ffe007 */
[----:B------:R-:W-:-:S03]  /*4470*/  ISETP.GT.U32.AND P0, PT, R156, 0x1f, PT ;  /* 0x0000001f9c00780c */ /* 0x000fc60003f04070 */
[----:B------:R-:W1:Y:S01]  /*4480*/  POPC R165, R182 ;  /* 0x000000b600a57309 */ /* 0x000e620000000000 */
[----:B------:R-:W2:Y:S01]  /*4490*/  POPC R7, R4 ;  /* 0x0000000400077309 */ /* 0x000ea20000000000 */
[----:B-1----:R-:W-:-:S05]  /*44a0*/  IADD3 R154, PT, PT, R154, R155, R165 ;  /* 0x0000009b9a9a7210 */ /* 0x002fca0007ffe0a5 */
[----:B--2---:R-:W-:-:S05]  /*44b0*/  IMAD.IADD R154, R7, 0x1, R154 ;  /* 0x00000001079a7824 */ /* 0x004fca00078e029a */
[----:B------:R1:W-:Y:S01]  /*44c0*/  STS [R163], R154 ;  /* 0x0000009aa3007388 */ /* 0x0003e20000000800 */
[----:B------:R-:W-:Y:S06]  /*44d0*/  BAR.SYNC.DEFER_BLOCKING 0x0 ;  /* 0x0000000000007b1d */ /* 0x000fec0000010000 */
[----:B------:R-:W-:Y:S05]  /*44e0*/  @P0 BRA `(.L_x_819) ;  /* 0x0000000000bc0947 */ /* 0x000fea0003800000 */
[----:B------:R-:W-:Y:S01]  /*44f0*/  LDS R167, [R164] ;  /* 0x00000000a4a77984 */ /* 0x000fe20000000800 */
[----:B------:R-:W-:Y:S01]  /*4500*/  UMOV UR9, 0xffffffff ;  /* 0xffffffff00097882 */ /* 0x000fe20000000000 */
[----:B------:R-:W-:Y:S02]  /*4510*/  ISETP.NE.AND P1, PT, R156, RZ, PT ;  /* 0x000000ff9c00720c */ /* 0x000fe40003f25270 */
[----:B------:R-:W-:Y:S04]  /*4520*/  LDS R222, [R164+0x4] ;  /* 0x00000400a4de7984 */ /* 0x000fe80000000800 */
[----:B------:R-:W2:Y:S04]  /*4530*/  LDS R165, [R164+0x8] ;  /* 0x00000800a4a57984 */ /* 0x000ea80000000800 */
[----:B------:R-:W-:Y:S04]  /*4540*/  LDS R198, [R164+0xc] ;  /* 0x00000c00a4c67984 */ /* 0x000fe80000000800 */
[----:B------:R-:W3:Y:S04]  /*4550*/  LDS R155, [R164+0x10] ;  /* 0x00001000a49b7984 */ /* 0x000ee80000000800 */
[----:B-1----:R-:W-:Y:S04]  /*4560*/  LDS R154, [R164+0x14] ;  /* 0x00001400a49a7984 */ /* 0x002fe80000000800 */
[----:B------:R-:W1:Y:S04]  /*4570*/  LDS R7, [R164+0x18] ;  /* 0x00001800a4077984 */ /* 0x000e680000000800 */
[----:B------:R-:W4:Y:S01]  /*4580*/  LDS R169, [R164+0x1c] ;  /* 0x00001c00a4a97984 */ /* 0x000f220000000800 */
[----:B--2---:R-:W-:-:S04]  /*4590*/  IADD3 R171, PT, PT, R165, R222, R167 ;  /* 0x000000dea5ab7210 */ /* 0x004fc80007ffe0a7 */
[----:B---3--:R-:W-:-:S04]  /*45a0*/  IADD3 R171, PT, PT, R155, R171, R198 ;  /* 0x000000ab9bab7210 */ /* 0x008fc80007ffe0c6 */
[----:B-1----:R-:W-:-:S05]  /*45b0*/  IADD3 R250, PT, PT, R7, R171, R154 ;  /* 0x000000ab07fa7210 */ /* 0x002fca0007ffe09a */
        /* <DEDUP_REMOVED lines=16> */
.L_x_841:
        /* <DEDUP_REMOVED lines=18> */
.L_x_819:
[----:B------:R-:W-:Y:S05]  /*47e0*/  WARPSYNC.ALL ;  /* 0x0000000000007948 */ /* 0x000fea0003800000 */
[----:B------:R-:W-:Y:S01]  /*47f0*/  BAR.SYNC.DEFER_BLOCKING 0x0 ;  /* 0x0000000000007b1d */ /* 0x000fe20000010000 */
[----:B--2---:R-:W-:Y:S01]  /*4800*/  IMAD.U32 R155, RZ, RZ, UR14 ;  /* 0x0000000eff9b7e24 */ /* 0x004fe2000f8e00ff */
[----:B0-----:R-:W-:-:S03]  /*4810*/  FSETP.GT.FTZ.AND P0, PT, R158, RZ, PT ;  /* 0x000000ff9e00720b */ /* 0x001fc60003f14000 */
[----:B------:R-:W-:-:S05]  /*4820*/  FADD.FTZ R155, R155, 0.0099999997764825820923 ;  /* 0x3c23d70a9b9b7421 */ /* 0x000fca0000010000 */
[----:B------:R-:W-:Y:S01]  /*4830*/  FSETP.GTU.FTZ.AND P1, PT, R158, R155, PT ;  /* 0x0000009b9e00720b */ /* 0x000fe20003f3c000 */
[----:B------:R-:W-:Y:S04]  /*4840*/  LDS R7, [R163] ;  /* 0x00000000a3077984 */ /* 0x000fe80000000800 */
[----:B------:R-:W-:Y:S01]  /*4850*/  @!P6 STS [UR8], R159 ;  /* 0x0000009fff00e988 */ /* 0x000fe20008000808 */
[----:B------:R-:W-:Y:S06]  /*4860*/  BAR.SYNC.DEFER_BLOCKING 0x0 ;  /* 0x0000000000007b1d */ /* 0x000fec0000010000 */
[----:B-1----:R-:W0:Y:S02]  /*4870*/  LDS R154, [UR8] ;  /* 0x00000008ff9a7984 */ /* 0x002e240008000800 */
[----:B0-----:R-:W-:Y:S01]  /*4880*/  R2UR UR9, R154 ;  /* 0x000000009a0972ca */ /* 0x001fe200000e0000 */
[----:B------:R-:W-:Y:S01]  /*4890*/  FADD.FTZ R154, R158, -UR14 ;  /* 0x8000000e9e9a7e21 */ /* 0x000fe20008010000 */
[----:B------:R-:W-:Y:S06]  /*48a0*/  BAR.SYNC.DEFER_BLOCKING 0x0 ;  /* 0x0000000000007b1d */ /* 0x000fec0000010000 */
[----:B------:R-:W-:Y:S07]  /*48b0*/  @P0 BRA !P1, `(.L_x_821) ;  /* 0x0000000000180947 */ /* 0x000fee0004800000 */
[----:B------:R-:W-:Y:S02]  /*48c0*/  FSETP.GT.FTZ.AND P1, PT, R158, UR14, PT ;  /* 0x0000000e9e007c0b */ /* 0x000fe4000bf34000 */
[----:B------:R-:W-:-:S11]  /*48d0*/  ISETP.EQ.AND P0, PT, RZ, UR11, P0 ;  /* 0x0000000bff007c0c */ /* 0x000fd60008702270 */
[----:B------:R-:W-:Y:S01]  /*48e0*/  VOTEU.ANY UP0, P1 ;  /* 0x0000000000ff7886 */ /* 0x000fe20000800100 */
[----:B------:R-:W-:-:S06]  /*48f0*/  UISETP.LT.U32.AND UP0, UPT, UR9, 0xc01, UP0 ;  /* 0x00000c010900788c */ /* 0x000fcc0008701070 */
[----:B------:R-:W-:-:S13]  /*4900*/  PLOP3.LUT P0, PT, P0, PT, UP0, 0xea, 0xae ;  /* 0x0000000000ae781c */ /* 0x000fda000070fd0a */
[----:B------:R-:W-:Y:S05]  /*4910*/  @!P0 BRA `(.L_x_822) ;  /* 0x0000003400d48947 */ /* 0x000fea0003800000 */
.L_x_821:
[----:B------:R-:W-:-:S04]  /*4920*/  ISETP.GT.U32.AND P4, PT, R7, 0xbff, PT ;  /* 0x00000bff0700780c */ /* 0x000fc80003f84070 */
[----:B------:R-:W-:-:S13]  /*4930*/  ISETP.NE.OR P4, PT, R166, RZ, P4 ;  /* 0x000000ffa600720c */ /* 0x000fda0002785670 */
[C---:B------:R-:W-:Y:S01]  /*4940*/  @!P4 LEA R155, R7.reuse, UR6, 0x3 ;  /* 0x00000006079bcc11 */ /* 0x040fe2000f8e18ff */
[----:B------:R-:W-:-:S04]  /*4950*/  @!P4 VIADD R7, R7, 0x1 ;  /* 0x000000010707c836 */ /* 0x000fc80000000000 */
[----:B------:R0:W-:Y:S01]  /*4960*/  @!P4 STS.64 [R155], R2 ;  /* 0x000000029b00c388 */ /* 0x0001e20000000a00 */
[----:B------:R-:W-:-:S04]  /*4970*/  ISETP.GT.U32.AND P2, PT, R7, 0xbff, PT ;  /* 0x00000bff0700780c */ /* 0x000fc80003f44070 */
[----:B------:R-:W-:Y:S01]  /*4980*/  ISETP.NE.OR P2, PT, R168, RZ, P2 ;  /* 0x000000ffa800720c */ /* 0x000fe20001745670 */
[----:B0-----:R-:W-:Y:S01]  /*4990*/  @!P4 IMAD.MOV.U32 R2, RZ, RZ, RZ ;  /* 0x000000ffff02c224 */ /* 0x001fe200078e00ff */
[----:B------:R-:W-:-:S11]  /*49a0*/  LOP3.LUT P4, RZ, R192, 0x40, RZ, 0xc0, !PT ;  /* 0x00000040c0ff7812 */ /* 0x000fd6000788c0ff */
        /* <DEDUP_REMOVED lines=31> */
[----:B------:R-:W-:Y:S01]  /*4ba0*/  ISETP.GT.U32.OR P4, PT, R7, 0xbff, !P4 ;  /* 0x00000bff0700780c */ /* 0x000fe20006784470 */
        /* <DEDUP_REMOVED lines=126> */
[----:B0-----:R-:W-:-:S12]  /*5390*/  @!P1 IMAD.MOV.U32 R102, RZ, RZ, RZ ;  /* 0x000000ffff669224 */ /* 0x001fd800078e00ff */
        /* <DEDUP_REMOVED lines=23> */
[----:B------:R-:W-:-:S04]  /*5510*/  ISETP.GT.U32.AND P1, PT, R7, 0xbff, PT ;  /* 0x00000bff0700780c */ /* 0x000fc80003f24070 */
[----:B------:R-:W-:Y:S01]  /*5520*/  ISETP.NE.OR P1, PT, R175, RZ, P1 ;  /* 0x000000ffaf00720c */ /* 0x000fe20000f25670 */
[----:B0-----:R-:W-:-:S12]  /*5530*/  @!P2 IMAD.MOV.U32 R92, RZ, RZ, RZ ;  /* 0x000000ffff5ca224 */ /* 0x001fd800078e00ff */
        /* <DEDUP_REMOVED lines=192> */
[----:B------:R-:W0:Y:S01]  /*6140*/  @!P3 LDS R166, [R157+0x6000] ;  /* 0x006000009da6b984 */ /* 0x000e220000000800 */
[----:B------:R-:W-:Y:S01]  /*6150*/  @!P3 LEA R155, R7, UR6, 0x3 ;  /* 0x00000006079bbc11 */ /* 0x000fe2000f8e18ff */
[----:B------:R-:W-:Y:S02]  /*6160*/  @!P3 VIADD R167, R3, 0x40 ;  /* 0x0000004003a7b836 */ /* 0x000fe40000000000 */
[----:B------:R-:W-:-:S03]  /*6170*/  @!P3 VIADD R7, R7, 0x1 ;  /* 0x000000010707b836 */ /* 0x000fc60000000000 */
[----:B0-----:R-:W-:Y:S04]  /*6180*/  @!P3 STS.64 [R155], R166 ;  /* 0x000000a69b00b388 */ /* 0x001fe80000000a00 */
[----:B------:R-:W-:Y:S01]  /*6190*/  @!P3 STS [R157+0x6000], RZ ;  /* 0x006000ff9d00b388 */ /* 0x000fe20000000800 */
[----:B------:R-:W-:-:S04]  /*61a0*/  ISETP.GT.U32.AND P3, PT, R7, 0xbff, PT ;  /* 0x00000bff0700780c */ /* 0x000fc80003f64070 */
[----:B------:R-:W-:-:S13]  /*61b0*/  ISETP.NE.OR P3, PT, R186, RZ, P3 ;  /* 0x000000ffba00720c */ /* 0x000fda0001f65670 */
        /* <DEDUP_REMOVED lines=38> */
[----:B------:R-:W-:-:S04]  /*6420*/  LOP3.LUT P3, RZ, R203, 0x40, RZ, 0xc0, !PT ;  /* 0x00000040cbff7812 */ /* 0x000fc8000786c0ff */
[----:B------:R-:W-:-:S13]  /*6430*/  ISETP.GT.U32.OR P3, PT, R7, 0xbff, !P3 ;  /* 0x00000bff0700780c */ /* 0x000fda0005f64470 */
        /* <DEDUP_REMOVED lines=377> */
[C---:B------:R-:W-:Y:S01]  /*7bd0*/  @!P3 LEA R6, R7.reuse, UR6, 0x3 ;  /* 0x000000060706bc11 */ /* 0x040fe2000f8e18ff */
[----:B------:R-:W-:-:S04]  /*7be0*/  @!P3 VIADD R7, R7, 0x1 ;  /* 0x000000010707b836 */ /* 0x000fc80000000000 */
        /* <DEDUP_REMOVED lines=69> */
[----:B------:R-:W-:-:S05]  /*8040*/  @!P3 LEA R7, R7, UR6, 0x3 ;  /* 0x000000060707bc11 */ /* 0x000fca000f8e18ff */
[----:B0-----:R0:W-:Y:S04]  /*8050*/  @!P3 STS.64 [R7], R8 ;  /* 0x000000080700b388 */ /* 0x0011e80000000a00 */
[----:B------:R0:W-:Y:S02]  /*8060*/  @!P3 STS [R157+0x15c00], RZ ;  /* 0x015c00ff9d00b388 */ /* 0x0001e40000000800 */
.L_x_822:
[C---:B------:R-:W-:Y:S02]  /*8070*/  FSETP.GTU.FTZ.AND P0, PT, R154.reuse, 0.0099999997764825820923, PT ;  /* 0x3c23d70a9a00780b */ /* 0x040fe40003f1c000 */
[----:B------:R-:W-:-:S11]  /*8080*/  FSETP.GE.FTZ.AND P1, PT, R154, RZ, PT ;  /* 0x000000ff9a00720b */ /* 0x000fd60003f36000 */
[----:B------:R-:W-:Y:S02]  /*8090*/  VOTEU.ANY UP1, P0 ;  /* 0x0000000000ff7886 */ /* 0x000fe40000020100 */
[----:B------:R-:W-:Y:S01]  /*80a0*/  VOTEU.ANY UP0, P1 ;  /* 0x0000000000ff7886 */ /* 0x000fe20000800100 */
[----:B------:R-:W-:Y:S02]  /*80b0*/  UPLOP3.LUT UP1, UPT, UP1, UP0, UPT, 0x8, 0x80 ;  /* 0x000000000080789c */ /* 0x000fe40000f20170 */
[----:B------:R-:W-:-:S04]  /*80c0*/  UPLOP3.LUT UP0, UPT, UPT, UPT, UPT, 0x80, 0x8 ;  /* 0x000000000008789c */ /* 0x000fc80003f0f070 */
[----:B------:R-:W-:-:S13]  /*80d0*/  PLOP3.LUT P0, PT, PT, PT, UP1, 0x80, 0x8 ;  /* 0x000000000008781c */ /* 0x000fda0003f0f018 */
[----:B------:R-:W-:-:S13]  /*80e0*/  @!P0 FSETP.GT.FTZ.AND P1, PT, R158, UR14, PT ;  /* 0x0000000e9e008c0b */ /* 0x000fda000bf34000 */
[----:B------:R-:W-:Y:S01]  /*80f0*/  @!P0 VOTEU.ANY UP2, P1 ;  /* 0x0000000000ff8886 */ /* 0x000fe20000840100 */
[----:B------:R-:W-:-:S04]  /*8100*/  @!UP1 UISETP.LT.U32.AND UP0, UPT, UR9, 0xc01, UP2 ;  /* 0x00000c010900988c */ /* 0x000fc80009701070 */
[----:B------:R-:W-:-:S09]  /*8110*/  UISETP.EQ.OR UP0, UPT, UR11, URZ, UP0 ;  /* 0x000000ff0b00728c */ /* 0x000fd20008702670 */
[----:B------:R-:W-:Y:S05]  /*8120*/  BRA.U UP0, `(.L_x_823) ;  /* 0x00000001004c7547 */ /* 0x000fea000b800000 */
[----:B------:R-:W-:Y:S01]  /*8130*/  FSETP.GT.FTZ.AND P0, PT, R154, 0.0099999997764825820923, PT ;  /* 0x3c23d70a9a00780b */ /* 0x000fe20003f14000 */
[----:B------:R-:W-:-:S12]  /*8140*/  BSSY.RECONVERGENT B0, `(.L_x_824) ;  /* 0x000000f000007945 */ /* 0x000fd80003800200 */
[----:B------:R-:W-:Y:S05]  /*8150*/  @!P0 BRA `(.L_x_825) ;  /* 0x00000000001c8947 */ /* 0x000fea0003800000 */
[----:B------:R-:W-:Y:S01]  /*8160*/  UMOV UR4, UR7 ;  /* 0x0000000700047c82 */ /* 0x000fe20008000000 */
[----:B------:R-:W-:Y:S01]  /*8170*/  UMOV UR5, UR7 ;  /* 0x0000000700057c82 */ /* 0x000fe20008000000 */
[----:B------:R-:W-:Y:S05]  /*8180*/  @P6 BRA `(.L_x_826) ;  /* 0x0000000000286947 */ /* 0x000fea0003800000 */
[----:B------:R2:W-:Y:S01]  /*8190*/  STS [UR8], R160 ;  /* 0x000000a0ff007988 */ /* 0x0005e20008000808 */
[----:B------:R-:W-:Y:S02]  /*81a0*/  IMAD.MOV.U32 R159, RZ, RZ, R160 ;  /* 0x000000ffff9f7224 */ /* 0x000fe400078e00a0 */
[----:B------:R-:W-:Y:S01]  /*81b0*/  IMAD.MOV.U32 R158, RZ, RZ, R161 ;  /* 0x000000ffff9e7224 */ /* 0x000fe200078e00a1 */
[----:B------:R-:W-:Y:S06]  /*81c0*/  BRA `(.L_x_826) ;  /* 0x0000000000187947 */ /* 0x000fec0003800000 */
.L_x_825:
[----:B------:R-:W-:Y:S01]  /*81d0*/  ISETP.NE.AND P0, PT, R156, RZ, PT ;  /* 0x000000ff9c00720c */ /* 0x000fe20003f05270 */
[----:B------:R-:W-:-:S03]  /*81e0*/  UISETP.NE.AND UP0, UPT, UR5, URZ, UPT ;  /* 0x000000ff0500728c */ /* 0x000fc6000bf05270 */
[----:B------:R-:W-:Y:S01]  /*81f0*/  FSEL R161, R158, R161, !P0 ;  /* 0x000000a19ea17208 */ /* 0x000fe20004000000 */
[----:B------:R-:W-:-:S03]  /*8200*/  USEL UR4, UR4, UR5, !UP0 ;  /* 0x0000000504047287 */ /* 0x000fc6000c000000 */
[----:B------:R-:W-:-:S05]  /*8210*/  UMOV UR5, URZ ;  /* 0x000000ff00057c82 */ /* 0x000fca0008000000 */
[----:B------:R-:W1:Y:S04]  /*8220*/  @!P0 LDS R160, [UR8] ;  /* 0x00000008ffa08984 */ /* 0x000e680008000800 */
.L_x_826:
[----:B------:R-:W-:Y:S05]  /*8230*/  BSYNC.RECONVERGENT B0 ;  /* 0x0000000000007941 */ /* 0x000fea0003800200 */
.L_x_824:
[----:B------:R-:W-:Y:S01]  /*8240*/  UIADD3 UR11, UPT, UPT, UR11, -0x1, URZ ;  /* 0xffffffff0b0b7890 */ /* 0x000fe2000fffe0ff */
[----:B------:R-:W-:Y:S11]  /*8250*/  BRA `(.L_x_827) ;  /* 0xffffff9400707947 */ /* 0x000ff6000383ffff */
.L_x_823:
        /* <DEDUP_REMOVED lines=8> */
[----:B------:R-:W1:Y:S01]  /*82e0*/  LDC.64 R2, c[0x0][0x3a0] ;  /* 0x0000e800ff027b82 */ /* 0x000e620000000a00 */
[----:B------:R-:W-:Y:S01]  /*82f0*/  VOTEU.ANY UR4, UPT, PT ;  /* 0x0000000000047886 */ /* 0x000fe200038e0100 */
[----:B------:R-:W-:Y:S01]  /*8300*/  CREDUX.MAX.S32 UR5, R23 ;  /* 0x00000000170572cc */ /* 0x000fe20000000200 */
[----:B------:R-:W-:Y:S01]  /*8310*/  UFLO.U32 UR4, UR4 ;  /* 0x00000004000472bd */ /* 0x000fe200080e0000 */
[----:B0-----:R-:W-:-:S04]  /*8320*/  IMAD.U32 R7, RZ, RZ, UR10 ;  /* 0x0000000aff077e24 */ /* 0x001fc8000f8e00ff */
[----:B------:R-:W0:Y:S01]  /*8330*/  LDC.64 R4, c[0x0][0x3a8] ;  /* 0x0000ea00ff047b82 */ /* 0x000e220000000a00 */
[----:B------:R-:W-:Y:S01]  /*8340*/  ISETP.EQ.U32.AND P1, PT, R0, UR4, PT ;  /* 0x0000000400007c0c */ /* 0x000fe2000bf22070 */
[----:B-1----:R-:W-:-:S05]  /*8350*/  IMAD.WIDE.U32 R2, R7, 0x4, R2 ;  /* 0x0000000407027825 */ /* 0x002fca00078e0002 */
[----:B------:R-:W-:Y:S01]  /*8360*/  IMAD.U32 R7, RZ, RZ, UR5 ;  /* 0x00000005ff077e24 */ /* 0x000fe2000f8e00ff */
[----:B------:R1:W-:Y:S06]  /*8370*/  STG.E desc[UR12][R2.64], R23 ;  /* 0x0000001702007986 */ /* 0x0003ec000c10190c */
[----:B0-----:R1:W-:Y:S02]  /*8380*/  @P1 REDG.E.MAX.S32.STRONG.GPU desc[UR12][R4.64], R7 ;  /* 0x000000070400198e */ /* 0x0013e4000d12e30c */
.L_x_829:
[----:B------:R-:W-:Y:S05]  /*8390*/  BSYNC.RECONVERGENT B0 ;  /* 0x0000000000007941 */ /* 0x000fea0003800200 */
.L_x_828:
[----:B------:R-:W-:Y:S05]  /*83a0*/  @P0 EXIT ;  /* 0x000000000000094d */ /* 0x000fea0003800000 */
[----:B------:R-:W2:Y:S01]  /*83b0*/  LDC R21, c[0x0][0x360] ;  /* 0x0000d800ff157b82 */ /* 0x000ea20000000800 */
[----:B------:R-:W3:Y:S01]  /*83c0*/  LDCU.64 UR10, c[0x0][0x388] ;  /* 0x00007100ff0a77ac */ /* 0x000ee20008000a00 */
[----:B------:R-:W-:Y:S01]  /*83d0*/  BSSY.RECONVERGENT B0, `(.L_x_830) ;  /* 0x0000037000007945 */ /* 0x000fe20003800200 */
[----:B------:R-:W4:Y:S01]  /*83e0*/  LDCU.64 UR14, c[0x0][0x390] ;  /* 0x00007200ff0e77ac */ /* 0x000f220008000a00 */
[----:B------:R-:W0:Y:S01]  /*83f0*/  LDCU.64 UR4, c[0x0][0x388] ;  /* 0x00007100ff0477ac */ /* 0x000e220008000a00 */
[----:B------:R-:W0:Y:S01]  /*8400*/  LDCU.64 UR8, c[0x0][0x390] ;  /* 0x00007200ff0877ac */ /* 0x000e220008000a00 */
[----:B--2---:R-:W2:Y:S01]  /*8410*/  I2F.U32.RP R6, R21 ;  /* 0x0000001500067306 */ /* 0x004ea20000209000 */
[----:B------:R-:W-:Y:S01]  /*8420*/  IMAD.IADD R0, R156, 0x1, R21 ;  /* 0x000000019c007824 */ /* 0x000fe200078e0215 */
[----:B------:R-:W-:-:S04]  /*8430*/  ISETP.NE.U32.AND P2, PT, R21, RZ, PT ;  /* 0x000000ff1500720c */ /* 0x000fc80003f45070 */
[----:B------:R-:W-:Y:S02]  /*8440*/  ISETP.GE.U32.AND P0, PT, R0, R23, PT ;  /* 0x000000170000720c */ /* 0x000fe40003f06070 */
[----:B-1----:R-:W-:Y:S01]  /*8450*/  VIMNMX.U32 R5, PT, PT, R23, R0, !PT ;  /* 0x0000000017057248 */ /* 0x002fe20007fe0000 */
[----:B--2---:R-:W1:Y:S02]  /*8460*/  MUFU.RCP R6, R6 ;  /* 0x0000000600067308 */ /* 0x004e640000001000 */
[----:B-1----:R-:W-:-:S06]  /*8470*/  VIADD R2, R6, 0xffffffe ;  /* 0x0ffffffe06027836 */ /* 0x002fcc0000000000 */
[----:B------:R1:W2:Y:S02]  /*8480*/  F2I.FTZ.U32.TRUNC.NTZ R3, R2 ;  /* 0x0000000200037305 */ /* 0x0002a4000021f000 */
[----:B-1----:R-:W-:Y:S02]  /*8490*/  IMAD.MOV.U32 R2, RZ, RZ, RZ ;  /* 0x000000ffff027224 */ /* 0x002fe400078e00ff */
[----:B--2---:R-:W-:-:S04]  /*84a0*/  IMAD.MOV R4, RZ, RZ, -R3 ;  /* 0x000000ffff047224 */ /* 0x004fc800078e0a03 */
[----:B0-----:R-:W-:Y:S01]  /*84b0*/  IMAD R7, R4, R21, RZ ;  /* 0x0000001504077224 */ /* 0x001fe200078e02ff */
        /* <DEDUP_REMOVED lines=17> */
[----:B------:R-:W-:Y:S01]  /*85d0*/  IADD3 R2, P0, PT, R156, UR16, RZ ;  /* 0x000000109c027c10 */ /* 0x000fe2000ff1e0ff */
[----:B------:R-:W-:-:S04]  /*85e0*/  VIADD R0, R0, 0x1 ;  /* 0x0000000100007836 */ /* 0x000fc80000000000 */
[----:B------:R-:W-:Y:S01]  /*85f0*/  IMAD.X R9, RZ, RZ, UR17, P0 ;  /* 0x00000011ff097e24 */ /* 0x000fe200080e06ff */
[----:B------:R-:W-:Y:S02]  /*8600*/  LOP3.LUT R3, R0, 0x3, RZ, 0xc0, !PT ;  /* 0x0000000300037812 */ /* 0x000fe400078ec0ff */
[----:B------:R-:W-:Y:S02]  /*8610*/  LEA R0, R156, UR6, 0x3 ;  /* 0x000000069c007c11 */ /* 0x000fe4000f8e18ff */
[C---:B------:R-:W-:Y:S01]  /*8620*/  SHF.L.U64.HI R9, R2.reuse, 0x2, R9 ;  /* 0x0000000202097819 */ /* 0x040fe20000010209 */
[----:B------:R-:W-:Y:S02]  /*8630*/  IMAD.SHL.U32 R2, R2, 0x4, RZ ;  /* 0x0000000402027824 */ /* 0x000fe400078e00ff */
[----:B------:R-:W-:Y:S02]  /*8640*/  IMAD R156, R3, R21, R156 ;  /* 0x00000015039c7224 */ /* 0x000fe400078e029c */
[----:B------:R-:W-:-:S07]  /*8650*/  IMAD.MOV R8, RZ, RZ, -R3 ;  /* 0x000000ffff087224 */ /* 0x000fce00078e0a03 */
.L_x_832:
[----:B0-----:R0:W1:Y:S01]  /*8660*/  LDS.64 R10, [R0] ;  /* 0x00000000000a7984 */ /* 0x0010620000000a00 */
[----:B------:R-:W-:Y:S01]  /*8670*/  IADD3 R4, P0, PT, R2, UR4, RZ ;  /* 0x0000000402047c10 */ /* 0x000fe2000ff1e0ff */
        /* <DEDUP_REMOVED lines=12> */
.L_x_831:
[----:B------:R-:W-:Y:S05]  /*8740*/  BSYNC.RECONVERGENT B0 ;  /* 0x0000000000007941 */ /* 0x000fea0003800200 */
.L_x_830:
[----:B------:R-:W-:Y:S05]  /*8750*/  @!P1 EXIT ;  /* 0x000000000000994d */ /* 0x000fea0003800000 */
.L_x_833:
[C---:B------:R-:W-:Y:S02]  /*8760*/  LEA R0, R156.reuse, UR6, 0x3 ;  /* 0x000000069c007c11 */ /* 0x040fe4000f8e18ff */
[----:B0-2---:R-:W-:Y:S01]  /*8770*/  IADD3 R7, P0, PT, R156, UR16, RZ ;  /* 0x000000109c077c10 */ /* 0x005fe2000ff1e0ff */
[C---:B------:R-:W-:Y:S02]  /*8780*/  IMAD.IADD R156, R21.reuse, 0x1, R156 ;  /* 0x00000001159c7824 */ /* 0x040fe400078e029c */
[----:B------:R0:W1:Y:S01]  /*8790*/  LDS.64 R10, [R0] ;  /* 0x00000000000a7984 */ /* 0x0000620000000a00 */
[C---:B------:R-:W-:Y:S02]  /*87a0*/  IMAD R4, R21.reuse, 0x8, R0 ;  /* 0x0000000815047824 */ /* 0x040fe400078e0200 */
[----:B------:R-:W-:Y:S01]  /*87b0*/  IMAD.X R2, RZ, RZ, UR17, P0 ;  /* 0x00000011ff027e24 */ /* 0x000fe200080e06ff */
[C---:B------:R-:W-:Y:S01]  /*87c0*/  IADD3 R8, P2, PT, R156.reuse, UR16, RZ ;  /* 0x000000109c087c10 */ /* 0x040fe2000ff5e0ff */
[----:B------:R-:W-:Y:S01]  /*87d0*/  IMAD R6, R21, 0x8, R4 ;  /* 0x0000000815067824 */ /* 0x000fe200078e0204 */
[----:B------:R2:W3:Y:S01]  /*87e0*/  LDS.64 R14, [R4] ;  /* 0x00000000040e7984 */ /* 0x0004e20000000a00 */
[C---:B------:R-:W-:Y:S01]  /*87f0*/  IMAD.SHL.U32 R5, R7.reuse, 0x4, RZ ;  /* 0x0000000407057824 */ /* 0x040fe200078e00ff */
[----:B------:R-:W-:Y:S01]  /*8800*/  SHF.L.U64.HI R7, R7, 0x2, R2 ;  /* 0x0000000207077819 */ /* 0x000fe20000010202 */
[----:B0-----:R-:W-:Y:S01]  /*8810*/  IMAD R0, R21, 0x8, R6 ;  /* 0x0000000815007824 */ /* 0x001fe200078e0206 */
[----:B------:R0:W4:Y:S01]  /*8820*/  LDS.64 R16, [R6] ;  /* 0x0000000006107984 */ /* 0x0001220000000a00 */
[----:B------:R-:W-:Y:S01]  /*8830*/  IMAD.IADD R156, R156, 0x1, R21 ;  /* 0x000000019c9c7824 */ /* 0x000fe200078e0215 */
[----:B------:R-:W-:-:S02]  /*8840*/  IADD3 R2, P0, PT, R5, UR10, RZ ;  /* 0x0000000a05027c10 */ /* 0x000fc4000ff1e0ff */
[----:B------:R5:W4:Y:S01]  /*8850*/  LDS.64 R18, [R0] ;  /* 0x0000000000127984 */ /* 0x000b220000000a00 */
[----:B--2---:R-:W-:Y:S01]  /*8860*/  IADD3 R4, P1, PT, R5, UR14, RZ ;  /* 0x0000000e05047c10 */ /* 0x004fe2000ff3e0ff */
[----:B------:R-:W-:Y:S01]  /*8870*/  IMAD.X R5, RZ, RZ, UR17, P2 ;  /* 0x00000011ff057e24 */ /* 0x000fe200090e06ff */
[----:B------:R-:W-:-:S04]  /*8880*/  IADD3.X R3, PT, PT, R7, UR11, RZ, P0, !PT ;  /* 0x0000000b07037c10 */ /* 0x000fc800087fe4ff */
[C---:B------:R-:W-:Y:S01]  /*8890*/  SHF.L.U64.HI R22, R8.reuse, 0x2, R5 ;  /* 0x0000000208167819 */ /* 0x040fe20000010205 */
[----:B------:R-:W-:Y:S01]  /*88a0*/  IMAD.SHL.U32 R8, R8, 0x4, RZ ;  /* 0x0000000408087824 */ /* 0x000fe200078e00ff */
[----:B------:R-:W-:Y:S02]  /*88b0*/  IADD3.X R5, PT, PT, R7, UR15, RZ, P1, !PT ;  /* 0x0000000f07057c10 */ /* 0x000fe40008ffe4ff */
[C---:B------:R-:W-:Y:S01]  /*88c0*/  IADD3 R9, P1, PT, R156.reuse, UR16, RZ ;  /* 0x000000109c097c10 */ /* 0x040fe2000ff3e0ff */
[----:B------:R-:W-:Y:S01]  /*88d0*/  IMAD.IADD R156, R156, 0x1, R21 ;  /* 0x000000019c9c7824 */ /* 0x000fe200078e0215 */
[----:B0-----:R-:W-:-:S03]  /*88e0*/  IADD3 R6, P0, PT, R8, UR10, RZ ;  /* 0x0000000a08067c10 */ /* 0x001fc6000ff1e0ff */
[----:B------:R-:W-:Y:S01]  /*88f0*/  IMAD.X R20, RZ, RZ, UR17, P1 ;  /* 0x00000011ff147e24 */ /* 0x000fe200088e06ff */
[----:B------:R-:W-:Y:S01]  /*8900*/  IADD3 R12, P1, PT, R156, UR16, RZ ;  /* 0x000000109c0c7c10 */ /* 0x000fe2000ff3e0ff */
[C---:B-----5:R-:W-:Y:S01]  /*8910*/  IMAD.SHL.U32 R0, R9.reuse, 0x4, RZ ;  /* 0x0000000409007824 */ /* 0x060fe200078e00ff */
        /* <DEDUP_REMOVED lines=8> */
[----:B0-----:R-:W-:Y:S01]  /*89a0*/  IMAD.X R3, RZ, RZ, UR17, P1 ;  /* 0x00000011ff037e24 */ /* 0x001fe200088e06ff */
        /* <DEDUP_REMOVED lines=8> */
[----:B----4-:R2:W-:Y:S01]  /*8a30*/  STG.E desc[UR12][R2.64], R16 ;  /* 0x0000001002007986 */ /* 0x0105e2000c10190c */
[----:B------:R-:W-:-:S02]  /*8a40*/  IADD3 R12, P2, PT, R12, UR14, RZ ;  /* 0x0000000e0c0c7c10 */ /* 0x000fc4000ff5e0ff */
[C---:B------:R-:W-:Y:S01]  /*8a50*/  IADD3.X R11, PT, PT, R0.reuse, UR11, RZ, P0, !PT ;  /* 0x0000000b000b7c10 */ /* 0x040fe200087fe4ff */
[----:B------:R2:W-:Y:S01]  /*8a60*/  STG.E desc[UR12][R4.64], R17 ;  /* 0x0000001104007986 */ /* 0x0005e2000c10190c */
[----:B------:R-:W-:Y:S02]  /*8a70*/  IADD3.X R13, PT, PT, R0, UR15, RZ, P2, !PT ;  /* 0x0000000f000d7c10 */ /* 0x000fe400097fe4ff */
[----:B------:R-:W-:Y:S01]  /*8a80*/  ISETP.GE.U32.AND P0, PT, R156, R23, PT ;  /* 0x000000179c00720c */ /* 0x000fe20003f06070 */
[----:B------:R2:W-:Y:S04]  /*8a90*/  STG.E desc[UR12][R10.64], R18 ;  /* 0x000000120a007986 */ /* 0x0005e8000c10190c */
[----:B------:R2:W-:Y:S08]  /*8aa0*/  STG.E desc[UR12][R12.64], R19 ;  /* 0x000000130c007986 */ /* 0x0005f0000c10190c */
[----:B------:R-:W-:Y:S05]  /*8ab0*/  @!P0 BRA `(.L_x_833) ;  /* 0xfffffffc00288947 */ /* 0x000fea000383ffff */
[----:B------:R-:W-:Y:S05]  /*8ac0*/  EXIT ;  /* 0x000000000000794d */ /* 0x000fea0003800000 */
.L_x_820:
[----:B------:R-:W-:Y:S02]  /*8ad0*/  IMAD.MOV.U32 R207, RZ, RZ, R169 ;  /* 0x000000ffffcf7224 */ /* 0x000fe400078e00a9 */
[----:B------:R-:W-:Y:S02]  /*8ae0*/  IMAD.MOV.U32 R229, RZ, RZ, 0x1 ;  /* 0x00000001ffe57424 */ /* 0x000fe400078e00ff */
[----:B------:R-:W-:Y:S02]  /*8af0*/  IMAD.MOV.U32 R231, RZ, RZ, RZ ;  /* 0x000000ffffe77224 */ /* 0x000fe400078e00ff */
[----:B------:R-:W-:-:S07]  /*8b00*/  IMAD.MOV.U32 R223, RZ, RZ, -0x1 ;  /* 0xffffffffffdf7424 */ /* 0x000fce00078e00ff */
[----:B0-----:R-:W-:Y:S05]  /*8b10*/  WARPSYNC.COLLECTIVE R223, `(.L_x_834) ;  /* 0x00000000df087348 */ /* 0x001fea0003c00000 */
[----:B------:R1:W2:Y:S02]  /*8b20*/  SHFL.UP P0, R185, R207, R229, R231 ;  /* 0x040000e5cfb97389 */ /* 0x0002a400000000e7 */
[----:B012---:R-:W-:Y:S05]  /*8b30*/  ENDCOLLECTIVE ;  /* 0x000000000000791b */ /* 0x007fea0003800000 */
.L_x_834:
[----:B------:R-:W-:Y:S02]  /*8b40*/  IMAD.MOV.U32 R229, RZ, RZ, 0x2 ;  /* 0x00000002ffe57424 */ /* 0x000fe400078e00ff */
[----:B------:R-:W-:-:S04]  /*8b50*/  IMAD.MOV.U32 R250, RZ, RZ, R185 ;  /* 0x000000fffffa7224 */ /* 0x000fc800078e00b9 */
[----:B------:R-:W-:-:S04]  /*8b60*/  @P0 IMAD.IADD R250, R169, 0x1, R250 ;  /* 0x00000001a9fa0824 */ /* 0x000fc800078e02fa */
[----:B------:R-:W-:-:S07]  /*8b70*/  IMAD.MOV.U32 R207, RZ, RZ, R250 ;  /* 0x000000ffffcf7224 */ /* 0x000fce00078e00fa */
[----:B------:R-:W-:Y:S05]  /*8b80*/  WARPSYNC.COLLECTIVE R223, `(.L_x_835) ;  /* 0x00000000df087348 */ /* 0x000fea0003c00000 */
[----:B------:R0:W1:Y:S02]  /*8b90*/  SHFL.UP P0, R185, R207, R229, R231 ;  /* 0x040000e5cfb97389 */ /* 0x00006400000000e7 */
[----:B01----:R-:W-:Y:S05]  /*8ba0*/  ENDCOLLECTIVE ;  /* 0x000000000000791b */ /* 0x003fea0003800000 */
.L_x_835:
        /* <DEDUP_REMOVED lines=8> */
.L_x_836:
[----:B------:R-:W-:Y:S02]  /*8c30*/  IMAD.MOV.U32 R229, RZ, RZ, 0x8 ;  /* 0x00000008ffe57424 */ /* 0x000fe400078e00ff */
[----:B------:R-:W-:-:S04]  /*8c40*/  IMAD.MOV.U32 R252, RZ, RZ, R185 ;  /* 0x000000fffffc7224 */ /* 0x000fc800078e00b9 */
[----:B------:R-:W-:-:S04]  /*8c50*/  @P0 IMAD.IADD R252, R171, 0x1, R252 ;  /* 0x00000001abfc0824 */ /* 0x000fc800078e02fc */
[----:B------:R-:W-:-:S07]  /*8c60*/  IMAD.MOV.U32 R207, RZ, RZ, R252 ;  /* 0x000000ffffcf7224 */ /* 0x000fce00078e00fc */
[----:B------:R-:W-:Y:S05]  /*8c70*/  WARPSYNC.COLLECTIVE R223, `(.L_x_837) ;  /* 0x00000000df087348 */ /* 0x000fea0003c00000 */
[----:B------:R0:W1:Y:S02]  /*8c80*/  SHFL.UP P0, R185, R207, R229, R231 ;  /* 0x040000e5cfb97389 */ /* 0x00006400000000e7 */
[----:B01----:R-:W-:Y:S05]  /*8c90*/  ENDCOLLECTIVE ;  /* 0x000000000000791b */ /* 0x003fea0003800000 */
.L_x_837:
        /* <DEDUP_REMOVED lines=8> */
.L_x_838:
[----:B------:R-:W-:-:S04]  /*8d20*/  @P0 IMAD.IADD R185, R181, 0x1, R185 ;  /* 0x00000001b5b90824 */ /* 0x000fc800078e02b9 */
[----:B------:R-:W-:-:S07]  /*8d30*/  IMAD.IADD R169, R185, 0x1, -R169 ;  /* 0x00000001b9a97824 */ /* 0x000fce00078e0aa9 */
[----:B------:R-:W-:Y:S05]  /*8d40*/  WARPSYNC.COLLECTIVE R223, `(.L_x_839) ;  /* 0x00000000df087348 */ /* 0x000fea0003c00000 */
[----:B------:R0:W1:Y:S02]  /*8d50*/  SHFL.IDX P0, R171, R185, R250, R252 ;  /* 0x000000fab9ab7389 */ /* 0x00006400000000fc */
[----:B01----:R-:W-:Y:S05]  /*8d60*/  ENDCOLLECTIVE ;  /* 0x000000000000791b */ /* 0x003fea0003800000 */
.L_x_839:
[----:B------:R-:W-:Y:S02]  /*8d70*/  IMAD.MOV.U32 R185, RZ, RZ, R159 ;  /* 0x000000ffffb97224 */ /* 0x000fe400078e009f */
[----:B------:R-:W-:Y:S02]  /*8d80*/  IMAD.MOV.U32 R250, RZ, RZ, RZ ;  /* 0x000000fffffa7224 */ /* 0x000fe400078e00ff */
[----:B------:R-:W-:-:S07]  /*8d90*/  IMAD.MOV.U32 R193, RZ, RZ, R171 ;  /* 0x000000ffffc17224 */ /* 0x000fce00078e00ab */
[----:B------:R-:W-:Y:S05]  /*8da0*/  WARPSYNC.COLLECTIVE R223, `(.L_x_840) ;  /* 0x00000000df087348 */ /* 0x000fea0003c00000 */
[----:B------:R0:W1:Y:S02]  /*8db0*/  SHFL.IDX P0, R171, R185, R250, R252 ;  /* 0x000000fab9ab7389 */ /* 0x00006400000000fc */
[----:B01----:R-:W-:Y:S05]  /*8dc0*/  ENDCOLLECTIVE ;  /* 0x000000000000791b */ /* 0x003fea0003800000 */
.L_x_840:
[----:B------:R-:W-:Y:S02]  /*8dd0*/  IMAD.IADD R193, R159, 0x1, R193 ;  /* 0x000000019fc17824 */ /* 0x000fe400078e02c1 */
[----:B------:R-:W-:Y:S01]  /*8de0*/  IMAD.MOV.U32 R207, RZ, RZ, R171 ;  /* 0x000000ffffcf7224 */ /* 0x000fe200078e00ab */
[----:B------:R-:W-:Y:S06]  /*8df0*/  BRA `(.L_x_841) ;  /* 0xffffffb800307947 */ /* 0x000fec000383ffff */
.L_x_842:
        /* <DEDUP_REMOVED lines=16> */
.L_x_2079:


//--------------------- .text._ZN17fastertransformer19segmented_topp_impl27segmented_top_p_single_passINS0_28Segmented_topk_kernel_paramsIfiLi256ELi1EEELi96EEEvNS0_20TopKPerSegmentParamsE --------------------------
	.section	.text._ZN17fastertransformer19segmented_topp_impl27segmented_top_p_single_passINS0_28Segmented_topk_kernel_paramsIfiLi256ELi1EEELi96EEEvNS0_20TopKPerSegmentParamsE,"ax",@progbits
	.align	128
        .global         _ZN17fastertransformer19segmented_topp_impl27segmented_top_p_single_passINS0_28Segmented_topk_kernel_paramsIfiLi256ELi1EEELi96EEEvNS0_20TopKPerSegmentParamsE
        .type           _ZN17fastertransformer19segmented_topp_impl27segmented_top_p_single_passINS0_28Segmented_topk_kernel_paramsIfiLi256ELi1EEELi96EEEvNS0_20TopKPerSegmentParamsE,@function
        .size           _ZN17fastertransformer19segmented_topp_impl27segmented_top_p_single_passINS0_28Segmented_topk_kernel_paramsIfiLi256ELi1EEELi96EEEvNS0_20TopKPerSegmentParamsE,(.L_x_2080 - _ZN17fastertransformer19segmented_topp_impl27segmented_top_p_single_passINS0_28Segmented_topk_kernel_paramsIfiLi256ELi1EEELi96EEEvNS0_20TopKPerSegmentParamsE)
        .other          _ZN17fastertransformer19segmented_topp_impl27segmented_top_p_single_passINS0_28Segmented_topk_kernel_paramsIfiLi256ELi1EEELi96EEEvNS0_20TopKPerSegmentParamsE,@"STO_CUDA_ENTRY STV_DEFAULT"
_ZN17fastertransformer19segmented_topp_impl27segmented_top_p_single_passINS0_28Segmented_topk_kernel_paramsIfiLi256ELi1EEELi96EEEvNS0_20TopKPerSegmentParamsE:
.text._ZN17fastertransformer19segmented_topp_impl27segmented_top_p_single_passINS0_28Segmented_topk_kernel_paramsIfiLi256ELi1EEELi96EEEvNS0_20TopKPerSegmentParamsE:
        /* <DEDUP_REMOVED lines=24> */
.L_x_843:
        /* <DEDUP_REMOVED lines=82> */
[C---:B------:R-:W-:Y:S01]  /*06a0*/  VIADD R131, R3.reuse, 0x11 ;  /* 0x0000001103837836 */ /* 0x040fe20000000000 */
[----:B------:R-:W1:Y:S01]  /*06b0*/  S2UR UR6, SR_CgaCtaId ;  /* 0x00000000000679c3 */ /* 0x000e620000008800 */
[----:B------:R-:W-:Y:S01]  /*06c0*/  VIADD R129, R3, 0x12 ;  /* 0x0000001203817836 */ /* 0x000fe20000000000 */
[-C--:B------:R-:W-:Y:S01]  /*06d0*/  ISETP.GE.AND P0, PT, R161, R212.reuse, PT ;  /* 0x000000d4a100720c */ /* 0x080fe20003f06270 */
[-C--:B------:R-:W-:Y:S01]  /*06e0*/  IMAD R209, R211, R212.reuse, RZ ;  /* 0x000000d4d3d17224 */ /* 0x080fe200078e02ff */
[CC--:B------:R-:W-:Y:S01]  /*06f0*/  ISETP.GE.AND P5, PT, R3.reuse, R212.reuse, PT ;  /* 0x000000d40300720c */ /* 0x0c0fe20003fa6270 */
[----:B------:R-:W-:Y:S01]  /*0700*/  VIADD R127, R3, 0x13 ;  /* 0x00000013037f7836 */ /* 0x000fe20000000000 */
[-C--:B------:R-:W-:Y:S01]  /*0710*/  ISETP.GE.AND P1, PT, R163, R212.reuse, PT ;  /* 0x000000d4a300720c */ /* 0x080fe20003f26270 */
[----:B0-----:R-:W-:Y:S01]  /*0720*/  IMAD.WIDE R4, R209, 0x4, R4 ;  /* 0x00000004d1047825 */ /* 0x001fe200078e0204 */
[-C--:B------:R-:W-:Y:S01]  /*0730*/  ISETP.GE.AND P4, PT, R159, R212.reuse, PT ;  /* 0x000000d49f00720c */ /* 0x080fe20003f86270 */
[----:B------:R-:W0:Y:S01]  /*0740*/  LDC.64 R8, c[0x0][0x380] ;  /* 0x0000e000ff087b82 */ /* 0x000e220000000a00 */
[-C--:B------:R-:W-:Y:S01]  /*0750*/  ISETP.GE.AND P3, PT, R157, R212.reuse, PT ;  /* 0x000000d49d00720c */ /* 0x080fe20003f66270 */
[----:B------:R-:W-:Y:S01]  /*0760*/  VIADD R119, R3, 0x17 ;  /* 0x0000001703777836 */ /* 0x000fe20000000000 */
[-C--:B------:R-:W-:Y:S01]  /*0770*/  ISETP.GE.AND P2, PT, R155, R212.reuse, PT ;  /* 0x000000d49b00720c */ /* 0x080fe20003f46270 */
[----:B------:R-:W-:Y:S01]  /*0780*/  IMAD.WIDE.U32 R6, R3, 0x4, R4 ;  /* 0x0000000403067825 */ /* 0x000fe200078e0004 */
[----:B------:R-:W-:-:S03]  /*0790*/  ISETP.GE.AND P6, PT, R153, R212, PT ;  /* 0x000000d49900720c */ /* 0x000fc60003fc6270 */
[----:B------:R-:W-:Y:S01]  /*07a0*/  VIADD R125, R3, 0x14 ;  /* 0x00000014037d7836 */ /* 0x000fe20000000000 */
[----:B------:R-:W5:Y:S01]  /*07b0*/  @!P0 LDG.E R160, desc[UR12][R6.64+0x8] ;  /* 0x0000080c06a08981 */ /* 0x000f62000c1e1900 */
[-C--:B------:R-:W-:Y:S01]  /*07c0*/  ISETP.GE.AND P0, PT, R147, R212.reuse, PT ;  /* 0x000000d49300720c */ /* 0x080fe20003f06270 */
[----:B------:R-:W-:Y:S02]  /*07d0*/  VIADD R123, R3, 0x15 ;  /* 0x00000015037b7836 */ /* 0x000fe40000000000 */
[----:B------:R-:W5:Y:S01]  /*07e0*/  @!P5 LDG.E R2, desc[UR12][R6.64] ;  /* 0x0000000c0602d981 */ /* 0x000f62000c1e1900 */
[-C--:B------:R-:W-:Y:S01]  /*07f0*/  ISETP.GE.AND P5, PT, R151, R212.reuse, PT ;  /* 0x000000d49700720c */ /* 0x080fe20003fa6270 */
[----:B------:R-:W-:Y:S02]  /*0800*/  VIADD R121, R3, 0x16 ;  /* 0x0000001603797836 */ /* 0x000fe40000000000 */
[----:B------:R-:W5:Y:S01]  /*0810*/  @!P1 LDG.E R162, desc[UR12][R6.64+0x4] ;  /* 0x0000040c06a29981 */ /* 0x000f62000c1e1900 */
[----:B------:R-:W-:Y:S01]  /*0820*/  ISETP.GE.AND P1, PT, R149, R212, PT ;  /* 0x000000d49500720c */ /* 0x000fe20003f26270 */
[----:B------:R-:W-:-:S02]  /*0830*/  VIADD R117, R3, 0x18 ;  /* 0x0000001803757836 */ /* 0x000fc40000000000 */
        /* <DEDUP_REMOVED lines=53> */
[----:B------:R-:W-:-:S02]  /*0b90*/  IMAD.MOV.U32 R84, RZ, RZ, RZ ;  /* 0x000000ffff547224 */ /* 0x000fc400078e00ff */
        /* <DEDUP_REMOVED lines=20> */
[----:B------:R-:W-:Y:S02]  /*0ce0*/  IMAD.MOV.U32 R82, RZ, RZ, RZ ;  /* 0x000000ffff527224 */ /* 0x000fe400078e00ff */
[----:B------:R-:W5:Y:S01]  /*0cf0*/  @!P6 LDG.E R110, desc[UR12][R6.64+0x6c] ;  /* 0x00006c0c066ee981 */ /* 0x000f62000c1e1900 */
[----:B------:R-:W-:-:S03]  /*0d00*/  ISETP.GE.AND P6, PT, R97, R212, PT ;  /* 0x000000d46100720c */ /* 0x000fc60003fc6270 */
        /* <DEDUP_REMOVED lines=11> */
[-C--:B------:R-:W-:Y:S01]  /*0dc0*/  ISETP.GE.AND P0, PT, R77, R212.reuse, PT ;  /* 0x000000d44d00720c */ /* 0x080fe20003f06270 */
[----:B------:R-:W-:Y:S02]  /*0dd0*/  UMOV UR4, 0x400 ;  /* 0x0000040000047882 */ /* 0x000fe40000000000 */
        /* <DEDUP_REMOVED lines=11> */
[----:B------:R-:W-:Y:S01]  /*0e90*/  ISETP.GE.AND P2, PT, R71, R212, PT ;  /* 0x000000d44700720c */ /* 0x000fe20003f46270 */
[----:B------:R-:W-:Y:S01]  /*0ea0*/  IMAD.MOV.U32 R76, RZ, RZ, RZ ;  /* 0x000000ffff4c7224 */ /* 0x000fe200078e00ff */
[----:B------:R-:W-:Y:S01]  /*0eb0*/  UIADD3 UR4, UPT, UPT, UR4, 0x4b0, URZ ;  /* 0x000004b004047890 */ /* 0x000fe2000fffe0ff */
[----:B------:R-:W-:Y:S02]  /*0ec0*/  IMAD.MOV.U32 R80, RZ, RZ, RZ ;  /* 0x000000ffff507224 */ /* 0x000fe400078e00ff */
[----:B------:R-:W-:Y:S01]  /*0ed0*/  IMAD.MOV.U32 R78, RZ, RZ, RZ ;  /* 0x000000ffff4e7224 */ /* 0x000fe200078e00ff */
[----:B-1----:R-:W-:Y:S01]  /*0ee0*/  ULEA UR6, UR6, UR4, 0x18 ;  /* 0x0000000406067291 */ /* 0x002fe2000f8ec0ff */
[----:B------:R-:W-:Y:S01]  /*0ef0*/  IMAD.MOV.U32 R74, RZ, RZ, RZ ;  /* 0x000000ffff4a7224 */ /* 0x000fe200078e00ff */
[----:B------:R-:W5:Y:S01]  /*0f00*/  @!P0 LDG.E R76, desc[UR12][R6.64+0xb0] ;  /* 0x0000b00c064c8981 */ /* 0x000f62000c1e1900 */
[----:B------:R-:W-:-:S02]  /*0f10*/  IMAD.MOV.U32 R72, RZ, RZ, RZ ;  /* 0x000000ffff487224 */ /* 0x000fc400078e00ff */
[----:B------:R-:W-:Y:S01]  /*0f20*/  IMAD.MOV.U32 R70, RZ, RZ, RZ ;  /* 0x000000ffff467224 */ /* 0x000fe200078e00ff */
[----:B------:R-:W-:Y:S01]  /*0f30*/  LOP3.LUT R0, R210, 0x1f, RZ, 0xc0, !PT ;  /* 0x0000001fd2007812 */ /* 0x000fe200078ec0ff */
[----:B------:R-:W5:Y:S01]  /*0f40*/  @!P6 LDG.E R82, desc[UR12][R6.64+0xa4] ;  /* 0x0000a40c0652e981 */ /* 0x000f62000c1e1900 */
[----:B0-----:R-:W-:Y:S02]  /*0f50*/  LEA R4, P0, R209, R8, 0x2 ;  /* 0x00000008d1047211 */ /* 0x001fe400078010ff */
[----:B------:R-:W-:Y:S01]  /*0f60*/  SHF.R.S32.HI R208, RZ, 0x1f, R209 ;  /* 0x0000001fffd07819 */ /* 0x000fe200000114d1 */
[----:B------:R-:W5:Y:S01]  /*0f70*/  @!P5 LDG.E R80, desc[UR12][R6.64+0xa8] ;  /* 0x0000a80c0650d981 */ /* 0x000f62000c1e1900 */
[----:B------:R-:W-:Y:S02]  /*0f80*/  LEA R5, R0, UR6, 0xa ;  /* 0x0000000600057c11 */ /* 0x000fe4000f8e50ff */
[----:B------:R-:W-:Y:S01]  /*0f90*/  SHF.R.U32.HI R202, RZ, 0x5, R210 ;  /* 0x00000005ffca7819 */ /* 0x000fe200000116d2 */
[----:B------:R-:W5:Y:S01]  /*0fa0*/  @!P1 LDG.E R78, desc[UR12][R6.64+0xac] ;  /* 0x0000ac0c064e9981 */ /* 0x000f62000c1e1900 */
[----:B------:R-:W-:-:S03]  /*0fb0*/  IADD3 R4, P1, PT, R4, 0xc0, RZ ;  /* 0x000000c004047810 */ /* 0x000fc60007f3e0ff */
[----:B------:R-:W5:Y:S04]  /*0fc0*/  @!P4 LDG.E R74, desc[UR12][R6.64+0xb4] ;  /* 0x0000b40c064ac981 */ /* 0x000f68000c1e1900 */
[----:B------:R-:W5:Y:S04]  /*0fd0*/  @!P3 LDG.E R72, desc[UR12][R6.64+0xb8] ;  /* 0x0000b80c0648b981 */ /* 0x000f68000c1e1900 */
[----:B------:R0:W5:Y:S01]  /*0fe0*/  @!P2 LDG.E R70, desc[UR12][R6.64+0xbc] ;  /* 0x0000bc0c0646a981 */ /* 0x000162000c1e1900 */
[----:B------:R-:W-:Y:S01]  /*0ff0*/  BSSY.RECONVERGENT B0, `(.L_x_844) ;  /* 0x000001a000007945 */ /* 0x000fe20003800200 */
[----:B------:R-:W-:-:S02]  /*1000*/  VIADD R8, R0, 0x30 ;  /* 0x0000003000087836 */ /* 0x000fc40000000000 */
[----:B------:R-:W-:Y:S01]  /*1010*/  IMAD.MOV.U32 R10, RZ, RZ, R202 ;  /* 0x000000ffff0a7224 */ /* 0x000fe200078e00ca */
[----:B0-----:R-:W-:Y:S01]  /*1020*/  LEA.HI.X R6, R209, R9, R208, 0x2, P0 ;  /* 0x00000009d1067211 */ /* 0x001fe200000f14d0 */
[----:B------:R-:W-:-:S04]  /*1030*/  VIADD R9, R5, 0x6000 ;  /* 0x0000600005097836 */ /* 0x000fc80000000000 */
[----:B------:R-:W-:-:S07]  /*1040*/  IMAD.X R5, RZ, RZ, R6, P1 ;  /* 0x000000ffff057224 */ /* 0x000fce00008e0606 */
.L_x_847:
[----:B------:R-:W-:Y:S01]  /*1050*/  BSSY.RECONVERGENT B1, `(.L_x_845) ;  /* 0x0000012000017945 */ /* 0x000fe20003800200 */
[C---:B------:R-:W-:Y:S01]  /*1060*/  ISETP.GE.U32.AND P1, PT, R10.reuse, 0xf8, PT ;  /* 0x000000f80a00780c */ /* 0x040fe20003f26070 */
[C---:B------:R-:W-:Y:S02]  /*1070*/  IMAD R11, R10.reuse, 0x60, R0 ;  /* 0x000000600a0b7824 */ /* 0x040fe400078e0200 */
[C---:B------:R-:W-:Y:S02]  /*1080*/  IMAD R12, R10.reuse, 0x4, R9 ;  /* 0x000000040a0c7824 */ /* 0x040fe400078e0209 */
[----:B------:R-:W-:Y:S02]  /*1090*/  IMAD.MOV.U32 R13, RZ, RZ, R8 ;  /* 0x000000ffff0d7224 */ /* 0x000fe400078e0008 */
[----:B------:R-:W-:-:S07]  /*10a0*/  VIADD R10, R10, 0x8 ;  /* 0x000000080a0a7836 */ /* 0x000fce0000000000 */
.L_x_846:
[----:B------:R-:W-:Y:S02]  /*10b0*/  VIADD R7, R11, 0x30 ;  /* 0x000000300b077836 */ /* 0x000fe40000000000 */
[----:B------:R-:W-:-:S03]  /*10c0*/  IMAD.MOV.U32 R15, RZ, RZ, RZ ;  /* 0x000000ffff0f7224 */ /* 0x000fc600078e00ff */
[----:B------:R-:W-:Y:S01]  /*10d0*/  ISETP.GE.AND P0, PT, R7, R212, PT ;  /* 0x000000d40700720c */ /* 0x000fe20003f06270 */
[----:B------:R-:W-:-:S12]  /*10e0*/  IMAD.WIDE.U32 R6, R11, 0x4, R4 ;  /* 0x000000040b067825 */ /* 0x000fd800078e0004 */
[----:B------:R-:W2:Y:S01]  /*10f0*/  @!P0 LDG.E R15, desc[UR12][R6.64] ;  /* 0x0000000c060f8981 */ /* 0x000ea2000c1e1900 */
[C---:B------:R-:W-:Y:S02]  /*1100*/  VIADD R14, R13.reuse, 0xffffffd0 ;  /* 0xffffffd00d0e7836 */ /* 0x040fe40000000000 */
[----:B------:R-:W-:Y:S02]  /*1110*/  VIADD R13, R13, 0x20 ;  /* 0x000000200d0d7836 */ /* 0x000fe40000000000 */
[----:B------:R-:W-:Y:S01]  /*1120*/  VIADD R11, R11, 0x20 ;  /* 0x000000200b0b7836 */ /* 0x000fe20000000000 */
[----:B------:R-:W-:Y:S01]  /*1130*/  ISETP.GE.U32.AND P0, PT, R14, 0x10, PT ;  /* 0x000000100e00780c */ /* 0x000fe20003f06070 */
[----:B--2---:R0:W-:Y:S02]  /*1140*/  STS [R12], R15 ;  /* 0x0000000f0c007388 */ /* 0x0041e40000000800 */
[----:B0-----:R-:W-:-:S10]  /*1150*/  VIADD R12, R12, 0x8000 ;  /* 0x000080000c0c7836 */ /* 0x001fd40000000000 */
[----:B------:R-:W-:Y:S05]  /*1160*/  @!P0 BRA `(.L_x_846) ;  /* 0xfffffffc00d08947 */ /* 0x000fea000383ffff */
[----:B------:R-:W-:Y:S05]  /*1170*/  BSYNC.RECONVERGENT B1 ;  /* 0x0000000000017941 */ /* 0x000fea0003800200 */
.L_x_845:
[----:B------:R-:W-:Y:S05]  /*1180*/  @!P1 BRA `(.L_x_847) ;  /* 0xfffffffc00b09947 */ /* 0x000fea000383ffff */
[----:B------:R-:W-:Y:S05]  /*1190*/  BSYNC.RECONVERGENT B0 ;  /* 0x0000000000007941 */ /* 0x000fea0003800200 */
.L_x_844:
[----:B------:R-:W0:Y:S01]  /*11a0*/  S2R R5, SR_CgaCtaId ;  /* 0x0000000000057919 */ /* 0x000e220000008800 */
[C---:B------:R-:W-:Y:S01]  /*11b0*/  ISETP.NE.AND P0, PT, R210.reuse, RZ, PT ;  /* 0x000000ffd200720c */ /* 0x040fe20003f05270 */
[----:B------:R-:W1:Y:S01]  /*11c0*/  LDC R201, c[0x0][0x3d4] ;  /* 0x0000f500ffc97b82 */ /* 0x000e620000000800 */
[----:B------:R-:W-:Y:S01]  /*11d0*/  MOV R4, 0x400 ;  /* 0x0000040000047802 */ /* 0x000fe20000000f00 */
[----:B------:R-:W-:Y:S01]  /*11e0*/  IMAD.MOV.U32 R206, RZ, RZ, RZ ;  /* 0x000000ffffce7224 */ /* 0x000fe200078e00ff */
[C---:B------:R-:W-:Y:S02]  /*11f0*/  LEA.HI R200, R210.reuse, R210, RZ, 0x1d ;  /* 0x000000d2d2c87211 */ /* 0x040fe400078fe8ff */
[----:B------:R-:W-:Y:S02]  /*1200*/  CS2R R204, SRZ ;  /* 0x0000000000cc7805 */ /* 0x000fe4000001ff00 */
[----:B------:R-:W-:Y:S01]  /*1210*/  LEA R207, R210, UR6, 0x2 ;  /* 0x00000006d2cf7c11 */ /* 0x000fe2000f8e10ff */
[----:B------:R-:W-:Y:S01]  /*1220*/  IMAD.MOV.U32 R203, RZ, RZ, RZ ;  /* 0x000000ffffcb7224 */ /* 0x000fe200078e00ff */
[----:B------:R-:W-:Y:S01]  /*1230*/  UMOV UR10, 0x1d ;  /* 0x0000001d000a7882 */ /* 0x000fe20000000000 */
[C---:B------:R-:W-:Y:S01]  /*1240*/  VIADD R167, R3.reuse, 0x30 ;  /* 0x0000003003a77836 */ /* 0x040fe20000000000 */
[----:B------:R-:W2:Y:S01]  /*1250*/  LDCU UR11, c[0x0][0x3d4] ;  /* 0x00007a80ff0b77ac */ /* 0x000ea20008000800 */
        /* <DEDUP_REMOVED lines=8> */
[----:B------:R-:W-:-:S02]  /*12e0*/  VIADD R181, R3, 0x37 ;  /* 0x0000003703b57836 */ /* 0x000fc40000000000 */
[----:B------:R-:W-:Y:S02]  /*12f0*/  VIADD R183, R3, 0x38 ;  /* 0x0000003803b77836 */ /* 0x000fe40000000000 */
[----:B-1----:R-:W-:Y:S01]  /*1300*/  FADD.FTZ R201, R201, 0.0099999997764825820923 ;  /* 0x3c23d70ac9c97421 */ /* 0x002fe20000010000 */
[C---:B------:R-:W-:Y:S02]  /*1310*/  VIADD R185, R3.reuse, 0x39 ;  /* 0x0000003903b97836 */ /* 0x040fe40000000000 */
[----:B------:R-:W-:Y:S01]  /*1320*/  VIADD R187, R3, 0x3a ;  /* 0x0000003a03bb7836 */ /* 0x000fe20000000000 */
[----:B0-----:R-:W-:Y:S01]  /*1330*/  @!P0 LEA R0, R5, R4, 0x18 ;  /* 0x0000000405008211 */ /* 0x001fe200078ec0ff */
        /* <DEDUP_REMOVED lines=41> */
[----:B------:R-:W-:Y:S02]  /*15d0*/  VIADD R9, R3, 0x5f ;  /* 0x0000005f03097836 */ /* 0x000fe40000000000 */
[--C-:B------:R-:W-:Y:S02]  /*15e0*/  IMAD R200, R200, 0x4, R5.reuse ;  /* 0x00000004c8c87824 */ /* 0x100fe400078e0205 */
[----:B0-2---:R-:W-:-:S07]  /*15f0*/  IMAD R0, R210, 0x24, R5 ;  /* 0x00000024d2007824 */ /* 0x005fce00078e0205 */
.L_x_858:
        /* <DEDUP_REMOVED lines=15> */
[----:B-1-3--:R-:W-:Y:S01]  /*16f0*/  FSEL R4, RZ, 1, P1 ;  /* 0x3f800000ff047808 */ /* 0x00afe20000800000 */
        /* <DEDUP_REMOVED lines=9> */
[----:B------:R-:W1:Y:S01]  /*1790*/  LDS R24, [R207+0x6400] ;  /* 0x00640000cf187984 */ /* 0x000e620000000800 */
        /* <DEDUP_REMOVED lines=11> */
[----:B----4-:R-:W4:Y:S01]  /*1850*/  LDS R26, [R207+0x7000] ;  /* 0x00700000cf1a7984 */ /* 0x010f220000000800 */
[----:B------:R-:W-:-:S02]  /*1860*/  SEL R218, RZ, 0x2, P1 ;  /* 0x00000002ffda7807 */ /* 0x000fc40000800000 */
[----:B------:R-:W-:Y:S01]  /*1870*/  LOP3.LUT P1, RZ, R148, UR7, RZ, 0xc, !PT ;  /* 0x0000000794ff7c12 */ /* 0x000fe2000f820cff */
[----:B------:R-:W-:Y:S01]  /*1880*/  FFMA.FTZ R5, R152, R6, R5 ;  /* 0x0000000698057223 */ /* 0x000fe20000010005 */
[----:B------:R-:W-:Y:S01]  /*1890*/  FSEL R4, RZ, 1, P6 ;  /* 0x3f800000ff047808 */ /* 0x000fe20003000000 */
[----:B------:R-:W4:Y:S01]  /*18a0*/  LDS R219, [R207+0x7400] ;  /* 0x00740000cfdb7984 */ /* 0x000f220000000800 */
[----:B------:R-:W-:Y:S02]  /*18b0*/  SEL R18, RZ, 0x4, P0 ;  /* 0x00000004ff127807 */ /* 0x000fe40000000000 */
[----:B------:R-:W-:Y:S01]  /*18c0*/  LOP3.LUT P0, RZ, R146, UR7, RZ, 0xc, !PT ;  /* 0x0000000792ff7c12 */ /* 0x000fe2000f800cff */
[----:B------:R-:W-:Y:S01]  /*18d0*/  FFMA.FTZ R5, R150, R4, R5 ;  /* 0x0000000496057223 */ /* 0x000fe20000010005 */
[----:B------:R-:W-:Y:S01]  /*18e0*/  FSEL R6, RZ, 1, P1 ;  /* 0x3f800000ff067808 */ /* 0x000fe20000800000 */
[----:B------:R-:W4:Y:S01]  /*18f0*/  LDS R227, [R207+0x7800] ;  /* 0x00780000cfe37984 */ /* 0x000f220000000800 */
        /* <DEDUP_REMOVED lines=104> */
[----:B------:R-:W-:Y:S02]  /*1f80*/  FSEL R6, RZ, 1, P2 ;  /* 0x3f800000ff067808 */ /* 0x000fe40001000000 */
[----:B------:R-:W-:Y:S01]  /*1f90*/  LOP3.LUT R170, RZ, R96, RZ, 0x33, !PT ;  /* 0x00000060ffaa7212 */ /* 0x000fe200078e33ff */
[----:B------:R-:W-:Y:S01]  /*1fa0*/  FFMA.FTZ R5, R100, R7, R5 ;  /* 0x0000000764057223 */ /* 0x000fe20000010005 */
[----:B------:R-:W-:Y:S02]  /*1fb0*/  LOP3.LUT R174, RZ, R94, RZ, 0x33, !PT ;  /* 0x0000005effae7212 */ /* 0x000fe400078e33ff */
[----:B------:R-:W-:Y:S01]  /*1fc0*/  SEL R172, RZ, 0x10000000, P6 ;  /* 0x10000000ffac7807 */ /* 0x000fe20003000000 */
[----:B------:R-:W-:Y:S01]  /*1fd0*/  FFMA.FTZ R7, R98, R6, R5 ;  /* 0x0000000662077223 */ /* 0x000fe20000010005 */
[----:B------:R-:W-:Y:S02]  /*1fe0*/  SEL R5, RZ, 0x8000000, P4 ;  /* 0x08000000ff057807 */ /* 0x000fe40002000000 */
[----:B------:R-:W-:-:S02]  /*1ff0*/  LOP3.LUT P4, R170, RZ, UR7, R170, 0x88, !PT ;  /* 0x00000007ffaa7c12 */ /* 0x000fc4000f8888aa */
        /* <DEDUP_REMOVED lines=26> */
[----:B------:R-:W-:Y:S02]  /*21a0*/  SEL R16, RZ, 0x4, P4 ;  /* 0x00000004ff107807 */ /* 0x000fe40002000000 */
[----:B------:R-:W-:Y:S02]  /*21b0*/  LOP3.LUT P4, RZ, R82, UR7, RZ, 0xc, !PT ;  /* 0x0000000752ff7c12 */ /* 0x000fe4000f880cff */
[----:B------:R-:W-:Y:S02]  /*21c0*/  FSEL R6, RZ, 1, P2 ;  /* 0x3f800000ff067808 */ /* 0x000fe40001000000 */
[----:B------:R-:W-:Y:S02]  /*21d0*/  FSEL R20, RZ, 1, P4 ;  /* 0x3f800000ff147808 */ /* 0x000fe40002000000 */
[----:B------:R-:W-:Y:S01]  /*21e0*/  LOP3.LUT P6, RZ, R80, UR7, RZ, 0xc, !PT ;  /* 0x0000000750ff7c12 */ /* 0x000fe2000f8c0cff */
        /* <DEDUP_REMOVED lines=24> */
[----:B0-----:R-:W-:Y:S02]  /*2370*/  LOP3.LUT P4, RZ, R22, UR7, RZ, 0xc, !PT ;  /* 0x0000000716ff7c12 */ /* 0x001fe4000f880cff */
[----:B------:R-:W-:Y:S01]  /*2380*/  SEL R40, RZ, 0x400, P6 ;  /* 0x00000400ff287807 */ /* 0x000fe20003000000 */
[----:B------:R-:W-:Y:S01]  /*2390*/  FFMA.FTZ R7, R70, R6, R7 ;  /* 0x0000000646077223 */ /* 0x000fe20000010007 */
[----:B------:R-:W-:Y:S01]  /*23a0*/  FSEL R20, RZ, 1, P4 ;  /* 0x3f800000ff147808 */ /* 0x000fe20002000000 */
[----:B------:R-:W0:Y:S01]  /*23b0*/  LDS R6, [R207+0x8000] ;  /* 0x00800000cf067984 */ /* 0x000e220000000800 */
[----:B-1----:R-:W-:-:S02]  /*23c0*/  LOP3.LUT P6, RZ, R24, UR7, RZ, 0xc, !PT ;  /* 0x0000000718ff7c12 */ /* 0x002fc4000f8c0cff */
[----:B------:R-:W-:Y:S01]  /*23d0*/  SEL R238, RZ, 0x800, P1 ;  /* 0x00000800ffee7807 */ /* 0x000fe20000800000 */
[----:B------:R-:W-:Y:S01]  /*23e0*/  FFMA.FTZ R7, R22, R20, R7 ;  /* 0x0000001416077223 */ /* 0x000fe20000010007 */
[----:B------:R-:W-:Y:S02]  /*23f0*/  FSEL R20, RZ, 1, P6 ;  /* 0x3f800000ff147808 */ /* 0x000fe40003000000 */
[----:B--2---:R-:W-:Y:S02]  /*2400*/  LOP3.LUT P1, RZ, R215, UR7, RZ, 0xc, !PT ;  /* 0x00000007d7ff7c12 */ /* 0x004fe4000f820cff */
[----:B------:R-:W-:Y:S01]  /*2410*/  SEL R36, RZ, 0x1000, P0 ;  /* 0x00001000ff247807 */ /* 0x000fe20000000000 */
[----:B------:R-:W-:Y:S01]  /*2420*/  FFMA.FTZ R20, R24, R20, R7 ;  /* 0x0000001418147223 */ /* 0x000fe20000010007 */
[----:B------:R-:W-:Y:S01]  /*2430*/  FSEL R22, RZ, 1, P1 ;  /* 0x3f800000ff167808 */ /* 0x000fe20000800000 */
[----:B------:R-:W1:Y:S01]  /*2440*/  LDS R7, [R207+0x8400] ;  /* 0x00840000cf077984 */ /* 0x000e620000000800 */
[----:B---3--:R-:W-:-:S02]  /*2450*/  LOP3.LUT P0, RZ, R217, UR7, RZ, 0xc, !PT ;  /* 0x00000007d9ff7c12 */ /* 0x008fc4000f800cff */
[----:B------:R-:W-:Y:S01]  /*2460*/  SEL R234, RZ, 0x2000, P5 ;  /* 0x00002000ffea7807 */ /* 0x000fe20002800000 */
[----:B------:R-:W-:Y:S01]  /*2470*/  FFMA.FTZ R20, R215, R22, R20 ;  /* 0x00000016d7147223 */ /* 0x000fe20000010014 */
[----:B------:R-:W-:Y:S01]  /*2480*/  FSEL R24, RZ, 1, P0 ;  /* 0x3f800000ff187808 */ /* 0x000fe20000000000 */
[----:B------:R-:W2:Y:S01]  /*2490*/  LDS R22, [R207+0x8800] ;  /* 0x00880000cf167984 */ /* 0x000ea20000000800 */
[----:B----4-:R-:W-:Y:S02]  /*24a0*/  LOP3.LUT P5, RZ, R26, UR7, RZ, 0xc, !PT ;  /* 0x000000071aff7c12 */ /* 0x010fe4000f8a0cff */
[----:B------:R-:W-:Y:S01]  /*24b0*/  SEL R224, RZ, 0x4000, P3 ;  /* 0x00004000ffe07807 */ /* 0x000fe20001800000 */
[----:B------:R-:W-:Y:S01]  /*24c0*/  FFMA.FTZ R217, R217, R24, R20 ;  /* 0x00000018d9d97223 */ /* 0x000fe20000010014 */
[----:B------:R-:W-:Y:S01]  /*24d0*/  LOP3.LUT P3, RZ, R219, UR7, RZ, 0xc, !PT ;  /* 0x00000007dbff7c12 */ /* 0x000fe2000f860cff */
[----:B------:R-:W3:Y:S01]  /*24e0*/  LDS R24, [R207+0x8c00] ;  /* 0x008c0000cf187984 */ /* 0x000ee20000000800 */
[----:B------:R-:W-:-:S02]  /*24f0*/  FSEL R28, RZ, 1, P5 ;  /* 0x3f800000ff1c7808 */ /* 0x000fc40002800000 */
[----:B------:R-:W-:Y:S01]  /*2500*/  SEL R226, RZ, 0x8000, P2 ;  /* 0x00008000ffe27807 */ /* 0x000fe20001000000 */
[----:B------:R-:W4:Y:S01]  /*2510*/  LDS R20, [R207+0x9000] ;  /* 0x00900000cf147984 */ /* 0x000f220000000800 */
[----:B------:R-:W-:Y:S01]  /*2520*/  LOP3.LUT P2, RZ, R227, UR7, RZ, 0xc, !PT ;  /* 0x00000007e3ff7c12 */ /* 0x000fe2000f840cff */
[----:B------:R-:W-:Y:S01]  /*2530*/  FFMA.FTZ R28, R26, R28, R217 ;  /* 0x0000001c1a1c7223 */ /* 0x000fe200000100d9 */
[----:B------:R-:W-:Y:S01]  /*2540*/  FSEL R30, RZ, 1, P3 ;  /* 0x3f800000ff1e7808 */ /* 0x000fe20001800000 */
[----:B------:R-:W4:Y:S01]  /*2550*/  LDS R26, [R207+0x9400] ;  /* 0x00940000cf1a7984 */ /* 0x000f220000000800 */
[----:B------:R-:W-:Y:S02]  /*2560*/  SEL R196, RZ, 0x10000, P4 ;  /* 0x00010000ffc47807 */ /* 0x000fe40002000000 */
[----:B------:R-:W-:Y:S01]  /*2570*/  FSEL R32, RZ, 1, P2 ;  /* 0x3f800000ff207808 */ /* 0x000fe20001000000 */
[----:B------:R-:W-:Y:S01]  /*2580*/  FFMA.FTZ R28, R219, R30, R28 ;  /* 0x0000001edb1c7223 */ /* 0x000fe2000001001c */
[----:B------:R-:W-:Y:S01]  /*2590*/  LOP3.LUT P4, RZ, R229, UR7, RZ, 0xc, !PT ;  /* 0x00000007e5ff7c12 */ /* 0x000fe2000f880cff */
[----:B------:R-:W-:Y:S01]  /*25a0*/  LDS R217, [R207+0xac00] ;  /* 0x00ac0000cfd97984 */ /* 0x000fe20000000800 */
[----:B------:R-:W-:Y:S01]  /*25b0*/  SEL R251, RZ, 0x20000, P6 ;  /* 0x00020000fffb7807 */ /* 0x000fe20003000000 */
[----:B------:R-:W-:Y:S01]  /*25c0*/  FFMA.FTZ R32, R227, R32, R28 ;  /* 0x00000020e3207223 */ /* 0x000fe2000001001c */
[----:B0-----:R-:W-:Y:S01]  /*25d0*/  LOP3.LUT P6, RZ, R6, UR7, RZ, 0xc, !PT ;  /* 0x0000000706ff7c12 */ /* 0x001fe2000f8c0cff */
[----:B------:R-:W0:Y:S01]  /*25e0*/  LDS R28, [R207+0x9800] ;  /* 0x00980000cf1c7984 */ /* 0x000e220000000800 */
[----:B------:R-:W-:-:S02]  /*25f0*/  FSEL R30, RZ, 1, P4 ;  /* 0x3f800000ff1e7808 */ /* 0x000fc40002000000 */
[----:B------:R-:W-:Y:S01]  /*2600*/  SEL R192, RZ, 0x40000, P1 ;  /* 0x00040000ffc07807 */ /* 0x000fe20000800000 */
[----:B------:R-:W-:Y:S01]  /*2610*/  LDS R219, [R207+0xb000] ;  /* 0x00b00000cfdb7984 */ /* 0x000fe20000000800 */
[----:B------:R-:W-:Y:S01]  /*2620*/  FSEL R46, RZ, 1, P6 ;  /* 0x3f800000ff2e7808 */ /* 0x000fe20003000000 */
[----:B------:R-:W-:Y:S01]  /*2630*/  FFMA.FTZ R229, R229, R30, R32 ;  /* 0x0000001ee5e57223 */ /* 0x000fe20000010020 */
[----:B------:R-:W-:Y:S01]  /*2640*/  SEL R245, RZ, 0x80000, P0 ;  /* 0x00080000fff57807 */ /* 0x000fe20000000000 */
[----:B------:R-:W0:Y:S01]  /*2650*/  LDS R30, [R207+0x9c00] ;  /* 0x009c0000cf1e7984 */ /* 0x000e220000000800 */
[----:B------:R-:W-:Y:S01]  /*2660*/  SEL R188, RZ, 0x100000, P5 ;  /* 0x00100000ffbc7807 */ /* 0x000fe20002800000 */
[----:B------:R-:W-:Y:S01]  /*2670*/  FFMA.FTZ R6, R6, R46, R229 ;  /* 0x0000002e06067223 */ /* 0x000fe200000100e5 */
[----:B-1----:R-:W-:Y:S01]  /*2680*/  LOP3.LUT P1, RZ, R7, UR7, RZ, 0xc, !PT ;  /* 0x0000000707ff7c12 */ /* 0x002fe2000f820cff */
[----:B------:R-:W1:Y:S01]  /*2690*/  LDS R46, [R207+0xa000] ;  /* 0x00a00000cf2e7984 */ /* 0x000e620000000800 */
[----:B------:R-:W-:-:S02]  /*26a0*/  SEL R239, RZ, 0x200000, P3 ;  /* 0x00200000ffef7807 */ /* 0x000fc40001800000 */
[----:B------:R-:W-:Y:S02]  /*26b0*/  FSEL R32, RZ, 1, P1 ;  /* 0x3f800000ff207808 */ /* 0x000fe40000800000 */
[----:B--2---:R-:W-:Y:S02]  /*26c0*/  LOP3.LUT P0, RZ, R22, UR7, RZ, 0xc, !PT ;  /* 0x0000000716ff7c12 */ /* 0x004fe4000f800cff */
[----:B------:R-:W-:Y:S01]  /*26d0*/  SEL R164, RZ, 0x400000, P2 ;  /* 0x00400000ffa47807 */ /* 0x000fe20001000000 */
[----:B------:R-:W-:Y:S01]  /*26e0*/  FFMA.FTZ R7, R7, R32, R6 ;  /* 0x0000002007077223 */ /* 0x000fe20000010006 */
[----:B------:R-:W-:Y:S02]  /*26f0*/  FSEL R50, RZ, 1, P0 ;  /* 0x3f800000ff327808 */ /* 0x000fe40000000000 */
[----:B---3--:R-:W-:Y:S02]  /*2700*/  LOP3.LUT P5, RZ, R24, UR7, RZ, 0xc, !PT ;  /* 0x0000000718ff7c12 */ /* 0x008fe4000f8a0cff */
[----:B------:R-:W-:Y:S01]  /*2710*/  SEL R233, RZ, 0x800000, P4 ;  /* 0x00800000ffe97807 */ /* 0x000fe20002000000 */
[----:B------:R-:W-:Y:S01]  /*2720*/  FFMA.FTZ R7, R22, R50, R7 ;  /* 0x0000003216077223 */ /* 0x000fe20000010007 */
[----:B------:R-:W-:Y:S01]  /*2730*/  FSEL R6, RZ, 1, P5 ;  /* 0x3f800000ff067808 */ /* 0x000fe20002800000 */
[----:B------:R-:W2:Y:S01]  /*2740*/  LDS R22, [R207+0xa400] ;  /* 0x00a40000cf167984 */ /* 0x000ea20000000800 */
[----:B----4-:R-:W-:-:S02]  /*2750*/  LOP3.LUT P3, RZ, R20, UR7, RZ, 0xc, !PT ;  /* 0x0000000714ff7c12 */ /* 0x010fc4000f860cff */
[----:B------:R-:W-:Y:S01]  /*2760*/  LOP3.LUT P2, RZ, R26, UR7, RZ, 0xc, !PT ;  /* 0x000000071aff7c12 */ /* 0x000fe2000f840cff */
[----:B------:R-:W-:Y:S01]  /*2770*/  FFMA.FTZ R7, R24, R6, R7 ;  /* 0x0000000618077223 */ /* 0x000fe20000010007 */
[----:B------:R-:W-:Y:S01]  /*2780*/  FSEL R6, RZ, 1, P3 ;  /* 0x3f800000ff067808 */ /* 0x000fe20001800000 */
[----:B------:R-:W-:Y:S01]  /*2790*/  LDS R50, [R207+0xb400] ;  /* 0x00b40000cf327984 */ /* 0x000fe20000000800 */
[----:B------:R-:W-:Y:S02]  /*27a0*/  SEL R182, RZ, 0x4000000, P0 ;  /* 0x04000000ffb67807 */ /* 0x000fe40000000000 */
[----:B------:R-:W-:Y:S01]  /*27b0*/  SEL R227, RZ, 0x8000000, P5 ;  /* 0x08000000ffe37807 */ /* 0x000fe20002800000 */
[----:B------:R-:W-:Y:S01]  /*27c0*/  FFMA.FTZ R7, R20, R6, R7 ;  /* 0x0000000614077223 */ /* 0x000fe20000010007 */
[----:B------:R-:W-:Y:S01]  /*27d0*/  FSEL R6, RZ, 1, P2 ;  /* 0x3f800000ff067808 */ /* 0x000fe20001000000 */
[----:B------:R-:W3:Y:S01]  /*27e0*/  LDS R20, [R207+0xa800] ;  /* 0x00a80000cf147984 */ /* 0x000ee20000000800 */
[----:B0-----:R-:W-:-:S02]  /*27f0*/  LOP3.LUT P4, RZ, R28, UR7, RZ, 0xc, !PT ;  /* 0x000000071cff7c12 */ /* 0x001fc4000f880cff */
[----:B------:R-:W-:Y:S01]  /*2800*/  SEL R184, RZ, 0x10000000, P3 ;  /* 0x10000000ffb87807 */ /* 0x000fe20001800000 */
[----:B------:R-:W-:Y:S01]  /*2810*/  FFMA.FTZ R7, R26, R6, R7 ;  /* 0x000000061a077223 */ /* 0x000fe20000010007 */
[----:B------:R-:W-:Y:S02]  /*2820*/  FSEL R24, RZ, 1, P4 ;  /* 0x3f800000ff187808 */ /* 0x000fe40002000000 */
[----:B------:R-:W-:Y:S02]  /*2830*/  SEL R6, RZ, 0x1000000, P6 ;  /* 0x01000000ff067807 */ /* 0x000fe40003000000 */
[----:B------:R-:W-:Y:S01]  /*2840*/  LOP3.LUT P6, RZ, R30, UR7, RZ, 0xc, !PT ;  /* 0x000000071eff7c12 */ /* 0x000fe2000f8c0cff */
[----:B------:R-:W-:Y:S01]  /*2850*/  FFMA.FTZ R7, R28, R24, R7 ;  /* 0x000000181c077223 */ /* 0x000fe20000010007 */
[----:B------:R-:W-:Y:S02]  /*2860*/  LOP3.LUT R26, RZ, R217, RZ, 0x33, !PT ;  /* 0x000000d9ff1a7212 */ /* 0x000fe400078e33ff */
[----:B------:R-:W-:-:S02]  /*2870*/  FSEL R24, RZ, 1, P6 ;  /* 0x3f800000ff187808 */ /* 0x000fc40003000000 */
[----:B-1----:R-:W-:Y:S02]  /*2880*/  LOP3.LUT R32, RZ, R46, RZ, 0x33, !PT ;  /* 0x0000002eff207212 */ /* 0x002fe400078e33ff */
[----:B------:R-:W-:Y:S01]  /*2890*/  LOP3.LUT P3, R26, RZ, UR7, R26, 0x88, !PT ;  /* 0x00000007ff1a7c12 */ /* 0x000fe2000f86881a */
[----:B------:R-:W-:Y:S01]  /*28a0*/  FFMA.FTZ R215, R30, R24, R7 ;  /* 0x000000181ed77223 */ /* 0x000fe20000010007 */
[----:B------:R-:W-:Y:S02]  /*28b0*/  SEL R7, RZ, 0x2000000, P1 ;  /* 0x02000000ff077807 */ /* 0x000fe40000800000 */
[----:B------:R-:W-:Y:S02]  /*28c0*/  LOP3.LUT P1, R32, RZ, UR7, R32, 0x88, !PT ;  /* 0x00000007ff207c12 */ /* 0x000fe4000f828820 */
[----:B------:R-:W-:Y:S02]  /*28d0*/  SEL R229, RZ, 0x20000000, P2 ;  /* 0x20000000ffe57807 */ /* 0x000fe40001000000 */
[----:B------:R-:W-:-:S02]  /*28e0*/  FSEL R24, RZ, 1, P1 ;  /* 0x3f800000ff187808 */ /* 0x000fc40000800000 */
[----:B------:R-:W-:Y:S02]  /*28f0*/  SEL R52, RZ, 0x1, P1 ;  /* 0x00000001ff347807 */ /* 0x000fe40000800000 */
[----:B--2---:R-:W-:Y:S01]  /*2900*/  LOP3.LUT R30, RZ, R22, RZ, 0x33, !PT ;  /* 0x00000016ff1e7212 */ /* 0x004fe200078e33ff */
[----:B------:R-:W-:Y:S01]  /*2910*/  FFMA.FTZ R215, R46, R24, R215 ;  /* 0x000000182ed77223 */ /* 0x000fe200000100d7 */
[----:B------:R-:W-:Y:S02]  /*2920*/  IADD3 R216, PT, PT, R18, R218, R216 ;  /* 0x000000da12d87210 */ /* 0x000fe40007ffe0d8 */
[----:B------:R-:W-:Y:S02]  /*2930*/  LOP3.LUT P0, R30, RZ, UR7, R30, 0x88, !PT ;  /* 0x00000007ff1e7c12 */ /* 0x000fe4000f80881e */
[----:B------:R-:W-:Y:S02]  /*2940*/  IADD3 R214, PT, PT, R16, R214, R247 ;  /* 0x000000d610d67210 */ /* 0x000fe40007ffe0f7 */
[----:B------:R-:W-:-:S02]  /*2950*/  FSEL R24, RZ, 1, P0 ;  /* 0x3f800000ff187808 */ /* 0x000fc40000000000 */
[----:B------:R-:W-:Y:S02]  /*2960*/  IADD3 R241, PT, PT, R198, R216, R241 ;  /* 0x000000d8c6f17210 */ /* 0x000fe40007ffe0f1 */
[----:B---3--:R-:W-:Y:S01]  /*2970*/  LOP3.LUT R28, RZ, R20, RZ, 0x33, !PT ;  /* 0x00000014ff1c7212 */ /* 0x008fe200078e33ff */
[----:B------:R-:W-:Y:S01]  /*2980*/  FFMA.FTZ R215, R22, R24, R215 ;  /* 0x0000001816d77223 */ /* 0x000fe200000100d7 */
[----:B------:R-:W-:Y:S01]  /*2990*/  LOP3.LUT R24, RZ, R219, RZ, 0x33, !PT ;  /* 0x000000dbff187212 */ /* 0x000fe200078e33ff */
[----:B------:R-:W-:Y:S01]  /*29a0*/  IMAD.IADD R190, R190, 0x1, R241 ;  /* 0x00000001bebe7824 */ /* 0x000fe200078e02f1 */
[----:B------:R-:W-:Y:S02]  /*29b0*/  LOP3.LUT P5, R28, RZ, UR7, R28, 0x88, !PT ;  /* 0x00000007ff1c7c12 */ /* 0x000fe4000f8a881c */
[----:B------:R-:W-:Y:S02]  /*29c0*/  LOP3.LUT P2, R24, RZ, UR7, R24, 0x88, !PT ;  /* 0x00000007ff187c12 */ /* 0x000fe4000f848818 */
[----:B------:R-:W-:-:S02]  /*29d0*/  FSEL R22, RZ, 1, P5 ;  /* 0x3f800000ff167808 */ /* 0x000fc40002800000 */
[----:B------:R-:W-:Y:S02]  /*29e0*/  FSEL R46, RZ, 1, P2 ;  /* 0x3f800000ff2e7808 */ /* 0x000fe40001000000 */
[----:B------:R-:W-:Y:S01]  /*29f0*/  IADD3 R214, PT, PT, R235, R214, R194 ;  /* 0x000000d6ebd67210 */ /* 0x000fe20007ffe0c2 */
[----:B------:R-:W-:Y:S01]  /*2a00*/  FFMA.FTZ R22, R20, R22, R215 ;  /* 0x0000001614167223 */ /* 0x000fe200000100d7 */
[----:B------:R-:W-:Y:S01]  /*2a10*/  FSEL R20, RZ, 1, P3 ;  /* 0x3f800000ff147808 */ /* 0x000fe20001800000 */
[----:B------:R-:W0:Y:S01]  /*2a20*/  LDS R215, [R207+0xb800] ;  /* 0x00b80000cfd77984 */ /* 0x000e220000000800 */
[----:B------:R-:W-:Y:S01]  /*2a30*/  IADD3 R56, PT, PT, R190, R56, R221 ;  /* 0x00000038be387210 */ /* 0x000fe20007ffe0dd */
[----:B------:R-:W-:Y:S02]  /*2a40*/  IMAD.IADD R214, R186, 0x1, R214 ;  /* 0x00000001bad67824 */ /* 0x000fe400078e02d6 */
[----:B------:R-:W-:Y:S01]  /*2a50*/  FFMA.FTZ R22, R217, R20, R22 ;  /* 0x00000014d9167223 */ /* 0x000fe20000010016 */
[----:B------:R-:W-:Y:S01]  /*2a60*/  IADD3 R48, PT, PT, R56, R48, R213 ;  /* 0x0000003038307210 */ /* 0x000fe20007ffe0d5 */
[----:B------:R-:W1:Y:S01]  /*2a70*/  LDS R20, [R207+0xbc00] ;  /* 0x00bc0000cf147984 */ /* 0x000e620000000800 */
[----:B------:R-:W-:Y:S01]  /*2a80*/  IADD3 R54, PT, PT, R214, R54, R165 ;  /* 0x00000036d6367210 */ /* 0x000fe20007ffe0a5 */
[----:B------:R-:W-:Y:S01]  /*2a90*/  FFMA.FTZ R219, R219, R46, R22 ;  /* 0x0000002edbdb7223 */ /* 0x000fe20000010016 */
[----:B------:R-:W-:Y:S01]  /*2aa0*/  LOP3.LUT R22, RZ, R50, RZ, 0x33, !PT ;  /* 0x00000032ff167212 */ /* 0x000fe200078e33ff */
[----:B------:R-:W2:Y:S01]  /*2ab0*/  LDS R46, [R207+0xc000] ;  /* 0x00c00000cf2e7984 */ /* 0x000ea20000000800 */
[----:B------:R-:W-:-:S02]  /*2ac0*/  IADD3 R42, PT, PT, R48, R42, R242 ;  /* 0x0000002a302a7210 */ /* 0x000fc40007ffe0f2 */
[----:B------:R-:W-:Y:S02]  /*2ad0*/  LOP3.LUT P1, R22, RZ, UR7, R22, 0x88, !PT ;  /* 0x00000007ff167c12 */ /* 0x000fe4000f828816 */
[----:B------:R-:W-:Y:S02]  /*2ae0*/  IADD3 R44, PT, PT, R54, R44, R244 ;  /* 0x0000002c362c7210 */ /* 0x000fe40007ffe0f4 */
[----:B------:R-:W-:Y:S02]  /*2af0*/  FSEL R217, RZ, 1, P1 ;  /* 0x3f800000ffd97808 */ /* 0x000fe40000800000 */
[----:B------:R-:W-:Y:S02]  /*2b00*/  IADD3 R38, PT, PT, R42, R236, R38 ;  /* 0x000000ec2a267210 */ /* 0x000fe40007ffe026 */
[----:B------:R-:W-:Y:S01]  /*2b10*/  IADD3 R40, PT, PT, R44, R40, R238 ;  /* 0x000000282c287210 */ /* 0x000fe20007ffe0ee */
[----:B------:R-:W-:Y:S01]  /*2b20*/  FFMA.FTZ R50, R50, R217, R219 ;  /* 0x000000d932327223 */ /* 0x000fe200000100db */
[----:B------:R-:W-:-:S02]  /*2b30*/  SEL R217, RZ, 0x2, P0 ;  /* 0x00000002ffd97807 */ /* 0x000fc40000000000 */
        /* <DEDUP_REMOVED lines=8> */
[----:B0-----:R-:W-:Y:S02]  /*2bc0*/  LOP3.LUT P0, RZ, R215, UR7, RZ, 0xc, !PT ;  /* 0x00000007d7ff7c12 */ /* 0x001fe4000f800cff */
[----:B------:R-:W-:Y:S02]  /*2bd0*/  IADD3 R237, PT, PT, R243, R10, R237 ;  /* 0x0000000af3ed7210 */ /* 0x000fe40007ffe0ed */
[----:B------:R-:W-:Y:S02]  /*2be0*/  FSEL R219, RZ, 1, P0 ;  /* 0x3f800000ffdb7808 */ /* 0x000fe40000000000 */
[----:B------:R-:W-:-:S02]  /*2bf0*/  IADD3 R188, PT, PT, R192, R188, R239 ;  /* 0x000000bcc0bc7210 */ /* 0x000fc40007ffe0ef */
[----:B------:R-:W-:Y:S01]  /*2c00*/  IADD3 R231, PT, PT, R237, R8, R231 ;  /* 0x00000008ede77210 */ /* 0x000fe20007ffe0e7 */
[----:B------:R-:W-:Y:S01]  /*2c10*/  FFMA.FTZ R215, R215, R219, R50 ;  /* 0x000000dbd7d77223 */ /* 0x000fe20000010032 */
[----:B------:R-:W-:Y:S02]  /*2c20*/  SEL R219, RZ, 0x4, P5 ;  /* 0x00000004ffdb7807 */ /* 0x000fe40002800000 */
[----:B-1----:R-:W-:Y:S02]  /*2c30*/  LOP3.LUT P5, RZ, R20, UR7, RZ, 0xc, !PT ;  /* 0x0000000714ff7c12 */ /* 0x002fe4000f8a0cff */
[----:B------:R-:W-:Y:S02]  /*2c40*/  IADD3 R217, PT, PT, R219, R217, R52 ;  /* 0x000000d9dbd97210 */ /* 0x000fe40007ffe034 */
[----:B------:R-:W-:Y:S02]  /*2c50*/  FSEL R50, RZ, 1, P5 ;  /* 0x3f800000ff327808 */ /* 0x000fe40002800000 */
[----:B------:R-:W-:-:S03]  /*2c60*/  IADD3 R233, PT, PT, R188, R164, R233 ;  /* 0x000000a4bce97210 */ /* 0x000fc60007ffe0e9 */
[----:B------:R-:W-:Y:S01]  /*2c70*/  FFMA.FTZ R215, R20, R50, R215 ;  /* 0x0000003214d77223 */ /* 0x000fe200000100d7 */
[----:B------:R-:W-:Y:S02]  /*2c80*/  SEL R50, RZ, 0x8, P3 ;  /* 0x00000008ff327807 */ /* 0x000fe40001800000 */
[----:B--2---:R-:W-:-:S04]  /*2c90*/  LOP3.LUT P3, RZ, R46, UR7, RZ, 0xc, !PT ;  /* 0x000000072eff7c12 */ /* 0x004fc8000f860cff */
[----:B------:R-:W-:Y:S02]  /*2ca0*/  FSEL R20, RZ, 1, P3 ;  /* 0x3f800000ff147808 */ /* 0x000fe40001800000 */
[----:B------:R-:W-:-:S03]  /*2cb0*/  SEL R18, RZ, 0x100, P3 ;  /* 0x00000100ff127807 */ /* 0x000fc60001800000 */
[----:B------:R-:W-:Y:S01]  /*2cc0*/  FFMA.FTZ R20, R46, R20, R215 ;  /* 0x000000142e147223 */ /* 0x000fe200000100d7 */
[----:B------:R-:W-:Y:S02]  /*2cd0*/  SEL R215, RZ, 0x10, P2 ;  /* 0x00000010ffd77807 */ /* 0x000fe40001000000 */
[----:B------:R-:W-:Y:S02]  /*2ce0*/  LOP3.LUT P2, RZ, R228, UR7, RZ, 0xc, !PT ;  /* 0x00000007e4ff7c12 */ /* 0x000fe4000f840cff */
[----:B------:R-:W-:Y:S02]  /*2cf0*/  IADD3 R215, PT, PT, R215, R217, R50 ;  /* 0x000000d9d7d77210 */ /* 0x000fe40007ffe032 */
        /* <DEDUP_REMOVED lines=44> */
[----:B------:R-:W-:-:S05]  /*2fc0*/  FSEL R246, RZ, 1, P3 ;  /* 0x3f800000fff67808 */ /* 0x000fca0001800000 */
[----:B------:R-:W-:Y:S01]  /*2fd0*/  FFMA.FTZ R246, R228, R246, R247 ;  /* 0x000000f6e4f67223 */ /* 0x000fe200000100f7 */
[----:B------:R-:W-:Y:S01]  /*2fe0*/  SEL R247, RZ, 0x4000, P2 ;  /* 0x00004000fff77807 */ /* 0x000fe20001000000 */
[----:B------:R-:W0:Y:S01]  /*2ff0*/  LDS R228, [R207+0xf000] ;  /* 0x00f00000cfe47984 */ /* 0x000e220000000800 */
[----:B------:R-:W-:-:S04]  /*3000*/  LOP3.LUT P2, RZ, R248, UR7, RZ, 0xc, !PT ;  /* 0x00000007f8ff7c12 */ /* 0x000fc8000f840cff */
[----:B------:R-:W-:Y:S02]  /*3010*/  FSEL R235, RZ, 1, P2 ;  /* 0x3f800000ffeb7808 */ /* 0x000fe40001000000 */
[----:B------:R-:W-:-:S03]  /*3020*/  SEL R186, RZ, 0x80000, P2 ;  /* 0x00080000ffba7807 */ /* 0x000fc60001000000 */
[----:B------:R-:W-:Y:S02]  /*3030*/  FFMA.FTZ R235, R248, R235, R246 ;  /* 0x000000ebf8eb7223 */ /* 0x000fe400000100f6 */
[----:B------:R-:W-:Y:S01]  /*3040*/  LDS R248, [R207+0x10c00] ;  /* 0x010c0000cff87984 */ /* 0x000fe20000000800 */
[----:B0-----:R-:W-:-:S04]  /*3050*/  LOP3.LUT P1, RZ, R228, UR7, RZ, 0xc, !PT ;  /* 0x00000007e4ff7c12 */ /* 0x001fc8000f820cff */
[----:B------:R-:W-:Y:S02]  /*3060*/  FSEL R246, RZ, 1, P1 ;  /* 0x3f800000fff67808 */ /* 0x000fe40000800000 */
[----:B------:R-:W-:-:S03]  /*3070*/  SEL R165, RZ, 0x100000, P1 ;  /* 0x00100000ffa57807 */ /* 0x000fc60000800000 */
[----:B------:R-:W-:Y:S02]  /*3080*/  FFMA.FTZ R235, R228, R246, R235 ;  /* 0x000000f6e4eb7223 */ /* 0x000fe400000100eb */
[----:B------:R-:W0:Y:S02]  /*3090*/  LDS R228, [R207+0xf400] ;  /* 0x00f40000cfe47984 */ /* 0x000e240000000800 */
        /* <DEDUP_REMOVED lines=30> */
[----:B------:R-:W-:-:S05]  /*3280*/  FSEL R219, RZ, 1, P5 ;  /* 0x3f800000ffdb7808 */ /* 0x000fca0002800000 */
[----:B------:R-:W-:Y:S02]  /*3290*/  FFMA.FTZ R219, R248, R219, R246 ;  /* 0x000000dbf8db7223 */ /* 0x000fe400000100f6 */
[----:B------:R-:W1:Y:S01]  /*32a0*/  LDS R248, [R207+0x11400] ;  /* 0x01140000cff87984 */ /* 0x000e620000000800 */
[----:B0-----:R-:W-:-:S04]  /*32b0*/  LOP3.LUT P3, RZ, R228, UR7, RZ, 0xc, !PT ;  /* 0x00000007e4ff7c12 */ /* 0x001fc8000f860cff */
[----:B------:R-:W-:-:S05]  /*32c0*/  FSEL R246, RZ, 1, P3 ;  /* 0x3f800000fff67808 */ /* 0x000fca0001800000 */
[----:B------:R-:W-:Y:S01]  /*32d0*/  FFMA.FTZ R246, R228, R246, R219 ;  /* 0x000000f6e4f67223 */ /* 0x000fe200000100db */
[----:B------:R-:W-:Y:S01]  /*32e0*/  SEL R219, RZ, 0x1000000, P2 ;  /* 0x01000000ffdb7807 */ /* 0x000fe20001000000 */
[----:B------:R-:W0:Y:S01]  /*32f0*/  LDS R228, [R207+0x11800] ;  /* 0x01180000cfe47984 */ /* 0x000e220000000800 */
[----:B-1----:R-:W-:-:S04]  /*3300*/  LOP3.LUT P2, RZ, R248, UR7, RZ, 0xc, !PT ;  /* 0x00000007f8ff7c12 */ /* 0x002fc8000f840cff */
[----:B------:R-:W-:-:S05]  /*3310*/  FSEL R217, RZ, 1, P2 ;  /* 0x3f800000ffd97808 */ /* 0x000fca0001000000 */
[----:B------:R-:W-:Y:S01]  /*3320*/  FFMA.FTZ R217, R248, R217, R246 ;  /* 0x000000d9f8d97223 */ /* 0x000fe200000100f6 */
        /* <DEDUP_REMOVED lines=8> */
[----:B------:R-:W-:Y:S01]  /*33b0*/  IMAD.IADD R246, R46, 0x1, R215 ;  /* 0x000000012ef67824 */ /* 0x000fe200078e02d7 */
[----:B------:R-:W-:-:S03]  /*33c0*/  SEL R46, RZ, 0x8000000, P5 ;  /* 0x08000000ff2e7807 */ /* 0x000fc60002800000 */
[----:B------:R-:W0:Y:S01]  /*33d0*/  SHFL.DOWN P5, R250, R248, 0x1, 0x1f ;  /* 0x08201f00f8fa7f89 */ /* 0x000e2200000a0000 */
[----:B------:R-:W-:-:S04]  /*33e0*/  IADD3 R20, PT, PT, R246, R20, R240 ;  /* 0x00000014f6147210 */ /* 0x000fc80007ffe0f0 */
[----:B------:R-:W-:-:S04]  /*33f0*/  IADD3 R18, PT, PT, R20, R18, R230 ;  /* 0x0000001214127210 */ /* 0x000fc80007ffe0e6 */
[----:B------:R-:W-:-:S04]  /*3400*/  IADD3 R16, PT, PT, R18, R16, R218 ;  /* 0x0000001012107210 */ /* 0x000fc80007ffe0da */
[----:B------:R-:W-:-:S04]  /*3410*/  IADD3 R14, PT, PT, R16, R198, R216 ;  /* 0x000000c6100e7210 */ /* 0x000fc80007ffe0d8 */
[----:B------:R-:W-:-:S04]  /*3420*/  IADD3 R12, PT, PT, R14, R247, R194 ;  /* 0x000000f70e0c7210 */ /* 0x000fc80007ffe0c2 */
[----:B------:R-:W-:Y:S02]  /*3430*/  IADD3 R10, PT, PT, R12, R241, R190 ;  /* 0x000000f10c0a7210 */ /* 0x000fe40007ffe0be */
[----:B------:R-:W-:Y:S01]  /*3440*/  IADD3 R190, PT, PT, R231, R4, R5 ;  /* 0x00000004e7be7210 */ /* 0x000fe20007ffe005 */
[----:B0-----:R-:W-:Y:S01]  /*3450*/  @P5 FADD R250, R248, R250 ;  /* 0x000000faf8fa5221 */ /* 0x001fe20000000000 */
[----:B------:R-:W-:Y:S02]  /*3460*/  IADD3 R8, PT, PT, R10, R235, R186 ;  /* 0x000000eb0a087210 */ /* 0x000fe40007ffe0ba */
[----:B------:R-:W-:Y:S02]  /*3470*/  IADD3 R186, PT, PT, R233, R6, R7 ;  /* 0x00000006e9ba7210 */ /* 0x000fe40007ffe007 */
[----:B------:R-:W0:Y:S01]  /*3480*/  SHFL.DOWN P5, R252, R250, 0x2, 0x1f ;  /* 0x08401f00fafc7f89 */ /* 0x000e2200000a0000 */
[----:B------:R-:W-:Y:S01]  /*3490*/  IADD3 R214, PT, PT, R8, R165, R214 ;  /* 0x000000a508d67210 */ /* 0x000fe20007ffe0d6 */
[----:B0-----:R-:W-:-:S05]  /*34a0*/  @P5 FADD R252, R250, R252 ;  /* 0x000000fcfafc5221 */ /* 0x001fca0000000000 */
[----:B------:R-:W0:Y:S02]  /*34b0*/  SHFL.DOWN P5, R213, R252, 0x4, 0x1f ;  /* 0x08801f00fcd57f89 */ /* 0x000e2400000a0000 */
[----:B0-----:R-:W-:-:S05]  /*34c0*/  @P5 FADD R213, R252, R213 ;  /* 0x000000d5fcd55221 */ /* 0x001fca0000000000 */
[----:B------:R-:W0:Y:S02]  /*34d0*/  SHFL.DOWN P5, R228, R213, 0x8, 0x1f ;  /* 0x09001f00d5e47f89 */ /* 0x000e2400000a0000 */
[----:B0-----:R-:W-:Y:S02]  /*34e0*/  @P5 FADD R228, R213, R228 ;  /* 0x000000e4d5e45221 */ /* 0x001fe40000000000 */
[----:B------:R-:W0:Y:S03]  /*34f0*/  S2R R213, SR_LANEID ;  /* 0x0000000000d57919 */ /* 0x000e260000000000 */
        /* <DEDUP_REMOVED lines=22> */
.L_x_849:
[----:B------:R-:W-:Y:S05]  /*3660*/  BSYNC.RECONVERGENT B0 ;  /* 0x0000000000007941 */ /* 0x000fea0003800200 */
.L_x_848:
[----:B------:R-:W1:Y:S08]  /*3670*/  S2UR UR9, SR_CgaCtaId ;  /* 0x00000000000979c3 */ /* 0x000e700000008800 */
[----:B------:R-:W-:Y:S01]  /*3680*/  BAR.SYNC.DEFER_BLOCKING 0x0 ;  /* 0x0000000000007b1d */ /* 0x000fe20000010000 */
[----:B------:R-:W-:Y:S02]  /*3690*/  IADD3 R221, PT, PT, R214, R221, R52 ;  /* 0x000000ddd6dd7210 */ /* 0x000fe40007ffe034 */
[----:B------:R-:W-:-:S02]  /*36a0*/  IADD3 R227, PT, PT, R186, R182, R227 ;  /* 0x000000b6bae37210 */ /* 0x000fc40007ffe0e3 */
[----:B------:R-:W-:Y:S01]  /*36b0*/  IADD3 R219, PT, PT, R221, R219, R50 ;  /* 0x000000dbdddb7210 */ /* 0x000fe20007ffe032 */
[----:B------:R-:W-:Y:S01]  /*36c0*/  UMOV UR8, 0x400 ;  /* 0x0000040000087882 */ /* 0x000fe20000000000 */
[----:B------:R-:W-:Y:S02]  /*36d0*/  IADD3 R229, PT, PT, R227, R184, R229 ;  /* 0x000000b8e3e57210 */ /* 0x000fe40007ffe0e5 */
[----:B------:R-:W-:Y:S02]  /*36e0*/  IADD3 R217, PT, PT, R219, R217, R46 ;  /* 0x000000d9dbd97210 */ /* 0x000fe40007ffe02e */
[----:B------:R-:W-:Y:S02]  /*36f0*/  SEL R46, RZ, 0x40000000, P4 ;  /* 0x40000000ff2e7807 */ /* 0x000fe40002000000 */
[----:B------:R-:W-:Y:S02]  /*3700*/  SEL R4, RZ, 0x80000000, P6 ;  /* 0x80000000ff047807 */ /* 0x000fe40003000000 */
[----:B------:R-:W-:-:S02]  /*3710*/  SEL R164, RZ, 0x10000000, P3 ;  /* 0x10000000ffa47807 */ /* 0x000fc40001800000 */
[----:B------:R-:W-:Y:S02]  /*3720*/  SEL R5, RZ, 0x20000000, P2 ;  /* 0x20000000ff057807 */ /* 0x000fe40001000000 */
[----:B------:R-:W-:Y:S02]  /*3730*/  IADD3 R46, PT, PT, R229, R46, R4 ;  /* 0x0000002ee52e7210 */ /* 0x000fe40007ffe004 */
[----:B------:R-:W-:Y:S01]  /*3740*/  IADD3 R172, PT, PT, R190, R172, R223 ;  /* 0x000000acbeac7210 */ /* 0x000fe20007ffe0df */
[----:B-1----:R-:W-:Y:S01]  /*3750*/  ULEA UR8, UR9, UR8, 0x18 ;  /* 0x0000000809087291 */ /* 0x002fe2000f8ec0ff */
[----:B------:R-:W-:Y:S02]  /*3760*/  IADD3 R164, PT, PT, R217, R164, R5 ;  /* 0x000000a4d9a47210 */ /* 0x000fe40007ffe005 */
[----:B------:R-:W-:Y:S01]  /*3770*/  SEL R7, RZ, 0x40000000, P1 ;  /* 0x40000000ff077807 */ /* 0x000fe20000800000 */
[----:B------:R-:W-:Y:S01]  /*3780*/  POPC R5, R46 ;  /* 0x0000002e00057309 */ /* 0x000fe20000000000 */
[----:B------:R-:W-:-:S02]  /*3790*/  SEL R4, RZ, 0x80000000, P0 ;  /* 0x80000000ff047807 */ /* 0x000fc40000000000 */
[----:B------:R-:W-:Y:S02]  /*37a0*/  IADD3 R178, PT, PT, R172, R178, R225 ;  /* 0x000000b2acb27210 */ /* 0x000fe40007ffe0e1 */
[----:B------:R-:W1:Y:S01]  /*37b0*/  LDS R206, [UR8+0x4] ;  /* 0x00000408ffce7984 */ /* 0x000e620008000800 */
[----:B------:R-:W-:Y:S01]  /*37c0*/  IADD3 R7, PT, PT, R164, R7, R4 ;  /* 0x00000007a4077210 */ /* 0x000fe20007ffe004 */
[----:B------:R-:W-:Y:S01]  /*37d0*/  POPC R6, R178 ;  /* 0x000000b200067309 */ /* 0x000fe20000000000 */
[----:B------:R-:W-:Y:S01]  /*37e0*/  BAR.SYNC.DEFER_BLOCKING 0x0 ;  /* 0x0000000000007b1d */ /* 0x000fe20000010000 */
[----:B------:R-:W-:-:S05]  /*37f0*/  ISETP.GT.U32.AND P0, PT, R210, 0x1f, PT ;  /* 0x0000001fd200780c */ /* 0x000fca0003f04070 */
[----:B------:R-:W2:Y:S02]  /*3800*/  POPC R4, R7 ;  /* 0x0000000700047309 */ /* 0x000ea40000000000 */
[----:B--2---:R-:W-:-:S05]  /*3810*/  IADD3 R5, PT, PT, R4, R5, R6 ;  /* 0x0000000504057210 */ /* 0x004fca0007ffe006 */
[----:B------:R2:W-:Y:S01]  /*3820*/  STS [R200], R5 ;  /* 0x00000005c8007388 */ /* 0x0005e20000000800 */
[----:B------:R-:W-:Y:S06]  /*3830*/  BAR.SYNC.DEFER_BLOCKING 0x0 ;  /* 0x0000000000007b1d */ /* 0x000fec0000010000 */
[----:B------:R-:W-:Y:S05]  /*3840*/  @P0 BRA `(.L_x_850) ;  /* 0x0000000000bc0947 */ /* 0x000fea0003800000 */
[----:B------:R-:W-:Y:S01]  /*3850*/  LDS R6, [R0] ;  /* 0x0000000000067984 */ /* 0x000fe20000000800 */
[----:B------:R-:W-:Y:S01]  /*3860*/  UMOV UR9, 0xffffffff ;  /* 0xffffffff00097882 */ /* 0x000fe20000000000 */
[----:B------:R-:W-:Y:S02]  /*3870*/  ISETP.NE.AND P1, PT, R210, RZ, PT ;  /* 0x000000ffd200720c */ /* 0x000fe40003f25270 */
[----:B0-----:R-:W-:Y:S04]  /*3880*/  LDS R165, [R0+0x4] ;  /* 0x0000040000a57984 */ /* 0x001fe80000000800 */
[----:B------:R-:W0:Y:S04]  /*3890*/  LDS R50, [R0+0x8] ;  /* 0x0000080000327984 */ /* 0x000e280000000800 */
[----:B------:R-:W-:Y:S04]  /*38a0*/  LDS R52, [R0+0xc] ;  /* 0x00000c0000347984 */ /* 0x000fe80000000800 */
[----:B------:R-:W3:Y:S04]  /*38b0*/  LDS R215, [R0+0x10] ;  /* 0x0000100000d77984 */ /* 0x000ee80000000800 */
[----:B--2---:R-:W-:Y:S04]  /*38c0*/  LDS R5, [R0+0x14] ;  /* 0x0000140000057984 */ /* 0x004fe80000000800 */
[----:B------:R-:W2:Y:S04]  /*38d0*/  LDS R4, [R0+0x18] ;  /* 0x0000180000047984 */ /* 0x000ea80000000800 */
[----:B------:R-:W4:Y:S01]  /*38e0*/  LDS R182, [R0+0x1c] ;  /* 0x00001c0000b67984 */ /* 0x000f220000000800 */
[----:B0-----:R-:W-:-:S04]  /*38f0*/  IADD3 R184, PT, PT, R50, R165, R6 ;  /* 0x000000a532b87210 */ /* 0x001fc80007ffe006 */
[----:B---3--:R-:W-:-:S04]  /*3900*/  IADD3 R184, PT, PT, R215, R184, R52 ;  /* 0x000000b8d7b87210 */ /* 0x008fc80007ffe034 */
[----:B--2---:R-:W-:-:S05]  /*3910*/  IADD3 R223, PT, PT, R4, R184, R5 ;  /* 0x000000b804df7210 */ /* 0x004fca0007ffe005 */
        /* <DEDUP_REMOVED lines=16> */
.L_x_872:
        /* <DEDUP_REMOVED lines=18> */
.L_x_850:
[----:B------:R-:W-:Y:S05]  /*3b40*/  WARPSYNC.ALL ;  /* 0x0000000000007948 */ /* 0x000fea0003800000 */
[----:B------:R-:W-:Y:S01]  /*3b50*/  BAR.SYNC.DEFER_BLOCKING 0x0 ;  /* 0x0000000000007b1d */ /* 0x000fe20000010000 */
[C---:B-1----:R-:W-:Y:S01]  /*3b60*/  FSETP.GTU.FTZ.AND P0, PT, R206.reuse, R201, PT ;  /* 0x000000c9ce00720b */ /* 0x042fe20003f1c000 */
[C---:B---3--:R-:W-:Y:S01]  /*3b70*/  FADD.FTZ R6, R206.reuse, -UR11 ;  /* 0x8000000bce067e21 */ /* 0x048fe20008010000 */
[----:B------:R-:W-:-:S03]  /*3b80*/  FSETP.GT.FTZ.AND P1, PT, R206, RZ, PT ;  /* 0x000000ffce00720b */ /* 0x000fc60003f34000 */
[----:B------:R1:W3:Y:S04]  /*3b90*/  LDS R4, [R200] ;  /* 0x00000000c8047984 */ /* 0x0002e80000000800 */
[----:B------:R1:W-:Y:S01]  /*3ba0*/  @!P5 STS [UR8], R205 ;  /* 0x000000cdff00d988 */ /* 0x0003e20008000808 */
[----:B------:R-:W-:Y:S06]  /*3bb0*/  BAR.SYNC.DEFER_BLOCKING 0x0 ;  /* 0x0000000000007b1d */ /* 0x000fec0000010000 */
[----:B--2---:R-:W2:Y:S02]  /*3bc0*/  LDS R5, [UR8] ;  /* 0x00000008ff057984 */ /* 0x004ea40008000800 */
[----:B------:R-:W-:Y:S06]  /*3bd0*/  BAR.SYNC.DEFER_BLOCKING 0x0 ;  /* 0x0000000000007b1d */ /* 0x000fec0000010000 */
[----:B-1----:R-:W-:Y:S05]  /*3be0*/  @P1 BRA !P0, `(.L_x_852) ;  /* 0x0000000000141947 */ /* 0x002fea0004000000 */
[----:B------:R-:W-:Y:S02]  /*3bf0*/  FSETP.GT.FTZ.AND P0, PT, R206, UR11, PT ;  /* 0x0000000bce007c0b */ /* 0x000fe4000bf14000 */
[----:B------:R-:W-:Y:S02]  /*3c00*/  ISETP.EQ.AND P1, PT, RZ, UR10, P1 ;  /* 0x0000000aff007c0c */ /* 0x000fe40008f22270 */
[----:B--2---:R-:W-:-:S04]  /*3c10*/  ISETP.LT.U32.AND P0, PT, R5, 0xc01, P0 ;  /* 0x00000c010500780c */ /* 0x004fc80000701070 */
[----:B------:R-:W-:-:S13]  /*3c20*/  PLOP3.LUT P0, PT, P0, P1, PT, 0xf8, 0x8f ;  /* 0x00000000008f781c */ /* 0x000fda0000703f70 */
[----:B------:R-:W-:Y:S05]  /*3c30*/  @!P0 BRA `(.L_x_853) ;  /* 0x0000002400bc8947 */ /* 0x000fea0003800000 */
.L_x_852:
[----:B---3--:R-:W-:-:S04]  /*3c40*/  ISETP.GT.U32.AND P2, PT, R4, 0xbff, PT ;  /* 0x00000bff0400780c */ /* 0x008fc80003f44070 */
[----:B------:R-:W-:-:S13]  /*3c50*/  ISETP.NE.OR P2, PT, R58, RZ, P2 ;  /* 0x000000ff3a00720c */ /* 0x000fda0001745670 */
[C---:B------:R-:W-:Y:S01]  /*3c60*/  @!P2 LEA R50, R4.reuse, UR6, 0x3 ;  /* 0x000000060432ac11 */ /* 0x040fe2000f8e18ff */
[----:B------:R-:W-:-:S04]  /*3c70*/  @!P2 VIADD R4, R4, 0x1 ;  /* 0x000000010404a836 */ /* 0x000fc80000000000 */
[----:B------:R1:W-:Y:S01]  /*3c80*/  @!P2 STS.64 [R50], R2 ;  /* 0x000000023200a388 */ /* 0x0003e20000000a00 */
[----:B------:R-:W-:-:S04]  /*3c90*/  ISETP.GT.U32.AND P1, PT, R4, 0xbff, PT ;  /* 0x00000bff0400780c */ /* 0x000fc80003f24070 */
[----:B------:R-:W-:Y:S01]  /*3ca0*/  ISETP.NE.OR P1, PT, R60, RZ, P1 ;  /* 0x000000ff3c00720c */ /* 0x000fe20000f25670 */
[----:B-1----:R-:W-:Y:S01]  /*3cb0*/  @!P2 IMAD.MOV.U32 R2, RZ, RZ, RZ ;  /* 0x000000ffff02a224 */ /* 0x002fe200078e00ff */
[----:B------:R-:W-:-:S11]  /*3cc0*/  LOP3.LUT P2, RZ, R56, 0x40, RZ, 0xc0, !PT ;  /* 0x0000004038ff7812 */ /* 0x000fd6000784c0ff */
        /* <DEDUP_REMOVED lines=31> */
[----:B------:R-:W-:Y:S01]  /*3ec0*/  ISETP.GT.U32.OR P2, PT, R4, 0xbff, !P2 ;  /* 0x00000bff0400780c */ /* 0x000fe20005744470 */
        /* <DEDUP_REMOVED lines=126> */
[----:B-1----:R-:W-:-:S12]  /*46b0*/  @!P0 IMAD.MOV.U32 R112, RZ, RZ, RZ ;  /* 0x000000ffff708224 */ /* 0x002fd800078e00ff */
        /* <DEDUP_REMOVED lines=23> */
[----:B------:R-:W-:-:S04]  /*4830*/  ISETP.GT.U32.AND P0, PT, R4, 0xbff, PT ;  /* 0x00000bff0400780c */ /* 0x000fc80003f04070 */
[----:B------:R-:W-:Y:S01]  /*4840*/  ISETP.NE.OR P0, PT, R166, RZ, P0 ;  /* 0x000000ffa600720c */ /* 0x000fe20000705670 */
[----:B-1----:R-:W-:-:S12]  /*4850*/  @!P1 IMAD.MOV.U32 R102, RZ, RZ, RZ ;  /* 0x000000ffff669224 */ /* 0x002fd800078e00ff */
        /* <DEDUP_REMOVED lines=96> */
[----:B------:R-:W1:Y:S01]  /*4e60*/  @!P2 LDS R166, [R207+0x6000] ;  /* 0x00600000cfa6a984 */ /* 0x000e620000000800 */
[C---:B------:R-:W-:Y:S01]  /*4e70*/  @!P2 LEA R38, R4.reuse, UR6, 0x3 ;  /* 0x000000060426ac11 */ /* 0x040fe2000f8e18ff */
[----:B------:R-:W-:-:S04]  /*4e80*/  @!P2 VIADD R4, R4, 0x1 ;  /* 0x000000010404a836 */ /* 0x000fc80000000000 */
[----:B-1----:R-:W-:Y:S04]  /*4e90*/  @!P2 STS.64 [R38], R166 ;  /* 0x000000a62600a388 */ /* 0x002fe80000000a00 */
[----:B------:R-:W-:Y:S01]  /*4ea0*/  @!P2 STS [R207+0x6000], RZ ;  /* 0x006000ffcf00a388 */ /* 0x000fe20000000800 */
[----:B------:R-:W-:-:S04]  /*4eb0*/  LOP3.LUT P2, RZ, R196, 0x20000, RZ, 0xc0, !PT ;  /* 0x00020000c4ff7812 */ /* 0x000fc8000784c0ff */
[----:B------:R-:W-:-:S13]  /*4ec0*/  ISETP.GT.U32.OR P2, PT, R4, 0xbff, !P2 ;  /* 0x00000bff0400780c */ /* 0x000fda0005744470 */
        /* <DEDUP_REMOVED lines=103> */
[----:B------:R-:W-:-:S04]  /*5540*/  ISETP.GT.U32.AND P2, PT, R4, 0xbff, PT ;  /* 0x00000bff0400780c */ /* 0x000fc80003f44070 */
[----:B------:R-:W-:-:S13]  /*5550*/  ISETP.NE.OR P2, PT, R32, RZ, P2 ;  /* 0x000000ff2000720c */ /* 0x000fda0001745670 */
        /* <DEDUP_REMOVED lines=218> */
[----:B------:R-:W-:-:S05]  /*6300*/  @!P2 LEA R4, R4, UR6, 0x3 ;  /* 0x000000060404ac11 */ /* 0x000fca000f8e18ff */
[----:B-1----:R1:W-:Y:S04]  /*6310*/  @!P2 STS.64 [R4], R8 ;  /* 0x000000080400a388 */ /* 0x0023e80000000a00 */
[----:B------:R1:W-:Y:S02]  /*6320*/  @!P2 STS [R207+0x11c00], RZ ;  /* 0x011c00ffcf00a388 */ /* 0x0003e40000000800 */
.L_x_853:
[C---:B------:R-:W-:Y:S02]  /*6330*/  FSETP.GTU.FTZ.AND P1, PT, R6.reuse, 0.0099999997764825820923, PT ;  /* 0x3c23d70a0600780b */ /* 0x040fe40003f3c000 */
[----:B------:R-:W-:-:S04]  /*6340*/  FSETP.GE.FTZ.AND P0, PT, R6, RZ, PT ;  /* 0x000000ff0600720b */ /* 0x000fc80003f16000 */
[----:B------:R-:W-:Y:S02]  /*6350*/  PLOP3.LUT P1, PT, P1, P0, PT, 0x8, 0x80 ;  /* 0x000000000080781c */ /* 0x000fe40000f20170 */
[----:B------:R-:W-:-:S11]  /*6360*/  PLOP3.LUT P0, PT, PT, PT, PT, 0x80, 0x8 ;  /* 0x000000000008781c */ /* 0x000fd60003f0f070 */
[----:B------:R-:W-:-:S04]  /*6370*/  @!P1 FSETP.GT.FTZ.AND P2, PT, R206, UR11, PT ;  /* 0x0000000bce009c0b */ /* 0x000fc8000bf54000 */
[----:B--2---:R-:W-:-:S04]  /*6380*/  @!P1 ISETP.LT.U32.AND P0, PT, R5, 0xc01, P2 ;  /* 0x00000c010500980c */ /* 0x004fc80001701070 */
        /* <DEDUP_REMOVED lines=12> */
.L_x_856:
[----:B------:R-:W-:Y:S01]  /*6450*/  ISETP.NE.AND P0, PT, R210, RZ, PT ;  /* 0x000000ffd200720c */ /* 0x000fe20003f05270 */
[----:B------:R-:W-:-:S03]  /*6460*/  UISETP.NE.AND UP0, UPT, UR5, URZ, UPT ;  /* 0x000000ff0500728c */ /* 0x000fc6000bf05270 */
[----:B------:R-:W-:Y:S01]  /*6470*/  FSEL R204, R206, R204, !P0 ;  /* 0x000000cccecc7208 */ /* 0x000fe20004000000 */
[----:B------:R-:W-:-:S03]  /*6480*/  USEL UR4, UR4, UR5, !UP0 ;  /* 0x0000000504047287 */ /* 0x000fc6000c000000 */
[----:B------:R-:W-:-:S05]  /*6490*/  UMOV UR5, URZ ;  /* 0x000000ff00057c82 */ /* 0x000fca0008000000 */
[----:B------:R-:W2:Y:S04]  /*64a0*/  @!P0 LDS R203, [UR8] ;  /* 0x00000008ffcb8984 */ /* 0x000ea80008000800 */
.L_x_857:
[----:B------:R-:W-:Y:S05]  /*64b0*/  BSYNC.RECONVERGENT B0 ;  /* 0x0000000000007941 */ /* 0x000fea0003800200 */
.L_x_855:
[----:B------:R-:W-:Y:S01]  /*64c0*/  UIADD3 UR10, UPT, UPT, UR10, -0x1, URZ ;  /* 0xffffffff0a0a7890 */ /* 0x000fe2000fffe0ff */
[----:B------:R-:W-:Y:S11]  /*64d0*/  BRA `(.L_x_858) ;  /* 0xffffffb000487947 */ /* 0x000ff6000383ffff */
.L_x_854:
[----:B------:R-:W-:Y:S01]  /*64e0*/  BAR.SYNC.DEFER_BLOCKING 0x0 ;  /* 0x0000000000007b1d */ /* 0x000fe20000010000 */
[----:B------:R-:W-:-:S05]  /*64f0*/  FSETP.GEU.FTZ.AND P0, PT, R206, UR11, PT ;  /* 0x0000000bce007c0b */ /* 0x000fca000bf1e000 */
[----:B------:R-:W-:Y:S01]  /*6500*/  BSSY.RECONVERGENT B0, `(.L_x_859) ;  /* 0x0000010000007945 */ /* 0x000fe20003800200 */
[----:B------:R-:W2:Y:S02]  /*6510*/  LDS R3, [UR8] ;  /* 0x00000008ff037984 */ /* 0x000ea40008000800 */
[----:B--2---:R-:W-:-:S04]  /*6520*/  SEL R23, R212, R3, !P0 ;  /* 0x00000003d4177207 */ /* 0x004fc80004000000 */
[----:B------:R-:W-:-:S04]  /*6530*/  ISETP.GE.U32.AND P0, PT, R210, R23, PT ;  /* 0x00000017d200720c */ /* 0x000fc80003f06070 */
[----:B------:R-:W-:Y:S01]  /*6540*/  ISETP.GT.U32.OR P0, PT, R23, 0xbff, P0 ;  /* 0x00000bff1700780c */ /* 0x000fe20000704470 */
[----:B------:R-:W-:-:S12]  /*6550*/  @P5 BRA `(.L_x_860) ;  /* 0x0000000000285947 */ /* 0x000fd80003800000 */
[----:B------:R-:W2:Y:S01]  /*6560*/  LDC.64 R2, c[0x0][0x3a0] ;  /* 0x0000e800ff027b82 */ /* 0x000ea20000000a00 */
[----:B------:R-:W-:Y:S01]  /*6570*/  VOTEU.ANY UR4, UPT, PT ;  /* 0x0000000000047886 */ /* 0x000fe200038e0100 */
[----:B------:R-:W-:Y:S01]  /*6580*/  CREDUX.MAX.S32 UR5, R23 ;  /* 0x00000000170572cc */ /* 0x000fe20000000200 */
[----:B------:R-:W-:-:S05]  /*6590*/  UFLO.U32 UR4, UR4 ;  /* 0x00000004000472bd */ /* 0x000fca00080e0000 */
[----:B-1-3--:R-:W1:Y:S01]  /*65a0*/  LDC.64 R4, c[0x0][0x3a8] ;  /* 0x0000ea00ff047b82 */ /* 0x00ae620000000a00 */
[----:B------:R-:W-:-:S06]  /*65b0*/  ISETP.EQ.U32.AND P1, PT, R213, UR4, PT ;  /* 0x00000004d5007c0c */ /* 0x000fcc000bf22070 */
[----:B------:R-:W-:Y:S02]  /*65c0*/  IMAD.U32 R7, RZ, RZ, UR5 ;  /* 0x00000005ff077e24 */ /* 0x000fe4000f8e00ff */
[----:B--2---:R-:W-:-:S05]  /*65d0*/  IMAD.WIDE.U32 R2, R211, 0x4, R2 ;  /* 0x00000004d3027825 */ /* 0x004fca00078e0002 */
[----:B------:R2:W-:Y:S04]  /*65e0*/  STG.E desc[UR12][R2.64], R23 ;  /* 0x0000001702007986 */ /* 0x0005e8000c10190c */
[----:B-1----:R2:W-:Y:S02]  /*65f0*/  @P1 REDG.E.MAX.S32.STRONG.GPU desc[UR12][R4.64], R7 ;  /* 0x000000070400198e */ /* 0x0025e4000d12e30c */
.L_x_860:
[----:B------:R-:W-:Y:S05]  /*6600*/  BSYNC.RECONVERGENT B0 ;  /* 0x0000000000007941 */ /* 0x000fea0003800200 */
.L_x_859:
[----:B------:R-:W-:Y:S05]  /*6610*/  @P0 EXIT ;  /* 0x000000000000094d */ /* 0x000fea0003800000 */
[----:B------:R-:W4:Y:S01]  /*6620*/  LDC R21, c[0x0][0x360] ;  /* 0x0000d800ff157b82 */ /* 0x000f220000000800 */
[----:B------:R-:W0:Y:S01]  /*6630*/  LDCU.64 UR10, c[0x0][0x388] ;  /* 0x00007100ff0a77ac */ /* 0x000e220008000a00 */
[----:B------:R-:W-:Y:S01]  /*6640*/  BSSY.RECONVERGENT B0, `(.L_x_861) ;  /* 0x0000037000007945 */ /* 0x000fe20003800200 */
[----:B------:R-:W0:Y:S01]  /*6650*/  LDCU.64 UR14, c[0x0][0x390] ;  /* 0x00007200ff0e77ac */ /* 0x000e220008000a00 */
[----:B------:R-:W0:Y:S01]  /*6660*/  LDCU.64 UR4, c[0x0][0x388] ;  /* 0x00007100ff0477ac */ /* 0x000e220008000a00 */
[----:B------:R-:W0:Y:S01]  /*6670*/  LDCU.64 UR8, c[0x0][0x390] ;  /* 0x00007200ff0877ac */ /* 0x000e220008000a00 */
[----:B----4-:R-:W4:Y:S01]  /*6680*/  I2F.U32.RP R6, R21 ;  /* 0x0000001500067306 */ /* 0x010f220000209000 */
[----:B------:R-:W-:Y:S01]  /*6690*/  IMAD.IADD R0, R210, 0x1, R21 ;  /* 0x00000001d2007824 */ /* 0x000fe200078e0215 */
[----:B------:R-:W-:-:S04]  /*66a0*/  ISETP.NE.U32.AND P2, PT, R21, RZ, PT ;  /* 0x000000ff1500720c */ /* 0x000fc80003f45070 */
[----:B------:R-:W-:Y:S02]  /*66b0*/  ISETP.GE.U32.AND P0, PT, R0, R23, PT ;  /* 0x000000170000720c */ /* 0x000fe40003f06070 */
[----:B--2---:R-:W-:Y:S01]  /*66c0*/  VIMNMX.U32 R5, PT, PT, R23, R0, !PT ;  /* 0x0000000017057248 */ /* 0x004fe20007fe0000 */
[----:B----4-:R-:W2:Y:S02]  /*66d0*/  MUFU.RCP R6, R6 ;  /* 0x0000000600067308 */ /* 0x010ea40000001000 */
[----:B--2---:R-:W-:-:S06]  /*66e0*/  VIADD R2, R6, 0xffffffe ;  /* 0x0ffffffe06027836 */ /* 0x004fcc0000000000 */
[----:B------:R2:W1:Y:S02]  /*66f0*/  F2I.FTZ.U32.TRUNC.NTZ R3, R2 ;  /* 0x0000000200037305 */ /* 0x000464000021f000 */
[----:B--2---:R-:W-:Y:S02]  /*6700*/  IMAD.MOV.U32 R2, RZ, RZ, RZ ;  /* 0x000000ffff027224 */ /* 0x004fe400078e00ff */
[----:B-1-3--:R-:W-:-:S04]  /*6710*/  IMAD.MOV R4, RZ, RZ, -R3 ;  /* 0x000000ffff047224 */ /* 0x00afc800078e0a03 */
        /* <DEDUP_REMOVED lines=19> */
[----:B------:R-:W-:-:S04]  /*6850*/  VIADD R0, R0, 0x1 ;  /* 0x0000000100007836 */ /* 0x000fc80000000000 */
[----:B------:R-:W-:Y:S01]  /*6860*/  IMAD.X R9, RZ, RZ, R208, P0 ;  /* 0x000000ffff097224 */ /* 0x000fe200000e06d0 */
[----:B------:R-:W-:Y:S02]  /*6870*/  LOP3.LUT R3, R0, 0x3, RZ, 0xc0, !PT ;  /* 0x0000000300037812 */ /* 0x000fe400078ec0ff */
[----:B------:R-:W-:Y:S02]  /*6880*/  LEA R0, R210, UR6, 0x3 ;  /* 0x00000006d2007c11 */ /* 0x000fe4000f8e18ff */
[C---:B------:R-:W-:Y:S01]  /*6890*/  SHF.L.U64.HI R9, R2.reuse, 0x2, R9 ;  /* 0x0000000202097819 */ /* 0x040fe20000010209 */
[----:B------:R-:W-:Y:S02]  /*68a0*/  IMAD.SHL.U32 R2, R2, 0x4, RZ ;  /* 0x0000000402027824 */ /* 0x000fe400078e00ff */
[----:B------:R-:W-:Y:S02]  /*68b0*/  IMAD R210, R3, R21, R210 ;  /* 0x0000001503d27224 */ /* 0x000fe400078e02d2 */
[----:B------:R-:W-:-:S07]  /*68c0*/  IMAD.MOV R8, RZ, RZ, -R3 ;  /* 0x000000ffff087224 */ /* 0x000fce00078e0a03 */
.L_x_863:
        /* <DEDUP_REMOVED lines=14> */
.L_x_862:
[----:B------:R-:W-:Y:S05]  /*69b0*/  BSYNC.RECONVERGENT B0 ;  /* 0x0000000000007941 */ /* 0x000fea0003800200 */
.L_x_861:
[----:B------:R-:W-:Y:S05]  /*69c0*/  @!P1 EXIT ;  /* 0x000000000000994d */ /* 0x000fea0003800000 */
.L_x_864:
[----:B------:R-:W-:Y:S02]  /*69d0*/  LEA R0, R210, UR6, 0x3 ;  /* 0x00000006d2007c11 */ /* 0x000fe4000f8e18ff */
[----:B0-2---:R-:W-:Y:S01]  /*69e0*/  IADD3 R7, P0, PT, R209, R210, RZ ;  /* 0x000000d2d1077210 */ /* 0x005fe20007f1e0ff */
[C---:B------:R-:W-:Y:S02]  /*69f0*/  IMAD.IADD R210, R21.reuse, 0x1, R210 ;  /* 0x0000000115d27824 */ /* 0x040fe400078e02d2 */
[----:B------:R0:W1:Y:S01]  /*6a00*/  LDS.64 R10, [R0] ;  /* 0x00000000000a7984 */ /* 0x0000620000000a00 */
[----:B------:R-:W-:Y:S02]  /*6a10*/  IMAD R4, R21, 0x8, R0 ;  /* 0x0000000815047824 */ /* 0x000fe400078e0200 */
[----:B------:R-:W-:Y:S01]  /*6a20*/  IMAD.X R2, RZ, RZ, R208, P0 ;  /* 0x000000ffff027224 */ /* 0x000fe200000e06d0 */
[----:B------:R-:W-:Y:S01]  /*6a30*/  IADD3 R8, P2, PT, R209, R210, RZ ;  /* 0x000000d2d1087210 */ /* 0x000fe20007f5e0ff */
        /* <DEDUP_REMOVED lines=10> */
[----:B------:R-:W-:Y:S01]  /*6ae0*/  IMAD.X R5, RZ, RZ, R208, P2 ;  /* 0x000000ffff057224 */ /* 0x000fe200010e06d0 */
[----:B------:R-:W-:-:S04]  /*6af0*/  IADD3.X R3, PT, PT, R7, UR11, RZ, P0, !PT ;  /* 0x0000000b07037c10 */ /* 0x000fc800087fe4ff */
[C---:B------:R-:W-:Y:S01]  /*6b00*/  SHF.L.U64.HI R22, R8.reuse, 0x2, R5 ;  /* 0x0000000208167819 */ /* 0x040fe20000010205 */
[----:B------:R-:W-:Y:S01]  /*6b10*/  IMAD.SHL.U32 R8, R8, 0x4, RZ ;  /* 0x0000000408087824 */ /* 0x000fe200078e00ff */
[----:B------:R-:W-:Y:S02]  /*6b20*/  IADD3.X R5, PT, PT, R7, UR15, RZ, P1, !PT ;  /* 0x0000000f07057c10 */ /* 0x000fe40008ffe4ff */
[----:B------:R-:W-:Y:S01]  /*6b30*/  IADD3 R9, P1, PT, R209, R210, RZ ;  /* 0x000000d2d1097210 */ /* 0x000fe20007f3e0ff */
[----:B------:R-:W-:Y:S01]  /*6b40*/  IMAD.IADD R210, R210, 0x1, R21 ;  /* 0x00000001d2d27824 */ /* 0x000fe200078e0215 */
[----:B0-----:R-:W-:-:S03]  /*6b50*/  IADD3 R6, P0, PT, R8, UR10, RZ ;  /* 0x0000000a08067c10 */ /* 0x001fc6000ff1e0ff */
[----:B------:R-:W-:Y:S01]  /*6b60*/  IMAD.X R20, RZ, RZ, R208, P1 ;  /* 0x000000ffff147224 */ /* 0x000fe200008e06d0 */
[----:B------:R-:W-:Y:S01]  /*6b70*/  IADD3 R12, P1, PT, R209, R210, RZ ;  /* 0x000000d2d10c7210 */ /* 0x000fe20007f3e0ff */
        /* <DEDUP_REMOVED lines=28> */
.L_x_851:
[----:B------:R-:W-:Y:S02]  /*6d40*/  IMAD.MOV.U32 R239, RZ, RZ, R182 ;  /* 0x000000ffffef7224 */ /* 0x000fe400078e00b6 */
[----:B------:R-:W-:Y:S02]  /*6d50*/  IMAD.MOV.U32 R216, RZ, RZ, 0x1 ;  /* 0x00000001ffd87424 */ /* 0x000fe400078e00ff */
[----:B------:R-:W-:Y:S02]  /*6d60*/  IMAD.MOV.U32 R241, RZ, RZ, RZ ;  /* 0x000000fffff17224 */ /* 0x000fe400078e00ff */
[----:B------:R-:W-:-:S07]  /*6d70*/  IMAD.MOV.U32 R218, RZ, RZ, -0x1 ;  /* 0xffffffffffda7424 */ /* 0x000fce00078e00ff */
[----:B-1----:R-:W-:Y:S05]  /*6d80*/  WARPSYNC.COLLECTIVE R218, `(.L_x_865) ;  /* 0x00000000da087348 */ /* 0x002fea0003c00000 */
[----:B------:R0:W2:Y:S02]  /*6d90*/  SHFL.UP P0, R235, R239, R216, R241 ;  /* 0x040000d8efeb7389 */ /* 0x0000a400000000f1 */
[----:B012---:R-:W-:Y:S05]  /*6da0*/  ENDCOLLECTIVE ;  /* 0x000000000000791b */ /* 0x007fea0003800000 */
.L_x_865:
[----:B------:R-:W-:Y:S02]  /*6db0*/  IMAD.MOV.U32 R216, RZ, RZ, 0x2 ;  /* 0x00000002ffd87424 */ /* 0x000fe400078e00ff */
[----:B------:R-:W-:-:S04]  /*6dc0*/  IMAD.MOV.U32 R223, RZ, RZ, R235 ;  /* 0x000000ffffdf7224 */ /* 0x000fc800078e00eb */
[----:B------:R-:W-:-:S04]  /*6dd0*/  @P0 IMAD.IADD R223, R182, 0x1, R223 ;  /* 0x00000001b6df0824 */ /* 0x000fc800078e02df */
[----:B------:R-:W-:-:S07]  /*6de0*/  IMAD.MOV.U32 R239, RZ, RZ, R223 ;  /* 0x000000ffffef7224 */ /* 0x000fce00078e00df */
[----:B------:R-:W-:Y:S05]  /*6df0*/  WARPSYNC.COLLECTIVE R218, `(.L_x_866) ;  /* 0x00000000da087348 */ /* 0x000fea0003c00000 */
[----:B------:R0:W1:Y:S02]  /*6e00*/  SHFL.UP P0, R235, R239, R216, R241 ;  /* 0x040000d8efeb7389 */ /* 0x00006400000000f1 */
[----:B01----:R-:W-:Y:S05]  /*6e10*/  ENDCOLLECTIVE ;  /* 0x000000000000791b */ /* 0x003fea0003800000 */
.L_x_866:
        /* <DEDUP_REMOVED lines=8> */
.L_x_867:
[----:B------:R-:W-:Y:S02]  /*6ea0*/  IMAD.MOV.U32 R216, RZ, RZ, 0x8 ;  /* 0x00000008ffd87424 */ /* 0x000fe400078e00ff */
[----:B------:R-:W-:-:S04]  /*6eb0*/  IMAD.MOV.U32 R225, RZ, RZ, R235 ;  /* 0x000000ffffe17224 */ /* 0x000fc800078e00eb */
[----:B------:R-:W-:-:S04]  /*6ec0*/  @P0 IMAD.IADD R225, R184, 0x1, R225 ;  /* 0x00000001b8e10824 */ /* 0x000fc800078e02e1 */
[----:B------:R-:W-:-:S07]  /*6ed0*/  IMAD.MOV.U32 R239, RZ, RZ, R225 ;  /* 0x000000ffffef7224 */ /* 0x000fce00078e00e1 */
[----:B------:R-:W-:Y:S05]  /*6ee0*/  WARPSYNC.COLLECTIVE R218, `(.L_x_868) ;  /* 0x00000000da087348 */ /* 0x000fea0003c00000 */
[----:B------:R0:W1:Y:S02]  /*6ef0*/  SHFL.UP P0, R235, R239, R216, R241 ;  /* 0x040000d8efeb7389 */ /* 0x00006400000000f1 */
[----:B01----:R-:W-:Y:S05]  /*6f00*/  ENDCOLLECTIVE ;  /* 0x000000000000791b */ /* 0x003fea0003800000 */
.L_x_868:
[----:B------:R-:W-:Y:S02]  /*6f10*/  IMAD.MOV.U32 R216, RZ, RZ, 0x10 ;  /* 0x00000010ffd87424 */ /* 0x000fe400078e00ff */
[----:B------:R-:W-:-:S04]  /*6f20*/  IMAD.MOV.U32 R194, RZ, RZ, R235 ;  /* 0x000000ffffc27224 */ /* 0x000fc800078e00eb */
[----:B------:R-:W-:-:S04]  /*6f30*/  @P0 IMAD.IADD R194, R225, 0x1, R194 ;  /* 0x00000001e1c20824 */ /* 0x000fc800078e02c2 */
[----:B------:R-:W-:-:S07]  /*6f40*/  IMAD.MOV.U32 R239, RZ, RZ, R194 ;  /* 0x000000ffffef7224 */ /* 0x000fce00078e00c2 */
[----:B------:R-:W-:Y:S05]  /*6f50*/  WARPSYNC.COLLECTIVE R218, `(.L_x_869) ;  /* 0x00000000da087348 */ /* 0x000fea0003c00000 */
[----:B------:R0:W1:Y:S02]  /*6f60*/  SHFL.UP P0, R235, R239, R216, R241 ;  /* 0x040000d8efeb7389 */ /* 0x00006400000000f1 */
[----:B01----:R-:W-:Y:S05]  /*6f70*/  ENDCOLLECTIVE ;  /* 0x000000000000791b */ /* 0x003fea0003800000 */
.L_x_869:
[----:B------:R-:W-:Y:S02]  /*6f80*/  @P0 IMAD.IADD R235, R194, 0x1, R235 ;  /* 0x00000001c2eb0824 */ /* 0x000fe400078e02eb */
[----:B------:R-:W-:Y:S02]  /*6f90*/  IMAD.MOV.U32 R194, RZ, RZ, 0x1f ;  /* 0x0000001fffc27424 */ /* 0x000fe400078e00ff */
[----:B------:R-:W-:-:S07]  /*6fa0*/  IMAD.IADD R182, R235, 0x1, -R182 ;  /* 0x00000001ebb67824 */ /* 0x000fce00078e0ab6 */
[----:B------:R-:W-:Y:S05]  /*6fb0*/  WARPSYNC.COLLECTIVE R218, `(.L_x_870) ;  /* 0x00000000da087348 */ /* 0x000fea0003c00000 */
[----:B------:R0:W1:Y:S02]  /*6fc0*/  SHFL.IDX P0, R184, R235, R194, R223 ;  /* 0x000000c2ebb87389 */ /* 0x00006400000000df */
[----:B01----:R-:W-:Y:S05]  /*6fd0*/  ENDCOLLECTIVE ;  /* 0x000000000000791b */ /* 0x003fea0003800000 */
.L_x_870:
[----:B------:R-:W-:Y:S02]  /*6fe0*/  IMAD.MOV.U32 R235, RZ, RZ, R205 ;  /* 0x000000ffffeb7224 */ /* 0x000fe400078e00cd */
[----:B------:R-:W-:Y:S02]  /*6ff0*/  IMAD.MOV.U32 R194, RZ, RZ, RZ ;  /* 0x000000ffffc27224 */ /* 0x000fe400078e00ff */
[----:B------:R-:W-:-:S07]  /*7000*/  IMAD.MOV.U32 R198, RZ, RZ, R184 ;  /* 0x000000ffffc67224 */ /* 0x000fce00078e00b8 */
[----:B------:R-:W-:Y:S05]  /*7010*/  WARPSYNC.COLLECTIVE R218, `(.L_x_871) ;  /* 0x00000000da087348 */ /* 0x000fea0003c00000 */
[----:B------:R0:W1:Y:S02]  /*7020*/  SHFL.IDX P0, R184, R235, R194, R223 ;  /* 0x000000c2ebb87389 */ /* 0x00006400000000df */
[----:B01----:R-:W-:Y:S05]  /*7030*/  ENDCOLLECTIVE ;  /* 0x000000000000791b */ /* 0x003fea0003800000 */
.L_x_871:
[----:B------:R-:W-:Y:S02]  /*7040*/  IMAD.IADD R198, R205, 0x1, R198 ;  /* 0x00000001cdc67824 */ /* 0x000fe400078e02c6 */
[----:B------:R-:W-:Y:S01]  /*7050*/  IMAD.MOV.U32 R216, RZ, RZ, R184 ;  /* 0x000000ffffd87224 */ /* 0x000fe200078e00b8 */
[----:B------:R-:W-:Y:S06]  /*7060*/  BRA `(.L_x_872) ;  /* 0xffffffc8006c7947 */ /* 0x000fec000383ffff */
.L_x_873:
        /* <DEDUP_REMOVED lines=9> */
.L_x_2080:


//--------------------- .text._ZN17fastertransformer19segmented_topp_impl27segmented_top_p_single_passINS0_28Segmented_topk_kernel_paramsIfiLi256ELi1EEELi64EEEvNS0_20TopKPerSegmentParamsE --------------------------
	.section	.text._ZN17fastertransformer19segmented_topp_impl27segmented_top_p_single_passINS0_28Segmented_topk_kernel_paramsIfiLi256ELi1EEELi64EEEvNS0_20TopKPerSegmentParamsE,"ax",@progbits
	.align	128
        .global         _ZN17fastertransformer19segmented_topp_impl27segmented_top_p_single_passINS0_28Segmented_topk_kernel_paramsIfiLi256ELi1EEELi64EEEvNS0_20TopKPerSegmentParamsE
        .type           _ZN17fastertransformer19segmented_topp_impl27segmented_top_p_single_passINS0_28Segmented_topk_kernel_paramsIfiLi256ELi1EEELi64EEEvNS0_20TopKPerSegmentParamsE,@function
        .size           _ZN17fastertransformer19segmented_topp_impl27segmented_top_p_single_passINS0_28Segmented_topk_kernel_paramsIfiLi256ELi1EEELi64EEEvNS0_20TopKPerSegmentParamsE,(.L_x_2081 - _ZN17fastertransformer19segmented_topp_impl27segmented_top_p_single_passINS0_28Segmented_topk_kernel_paramsIfiLi256ELi1EEELi64EEEvNS0_20TopKPerSegmentParamsE)
        .other          _ZN17fastertransformer19segmented_topp_impl27segmented_top_p_single_passINS0_28Segmented_topk_kernel_paramsIfiLi256ELi1EEELi64EEEvNS0_20TopKPerSegmentParamsE,@"STO_CUDA_ENTRY STV_DEFAULT"
_ZN17fastertransformer19segmented_topp_impl27segmented_top_p_single_passINS0_28Segmented_topk_kernel_paramsIfiLi256ELi1EEELi64EEEvNS0_20TopKPerSegmentParamsE:
.text._ZN17fastertransformer19segmented_topp_impl27segmented_top_p_single_passINS0_28Segmented_topk_kernel_paramsIfiLi256ELi1EEELi64EEEvNS0_20TopKPerSegmentParamsE:
        /* <DEDUP_REMOVED lines=24> */
.L_x_874:
        /* <DEDUP_REMOVED lines=57> */
[----:B------:R-:W-:Y:S02]  /*0510*/  IMAD.MOV.U32 R8, RZ, RZ, RZ ;  /* 0x000000ffff087224 */ /* 0x000fe400078e00ff */
        /* <DEDUP_REMOVED lines=66> */
[-C--:B------:R-:W-:Y:S01]  /*0940*/  ISETP.GE.AND P2, PT, R53, R138.reuse, PT ;  /* 0x0000008a3500720c */ /* 0x080fe20003f46270 */
[----:B------:R-:W-:Y:S01]  /*0950*/  VIADD R29, R3, 0xb ;  /* 0x0000000b031d7836 */ /* 0x000fe20000000000 */
[-C--:B------:R-:W-:Y:S01]  /*0960*/  ISETP.GE.AND P0, PT, R15, R138.reuse, PT ;  /* 0x0000008a0f00720c */ /* 0x080fe20003f06270 */
[----:B------:R0:W5:Y:S01]  /*0970*/  @!P1 LDG.E R40, desc[UR10][R4.64+0x44] ;  /* 0x0000440a04289981 */ /* 0x000162000c1e1900 */
[----:B------:R-:W-:Y:S01]  /*0980*/  ISETP.GE.AND P1, PT, R55, R138, PT ;  /* 0x0000008a3700720c */ /* 0x000fe20003f26270 */
[----:B------:R-:W-:-:S02]  /*0990*/  VIADD R43, R3, 0x12 ;  /* 0x00000012032b7836 */ /* 0x000fc40000000000 */
[----:B------:R0:W5:Y:S01]  /*09a0*/  @!P6 LDG.E R44, desc[UR10][R4.64+0x4c] ;  /* 0x00004c0a042ce981 */ /* 0x000162000c1e1900 */
[-C--:B------:R-:W-:Y:S01]  /*09b0*/  ISETP.GE.AND P6, PT, R59, R138.reuse, PT ;  /* 0x0000008a3b00720c */ /* 0x080fe20003fc6270 */
[----:B------:R-:W-:Y:S02]  /*09c0*/  VIADD R57, R3, 0x19 ;  /* 0x0000001903397836 */ /* 0x000fe40000000000 */
[----:B------:R0:W5:Y:S01]  /*09d0*/  @!P5 LDG.E R46, desc[UR10][R4.64+0x50] ;  /* 0x0000500a042ed981 */ /* 0x000162000c1e1900 */
[----:B------:R-:W-:-:S03]  /*09e0*/  ISETP.GE.AND P5, PT, R61, R138, PT ;  /* 0x0000008a3d00720c */ /* 0x000fc60003fa6270 */
        /* <DEDUP_REMOVED lines=8> */
[----:B------:R0:W5:Y:S04]  /*0a70*/  @!P6 LDG.E R58, desc[UR10][R4.64+0x68] ;  /* 0x0000680a043ae981 */ /* 0x000168000c1e1900 */
[----:B------:R0:W5:Y:S04]  /*0a80*/  @!P5 LDG.E R60, desc[UR10][R4.64+0x6c] ;  /* 0x00006c0a043cd981 */ /* 0x000168000c1e1900 */
[----:B------:R0:W5:Y:S04]  /*0a90*/  @!P4 LDG.E R62, desc[UR10][R4.64+0x70] ;  /* 0x0000700a043ec981 */ /* 0x000168000c1e1900 */
[----:B------:R0:W5:Y:S04]  /*0aa0*/  @!P3 LDG.E R64, desc[UR10][R4.64+0x74] ;  /* 0x0000740a0440b981 */ /* 0x000168000c1e1900 */
[----:B------:R0:W5:Y:S04]  /*0ab0*/  @!P2 LDG.E R66, desc[UR10][R4.64+0x78] ;  /* 0x0000780a0442a981 */ /* 0x000168000c1e1900 */
[----:B------:R0:W5:Y:S04]  /*0ac0*/  @!P1 LDG.E R68, desc[UR10][R4.64+0x7c] ;  /* 0x00007c0a04449981 */ /* 0x000168000c1e1900 */
[----:B------:R0:W5:Y:S01]  /*0ad0*/  @!P0 LDG.E R14, desc[UR10][R4.64+0x10] ;  /* 0x0000100a040e8981 */ /* 0x000162000c1e1900 */
[----:B------:R-:W-:-:S13]  /*0ae0*/  ISETP.GE.AND P0, PT, R29, R138, PT ;  /* 0x0000008a1d00720c */ /* 0x000fda0003f06270 */
[----:B------:R0:W5:Y:S01]  /*0af0*/  @!P0 LDG.E R28, desc[UR10][R4.64+0x2c] ;  /* 0x00002c0a041c8981 */ /* 0x000162000c1e1900 */
[----:B------:R-:W-:Y:S02]  /*0b00*/  ISETP.GE.AND P0, PT, R43, R138, PT ;  /* 0x0000008a2b00720c */ /* 0x000fe40003f06270 */
[----:B------:R-:W-:-:S11]  /*0b10*/  SHF.R.U32.HI R70, RZ, 0x8, R137 ;  /* 0x00000008ff467819 */ /* 0x000fd60000011689 */
[----:B------:R0:W5:Y:S01]  /*0b20*/  @!P0 LDG.E R42, desc[UR10][R4.64+0x48] ;  /* 0x0000480a042a8981 */ /* 0x000162000c1e1900 */
[----:B------:R-:W-:Y:S01]  /*0b30*/  ISETP.GE.AND P0, PT, R57, R138, PT ;  /* 0x0000008a3900720c */ /* 0x000fe20003f06270 */
[----:B------:R-:W-:Y:S01]  /*0b40*/  IMAD.MOV R70, RZ, RZ, -R70 ;  /* 0x000000ffff467224 */ /* 0x000fe200078e0a46 */
[----:B------:R-:W-:-:S11]  /*0b50*/  SHF.R.U32.HI R131, RZ, 0x5, R137 ;  /* 0x00000005ff837819 */ /* 0x000fd60000011689 */
[----:B------:R0:W5:Y:S01]  /*0b60*/  @!P0 LDG.E R56, desc[UR10][R4.64+0x64] ;  /* 0x0000640a04388981 */ /* 0x000162000c1e1900 */
        /* <DEDUP_REMOVED lines=21> */
[----:B0-----:R-:W-:-:S04]  /*0cc0*/  LEA R73, R74, R73, 0x18 ;  /* 0x000000494a497211 */ /* 0x001fc800078ec0ff */
[----:B------:R-:W-:Y:S01]  /*0cd0*/  IADD3 R72, PT, PT, R72, 0x6000, R73 ;  /* 0x0000600048487810 */ /* 0x000fe20007ffe049 */
[----:B------:R-:W-:-:S07]  /*0ce0*/  IMAD.MOV R73, RZ, RZ, -R76 ;  /* 0x000000ffff497224 */ /* 0x000fce00078e0a4c */
.L_x_877:
[----:B------:R-:W-:Y:S02]  /*0cf0*/  VIADD R5, R75, 0x20 ;  /* 0x000000204b057836 */ /* 0x000fe40000000000 */
[----:B------:R-:W-:-:S03]  /*0d00*/  IMAD.MOV.U32 R77, RZ, RZ, RZ ;  /* 0x000000ffff4d7224 */ /* 0x000fc600078e00ff */
[----:B------:R-:W-:-:S13]  /*0d10*/  ISETP.GE.AND P0, PT, R5, R138, PT ;  /* 0x0000008a0500720c */ /* 0x000fda0003f06270 */
[----:B------:R-:W-:-:S05]  /*0d20*/  @!P0 IMAD.MOV.U32 R5, RZ, RZ, R79 ;  /* 0x000000ffff058224 */ /* 0x000fca00078e004f */
[----:B------:R0:W2:Y:S01]  /*0d30*/  @!P0 LDG.E R77, desc[UR10][R4.64] ;  /* 0x0000000a044d8981 */ /* 0x0000a2000c1e1900 */
[----:B------:R-:W-:Y:S02]  /*0d40*/  VIADD R73, R73, 0x1 ;  /* 0x0000000149497836 */ /* 0x000fe40000000000 */
[----:B------:R-:W-:-:S03]  /*0d50*/  VIADD R75, R75, 0x200 ;  /* 0x000002004b4b7836 */ /* 0x000fc60000000000 */
[----:B------:R-:W-:Y:S02]  /*0d60*/  ISETP.NE.AND P0, PT, R73, RZ, PT ;  /* 0x000000ff4900720c */ /* 0x000fe40003f05270 */
[----:B0-----:R-:W-:-:S05]  /*0d70*/  IADD3 R4, P1, PT, R4, 0x800, RZ ;  /* 0x0000080004047810 */ /* 0x001fca0007f3e0ff */
[----:B------:R-:W-:Y:S01]  /*0d80*/  IMAD.X R79, RZ, RZ, R79, P1 ;  /* 0x000000ffff4f7224 */ /* 0x000fe200008e064f */
[----:B--2---:R0:W-:Y:S02]  /*0d90*/  STS [R72], R77 ;  /* 0x0000004d48007388 */ /* 0x0041e40000000800 */
[----:B0-----:R-:W-:-:S03]  /*0da0*/  VIADD R72, R72, 0x20 ;  /* 0x0000002048487836 */ /* 0x001fc60000000000 */
[----:B------:R-:W-:Y:S05]  /*0db0*/  @P0 BRA `(.L_x_877) ;  /* 0xfffffffc00cc0947 */ /* 0x000fea000383ffff */
.L_x_876:
[----:B------:R-:W-:Y:S05]  /*0dc0*/  BSYNC.RECONVERGENT B0 ;  /* 0x0000000000007941 */ /* 0x000fea0003800200 */
.L_x_875:
[----:B------:R-:W-:Y:S01]  /*0dd0*/  BSSY.RECONVERGENT B0, `(.L_x_878) ;  /* 0x0000020000007945 */ /* 0x000fe20003800200 */
.L_x_879:
[----:B------:R-:W-:Y:S02]  /*0de0*/  IMAD.SHL.U32 R5, R71, 0x40, RZ ;  /* 0x0000004047057824 */ /* 0x000fe400078e00ff */
[----:B0-----:R-:W-:Y:S02]  /*0df0*/  IMAD.MOV.U32 R72, RZ, RZ, RZ ;  /* 0x000000ffff487224 */ /* 0x001fe400078e00ff */
[----:B------:R-:W-:Y:S01]  /*0e00*/  IMAD.MOV.U32 R76, RZ, RZ, RZ ;  /* 0x000000ffff4c7224 */ /* 0x000fe200078e00ff */
[C---:B------:R-:W-:Y:S02]  /*0e10*/  LOP3.LUT R79, R5.reuse, 0x20, R70, 0xfe, !PT ;  /* 0x00000020054f7812 */ /* 0x040fe400078efe46 */
[----:B------:R-:W-:Y:S02]  /*0e20*/  LOP3.LUT R5, R5, 0x1f, R137, 0xf8, !PT ;  /* 0x0000001f05057812 */ /* 0x000fe400078ef889 */
[C---:B------:R-:W-:Y:S01]  /*0e30*/  ISETP.GE.AND P0, PT, R79.reuse, R138, PT ;  /* 0x0000008a4f00720c */ /* 0x040fe20003f06270 */
[----:B------:R-:W-:-:S02]  /*0e40*/  VIADD R73, R79, 0x200 ;  /* 0x000002004f497836 */ /* 0x000fc40000000000 */
[C---:B------:R-:W-:Y:S02]  /*0e50*/  VIADD R75, R79.reuse, 0x400 ;  /* 0x000004004f4b7836 */ /* 0x040fe40000000000 */
[----:B------:R-:W-:Y:S01]  /*0e60*/  VIADD R77, R79, 0x600 ;  /* 0x000006004f4d7836 */ /* 0x000fe20000000000 */
[-C--:B------:R-:W-:Y:S01]  /*0e70*/  ISETP.GE.AND P1, PT, R73, R138.reuse, PT ;  /* 0x0000008a4900720c */ /* 0x080fe20003f26270 */
[----:B------:R-:W-:Y:S01]  /*0e80*/  IMAD.WIDE.U32 R4, R5, 0x4, R6 ;  /* 0x0000000405047825 */ /* 0x000fe200078e0006 */
[-C--:B------:R-:W-:Y:S02]  /*0e90*/  ISETP.GE.AND P2, PT, R75, R138.reuse, PT ;  /* 0x0000008a4b00720c */ /* 0x080fe40003f46270 */
[----:B------:R-:W-:Y:S02]  /*0ea0*/  CS2R R74, SRZ ;  /* 0x00000000004a7805 */ /* 0x000fe4000001ff00 */
[----:B------:R-:W-:Y:S01]  /*0eb0*/  ISETP.GE.AND P3, PT, R77, R138, PT ;  /* 0x0000008a4d00720c */ /* 0x000fe20003f66270 */
[----:B------:R-:W2:Y:S06]  /*0ec0*/  @!P0 LDG.E R72, desc[UR10][R4.64+0x80] ;  /* 0x0000800a04488981 */ /* 0x000eac000c1e1900 */
[----:B------:R-:W3:Y:S04]  /*0ed0*/  @!P1 LDG.E R74, desc[UR10][R4.64+0x880] ;  /* 0x0008800a044a9981 */ /* 0x000ee8000c1e1900 */
[----:B------:R-:W4:Y:S04]  /*0ee0*/  @!P2 LDG.E R75, desc[UR10][R4.64+0x1080] ;  /* 0x0010800a044ba981 */ /* 0x000f28000c1e1900 */
[----:B------:R-:W4:Y:S01]  /*0ef0*/  @!P3 LDG.E R76, desc[UR10][R4.64+0x1880] ;  /* 0x0018800a044cb981 */ /* 0x000f22000c1e1900 */
        /* <DEDUP_REMOVED lines=8> */
[----:B--2---:R0:W-:Y:S04]  /*0f80*/  STS [R73+0x6000], R72 ;  /* 0x0060004849007388 */ /* 0x0041e80000000800 */
[----:B---3--:R0:W-:Y:S04]  /*0f90*/  STS [R73+0x6020], R74 ;  /* 0x0060204a49007388 */ /* 0x0081e80000000800 */
[----:B----4-:R0:W-:Y:S04]  /*0fa0*/  STS [R73+0x6040], R75 ;  /* 0x0060404b49007388 */ /* 0x0101e80000000800 */
[----:B------:R0:W-:Y:S01]  /*0fb0*/  STS [R73+0x6060], R76 ;  /* 0x0060604c49007388 */ /* 0x0001e20000000800 */
[----:B------:R-:W-:Y:S05]  /*0fc0*/  @!P0 BRA `(.L_x_879) ;  /* 0xfffffffc00848947 */ /* 0x000fea000383ffff */
[----:B------:R-:W-:Y:S05]  /*0fd0*/  BSYNC.RECONVERGENT B0 ;  /* 0x0000000000007941 */ /* 0x000fea0003800200 */
.L_x_878:
[----:B------:R-:W-:Y:S01]  /*0fe0*/  ISETP.NE.AND P0, PT, R137, RZ, PT ;  /* 0x000000ff8900720c */ /* 0x000fe20003f05270 */
[----:B------:R-:W1:Y:S01]  /*0ff0*/  S2R R7, SR_LANEID ;  /* 0x0000000000077919 */ /* 0x000e620000000000 */
[----:B------:R-:W2:Y:S01]  /*1000*/  LDC R145, c[0x0][0x3d4] ;  /* 0x0000f500ff917b82 */ /* 0x000ea20000000800 */
[----:B------:R-:W-:Y:S01]  /*1010*/  VIADD R5, R77, 0x10 ;  /* 0x000000104d057836 */ /* 0x000fe20000000000 */
[C---:B------:R-:W-:Y:S01]  /*1020*/  LEA.HI R146, R137.reuse, R137, RZ, 0x1d ;  /* 0x0000008989927211 */ /* 0x040fe200078fe8ff */
[----:B------:R-:W-:Y:S01]  /*1030*/  IMAD R139, R137, 0x4, R134 ;  /* 0x00000004898b7824 */ /* 0x000fe200078e0286 */
[----:B------:R-:W-:Y:S02]  /*1040*/  CS2R R140, SRZ ;  /* 0x00000000008c7805 */ /* 0x000fe4000001ff00 */
[----:B------:R-:W-:Y:S02]  /*1050*/  CS2R R142, SRZ ;  /* 0x00000000008e7805 */ /* 0x000fe4000001ff00 */
[C---:B------:R-:W-:Y:S01]  /*1060*/  LEA R6, R78.reuse, R5, 0x18 ;  /* 0x000000054e067211 */ /* 0x040fe200078ec0ff */
[C---:B------:R-:W-:Y:S01]  /*1070*/  VIADD R71, R3.reuse, 0x20 ;  /* 0x0000002003477836 */ /* 0x040fe20000000000 */
[----:B------:R-:W-:Y:S01]  /*1080*/  UMOV UR9, 0x1d ;  /* 0x0000001d00097882 */ /* 0x000fe20000000000 */
[----:B0-----:R-:W-:Y:S01]  /*1090*/  VIADD R73, R3, 0x21 ;  /* 0x0000002103497836 */ /* 0x001fe20000000000 */
[----:B------:R-:W0:Y:S01]  /*10a0*/  LDCU UR12, c[0x0][0x3d4] ;  /* 0x00007a80ff0c77ac */ /* 0x000e220008000800 */
[----:B------:R-:W-:Y:S01]  /*10b0*/  @!P0 LEA R4, R78, R77, 0x18 ;  /* 0x0000004d4e048211 */ /* 0x000fe200078ec0ff */
[----:B------:R-:W-:-:S02]  /*10c0*/  IMAD R144, R131, 0x4, R6 ;  /* 0x0000000483907824 */ /* 0x000fc400078e0206 */
[----:B------:R-:W-:Y:S01]  /*10d0*/  VIADD R6, R6, 0x10 ;  /* 0x0000001006067836 */ /* 0x000fe20000000000 */
[----:B------:R-:W-:Y:S01]  /*10e0*/  UMOV UR4, URZ ;  /* 0x000000ff00047c82 */ /* 0x000fe20008000000 */
[----:B------:R3:W-:Y:S01]  /*10f0*/  @!P0 STS [R4], RZ ;  /* 0x000000ff04008388 */ /* 0x0007e20000000800 */
[C---:B------:R-:W-:Y:S01]  /*1100*/  VIADD R75, R3.reuse, 0x22 ;  /* 0x00000022034b7836 */ /* 0x040fe20000000000 */
[----:B------:R-:W-:Y:S01]  /*1110*/  UMOV UR5, URZ ;  /* 0x000000ff00057c82 */ /* 0x000fe20008000000 */
[C---:B------:R-:W-:Y:S02]  /*1120*/  VIADD R77, R3.reuse, 0x23 ;  /* 0x00000023034d7836 */ /* 0x040fe40000000000 */
[C---:B------:R-:W-:Y:S02]  /*1130*/  VIADD R79, R3.reuse, 0x24 ;  /* 0x00000024034f7836 */ /* 0x040fe40000000000 */
[----:B------:R-:W-:Y:S02]  /*1140*/  VIADD R81, R3, 0x25 ;  /* 0x0000002503517836 */ /* 0x000fe40000000000 */
[----:B--2---:R-:W-:Y:S01]  /*1150*/  FADD.FTZ R145, R145, 0.0099999997764825820923 ;  /* 0x3c23d70a91917421 */ /* 0x004fe20000010000 */
[----:B------:R-:W-:-:S02]  /*1160*/  VIADD R83, R3, 0x26 ;  /* 0x0000002603537836 */ /* 0x000fc40000000000 */
[C---:B------:R-:W-:Y:S02]  /*1170*/  VIADD R85, R3.reuse, 0x27 ;  /* 0x0000002703557836 */ /* 0x040fe40000000000 */
[----:B------:R-:W-:Y:S01]  /*1180*/  VIADD R87, R3, 0x28 ;  /* 0x0000002803577836 */ /* 0x000fe20000000000 */
[----:B-1----:R-:W-:Y:S01]  /*1190*/  ISETP.NE.AND P4, PT, R7, RZ, PT ;  /* 0x000000ff0700720c */ /* 0x002fe20003f85270 */
        /* <DEDUP_REMOVED lines=24> */
[----:B0--3--:R-:W-:-:S07]  /*1320*/  IMAD R147, R137, 0x24, R6 ;  /* 0x0000002489937824 */ /* 0x009fce00078e0206 */
.L_x_890:
        /* <DEDUP_REMOVED lines=28> */
[----:B------:R-:W-:Y:S01]  /*14f0*/  SEL R4, RZ, 0x1, P2 ;  /* 0x00000001ff047807 */ /* 0x000fe20001000000 */
[----:B--2---:R-:W2:Y:S01]  /*1500*/  LDS R177, [R139+0x6800] ;  /* 0x006800008bb17984 */ /* 0x004ea20000000800 */
[----:B------:R-:W-:Y:S01]  /*1510*/  LOP3.LUT P2, RZ, R18, UR6, RZ, 0xc, !PT ;  /* 0x0000000612ff7c12 */ /* 0x000fe2000f840cff */
[----:B------:R-:W-:Y:S01]  /*1520*/  FFMA.FTZ R7, R14, R6, R5 ;  /* 0x000000060e077223 */ /* 0x000fe20000010005 */
[----:B------:R-:W-:Y:S01]  /*1530*/  FSEL R82, RZ, 1, P3 ;  /* 0x3f800000ff527808 */ /* 0x000fe20001800000 */
[----:B---3--:R-:W3:Y:S01]  /*1540*/  LDS R179, [R139+0x6c00] ;  /* 0x006c00008bb37984 */ /* 0x008ee20000000800 */
[----:B------:R-:W-:-:S02]  /*1550*/  SEL R5, RZ, 0x2, P6 ;  /* 0x00000002ff057807 */ /* 0x000fc40003000000 */
[----:B------:R-:W-:Y:S01]  /*1560*/  LOP3.LUT P6, RZ, R20, UR6, RZ, 0xc, !PT ;  /* 0x0000000614ff7c12 */ /* 0x000fe2000f8c0cff */
[----:B------:R-:W-:Y:S01]  /*1570*/  FFMA.FTZ R7, R16, R82, R7 ;  /* 0x0000005210077223 */ /* 0x000fe20000010007 */
[----:B------:R-:W-:Y:S01]  /*1580*/  FSEL R84, RZ, 1, P2 ;  /* 0x3f800000ff547808 */ /* 0x000fe20001000000 */
[----:B----4-:R-:W4:Y:S01]  /*1590*/  LDS R126, [R139+0x7000] ;  /* 0x007000008b7e7984 */ /* 0x010f220000000800 */
        /* <DEDUP_REMOVED lines=80> */
[----:B------:R-:W-:Y:S02]  /*1aa0*/  FSEL R100, RZ, 1, P3 ;  /* 0x3f800000ff647808 */ /* 0x000fe40001800000 */
[----:B------:R-:W-:Y:S01]  /*1ab0*/  SEL R106, RZ, 0x80000, P6 ;  /* 0x00080000ff6a7807 */ /* 0x000fe20003000000 */
[----:B------:R-:W-:Y:S01]  /*1ac0*/  FFMA.FTZ R161, R50, R98, R161 ;  /* 0x0000006232a17223 */ /* 0x000fe200000100a1 */
[----:B------:R-:W-:Y:S01]  /*1ad0*/  LOP3.LUT P6, RZ, R56, UR6, RZ, 0xc, !PT ;  /* 0x0000000638ff7c12 */ /* 0x000fe2000f8c0cff */
[----:B------:R-:W-:Y:S01]  /*1ae0*/  LDS R205, [R139+0xd000] ;  /* 0x00d000008bcd7984 */ /* 0x000fe20000000800 */
[----:B------:R-:W-:Y:S01]  /*1af0*/  SEL R104, RZ, 0x100000, P1 ;  /* 0x00100000ff687807 */ /* 0x000fe20000800000 */
[----:B------:R-:W-:Y:S01]  /*1b00*/  FFMA.FTZ R163, R52, R100, R161 ;  /* 0x0000006434a37223 */ /* 0x000fe200000100a1 */
[----:B------:R-:W-:Y:S01]  /*1b10*/  SEL R161, RZ, 0x40000, P2 ;  /* 0x00040000ffa17807 */ /* 0x000fe20001000000 */
[----:B------:R-:W-:Y:S01]  /*1b20*/  LDS R207, [R139+0xd400] ;  /* 0x00d400008bcf7984 */ /* 0x000fe20000000800 */
[----:B------:R-:W-:-:S02]  /*1b30*/  LOP3.LUT P2, RZ, R54, UR6, RZ, 0xc, !PT ;  /* 0x0000000636ff7c12 */ /* 0x000fc4000f840cff */
[----:B------:R-:W-:Y:S01]  /*1b40*/  LOP3.LUT P1, RZ, R58, UR6, RZ, 0xc, !PT ;  /* 0x000000063aff7c12 */ /* 0x000fe2000f820cff */
[----:B------:R-:W-:Y:S01]  /*1b50*/  LDS R209, [R139+0xd800] ;  /* 0x00d800008bd17984 */ /* 0x000fe20000000800 */
[----:B------:R-:W-:Y:S02]  /*1b60*/  FSEL R98, RZ, 1, P2 ;  /* 0x3f800000ff627808 */ /* 0x000fe40001000000 */
[----:B------:R-:W-:Y:S01]  /*1b70*/  FSEL R100, RZ, 1, P6 ;  /* 0x3f800000ff647808 */ /* 0x000fe20003000000 */
[----:B------:R-:W-:Y:S01]  /*1b80*/  LDS R211, [R139+0xdc00] ;  /* 0x00dc00008bd37984 */ /* 0x000fe20000000800 */
[----:B------:R-:W-:Y:S01]  /*1b90*/  SEL R169, RZ, 0x200000, P0 ;  /* 0x00200000ffa97807 */ /* 0x000fe20000000000 */
[----:B------:R-:W-:Y:S01]  /*1ba0*/  FFMA.FTZ R163, R54, R98, R163 ;  /* 0x0000006236a37223 */ /* 0x000fe200000100a3 */
        /* <DEDUP_REMOVED lines=15> */
[----:B------:R-:W-:Y:S02]  /*1ca0*/  FSEL R102, RZ, 1, P2 ;  /* 0x3f800000ff667808 */ /* 0x000fe40001000000 */
[----:B------:R-:W-:Y:S01]  /*1cb0*/  SEL R165, RZ, 0x2000000, P6 ;  /* 0x02000000ffa57807 */ /* 0x000fe20003000000 */
[----:B------:R-:W-:Y:S01]  /*1cc0*/  FFMA.FTZ R163, R64, R98, R163 ;  /* 0x0000006240a37223 */ /* 0x000fe200000100a3 */
[----:B------:R-:W-:Y:S02]  /*1cd0*/  LOP3.LUT P6, RZ, R68, UR6, RZ, 0xc, !PT ;  /* 0x0000000644ff7c12 */ /* 0x000fe4000f8c0cff */
[----:B------:R-:W-:Y:S01]  /*1ce0*/  SEL R108, RZ, 0x4000000, P1 ;  /* 0x04000000ff6c7807 */ /* 0x000fe20000800000 */
[----:B------:R-:W-:Y:S01]  /*1cf0*/  FFMA.FTZ R171, R66, R102, R163 ;  /* 0x0000006642ab7223 */ /* 0x000fe200000100a3 */
[----:B0-----:R-:W-:-:S02]  /*1d00*/  LOP3.LUT R102, RZ, R173, RZ, 0x33, !PT ;  /* 0x000000adff667212 */ /* 0x001fc400078e33ff */
[----:B-1----:R-:W-:Y:S02]  /*1d10*/  LOP3.LUT R98, RZ, R175, RZ, 0x33, !PT ;  /* 0x000000afff627212 */ /* 0x002fe400078e33ff */
[----:B------:R-:W-:Y:S02]  /*1d20*/  LOP3.LUT P1, R102, RZ, UR6, R102, 0x88, !PT ;  /* 0x00000006ff667c12 */ /* 0x000fe4000f828866 */
[----:B------:R-:W-:Y:S02]  /*1d30*/  FSEL R110, RZ, 1, P6 ;  /* 0x3f800000ff6e7808 */ /* 0x000fe40003000000 */
[----:B------:R-:W-:Y:S02]  /*1d40*/  SEL R163, RZ, 0x8000000, P0 ;  /* 0x08000000ffa37807 */ /* 0x000fe40000000000 */
[----:B------:R-:W-:Y:S01]  /*1d50*/  LOP3.LUT P0, R98, RZ, UR6, R98, 0x88, !PT ;  /* 0x00000006ff627c12 */ /* 0x000fe2000f808862 */
[----:B------:R-:W-:Y:S01]  /*1d60*/  FFMA.FTZ R110, R68, R110, R171 ;  /* 0x0000006e446e7223 */ /* 0x000fe200000100ab */
[----:B------:R-:W-:-:S02]  /*1d70*/  FSEL R112, RZ, 1, P1 ;  /* 0x3f800000ff707808 */ /* 0x000fc40000800000 */
[----:B------:R-:W-:Y:S02]  /*1d80*/  FSEL R116, RZ, 1, P0 ;  /* 0x3f800000ff747808 */ /* 0x000fe40000000000 */
[----:B------:R-:W-:Y:S01]  /*1d90*/  SEL R120, RZ, 0x10000000, P5 ;  /* 0x10000000ff787807 */ /* 0x000fe20002800000 */
[----:B------:R-:W-:Y:S01]  /*1da0*/  FFMA.FTZ R110, R173, R112, R110 ;  /* 0x00000070ad6e7223 */ /* 0x000fe2000001006e */
[----:B--2---:R-:W-:Y:S02]  /*1db0*/  LOP3.LUT R112, RZ, R177, RZ, 0x33, !PT ;  /* 0x000000b1ff707212 */ /* 0x004fe400078e33ff */
[----:B------:R-:W-:Y:S01]  /*1dc0*/  SEL R171, RZ, 0x20000000, P3 ;  /* 0x20000000ffab7807 */ /* 0x000fe20001800000 */
[----:B------:R-:W-:Y:S01]  /*1dd0*/  FFMA.FTZ R116, R175, R116, R110 ;  /* 0x00000074af747223 */ /* 0x000fe2000001006e */
[----:B---3--:R-:W-:Y:S02]  /*1de0*/  LOP3.LUT R110, RZ, R179, RZ, 0x33, !PT ;  /* 0x000000b3ff6e7212 */ /* 0x008fe400078e33ff */
[----:B------:R-:W-:-:S02]  /*1df0*/  LOP3.LUT P5, R112, RZ, UR6, R112, 0x88, !PT ;  /* 0x00000006ff707c12 */ /* 0x000fc4000f8a8870 */
[----:B------:R-:W-:Y:S02]  /*1e00*/  LOP3.LUT P3, R110, RZ, UR6, R110, 0x88, !PT ;  /* 0x00000006ff6e7c12 */ /* 0x000fe4000f86886e */
[----:B------:R-:W-:Y:S02]  /*1e10*/  FSEL R118, RZ, 1, P5 ;  /* 0x3f800000ff767808 */ /* 0x000fe40002800000 */
[----:B------:R-:W-:Y:S02]  /*1e20*/  FSEL R122, RZ, 1, P3 ;  /* 0x3f800000ff7a7808 */ /* 0x000fe40001800000 */
[----:B------:R-:W-:Y:S01]  /*1e30*/  SEL R124, RZ, 0x1, P1 ;  /* 0x00000001ff7c7807 */ /* 0x000fe20000800000 */
[----:B------:R-:W-:Y:S01]  /*1e40*/  FFMA.FTZ R116, R177, R118, R116 ;  /* 0x00000076b1747223 */ /* 0x000fe20000010074 */
[----:B----4-:R-:W-:Y:S02]  /*1e50*/  LOP3.LUT R118, RZ, R126, RZ, 0x33, !PT ;  /* 0x0000007eff767212 */ /* 0x010fe400078e33ff */
[----:B------:R-:W-:Y:S01]  /*1e60*/  SEL R173, RZ, 0x2, P0 ;  /* 0x00000002ffad7807 */ /* 0x000fe20000000000 */
[----:B------:R-:W-:Y:S01]  /*1e70*/  FFMA.FTZ R179, R179, R122, R116 ;  /* 0x0000007ab3b37223 */ /* 0x000fe20000010074 */
[----:B------:R-:W-:-:S02]  /*1e80*/  SEL R122, RZ, 0x40000000, P2 ;  /* 0x40000000ff7a7807 */ /* 0x000fc40001000000 */
[----:B------:R-:W-:Y:S02]  /*1e90*/  LOP3.LUT R116, RZ, R181, RZ, 0x33, !PT ;  /* 0x000000b5ff747212 */ /* 0x000fe400078e33ff */
[----:B------:R-:W-:Y:S02]  /*1ea0*/  LOP3.LUT P2, R118, RZ, UR6, R118, 0x88, !PT ;  /* 0x00000006ff767c12 */ /* 0x000fe4000f848876 */
[----:B------:R-:W-:Y:S02]  /*1eb0*/  LOP3.LUT P1, R116, RZ, UR6, R116, 0x88, !PT ;  /* 0x00000006ff747c12 */ /* 0x000fe4000f828874 */
[----:B------:R-:W-:Y:S02]  /*1ec0*/  FSEL R128, RZ, 1, P2 ;  /* 0x3f800000ff807808 */ /* 0x000fe40001000000 */
[----:B------:R-:W-:Y:S02]  /*1ed0*/  LOP3.LUT P0, RZ, R183, UR6, RZ, 0xc, !PT ;  /* 0x00000006b7ff7c12 */ /* 0x000fe4000f800cff */
[----:B------:R-:W-:Y:S01]  /*1ee0*/  FSEL R130, RZ, 1, P1 ;  /* 0x3f800000ff827808 */ /* 0x000fe20000800000 */
[----:B------:R-:W-:Y:S01]  /*1ef0*/  FFMA.FTZ R128, R126, R128, R179 ;  /* 0x000000807e807223 */ /* 0x000fe200000100b3 */
[----:B------:R-:W-:-:S02]  /*1f00*/  FSEL R126, RZ, 1, P0 ;  /* 0x3f800000ff7e7808 */ /* 0x000fc40000000000 */
[----:B------:R-:W-:Y:S01]  /*1f10*/  SEL R175, RZ, 0x10, P2 ;  /* 0x00000010ffaf7807 */ /* 0x000fe20001000000 */
[----:B------:R-:W-:Y:S01]  /*1f20*/  FFMA.FTZ R128, R181, R130, R128 ;  /* 0x00000082b5807223 */ /* 0x000fe20000010080 */
[----:B------:R-:W-:Y:S01]  /*1f30*/  LOP3.LUT P2, RZ, R187, UR6, RZ, 0xc, !PT ;  /* 0x00000006bbff7c12 */ /* 0x000fe2000f840cff */
[----:B------:R-:W0:Y:S01]  /*1f40*/  LDS R181, [R139+0x9800] ;  /* 0x009800008bb57984 */ /* 0x000e220000000800 */
[----:B------:R-:W-:Y:S01]  /*1f50*/  IADD3 R4, PT, PT, R6, R5, R4 ;  /* 0x0000000506047210 */ /* 0x000fe20007ffe004 */
[----:B------:R-:W-:Y:S01]  /*1f60*/  FFMA.FTZ R183, R183, R126, R128 ;  /* 0x0000007eb7b77223 */ /* 0x000fe20000010080 */
[----:B------:R-:W-:Y:S02]  /*1f70*/  SEL R128, RZ, 0x4, P5 ;  /* 0x00000004ff807807 */ /* 0x000fe40002800000 */
[----:B------:R-:W-:Y:S02]  /*1f80*/  LOP3.LUT P5, RZ, R132, UR6, RZ, 0xc, !PT ;  /* 0x0000000684ff7c12 */ /* 0x000fe4000f8a0cff */
[----:B------:R-:W-:-:S02]  /*1f90*/  SEL R126, RZ, 0x8, P3 ;  /* 0x00000008ff7e7807 */ /* 0x000fc40001800000 */
[----:B------:R-:W-:Y:S02]  /*1fa0*/  LOP3.LUT P3, RZ, R185, UR6, RZ, 0xc, !PT ;  /* 0x00000006b9ff7c12 */ /* 0x000fe4000f860cff */
[----:B------:R-:W-:Y:S02]  /*1fb0*/  FSEL R130, RZ, 1, P5 ;  /* 0x3f800000ff827808 */ /* 0x000fe40002800000 */
[----:B------:R-:W-:Y:S02]  /*1fc0*/  FSEL R148, RZ, 1, P3 ;  /* 0x3f800000ff947808 */ /* 0x000fe40001800000 */
[----:B------:R-:W-:Y:S01]  /*1fd0*/  SEL R177, RZ, 0x80, P5 ;  /* 0x00000080ffb17807 */ /* 0x000fe20002800000 */
[----:B------:R-:W-:Y:S01]  /*1fe0*/  FFMA.FTZ R130, R132, R130, R183 ;  /* 0x0000008284827223 */ /* 0x000fe200000100b7 */
[----:B------:R-:W-:Y:S01]  /*1ff0*/  FSEL R132, RZ, 1, P2 ;  /* 0x3f800000ff847808 */ /* 0x000fe20001000000 */
[----:B------:R-:W1:Y:S01]  /*2000*/  LDS R183, [R139+0xa400] ;  /* 0x00a400008bb77984 */ /* 0x000e620000000800 */
[----:B------:R-:W-:Y:S01]  /*2010*/  LOP3.LUT P5, RZ, R191, UR6, RZ, 0xc, !PT ;  /* 0x00000006bfff7c12 */ /* 0x000fe2000f8a0cff */
[----:B------:R-:W-:Y:S01]  /*2020*/  FFMA.FTZ R130, R185, R148, R130 ;  /* 0x00000094b9827223 */ /* 0x000fe20000010082 */
[----:B------:R-:W-:Y:S01]  /*2030*/  SEL R179, RZ, 0x100, P3 ;  /* 0x00000100ffb37807 */ /* 0x000fe20001800000 */
[----:B------:R-:W2:Y:S01]  /*2040*/  LDS R185, [R139+0xa800] ;  /* 0x00a800008bb97984 */ /* 0x000ea20000000800 */
[----:B------:R-:W-:Y:S01]  /*2050*/  LOP3.LUT P3, RZ, R154, UR6, RZ, 0xc, !PT ;  /* 0x000000069aff7c12 */ /* 0x000fe2000f860cff */
[----:B------:R-:W-:Y:S01]  /*2060*/  FFMA.FTZ R187, R187, R132, R130 ;  /* 0x00000084bbbb7223 */ /* 0x000fe20000010082 */
[----:B------:R-:W-:-:S02]  /*2070*/  SEL R132, RZ, 0x20, P1 ;  /* 0x00000020ff847807 */ /* 0x000fc40000800000 */
[----:B------:R-:W-:Y:S02]  /*2080*/  LOP3.LUT P1, RZ, R150, UR6, RZ, 0xc, !PT ;  /* 0x0000000696ff7c12 */ /* 0x000fe4000f820cff */
[----:B------:R-:W-:Y:S02]  /*2090*/  SEL R130, RZ, 0x40, P0 ;  /* 0x00000040ff827807 */ /* 0x000fe40000000000 */
[C---:B------:R-:W-:Y:S02]  /*20a0*/  LOP3.LUT P0, RZ, R189.reuse, UR6, RZ, 0xc, !PT ;  /* 0x00000006bdff7c12 */ /* 0x040fe4000f800cff */
[----:B------:R-:W-:Y:S02]  /*20b0*/  FSEL R148, RZ, 1, P1 ;  /* 0x3f800000ff947808 */ /* 0x000fe40000800000 */
[----:B------:R-:W-:Y:S02]  /*20c0*/  FSEL R152, RZ, 1, P0 ;  /* 0x3f800000ff987808 */ /* 0x000fe40000000000 */
[----:B------:R-:W-:Y:S01]  /*20d0*/  IADD3 R7, PT, PT, R82, R4, R7 ;  /* 0x0000000452077210 */ /* 0x000fe20007ffe007 */
[----:B------:R-:W-:Y:S01]  /*20e0*/  FFMA.FTZ R148, R150, R148, R187 ;  /* 0x0000009496947223 */ /* 0x000fe200000100bb */
[----:B------:R-:W-:Y:S01]  /*20f0*/  FSEL R150, RZ, 1, P5 ;  /* 0x3f800000ff967808 */ /* 0x000fe20002800000 */
[----:B------:R-:W3:Y:S01]  /*2100*/  LDS R187, [R139+0xac00] ;  /* 0x00ac00008bbb7984 */ /* 0x000ee20000000800 */
[----:B------:R-:W-:Y:S01]  /*2110*/  IADD3 R124, PT, PT, R128, R173, R124 ;  /* 0x000000ad807c7210 */ /* 0x000fe20007ffe07c */
[----:B------:R-:W-:Y:S01]  /*2120*/  FFMA.FTZ R148, R189, R152, R148 ;  /* 0x00000098bd947223 */ /* 0x000fe20000010094 */
[----:B------:R-:W-:Y:S01]  /*2130*/  FSEL R152, RZ, 1, P3 ;  /* 0x3f800000ff987808 */ /* 0x000fe20001800000 */
[----:B------:R-:W4:Y:S01]  /*2140*/  LDS R189, [R139+0xb000] ;  /* 0x00b000008bbd7984 */ /* 0x000f220000000800 */
[----:B------:R-:W-:-:S02]  /*2150*/  IMAD.IADD R7, R86, 0x1, R7 ;  /* 0x0000000156077824 */ /* 0x000fc400078e0207 */
[----:B------:R-:W-:Y:S01]  /*2160*/  FFMA.FTZ R191, R191, R150, R148 ;  /* 0x00000096bfbf7223 */ /* 0x000fe20000010094 */
[----:B------:R-:W-:Y:S02]  /*2170*/  SEL R150, RZ, 0x200, P2 ;  /* 0x00000200ff967807 */ /* 0x000fe40001000000 */
[----:B0-----:R-:W-:Y:S01]  /*2180*/  LOP3.LUT P2, RZ, R181, UR6, RZ, 0xc, !PT ;  /* 0x00000006b5ff7c12 */ /* 0x001fe2000f840cff */
[----:B------:R-:W-:Y:S01]  /*2190*/  FFMA.FTZ R152, R154, R152, R191 ;  /* 0x000000989a987223 */ /* 0x000fe200000100bf */
[----:B------:R-:W-:Y:S01]  /*21a0*/  SEL R148, RZ, 0x400, P1 ;  /* 0x00000400ff947807 */ /* 0x000fe20000800000 */
[----:B------:R-:W0:Y:S01]  /*21b0*/  LDS R191, [R139+0xb800] ;  /* 0x00b800008bbf7984 */ /* 0x000e220000000800 */
[----:B------:R-:W-:Y:S02]  /*21c0*/  LOP3.LUT P1, RZ, R193, UR6, RZ, 0xc, !PT ;  /* 0x00000006c1ff7c12 */ /* 0x000fe4000f820cff */
[----:B------:R-:W-:Y:S02]  /*21d0*/  FSEL R156, RZ, 1, P2 ;  /* 0x3f800000ff9c7808 */ /* 0x000fe40001000000 */
[----:B------:R-:W-:-:S02]  /*21e0*/  FSEL R154, RZ, 1, P1 ;  /* 0x3f800000ff9a7808 */ /* 0x000fc40000800000 */
[----:B------:R-:W-:Y:S01]  /*21f0*/  IADD3 R84, PT, PT, R7, R84, R149 ;  /* 0x0000005407547210 */ /* 0x000fe20007ffe095 */
[----:B------:R-:W-:Y:S01]  /*2200*/  FFMA.FTZ R152, R181, R156, R152 ;  /* 0x0000009cb5987223 */ /* 0x000fe20000010098 */
[----:B------:R-:W-:Y:S02]  /*2210*/  SEL R181, RZ, 0x1000, P5 ;  /* 0x00001000ffb57807 */ /* 0x000fe40002800000 */
[----:B-1----:R-:W-:Y:S01]  /*2220*/  LOP3.LUT P5, RZ, R183, UR6, RZ, 0xc, !PT ;  /* 0x00000006b7ff7c12 */ /* 0x002fe2000f8a0cff */
[----:B------:R-:W-:Y:S01]  /*2230*/  FFMA.FTZ R193, R193, R154, R152 ;  /* 0x0000009ac1c17223 */ /* 0x000fe20000010098 */
[----:B------:R-:W-:Y:S02]  /*2240*/  SEL R152, RZ, 0x800, P0 ;  /* 0x00000800ff987807 */ /* 0x000fe40000000000 */
[----:B------:R-:W-:Y:S02]  /*2250*/  LOP3.LUT P0, RZ, R158, UR6, RZ, 0xc, !PT ;  /* 0x000000069eff7c12 */ /* 0x000fe4000f800cff */
[----:B------:R-:W-:-:S02]  /*2260*/  SEL R154, RZ, 0x2000, P3 ;  /* 0x00002000ff9a7807 */ /* 0x000fc40001800000 */
[----:B------:R-:W-:Y:S02]  /*2270*/  FSEL R156, RZ, 1, P0 ;  /* 0x3f800000ff9c7808 */ /* 0x000fe40000000000 */
[----:B--2---:R-:W-:Y:S02]  /*2280*/  LOP3.LUT P3, RZ, R185, UR6, RZ, 0xc, !PT ;  /* 0x00000006b9ff7c12 */ /* 0x004fe4000f860cff */
[----:B------:R-:W-:Y:S01]  /*2290*/  FSEL R160, RZ, 1, P5 ;  /* 0x3f800000ffa07808 */ /* 0x000fe20002800000 */
[----:B------:R-:W-:Y:S01]  /*22a0*/  FFMA.FTZ R156, R158, R156, R193 ;  /* 0x0000009c9e9c7223 */ /* 0x000fe200000100c1 */
[----:B------:R-:W-:Y:S01]  /*22b0*/  FSEL R158, RZ, 1, P3 ;  /* 0x3f800000ff9e7808 */ /* 0x000fe20001800000 */
[----:B------:R-:W1:Y:S01]  /*22c0*/  LDS R193, [R139+0xcc00] ;  /* 0x00cc00008bc17984 */ /* 0x000e620000000800 */
[----:B------:R-:W-:Y:S01]  /*22d0*/  IADD3 R88, PT, PT, R84, R88, R151 ;  /* 0x0000005854587210 */ /* 0x000fe20007ffe097 */
[----:B------:R-:W-:Y:S01]  /*22e0*/  FFMA.FTZ R156, R183, R160, R156 ;  /* 0x000000a0b79c7223 */ /* 0x000fe2000001009c */
[----:B------:R-:W-:-:S02]  /*22f0*/  SEL R183, RZ, 0x4000, P2 ;  /* 0x00004000ffb77807 */ /* 0x000fc40001000000 */
[----:B---3--:R-:W-:Y:S01]  /*2300*/  LOP3.LUT P2, RZ, R187, UR6, RZ, 0xc, !PT ;  /* 0x00000006bbff7c12 */ /* 0x008fe2000f840cff */
[----:B------:R-:W-:Y:S01]  /*2310*/  FFMA.FTZ R158, R185, R158, R156 ;  /* 0x0000009eb99e7223 */ /* 0x000fe2000001009c */
[----:B------:R-:W-:Y:S02]  /*2320*/  SEL R156, RZ, 0x8000, P1 ;  /* 0x00008000ff9c7807 */ /* 0x000fe40000800000 */
[----:B----4-:R-:W-:Y:S02]  /*2330*/  LOP3.LUT P1, RZ, R189, UR6, RZ, 0xc, !PT ;  /* 0x00000006bdff7c12 */ /* 0x010fe4000f820cff */
[----:B------:R-:W-:Y:S02]  /*2340*/  FSEL R160, RZ, 1, P2 ;  /* 0x3f800000ffa07808 */ /* 0x000fe40001000000 */
[----:B------:R-:W-:Y:S02]  /*2350*/  SEL R185, RZ, 0x10000, P0 ;  /* 0x00010000ffb97807 */ /* 0x000fe40000000000 */
[----:B------:R-:W-:Y:S01]  /*2360*/  LOP3.LUT P0, RZ, R195, UR6, RZ, 0xc, !PT ;  /* 0x00000006c3ff7c12 */ /* 0x000fe2000f800cff */
[----:B------:R-:W-:Y:S01]  /*2370*/  FFMA.FTZ R160, R187, R160, R158 ;  /* 0x000000a0bba07223 */ /* 0x000fe2000001009e */
[----:B------:R-:W-:-:S02]  /*2380*/  FSEL R162, RZ, 1, P1 ;  /* 0x3f800000ffa27808 */ /* 0x000fc40000800000 */
[----:B------:R-:W-:Y:S02]  /*2390*/  SEL R158, RZ, 0x20000, P5 ;  /* 0x00020000ff9e7807 */ /* 0x000fe40002800000 */
[----:B0-----:R-:W-:Y:S01]  /*23a0*/  LOP3.LUT P5, RZ, R191, UR6, RZ, 0xc, !PT ;  /* 0x00000006bfff7c12 */ /* 0x001fe2000f8a0cff */
        /* <DEDUP_REMOVED lines=45> */
[----:B------:R-:W-:Y:S01]  /*2680*/  IMAD.IADD R132, R132, 0x1, R175 ;  /* 0x0000000184847824 */ /* 0x000fe200078e02af */
[----:B------:R-:W-:-:S02]  /*2690*/  IADD3 R155, PT, PT, R90, R92, R155 ;  /* 0x0000005c5a9b7210 */ /* 0x000fc40007ffe09b */
[----:B------:R-:W0:Y:S02]  /*26a0*/  SHFL.DOWN P5, R195, R172, 0x1, 0x1f ;  /* 0x08201f00acc37f89 */ /* 0x000e2400000a0000 */
        /* <DEDUP_REMOVED lines=41> */
.L_x_881:
[----:B------:R-:W-:Y:S05]  /*2940*/  BSYNC.RECONVERGENT B0 ;  /* 0x0000000000007941 */ /* 0x000fea0003800200 */
.L_x_880:
[----:B------:R-:W2:Y:S08]  /*2950*/  S2UR UR8, SR_CgaCtaId ;  /* 0x00000000000879c3 */ /* 0x000eb00000008800 */
[----:B------:R-:W-:Y:S01]  /*2960*/  BAR.SYNC.DEFER_BLOCKING 0x0 ;  /* 0x0000000000007b1d */ /* 0x000fe20000010000 */
[----:B------:R-:W-:Y:S01]  /*2970*/  IADD3 R165, PT, PT, R167, R100, R165 ;  /* 0x00000064a7a57210 */ /* 0x000fe20007ffe0a5 */
[----:B------:R-:W-:Y:S01]  /*2980*/  IMAD.IADD R4, R114, 0x1, R191 ;  /* 0x0000000172047824 */ /* 0x000fe200078e02bf */
[----:B-1----:R-:W-:-:S02]  /*2990*/  SEL R149, RZ, 0x80000000, P6 ;  /* 0x80000000ff957807 */ /* 0x002fc40003000000 */
[----:B------:R-:W-:Y:S01]  /*29a0*/  IADD3 R154, PT, PT, R165, R108, R163 ;  /* 0x0000006ca59a7210 */ /* 0x000fe20007ffe0a3 */
[----:B------:R-:W-:Y:S01]  /*29b0*/  IMAD.IADD R5, R4, 0x1, R193 ;  /* 0x0000000104057824 */ /* 0x000fe200078e02c1 */
[----:B------:R-:W-:Y:S01]  /*29c0*/  UMOV UR7, 0x400 ;  /* 0x0000040000077882 */ /* 0x000fe20000000000 */
[----:B------:R-:W-:Y:S02]  /*29d0*/  SEL R6, RZ, 0x10000000, P3 ;  /* 0x10000000ff067807 */ /* 0x000fe40001800000 */
[----:B------:R-:W-:Y:S02]  /*29e0*/  IADD3 R171, PT, PT, R154, R120, R171 ;  /* 0x000000789aab7210 */ /* 0x000fe40007ffe0ab */
[----:B------:R-:W-:Y:S02]  /*29f0*/  IADD3 R7, PT, PT, R5, R168, R170 ;  /* 0x000000a805077210 */ /* 0x000fe40007ffe0aa */
[----:B------:R-:W-:Y:S02]  /*2a00*/  SEL R82, RZ, 0x20000000, P2 ;  /* 0x20000000ff527807 */ /* 0x000fe40001000000 */
[----:B------:R-:W-:-:S02]  /*2a10*/  IADD3 R156, PT, PT, R171, R122, R149 ;  /* 0x0000007aab9c7210 */ /* 0x000fc40007ffe095 */
[----:B------:R-:W-:Y:S02]  /*2a20*/  IADD3 R6, PT, PT, R7, R6, R82 ;  /* 0x0000000607067210 */ /* 0x000fe40007ffe052 */
[----:B------:R-:W-:Y:S01]  /*2a30*/  SEL R149, RZ, 0x40000000, P1 ;  /* 0x40000000ff957807 */ /* 0x000fe20000800000 */
[----:B0-----:R-:W-:Y:S01]  /*2a40*/  POPC R151, R156 ;  /* 0x0000009c00977309 */ /* 0x001fe20000000000 */
[----:B------:R-:W-:Y:S01]  /*2a50*/  SEL R132, RZ, 0x80000000, P0 ;  /* 0x80000000ff847807 */ /* 0x000fe20000000000 */
[----:B--2---:R-:W-:Y:S01]  /*2a60*/  ULEA UR7, UR8, UR7, 0x18 ;  /* 0x0000000708077291 */ /* 0x004fe2000f8ec0ff */
[----:B------:R-:W-:Y:S02]  /*2a70*/  ISETP.GT.U32.AND P0, PT, R137, 0x1f, PT ;  /* 0x0000001f8900780c */ /* 0x000fe40003f04070 */
[----:B------:R-:W-:-:S04]  /*2a80*/  IADD3 R132, PT, PT, R6, R149, R132 ;  /* 0x0000009506847210 */ /* 0x000fc80007ffe084 */
[----:B------:R-:W0:Y:S02]  /*2a90*/  POPC R82, R132 ;  /* 0x0000008400527309 */ /* 0x000e240000000000 */
[----:B------:R-:W1:Y:S01]  /*2aa0*/  LDS R140, [UR7+0x4] ;  /* 0x00000407ff8c7984 */ /* 0x000e620008000800 */
[----:B0-----:R-:W-:Y:S01]  /*2ab0*/  IMAD.IADD R151, R82, 0x1, R151 ;  /* 0x0000000152977824 */ /* 0x001fe200078e0297 */
[----:B------:R-:W-:Y:S06]  /*2ac0*/  BAR.SYNC.DEFER_BLOCKING 0x0 ;  /* 0x0000000000007b1d */ /* 0x000fec0000010000 */
[----:B------:R0:W-:Y:S02]  /*2ad0*/  STS [R146], R151 ;  /* 0x0000009792007388 */ /* 0x0001e40000000800 */
        /* <DEDUP_REMOVED lines=8> */
[----:B0-----:R-:W0:Y:S04]  /*2b60*/  LDS R151, [R147+0x10] ;  /* 0x0000100093977984 */ /* 0x001e280000000800 */
[----:B------:R-:W-:Y:S04]  /*2b70*/  LDS R108, [R147+0x14] ;  /* 0x00001400936c7984 */ /* 0x000fe80000000800 */
[----:B------:R-:W3:Y:S04]  /*2b80*/  LDS R153, [R147+0x18] ;  /* 0x0000180093997984 */ /* 0x000ee80000000800 */
[----:B------:R-:W4:Y:S01]  /*2b90*/  LDS R120, [R147+0x1c] ;  /* 0x00001c0093787984 */ /* 0x000f220000000800 */
[----:B--2---:R-:W-:-:S04]  /*2ba0*/  IADD3 R122, PT, PT, R86, R149, R82 ;  /* 0x00000095567a7210 */ /* 0x004fc80007ffe052 */
[----:B0-----:R-:W-:-:S04]  /*2bb0*/  IADD3 R122, PT, PT, R151, R122, R100 ;  /* 0x0000007a977a7210 */ /* 0x001fc80007ffe064 */
        /* <DEDUP_REMOVED lines=17> */
.L_x_904:
        /* <DEDUP_REMOVED lines=18> */
.L_x_882:
[----:B------:R-:W-:Y:S05]  /*2df0*/  WARPSYNC.ALL ;  /* 0x0000000000007948 */ /* 0x000fea0003800000 */
[----:B------:R-:W-:Y:S01]  /*2e00*/  BAR.SYNC.DEFER_BLOCKING 0x0 ;  /* 0x0000000000007b1d */ /* 0x000fe20000010000 */
[C---:B-1----:R-:W-:Y:S01]  /*2e10*/  FSETP.GTU.FTZ.AND P1, PT, R140.reuse, R145, PT ;  /* 0x000000918c00720b */ /* 0x042fe20003f3c000 */
[C---:B------:R-:W-:Y:S01]  /*2e20*/  FADD.FTZ R150, R140.reuse, -UR12 ;  /* 0x8000000c8c967e21 */ /* 0x040fe20008010000 */
[----:B------:R-:W-:-:S03]  /*2e30*/  FSETP.GT.FTZ.AND P0, PT, R140, RZ, PT ;  /* 0x000000ff8c00720b */ /* 0x000fc60003f14000 */
[----:B--2---:R1:W2:Y:S04]  /*2e40*/  LDS R149, [R146] ;  /* 0x0000000092957984 */ /* 0x0042a80000000800 */
[----:B------:R1:W-:Y:S01]  /*2e50*/  @!P5 STS [UR7], R141 ;  /* 0x0000008dff00d988 */ /* 0x0003e20008000807 */
[----:B------:R-:W-:Y:S06]  /*2e60*/  BAR.SYNC.DEFER_BLOCKING 0x0 ;  /* 0x0000000000007b1d */ /* 0x000fec0000010000 */
[----:B------:R-:W3:Y:S02]  /*2e70*/  LDS R148, [UR7] ;  /* 0x00000007ff947984 */ /* 0x000ee40008000800 */
[----:B------:R-:W-:Y:S06]  /*2e80*/  BAR.SYNC.DEFER_BLOCKING 0x0 ;  /* 0x0000000000007b1d */ /* 0x000fec0000010000 */
[----:B-1----:R-:W-:Y:S05]  /*2e90*/  @P0 BRA !P1, `(.L_x_884) ;  /* 0x0000000000140947 */ /* 0x002fea0004800000 */
[----:B------:R-:W-:Y:S02]  /*2ea0*/  FSETP.GT.FTZ.AND P1, PT, R140, UR12, PT ;  /* 0x0000000c8c007c0b */ /* 0x000fe4000bf34000 */
[----:B------:R-:W-:Y:S02]  /*2eb0*/  ISETP.EQ.AND P0, PT, RZ, UR9, P0 ;  /* 0x00000009ff007c0c */ /* 0x000fe40008702270 */
[----:B---3--:R-:W-:-:S04]  /*2ec0*/  ISETP.LT.U32.AND P1, PT, R148, 0xc01, P1 ;  /* 0x00000c019400780c */ /* 0x008fc80000f21070 */
[----:B------:R-:W-:-:S13]  /*2ed0*/  PLOP3.LUT P0, PT, P1, P0, PT, 0xf8, 0x8f ;  /* 0x00000000008f781c */ /* 0x000fda0000f01f70 */
[----:B------:R-:W-:Y:S05]  /*2ee0*/  @!P0 BRA `(.L_x_885) ;  /* 0x00000018007c8947 */ /* 0x000fea0003800000 */
.L_x_884:
[----:B--2---:R-:W-:-:S04]  /*2ef0*/  ISETP.GT.U32.AND P1, PT, R149, 0xbff, PT ;  /* 0x00000bff9500780c */ /* 0x004fc80003f24070 */
[----:B------:R-:W-:-:S13]  /*2f00*/  ISETP.NE.OR P1, PT, R70, RZ, P1 ;  /* 0x000000ff4600720c */ /* 0x000fda0000f25670 */
[C---:B------:R-:W-:Y:S02]  /*2f10*/  @!P1 IMAD R70, R149.reuse, 0x8, R134 ;  /* 0x0000000895469824 */ /* 0x040fe400078e0286 */
[----:B------:R-:W-:-:S03]  /*2f20*/  @!P1 VIADD R149, R149, 0x1 ;  /* 0x0000000195959836 */ /* 0x000fc60000000000 */
[----:B------:R1:W-:Y:S02]  /*2f30*/  @!P1 STS.64 [R70], R2 ;  /* 0x0000000246009388 */ /* 0x0003e40000000a00 */
[----:B------:R-:W-:-:S04]  /*2f40*/  ISETP.GT.U32.AND P2, PT, R149, 0xbff, PT ;  /* 0x00000bff9500780c */ /* 0x000fc80003f44070 */
[----:B------:R-:W-:Y:S01]  /*2f50*/  ISETP.NE.OR P2, PT, R72, RZ, P2 ;  /* 0x000000ff4800720c */ /* 0x000fe20001745670 */
[----:B-1----:R-:W-:-:S12]  /*2f60*/  @!P1 IMAD.MOV.U32 R2, RZ, RZ, RZ ;  /* 0x000000ffff029224 */ /* 0x002fd800078e00ff */
[C---:B------:R-:W-:Y:S02]  /*2f70*/  @!P2 IMAD R72, R149.reuse, 0x8, R134 ;  /* 0x000000089548a824 */ /* 0x040fe400078e0286 */
[----:B------:R-:W-:-:S03]  /*2f80*/  @!P2 VIADD R149, R149, 0x1 ;  /* 0x000000019595a836 */ /* 0x000fc60000000000 */
[----:B------:R1:W-:Y:S02]  /*2f90*/  @!P2 STS.64 [R72], R8 ;  /* 0x000000084800a388 */ /* 0x0003e40000000a00 */
[----:B------:R-:W-:-:S04]  /*2fa0*/  ISETP.GT.U32.AND P3, PT, R149, 0xbff, PT ;  /* 0x00000bff9500780c */ /* 0x000fc80003f64070 */
[----:B------:R-:W-:Y:S01]  /*2fb0*/  ISETP.NE.OR P3, PT, R74, RZ, P3 ;  /* 0x000000ff4a00720c */ /* 0x000fe20001f65670 */
[----:B-1----:R-:W-:Y:S01]  /*2fc0*/  @!P2 IMAD.MOV.U32 R8, RZ, RZ, RZ ;  /* 0x000000ffff08a224 */ /* 0x002fe200078e00ff */
[----:B------:R-:W-:-:S11]  /*2fd0*/  LOP3.LUT P2, RZ, R84, 0x40, RZ, 0xc0, !PT ;  /* 0x0000004054ff7812 */ /* 0x000fd6000784c0ff */
        /* <DEDUP_REMOVED lines=24> */
[----:B------:R-:W-:Y:S01]  /*3160*/  ISETP.GT.U32.OR P2, PT, R149, 0xbff, !P2 ;  /* 0x00000bff9500780c */ /* 0x000fe20005744470 */
        /* <DEDUP_REMOVED lines=132> */
[----:B-1----:R-:W-:-:S12]  /*39b0*/  @!P3 IMAD.MOV.U32 R60, RZ, RZ, RZ ;  /* 0x000000ffff3cb224 */ /* 0x002fd800078e00ff */
        /* <DEDUP_REMOVED lines=18> */
[----:B------:R-:W-:-:S04]  /*3ae0*/  ISETP.GT.U32.AND P3, PT, R149, 0xbff, PT ;  /* 0x00000bff9500780c */ /* 0x000fc80003f64070 */
[----:B------:R-:W-:Y:S01]  /*3af0*/  ISETP.NE.OR P3, PT, R102, RZ, P3 ;  /* 0x000000ff6600720c */ /* 0x000fe20001f65670 */
[----:B-1----:R-:W-:-:S12]  /*3b00*/  @!P2 IMAD.MOV.U32 R68, RZ, RZ, RZ ;  /* 0x000000ffff44a224 */ /* 0x002fd800078e00ff */
[----:B------:R-:W1:Y:S01]  /*3b10*/  @!P3 LDS R70, [R139+0x6000] ;  /* 0x006000008b46b984 */ /* 0x000e620000000800 */
[C---:B------:R-:W-:Y:S02]  /*3b20*/  @!P3 IMAD R74, R149.reuse, 0x8, R134 ;  /* 0x00000008954ab824 */ /* 0x040fe400078e0286 */
[----:B------:R-:W-:-:S03]  /*3b30*/  @!P3 VIADD R149, R149, 0x1 ;  /* 0x000000019595b836 */ /* 0x000fc60000000000 */
[----:B-1----:R-:W-:Y:S04]  /*3b40*/  @!P3 STS.64 [R74], R70 ;  /* 0x000000464a00b388 */ /* 0x002fe80000000a00 */
[----:B------:R-:W-:Y:S01]  /*3b50*/  @!P3 STS [R139+0x6000], RZ ;  /* 0x006000ff8b00b388 */ /* 0x000fe20000000800 */
[----:B------:R-:W-:-:S04]  /*3b60*/  ISETP.GT.U32.AND P3, PT, R149, 0xbff, PT ;  /* 0x00000bff9500780c */ /* 0x000fc80003f64070 */
[----:B------:R-:W-:-:S13]  /*3b70*/  ISETP.NE.OR P3, PT, R98, RZ, P3 ;  /* 0x000000ff6200720c */ /* 0x000fda0001f65670 */
        /* <DEDUP_REMOVED lines=33> */
[----:B------:R-:W-:-:S04]  /*3d90*/  LOP3.LUT P3, RZ, R130, 0x40, RZ, 0xc0, !PT ;  /* 0x0000004082ff7812 */ /* 0x000fc8000786c0ff */
[----:B------:R-:W-:-:S13]  /*3da0*/  ISETP.GT.U32.OR P3, PT, R149, 0xbff, !P3 ;  /* 0x00000bff9500780c */ /* 0x000fda0005f64470 */
        /* <DEDUP_REMOVED lines=176> */
[----:B------:R-:W-:-:S05]  /*48b0*/  @!P3 IMAD R149, R149, 0x8, R134 ;  /* 0x000000089595b824 */ /* 0x000fca00078e0286 */
[----:B-1----:R1:W-:Y:S04]  /*48c0*/  @!P3 STS.64 [R149], R132 ;  /* 0x000000849500b388 */ /* 0x0023e80000000a00 */
[----:B------:R1:W-:Y:S02]  /*48d0*/  @!P3 STS [R139+0xdc00], RZ ;  /* 0x00dc00ff8b00b388 */ /* 0x0003e40000000800 */
.L_x_885:
[C---:B------:R-:W-:Y:S02]  /*48e0*/  FSETP.GTU.FTZ.AND P1, PT, R150.reuse, 0.0099999997764825820923, PT ;  /* 0x3c23d70a9600780b */ /* 0x040fe40003f3c000 */
[----:B------:R-:W-:-:S04]  /*48f0*/  FSETP.GE.FTZ.AND P0, PT, R150, RZ, PT ;  /* 0x000000ff9600720b */ /* 0x000fc80003f16000 */
[----:B------:R-:W-:Y:S02]  /*4900*/  PLOP3.LUT P1, PT, P1, P0, PT, 0x8, 0x80 ;  /* 0x000000000080781c */ /* 0x000fe40000f20170 */
[----:B------:R-:W-:-:S11]  /*4910*/  PLOP3.LUT P0, PT, PT, PT, PT, 0x80, 0x8 ;  /* 0x000000000008781c */ /* 0x000fd60003f0f070 */
[----:B------:R-:W-:-:S04]  /*4920*/  @!P1 FSETP.GT.FTZ.AND P2, PT, R140, UR12, PT ;  /* 0x0000000c8c009c0b */ /* 0x000fc8000bf54000 */
[----:B---3--:R-:W-:-:S04]  /*4930*/  @!P1 ISETP.LT.U32.AND P0, PT, R148, 0xc01, P2 ;  /* 0x00000c019400980c */ /* 0x008fc80001701070 */
        /* <DEDUP_REMOVED lines=12> */
.L_x_888:
[----:B------:R-:W-:Y:S01]  /*4a00*/  ISETP.NE.AND P0, PT, R137, RZ, PT ;  /* 0x000000ff8900720c */ /* 0x000fe20003f05270 */
[----:B------:R-:W-:-:S03]  /*4a10*/  UISETP.NE.AND UP0, UPT, UR5, URZ, UPT ;  /* 0x000000ff0500728c */ /* 0x000fc6000bf05270 */
[----:B------:R-:W-:Y:S01]  /*4a20*/  FSEL R143, R140, R143, !P0 ;  /* 0x0000008f8c8f7208 */ /* 0x000fe20004000000 */
[----:B------:R-:W-:-:S03]  /*4a30*/  USEL UR4, UR4, UR5, !UP0 ;  /* 0x0000000504047287 */ /* 0x000fc6000c000000 */
[----:B------:R-:W-:-:S05]  /*4a40*/  UMOV UR5, URZ ;  /* 0x000000ff00057c82 */ /* 0x000fca0008000000 */
[----:B------:R-:W3:Y:S04]  /*4a50*/  @!P0 LDS R142, [UR7] ;  /* 0x00000007ff8e8984 */ /* 0x000ee80008000800 */
.L_x_889:
[----:B------:R-:W-:Y:S05]  /*4a60*/  BSYNC.RECONVERGENT B0 ;  /* 0x0000000000007941 */ /* 0x000fea0003800200 */
.L_x_887:
[----:B------:R-:W-:Y:S01]  /*4a70*/  UIADD3 UR9, UPT, UPT, UR9, -0x1, URZ ;  /* 0xffffffff09097890 */ /* 0x000fe2000fffe0ff */
[----:B------:R-:W-:Y:S11]  /*4a80*/  BRA `(.L_x_890) ;  /* 0xffffffc800287947 */ /* 0x000ff6000383ffff */
.L_x_886:
[----:B------:R-:W-:Y:S01]  /*4a90*/  BAR.SYNC.DEFER_BLOCKING 0x0 ;  /* 0x0000000000007b1d */ /* 0x000fe20000010000 */
[----:B------:R-:W-:-:S05]  /*4aa0*/  FSETP.GEU.FTZ.AND P0, PT, R140, UR12, PT ;  /* 0x0000000c8c007c0b */ /* 0x000fca000bf1e000 */
[----:B------:R-:W-:Y:S01]  /*4ab0*/  BSSY.RECONVERGENT B0, `(.L_x_891) ;  /* 0x0000011000007945 */ /* 0x000fe20003800200 */
[----:B------:R-:W3:Y:S02]  /*4ac0*/  LDS R3, [UR7] ;  /* 0x00000007ff037984 */ /* 0x000ee40008000800 */
[----:B---3--:R-:W-:-:S04]  /*4ad0*/  SEL R25, R138, R3, !P0 ;  /* 0x000000038a197207 */ /* 0x008fc80004000000 */
[----:B------:R-:W-:-:S04]  /*4ae0*/  ISETP.GE.U32.AND P0, PT, R137, R25, PT ;  /* 0x000000198900720c */ /* 0x000fc80003f06070 */
[----:B------:R-:W-:Y:S01]  /*4af0*/  ISETP.GT.U32.OR P0, PT, R25, 0xbff, P0 ;  /* 0x00000bff1900780c */ /* 0x000fe20000704470 */
[----:B------:R-:W-:-:S12]  /*4b00*/  @P5 BRA `(.L_x_892) ;  /* 0x00000000002c5947 */ /* 0x000fd80003800000 */
[----:B------:R-:W3:Y:S01]  /*4b10*/  S2R R6, SR_LANEID ;  /* 0x0000000000067919 */ /* 0x000ee20000000000 */
[----:B------:R-:W4:Y:S01]  /*4b20*/  LDC.64 R2, c[0x0][0x3a0] ;  /* 0x0000e800ff027b82 */ /* 0x000f220000000a00 */
[----:B------:R-:W-:Y:S01]  /*4b30*/  VOTEU.ANY UR4, UPT, PT ;  /* 0x0000000000047886 */ /* 0x000fe200038e0100 */
[----:B------:R-:W-:Y:S01]  /*4b40*/  CREDUX.MAX.S32 UR5, R25 ;  /* 0x00000000190572cc */ /* 0x000fe20000000200 */
[----:B------:R-:W-:-:S05]  /*4b50*/  UFLO.U32 UR4, UR4 ;  /* 0x00000004000472bd */ /* 0x000fca00080e0000 */
[----:B------:R-:W5:Y:S07]  /*4b60*/  LDC.64 R4, c[0x0][0x3a8] ;  /* 0x0000ea00ff047b82 */ /* 0x000f6e0000000a00 */
[----:B------:R-:W-:Y:S02]  /*4b70*/  IMAD.U32 R7, RZ, RZ, UR5 ;  /* 0x00000005ff077e24 */ /* 0x000fe4000f8e00ff */
[----:B----4-:R-:W-:-:S05]  /*4b80*/  IMAD.WIDE.U32 R2, R136, 0x4, R2 ;  /* 0x0000000488027825 */ /* 0x010fca00078e0002 */
[----:B------:R4:W-:Y:S01]  /*4b90*/  STG.E desc[UR10][R2.64], R25 ;  /* 0x0000001902007986 */ /* 0x0009e2000c10190a */
[----:B---3--:R-:W-:-:S13]  /*4ba0*/  ISETP.EQ.U32.AND P1, PT, R6, UR4, PT ;  /* 0x0000000406007c0c */ /* 0x008fda000bf22070 */
[----:B-----5:R4:W-:Y:S02]  /*4bb0*/  @P1 REDG.E.MAX.S32.STRONG.GPU desc[UR10][R4.64], R7 ;  /* 0x000000070400198e */ /* 0x0209e4000d12e30a */
.L_x_892:
[----:B------:R-:W-:Y:S05]  /*4bc0*/  BSYNC.RECONVERGENT B0 ;  /* 0x0000000000007941 */ /* 0x000fea0003800200 */
.L_x_891:
[----:B------:R-:W-:Y:S05]  /*4bd0*/  @P0 EXIT ;  /* 0x000000000000094d */ /* 0x000fea0003800000 */
[----:B------:R-:W4:Y:S01]  /*4be0*/  LDC R20, c[0x0][0x360] ;  /* 0x0000d800ff147b82 */ /* 0x000f220000000800 */
[----:B------:R-:W3:Y:S01]  /*4bf0*/  LDCU.64 UR8, c[0x0][0x388] ;  /* 0x00007100ff0877ac */ /* 0x000ee20008000a00 */
        /* <DEDUP_REMOVED lines=8> */
[----:B------:R-:W-:Y:S02]  /*4c80*/  VIMNMX.U32 R5, PT, PT, R25, R4, !PT ;  /* 0x0000000419057248 */ /* 0x000fe40007fe0000 */
[----:B------:R-:W-:-:S04]  /*4c90*/  SEL R6, RZ, 0x1, P0 ;  /* 0x00000001ff067807 */ /* 0x000fc80000000000 */
[----:B------:R-:W-:Y:S01]  /*4ca0*/  IADD3 R5, PT, PT, R5, -R4, -R6 ;  /* 0x8000000405057210 */ /* 0x000fe20007ffe806 */
[----:B----4-:R-:W4:Y:S02]  /*4cb0*/  MUFU.RCP R7, R7 ;  /* 0x0000000700077308 */ /* 0x010f240000001000 */
[----:B----4-:R-:W-:-:S06]  /*4cc0*/  VIADD R2, R7, 0xffffffe ;  /* 0x0ffffffe07027836 */ /* 0x010fcc0000000000 */
[----:B------:R4:W5:Y:S02]  /*4cd0*/  F2I.FTZ.U32.TRUNC.NTZ R3, R2 ;  /* 0x0000000200037305 */ /* 0x000964000021f000 */
[----:B----4-:R-:W-:Y:S02]  /*4ce0*/  IMAD.MOV.U32 R2, RZ, RZ, RZ ;  /* 0x000000ffff027224 */ /* 0x010fe400078e00ff */
        /* <DEDUP_REMOVED lines=26> */
.L_x_895:
[----:B0-----:R0:W3:Y:S01]  /*4e90*/  LDS.64 R10, [R8] ;  /* 0x00000000080a7984 */ /* 0x0010e20000000a00 */
        /* <DEDUP_REMOVED lines=10> */
[----:B---3--:R0:W-:Y:S04]  /*4f40*/  STG.E desc[UR10][R4.64], R10 ;  /* 0x0000000a04007986 */ /* 0x0081e8000c10190a */
[----:B------:R0:W-:Y:S03]  /*4f50*/  STG.E desc[UR10][R6.64], R11 ;  /* 0x0000000b06007986 */ /* 0x0001e6000c10190a */
[----:B------:R-:W-:Y:S05]  /*4f60*/  @P0 BRA `(.L_x_895) ;  /* 0xfffffffc00c80947 */ /* 0x000fea000383ffff */
.L_x_894:
[----:B------:R-:W-:Y:S05]  /*4f70*/  BSYNC.RECONVERGENT B0 ;  /* 0x0000000000007941 */ /* 0x000fea0003800200 */
.L_x_893:
[----:B------:R-:W-:Y:S05]  /*4f80*/  @!P1 EXIT ;  /* 0x000000000000994d */ /* 0x000fea0003800000 */
.L_x_896:
[----:B0--3--:R-:W-:Y:S01]  /*4f90*/  IMAD R4, R137, 0x8, R134 ;  /* 0x0000000889047824 */ /* 0x009fe200078e0286 */
[----:B------:R-:W-:Y:S01]  /*4fa0*/  IADD3 R7, P0, PT, R0, R137, RZ ;  /* 0x0000008900077210 */ /* 0x000fe20007f1e0ff */
[C---:B------:R-:W-:Y:S02]  /*4fb0*/  IMAD.IADD R137, R20.reuse, 0x1, R137 ;  /* 0x0000000114897824 */ /* 0x040fe400078e0289 */
[----:B------:R-:W-:Y:S01]  /*4fc0*/  IMAD R5, R20, 0x8, R4 ;  /* 0x0000000814057824 */ /* 0x000fe200078e0204 */
[----:B------:R0:W3:Y:S01]  /*4fd0*/  LDS.64 R10, [R4] ;  /* 0x00000000040a7984 */ /* 0x0000e20000000a00 */
[----:B------:R-:W-:Y:S01]  /*4fe0*/  IMAD.X R2, RZ, RZ, R135, P0 ;  /* 0x000000ffff027224 */ /* 0x000fe200000e0687 */
[----:B------:R-:W-:Y:S01]  /*4ff0*/  IADD3 R9, P2, PT, R0, R137, RZ ;  /* 0x0000008900097210 */ /* 0x000fe20007f5e0ff */
[C---:B------:R-:W-:Y:S01]  /*5000*/  IMAD R6, R20.reuse, 0x8, R5 ;  /* 0x0000000814067824 */ /* 0x040fe200078e0205 */
[----:B------:R4:W5:Y:S01]  /*5010*/  LDS.64 R14, [R5] ;  /* 0x00000000050e7984 */ /* 0x0009620000000a00 */
[C---:B------:R-:W-:Y:S01]  /*5020*/  IMAD.SHL.U32 R3, R7.reuse, 0x4, RZ ;  /* 0x0000000407037824 */ /* 0x040fe200078e00ff */
[----:B------:R-:W-:Y:S01]  /*5030*/  SHF.L.U64.HI R7, R7, 0x2, R2 ;  /* 0x0000000207077819 */ /* 0x000fe20000010202 */
[----:B------:R-:W-:Y:S01]  /*5040*/  IMAD R8, R20, 0x8, R6 ;  /* 0x0000000814087824 */ /* 0x000fe200078e0206 */
[----:B------:R1:W2:Y:S01]  /*5050*/  LDS.64 R16, [R6] ;  /* 0x0000000006107984 */ /* 0x0002a20000000a00 */
[----:B------:R-:W-:Y:S01]  /*5060*/  IMAD.IADD R137, R137, 0x1, R20 ;  /* 0x0000000189897824 */ /* 0x000fe200078e0214 */
[C---:B0-----:R-:W-:Y:S01]  /*5070*/  IADD3 R4, P1, PT, R3.reuse, UR12, RZ ;  /* 0x0000000c03047c10 */ /* 0x041fe2000ff3e0ff */
[----:B------:R-:W-:Y:S01]  /*5080*/  IMAD.X R12, RZ, RZ, R135, P2 ;  /* 0x000000ffff0c7224 */ /* 0x000fe200010e0687 */
[----:B------:R0:W2:Y:S01]  /*5090*/  LDS.64 R18, [R8] ;  /* 0x0000000008127984 */ /* 0x0000a20000000a00 */
[----:B------:R-:W-:-:S02]  /*50a0*/  IADD3 R2, P0, PT, R3, UR8, RZ ;  /* 0x0000000803027c10 */ /* 0x000fc4000ff1e0ff */
[----:B----4-:R-:W-:Y:S02]  /*50b0*/  IADD3.X R5, PT, PT, R7, UR13, RZ, P1, !PT ;  /* 0x0000000d07057c10 */ /* 0x010fe40008ffe4ff */
        /* <DEDUP_REMOVED lines=8> */
[----:B-1----:R-:W-:-:S02]  /*5140*/  IADD3 R6, P0, PT, R9, UR8, RZ ;  /* 0x0000000809067c10 */ /* 0x002fc4000ff1e0ff */
        /* <DEDUP_REMOVED lines=8> */
[----:B---3--:R0:W-:Y:S04]  /*51d0*/  STG.E desc[UR10][R2.64], R10 ;  /* 0x0000000a02007986 */ /* 0x0081e8000c10190a */
[----:B------:R1:W-:Y:S04]  /*51e0*/  STG.E desc[UR10][R4.64], R11 ;  /* 0x0000000b04007986 */ /* 0x0003e8000c10190a */
[----:B-----5:R3:W-:Y:S01]  /*51f0*/  STG.E desc[UR10][R6.64], R14 ;  /* 0x0000000e06007986 */ /* 0x0207e2000c10190a */
[----:B0-----:R-:W-:-:S03]  /*5200*/  IADD3 R2, P0, PT, R21, UR8, RZ ;  /* 0x0000000815027c10 */ /* 0x001fc6000ff1e0ff */
[----:B------:R3:W-:Y:S01]  /*5210*/  STG.E desc[UR10][R8.64], R15 ;  /* 0x0000000f08007986 */ /* 0x0007e2000c10190a */
[----:B-1----:R-:W-:Y:S02]  /*5220*/  IADD3 R4, P1, PT, R21, UR12, RZ ;  /* 0x0000000c15047c10 */ /* 0x002fe4000ff3e0ff */
[----:B------:R-:W-:Y:S02]  /*5230*/  IADD3.X R3, PT, PT, R22, UR9, RZ, P0, !PT ;  /* 0x0000000916037c10 */ /* 0x000fe400087fe4ff */
[C---:B------:R-:W-:Y:S02]  /*5240*/  IADD3 R10, P0, PT, R12.reuse, UR8, RZ ;  /* 0x000000080c0a7c10 */ /* 0x040fe4000ff1e0ff */
[----:B------:R-:W-:Y:S01]  /*5250*/  IADD3 R12, P2, PT, R12, UR12, RZ ;  /* 0x0000000c0c0c7c10 */ /* 0x000fe2000ff5e0ff */
[----:B--2---:R3:W-:Y:S01]  /*5260*/  STG.E desc[UR10][R2.64], R16 ;  /* 0x0000001002007986 */ /* 0x0047e2000c10190a */
        /* <DEDUP_REMOVED lines=9> */
.L_x_883:
[----:B------:R-:W-:Y:S02]  /*5300*/  IMAD.MOV.U32 R169, RZ, RZ, R120 ;  /* 0x000000ffffa97224 */ /* 0x000fe400078e0078 */
[----:B------:R-:W-:Y:S02]  /*5310*/  IMAD.MOV.U32 R152, RZ, RZ, 0x1 ;  /* 0x00000001ff987424 */ /* 0x000fe400078e00ff */
[----:B------:R-:W-:Y:S02]  /*5320*/  IMAD.MOV.U32 R173, RZ, RZ, RZ ;  /* 0x000000ffffad7224 */ /* 0x000fe400078e00ff */
[----:B------:R-:W-:-:S07]  /*5330*/  IMAD.MOV.U32 R158, RZ, RZ, -0x1 ;  /* 0xffffffffff9e7424 */ /* 0x000fce00078e00ff */
[----:B-1----:R-:W-:Y:S05]  /*5340*/  WARPSYNC.COLLECTIVE R158, `(.L_x_897) ;  /* 0x000000009e087348 */ /* 0x002fea0003c00000 */
[----:B------:R0:W2:Y:S02]  /*5350*/  SHFL.UP P0, R163, R169, R152, R173 ;  /* 0x04000098a9a37389 */ /* 0x0000a400000000ad */
[----:B012---:R-:W-:Y:S05]  /*5360*/  ENDCOLLECTIVE ;  /* 0x000000000000791b */ /* 0x007fea0003800000 */
.L_x_897:
[----:B------:R-:W-:Y:S02]  /*5370*/  IMAD.MOV.U32 R152, RZ, RZ, 0x2 ;  /* 0x00000002ff987424 */ /* 0x000fe400078e00ff */
[----:B------:R-:W-:-:S04]  /*5380*/  IMAD.MOV.U32 R157, RZ, RZ, R163 ;  /* 0x000000ffff9d7224 */ /* 0x000fc800078e00a3 */
[----:B------:R-:W-:-:S04]  /*5390*/  @P0 IMAD.IADD R157, R120, 0x1, R157 ;  /* 0x00000001789d0824 */ /* 0x000fc800078e029d */
[----:B------:R-:W-:-:S07]  /*53a0*/  IMAD.MOV.U32 R169, RZ, RZ, R157 ;  /* 0x000000ffffa97224 */ /* 0x000fce00078e009d */
[----:B------:R-:W-:Y:S05]  /*53b0*/  WARPSYNC.COLLECTIVE R158, `(.L_x_898) ;  /* 0x000000009e087348 */ /* 0x000fea0003c00000 */
[----:B------:R0:W1:Y:S02]  /*53c0*/  SHFL.UP P0, R163, R169, R152, R173 ;  /* 0x04000098a9a37389 */ /* 0x00006400000000ad */
[----:B01----:R-:W-:Y:S05]  /*53d0*/  ENDCOLLECTIVE ;  /* 0x000000000000791b */ /* 0x003fea0003800000 */
.L_x_898:
[----:B------:R-:W-:Y:S02]  /*53e0*/  IMAD.MOV.U32 R152, RZ, RZ, 0x4 ;  /* 0x00000004ff987424 */ /* 0x000fe400078e00ff */
[----:B------:R-:W-:-:S04]  /*53f0*/  IMAD.MOV.U32 R122, RZ, RZ, R163 ;  /* 0x000000ffff7a7224 */ /* 0x000fc800078e00a3 */
[----:B------:R-:W-:-:S04]  /*5400*/  @P0 IMAD.IADD R122, R157, 0x1, R122 ;  /* 0x000000019d7a0824 */ /* 0x000fc800078e027a */
[----:B------:R-:W-:-:S07]  /*5410*/  IMAD.MOV.U32 R169, RZ, RZ, R122 ;  /* 0x000000ffffa97224 */ /* 0x000fce00078e007a */
[----:B------:R-:W-:Y:S05]  /*5420*/  WARPSYNC.COLLECTIVE R158, `(.L_x_899) ;  /* 0x000000009e087348 */ /* 0x000fea0003c00000 */
[----:B------:R0:W1:Y:S02]  /*5430*/  SHFL.UP P0, R163, R169, R152, R173 ;  /* 0x04000098a9a37389 */ /* 0x00006400000000ad */
[----:B01----:R-:W-:Y:S05]  /*5440*/  ENDCOLLECTIVE ;  /* 0x000000000000791b */ /* 0x003fea0003800000 */
.L_x_899:
[----:B------:R-:W-:Y:S02]  /*5450*/  IMAD.MOV.U32 R152, RZ, RZ, 0x8 ;  /* 0x00000008ff987424 */ /* 0x000fe400078e00ff */
[----:B------:R-:W-:-:S04]  /*5460*/  IMAD.MOV.U32 R159, RZ, RZ, R163 ;  /* 0x000000ffff9f7224 */ /* 0x000fc800078e00a3 */
[----:B------:R-:W-:-:S04]  /*5470*/  @P0 IMAD.IADD R159, R122, 0x1, R159 ;  /* 0x000000017a9f0824 */ /* 0x000fc800078e029f */
[----:B------:R-:W-:-:S07]  /*5480*/  IMAD.MOV.U32 R169, RZ, RZ, R159 ;  /* 0x000000ffffa97224 */ /* 0x000fce00078e009f */
[----:B------:R-:W-:Y:S05]  /*5490*/  WARPSYNC.COLLECTIVE R158, `(.L_x_900) ;  /* 0x000000009e087348 */ /* 0x000fea0003c00000 */
[----:B------:R0:W1:Y:S02]  /*54a0*/  SHFL.UP P0, R163, R169, R152, R173 ;  /* 0x04000098a9a37389 */ /* 0x00006400000000ad */
[----:B01----:R-:W-:Y:S05]  /*54b0*/  ENDCOLLECTIVE ;  /* 0x000000000000791b */ /* 0x003fea0003800000 */
.L_x_900:
        /* <DEDUP_REMOVED lines=8> */
.L_x_901:
[----:B------:R-:W-:Y:S02]  /*5540*/  @P0 IMAD.IADD R163, R148, 0x1, R163 ;  /* 0x0000000194a30824 */ /* 0x000fe400078e02a3 */
[----:B------:R-:W-:Y:S02]  /*5550*/  IMAD.MOV.U32 R148, RZ, RZ, 0x1f ;  /* 0x0000001fff947424 */ /* 0x000fe400078e00ff */
[----:B------:R-:W-:Y:S02]  /*5560*/  IMAD.MOV.U32 R157, RZ, RZ, R163 ;  /* 0x000000ffff9d7224 */ /* 0x000fe400078e00a3 */
[----:B------:R-:W-:-:S07]  /*5570*/  IMAD.IADD R120, R163, 0x1, -R120 ;  /* 0x00000001a3787824 */ /* 0x000fce00078e0a78 */
[----:B------:R-:W-:Y:S05]  /*5580*/  WARPSYNC.COLLECTIVE R158, `(.L_x_902) ;  /* 0x000000009e087348 */ /* 0x000fea0003c00000 */
[----:B------:R0:W1:Y:S02]  /*5590*/  SHFL.IDX P0, R122, R157, R148, R159 ;  /* 0x000000949d7a7389 */ /* 0x000064000000009f */
[----:B01----:R-:W-:Y:S05]  /*55a0*/  ENDCOLLECTIVE ;  /* 0x000000000000791b */ /* 0x003fea0003800000 */
.L_x_902:
[----:B------:R-:W-:Y:S02]  /*55b0*/  IMAD.MOV.U32 R157, RZ, RZ, R141 ;  /* 0x000000ffff9d7224 */ /* 0x000fe400078e008d */
[----:B------:R-:W-:Y:S02]  /*55c0*/  IMAD.MOV.U32 R148, RZ, RZ, RZ ;  /* 0x000000ffff947224 */ /* 0x000fe400078e00ff */
[----:B------:R-:W-:-:S07]  /*55d0*/  IMAD.MOV.U32 R150, RZ, RZ, R122 ;  /* 0x000000ffff967224 */ /* 0x000fce00078e007a */
[----:B------:R-:W-:Y:S05]  /*55e0*/  WARPSYNC.COLLECTIVE R158, `(.L_x_903) ;  /* 0x000000009e087348 */ /* 0x000fea0003c00000 */
[----:B------:R0:W1:Y:S02]  /*55f0*/  SHFL.IDX P0, R122, R157, R148, R159 ;  /* 0x000000949d7a7389 */ /* 0x000064000000009f */
[----:B01----:R-:W-:Y:S05]  /*5600*/  ENDCOLLECTIVE ;  /* 0x000000000000791b */ /* 0x003fea0003800000 */
.L_x_903:
[----:B------:R-:W-:Y:S02]  /*5610*/  IMAD.IADD R150, R141, 0x1, R150 ;  /* 0x000000018d967824 */ /* 0x000fe400078e0296 */
[----:B------:R-:W-:Y:S01]  /*5620*/  IMAD.MOV.U32 R152, RZ, RZ, R122 ;  /* 0x000000ffff987224 */ /* 0x000fe200078e007a */
[----:B------:R-:W-:Y:S06]  /*5630*/  BRA `(.L_x_904) ;  /* 0xffffffd400a47947 */ /* 0x000fec000383ffff */
.L_x_905:
        /* <DEDUP_REMOVED lines=12> */
.L_x_2081:


//--------------------- .text._ZN17fastertransformer19segmented_topp_impl27segmented_top_p_single_passINS0_28Segmented_topk_kernel_paramsIfiLi256ELi1EEELi32EEEvNS0_20TopKPerSegmentParamsE --------------------------
	.section	.text._ZN17fastertransformer19segmented_topp_impl27segmented_top_p_single_passINS0_28Segmented_topk_kernel_paramsIfiLi256ELi1EEELi32EEEvNS0_20TopKPerSegmentParamsE,"ax",@progbits
	.align	128
        .global         _ZN17fastertransformer19segmented_topp_impl27segmented_top_p_single_passINS0_28Segmented_topk_kernel_paramsIfiLi256ELi1EEELi32EEEvNS0_20TopKPerSegmentParamsE
        .type           _ZN17fastertransformer19segmented_topp_impl27segmented_top_p_single_passINS0_28Segmented_topk_kernel_paramsIfiLi256ELi1EEELi32EEEvNS0_20TopKPerSegmentParamsE,@function
        .size           _ZN17fastertransformer19segmented_topp_impl27segmented_top_p_single_passINS0_28Segmented_topk_kernel_paramsIfiLi256ELi1EEELi32EEEvNS0_20TopKPerSegmentParamsE,(.L_x_2082 - _ZN17fastertransformer19segmented_topp_impl27segmented_top_p_single_passINS0_28Segmented_topk_kernel_paramsIfiLi256ELi1EEELi32EEEvNS0_20TopKPerSegmentParamsE)
        .other          _ZN17fastertransformer19segmented_topp_impl27segmented_top_p_single_passINS0_28Segmented_topk_kernel_paramsIfiLi256ELi1EEELi32EEEvNS0_20TopKPerSegmentParamsE,@"STO_CUDA_ENTRY STV_DEFAULT"
_ZN17fastertransformer19segmented_topp_impl27segmented_top_p_single_passINS0_28Segmented_topk_kernel_paramsIfiLi256ELi1EEELi32EEEvNS0_20TopKPerSegmentParamsE:
.text._ZN17fastertransformer19segmented_topp_impl27segmented_top_p_single_passINS0_28Segmented_topk_kernel_paramsIfiLi256ELi1EEELi32EEEvNS0_20TopKPerSegmentParamsE:
        /* <DEDUP_REMOVED lines=24> */
.L_x_906:
        /* <DEDUP_REMOVED lines=9> */
[----:B------:R-:W-:Y:S01]  /*0210*/  IMAD.MOV.U32 R24, RZ, RZ, RZ ;  /* 0x000000ffff187224 */ /* 0x000fe200078e00ff */
        /* <DEDUP_REMOVED lines=35> */
[----:B------:R-:W-:Y:S02]  /*0450*/  IMAD.MOV.U32 R26, RZ, RZ, RZ ;  /* 0x000000ffff1a7224 */ /* 0x000fe400078e00ff */
[----:B------:R-:W-:Y:S02]  /*0460*/  @P0 VIADD R82, R82, 0x1 ;  /* 0x0000000152520836 */ /* 0x000fe40000000000 */
[----:B------:R-:W-:Y:S02]  /*0470*/  IMAD.MOV.U32 R28, RZ, RZ, RZ ;  /* 0x000000ffff1c7224 */ /* 0x000fe400078e00ff */
[----:B------:R-:W-:Y:S02]  /*0480*/  IMAD.MOV.U32 R30, RZ, RZ, RZ ;  /* 0x000000ffff1e7224 */ /* 0x000fe400078e00ff */
[----:B------:R-:W-:Y:S01]  /*0490*/  @!P2 IMAD.MOV R82, RZ, RZ, -R82 ;  /* 0x000000ffff52a224 */ /* 0x000fe200078e0a52 */
[----:B------:R-:W-:Y:S01]  /*04a0*/  @!P1 LOP3.LUT R82, RZ, R9, RZ, 0x33, !PT ;  /* 0x00000009ff529212 */ /* 0x000fe200078e33ff */
[----:B------:R-:W-:-:S02]  /*04b0*/  VIADD R9, R3, 0x1 ;  /* 0x0000000103097836 */ /* 0x000fc40000000000 */
[----:B------:R-:W-:Y:S01]  /*04c0*/  IMAD.MOV.U32 R32, RZ, RZ, RZ ;  /* 0x000000ffff207224 */ /* 0x000fe200078e00ff */
[-C--:B------:R-:W-:Y:S01]  /*04d0*/  ISETP.GE.AND P2, PT, R3, R82.reuse, PT ;  /* 0x000000520300720c */ /* 0x080fe20003f46270 */
[-C--:B------:R-:W-:Y:S01]  /*04e0*/  IMAD R81, R83, R82.reuse, RZ ;  /* 0x0000005253517224 */ /* 0x080fe200078e02ff */
[-C--:B------:R-:W-:Y:S01]  /*04f0*/  ISETP.GE.AND P1, PT, R9, R82.reuse, PT ;  /* 0x000000520900720c */ /* 0x080fe20003f26270 */
[----:B------:R-:W-:Y:S01]  /*0500*/  IMAD.MOV.U32 R34, RZ, RZ, RZ ;  /* 0x000000ffff227224 */ /* 0x000fe200078e00ff */
[-C--:B------:R-:W-:Y:S01]  /*0510*/  ISETP.GE.AND P4, PT, R13, R82.reuse, PT ;  /* 0x000000520d00720c */ /* 0x080fe20003f86270 */
[----:B0-----:R-:W-:Y:S01]  /*0520*/  IMAD.WIDE R4, R81, 0x4, R4 ;  /* 0x0000000451047825 */ /* 0x001fe200078e0204 */
[-C--:B------:R-:W-:Y:S02]  /*0530*/  ISETP.GE.AND P6, PT, R15, R82.reuse, PT ;  /* 0x000000520f00720c */ /* 0x080fe40003fc6270 */
[-C--:B------:R-:W-:Y:S01]  /*0540*/  ISETP.GE.AND P5, PT, R17, R82.reuse, PT ;  /* 0x000000521100720c */ /* 0x080fe20003fa6270 */
[----:B------:R-:W-:Y:S01]  /*0550*/  IMAD.MOV.U32 R36, RZ, RZ, RZ ;  /* 0x000000ffff247224 */ /* 0x000fe200078e00ff */
[----:B------:R-:W-:Y:S01]  /*0560*/  ISETP.GE.AND P3, PT, R19, R82, PT ;  /* 0x000000521300720c */ /* 0x000fe20003f66270 */
[----:B------:R-:W-:-:S04]  /*0570*/  IMAD.WIDE.U32 R6, R3, 0x4, R4 ;  /* 0x0000000403067825 */ /* 0x000fc800078e0004 */
[----:B------:R-:W-:Y:S01]  /*0580*/  VIADD R11, R3, 0x2 ;  /* 0x00000002030b7836 */ /* 0x000fe20000000000 */
[----:B------:R0:W5:Y:S01]  /*0590*/  @!P2 LDG.E R2, desc[UR12][R6.64] ;  /* 0x0000000c0602a981 */ /* 0x000162000c1e1900 */
[-C--:B------:R-:W-:Y:S01]  /*05a0*/  ISETP.GE.AND P2, PT, R21, R82.reuse, PT ;  /* 0x000000521500720c */ /* 0x080fe20003f46270 */
[----:B------:R-:W-:Y:S02]  /*05b0*/  VIADD R25, R3, 0x9 ;  /* 0x0000000903197836 */ /* 0x000fe40000000000 */
[----:B------:R0:W5:Y:S01]  /*05c0*/  @!P1 LDG.E R8, desc[UR12][R6.64+0x4] ;  /* 0x0000040c06089981 */ /* 0x000162000c1e1900 */
[-C--:B------:R-:W-:Y:S02]  /*05d0*/  ISETP.GE.AND P1, PT, R23, R82.reuse, PT ;  /* 0x000000521700720c */ /* 0x080fe40003f26270 */
[-C--:B------:R-:W-:Y:S01]  /*05e0*/  ISETP.GE.AND P0, PT, R11, R82.reuse, PT ;  /* 0x000000520b00720c */ /* 0x080fe20003f06270 */
        /* <DEDUP_REMOVED lines=19> */
[----:B------:R-:W-:-:S02]  /*0720*/  ISETP.GE.AND P0, PT, R25, R82, PT ;  /* 0x000000521900720c */ /* 0x000fc40003f06270 */
[----:B------:R-:W-:-:S05]  /*0730*/  SHF.R.U32.HI R0, RZ, 0x8, R84 ;  /* 0x00000008ff007819 */ /* 0x000fca0000011654 */
[----:B------:R-:W-:-:S06]  /*0740*/  IMAD.MOV R38, RZ, RZ, -R0 ;  /* 0x000000ffff267224 */ /* 0x000fcc00078e0a00 */
[----:B------:R0:W5:Y:S01]  /*0750*/  @!P0 LDG.E R24, desc[UR12][R6.64+0x24] ;  /* 0x0000240c06188981 */ /* 0x000162000c1e1900 */
        /* <DEDUP_REMOVED lines=26> */
.L_x_913:
[----:B------:R-:W-:Y:S01]  /*0900*/  ISETP.GT.U32.AND P0, PT, R0, 0xf, PT ;  /* 0x0000000f0000780c */ /* 0x000fe20003f04070 */
[----:B------:R-:W-:Y:S01]  /*0910*/  VIADD R41, R41, 0x1 ;  /* 0x0000000129297836 */ /* 0x000fe20000000000 */
[----:B------:R-:W-:Y:S04]  /*0920*/  BSSY.RECONVERGENT B1, `(.L_x_909) ;  /* 0x000000c000017945 */ /* 0x000fe80003800200 */
[----:B------:R-:W-:-:S07]  /*0930*/  ISETP.NE.AND P1, PT, R41, RZ, PT ;  /* 0x000000ff2900720c */ /* 0x000fce0003f25270 */
[----:B------:R-:W-:Y:S06]  /*0940*/  @P0 BRA `(.L_x_910) ;  /* 0x0000000000240947 */ /* 0x000fec0003800000 */
[----:B------:R-:W-:Y:S01]  /*0950*/  VIADD R7, R43, 0x10 ;  /* 0x000000102b077836 */ /* 0x000fe20000000000 */
[----:B------:R-:W-:Y:S04]  /*0960*/  BSSY.RECONVERGENT B2, `(.L_x_911) ;  /* 0x0000006000027945 */ /* 0x000fe80003800200 */
[----:B------:R-:W-:Y:S01]  /*0970*/  ISETP.GE.AND P0, PT, R7, R82, PT ;  /* 0x000000520700720c */ /* 0x000fe20003f06270 */
[----:B------:R-:W-:-:S12]  /*0980*/  IMAD.MOV.U32 R7, RZ, RZ, RZ ;  /* 0x000000ffff077224 */ /* 0x000fd800078e00ff */
[----:B------:R-:W-:Y:S05]  /*0990*/  @P0 BRA `(.L_x_912) ;  /* 0x0000000000080947 */ /* 0x000fea0003800000 */
[----:B------:R-:W-:-:S06]  /*09a0*/  IMAD.MOV.U32 R7, RZ, RZ, R45 ;  /* 0x000000ffff077224 */ /* 0x000fcc00078e002d */
[----:B------:R0:W5:Y:S02]  /*09b0*/  LDG.E R7, desc[UR12][R6.64] ;  /* 0x0000000c06077981 */ /* 0x000164000c1e1900 */
.L_x_912:
[----:B------:R-:W-:Y:S05]  /*09c0*/  BSYNC.RECONVERGENT B2 ;  /* 0x0000000000027941 */ /* 0x000fea0003800200 */
.L_x_911:
[----:B-----5:R1:W-:Y:S02]  /*09d0*/  STS [R40], R7 ;  /* 0x0000000728007388 */ /* 0x0203e40000000800 */
.L_x_910:
[----:B------:R-:W-:Y:S05]  /*09e0*/  BSYNC.RECONVERGENT B1 ;  /* 0x0000000000017941 */ /* 0x000fea0003800200 */
.L_x_909:
[----:B0-----:R-:W-:Y:S01]  /*09f0*/  IADD3 R6, P0, PT, R6, 0x400, RZ ;  /* 0x0000040006067810 */ /* 0x001fe20007f1e0ff */
[----:B-1----:R-:W-:Y:S02]  /*0a00*/  VIADD R40, R40, 0x20 ;  /* 0x0000002028287836 */ /* 0x002fe40000000000 */
[----:B------:R-:W-:Y:S02]  /*0a10*/  VIADD R43, R43, 0x100 ;  /* 0x000001002b2b7836 */ /* 0x000fe40000000000 */
[----:B------:R-:W-:Y:S01]  /*0a20*/  IMAD.X R45, RZ, RZ, R45, P0 ;  /* 0x000000ffff2d7224 */ /* 0x000fe200000e062d */
[----:B------:R-:W-:Y:S07]  /*0a30*/  @P1 BRA `(.L_x_913) ;  /* 0xfffffffc00b01947 */ /* 0x000fee000383ffff */
.L_x_908:
[----:B------:R-:W-:Y:S05]  /*0a40*/  BSYNC.RECONVERGENT B0 ;  /* 0x0000000000007941 */ /* 0x000fea0003800200 */
.L_x_907:
[----:B------:R-:W0:Y:S01]  /*0a50*/  S2UR UR5, SR_CgaCtaId ;  /* 0x00000000000579c3 */ /* 0x000e220000008800 */
[----:B------:R-:W-:Y:S01]  /*0a60*/  UMOV UR4, 0x400 ;  /* 0x0000040000047882 */ /* 0x000fe20000000000 */
[----:B------:R-:W-:Y:S01]  /*0a70*/  BSSY.RECONVERGENT B0, `(.L_x_914) ;  /* 0x0000041000007945 */ /* 0x000fe20003800200 */
[----:B------:R-:W-:Y:S01]  /*0a80*/  UIADD3 UR4, UPT, UPT, UR4, 0x4b0, URZ ;  /* 0x000004b004047890 */ /* 0x000fe2000fffe0ff */
[----:B------:R-:W-:-:S03]  /*0a90*/  ISETP.GT.U32.AND P1, PT, R0, 0xf, PT ;  /* 0x0000000f0000780c */ /* 0x000fc60003f24070 */
[----:B0-----:R-:W-:-:S12]  /*0aa0*/  ULEA UR7, UR5, UR4, 0x18 ;  /* 0x0000000405077291 */ /* 0x001fd8000f8ec0ff */
.L_x_931:
[----:B-1234-:R-:W-:Y:S01]  /*0ab0*/  IMAD R6, R0, 0x100, R39 ;  /* 0x0000010000067824 */ /* 0x01efe200078e0227 */
[----:B------:R-:W-:Y:S04]  /*0ac0*/  BSSY.RECONVERGENT B1, `(.L_x_915) ;  /* 0x000000d000017945 */ /* 0x000fe80003800200 */
[----:B------:R-:W-:Y:S01]  /*0ad0*/  LEA R41, R6, UR7, 0x2 ;  /* 0x0000000706297c11 */ /* 0x000fe2000f8e10ff */
[----:B0-----:R-:W-:Y:S06]  /*0ae0*/  @P1 BRA `(.L_x_916) ;  /* 0x0000000000281947 */ /* 0x001fec0003800000 */
[----:B------:R-:W-:Y:S01]  /*0af0*/  IMAD R7, R39, 0x20, R38 ;  /* 0x0000002027077824 */ /* 0x000fe200078e0226 */
[----:B------:R-:W-:Y:S01]  /*0b00*/  BSSY.RECONVERGENT B2, `(.L_x_917) ;  /* 0x0000007000027945 */ /* 0x000fe20003800200 */
[----:B------:R-:W-:-:S03]  /*0b10*/  IMAD.MOV.U32 R6, RZ, RZ, RZ ;  /* 0x000000ffff067224 */ /* 0x000fc600078e00ff */
[----:B------:R-:W-:-:S13]  /*0b20*/  ISETP.GE.AND P0, PT, R7, R82, PT ;  /* 0x000000520700720c */ /* 0x000fda0003f06270 */
[----:B------:R-:W-:Y:S05]  /*0b30*/  @P0 BRA `(.L_x_918) ;  /* 0x00000000000c0947 */ /* 0x000fea0003800000 */
[----:B------:R-:W-:-:S04]  /*0b40*/  VIADD R7, R7, 0xfffffff0 ;  /* 0xfffffff007077836 */ /* 0x000fc80000000000 */
[----:B------:R-:W-:-:S06]  /*0b50*/  IMAD.WIDE.U32 R6, R7, 0x4, R4 ;  /* 0x0000000407067825 */ /* 0x000fcc00078e0004 */
[----:B------:R0:W5:Y:S02]  /*0b60*/  LDG.E R6, desc[UR12][R6.64+0x40] ;  /* 0x0000400c06067981 */ /* 0x000164000c1e1900 */
.L_x_918:
[----:B------:R-:W-:Y:S05]  /*0b70*/  BSYNC.RECONVERGENT B2 ;  /* 0x0000000000027941 */ /* 0x000fea0003800200 */
.L_x_917:
[----:B-----5:R1:W-:Y:S02]  /*0b80*/  STS [R41+0x6000], R6 ;  /* 0x0060000629007388 */ /* 0x0203e40000000800 */
.L_x_916:
[----:B------:R-:W-:Y:S05]  /*0b90*/  BSYNC.RECONVERGENT B1 ;  /* 0x0000000000017941 */ /* 0x000fea0003800200 */
.L_x_915:
[----:B------:R-:W-:Y:S01]  /*0ba0*/  ISETP.GT.U32.AND P1, PT, R0, 0xf, PT ;  /* 0x0000000f0000780c */ /* 0x000fe20003f24070 */
[----:B------:R-:W-:-:S12]  /*0bb0*/  BSSY.RECONVERGENT B1, `(.L_x_919) ;  /* 0x000000d000017945 */ /* 0x000fd80003800200 */
[----:B------:R-:W-:Y:S05]  /*0bc0*/  @P1 BRA `(.L_x_920) ;  /* 0x00000000002c1947 */ /* 0x000fea0003800000 */
[----:B------:R-:W-:Y:S01]  /*0bd0*/  LEA R43, R39, 0x100, 0x5 ;  /* 0x00000100272b7811 */ /* 0x000fe200078e28ff */
[----:B------:R-:W-:Y:S01]  /*0be0*/  BSSY.RECONVERGENT B2, `(.L_x_921) ;  /* 0x0000008000027945 */ /* 0x000fe20003800200 */
[----:B-1----:R-:W-:-:S03]  /*0bf0*/  IMAD.MOV.U32 R6, RZ, RZ, RZ ;  /* 0x000000ffff067224 */ /* 0x002fc600078e00ff */
[----:B0-----:R-:W-:-:S05]  /*0c00*/  IMAD.IADD R7, R38, 0x1, R43 ;  /* 0x0000000126077824 */ /* 0x001fca00078e022b */
[----:B------:R-:W-:-:S13]  /*0c10*/  ISETP.GE.AND P0, PT, R7, R82, PT ;  /* 0x000000520700720c */ /* 0x000fda0003f06270 */
[----:B------:R-:W-:Y:S05]  /*0c20*/  @P0 BRA `(.L_x_922) ;  /* 0x00000000000c0947 */ /* 0x000fea0003800000 */
[----:B------:R-:W-:-:S04]  /*0c30*/  IMAD.IADD R7, R0, 0x1, R43 ;  /* 0x0000000100077824 */ /* 0x000fc800078e022b */
[----:B------:R-:W-:-:S06]  /*0c40*/  IMAD.WIDE.U32 R6, R7, 0x4, R4 ;  /* 0x0000000407067825 */ /* 0x000fcc00078e0004 */
[----:B------:R0:W5:Y:S02]  /*0c50*/  LDG.E R6, desc[UR12][R6.64+0x40] ;  /* 0x0000400c06067981 */ /* 0x000164000c1e1900 */
.L_x_922:
[----:B------:R-:W-:Y:S05]  /*0c60*/  BSYNC.RECONVERGENT B2 ;  /* 0x0000000000027941 */ /* 0x000fea0003800200 */
.L_x_921:
[----:B-----5:R2:W-:Y:S02]  /*0c70*/  STS [R41+0x6020], R6 ;  /* 0x0060200629007388 */ /* 0x0205e40000000800 */
.L_x_920:
[----:B------:R-:W-:Y:S05]  /*0c80*/  BSYNC.RECONVERGENT B1 ;  /* 0x0000000000017941 */ /* 0x000fea0003800200 */
.L_x_919:
[----:B------:R-:W-:Y:S04]  /*0c90*/  BSSY.RECONVERGENT B1, `(.L_x_923) ;  /* 0x000000d000017945 */ /* 0x000fe80003800200 */
[----:B------:R-:W-:Y:S05]  /*0ca0*/  @P1 BRA `(.L_x_924) ;  /* 0x00000000002c1947 */ /* 0x000fea0003800000 */
[----:B------:R-:W-:Y:S01]  /*0cb0*/  LEA R43, R39, 0x200, 0x5 ;  /* 0x00000200272b7811 */ /* 0x000fe200078e28ff */
[----:B------:R-:W-:Y:S01]  /*0cc0*/  BSSY.RECONVERGENT B2, `(.L_x_925) ;  /* 0x0000008000027945 */ /* 0x000fe20003800200 */
[----:B-12---:R-:W-:-:S03]  /*0cd0*/  IMAD.MOV.U32 R6, RZ, RZ, RZ ;  /* 0x000000ffff067224 */ /* 0x006fc600078e00ff */
[----:B0-----:R-:W-:-:S05]  /*0ce0*/  IMAD.IADD R7, R38, 0x1, R43 ;  /* 0x0000000126077824 */ /* 0x001fca00078e022b */
[----:B------:R-:W-:-:S13]  /*0cf0*/  ISETP.GE.AND P0, PT, R7, R82, PT ;  /* 0x000000520700720c */ /* 0x000fda0003f06270 */
[----:B------:R-:W-:Y:S05]  /*0d00*/  @P0 BRA `(.L_x_926) ;  /* 0x00000000000c0947 */ /* 0x000fea0003800000 */
[----:B------:R-:W-:-:S04]  /*0d10*/  IMAD.IADD R7, R0, 0x1, R43 ;  /* 0x0000000100077824 */ /* 0x000fc800078e022b */
[----:B------:R-:W-:-:S06]  /*0d20*/  IMAD.WIDE.U32 R6, R7, 0x4, R4 ;  /* 0x0000000407067825 */ /* 0x000fcc00078e0004 */
[----:B------:R0:W5:Y:S02]  /*0d30*/  LDG.E R6, desc[UR12][R6.64+0x40] ;  /* 0x0000400c06067981 */ /* 0x000164000c1e1900 */
.L_x_926:
[----:B------:R-:W-:Y:S05]  /*0d40*/  BSYNC.RECONVERGENT B2 ;  /* 0x0000000000027941 */ /* 0x000fea0003800200 */
.L_x_925:
[----:B-----5:R3:W-:Y:S02]  /*0d50*/  STS [R41+0x6040], R6 ;  /* 0x0060400629007388 */ /* 0x0207e40000000800 */
.L_x_924:
[----:B------:R-:W-:Y:S05]  /*0d60*/  BSYNC.RECONVERGENT B1 ;  /* 0x0000000000017941 */ /* 0x000fea0003800200 */
.L_x_923:
[----:B------:R-:W-:Y:S04]  /*0d70*/  BSSY.RECONVERGENT B1, `(.L_x_927) ;  /* 0x000000d000017945 */ /* 0x000fe80003800200 */
[----:B------:R-:W-:Y:S05]  /*0d80*/  @P1 BRA `(.L_x_928) ;  /* 0x00000000002c1947 */ /* 0x000fea0003800000 */
[----:B------:R-:W-:Y:S01]  /*0d90*/  LEA R43, R39, 0x300, 0x5 ;  /* 0x00000300272b7811 */ /* 0x000fe200078e28ff */
[----:B------:R-:W-:Y:S01]  /*0da0*/  BSSY.RECONVERGENT B2, `(.L_x_929) ;  /* 0x0000008000027945 */ /* 0x000fe20003800200 */
[----:B-123--:R-:W-:-:S03]  /*0db0*/  IMAD.MOV.U32 R6, RZ, RZ, RZ ;  /* 0x000000ffff067224 */ /* 0x00efc600078e00ff */
[----:B0-----:R-:W-:-:S05]  /*0dc0*/  IMAD.IADD R7, R38, 0x1, R43 ;  /* 0x0000000126077824 */ /* 0x001fca00078e022b */
[----:B------:R-:W-:-:S13]  /*0dd0*/  ISETP.GE.AND P0, PT, R7, R82, PT ;  /* 0x000000520700720c */ /* 0x000fda0003f06270 */
[----:B------:R-:W-:Y:S05]  /*0de0*/  @P0 BRA `(.L_x_930) ;  /* 0x00000000000c0947 */ /* 0x000fea0003800000 */
[----:B------:R-:W-:-:S04]  /*0df0*/  IMAD.IADD R7, R0, 0x1, R43 ;  /* 0x0000000100077824 */ /* 0x000fc800078e022b */
[----:B------:R-:W-:-:S06]  /*0e00*/  IMAD.WIDE.U32 R6, R7, 0x4, R4 ;  /* 0x0000000407067825 */ /* 0x000fcc00078e0004 */
[----:B------:R0:W5:Y:S02]  /*0e10*/  LDG.E R6, desc[UR12][R6.64+0x40] ;  /* 0x0000400c06067981 */ /* 0x000164000c1e1900 */
.L_x_930:
[----:B------:R-:W-:Y:S05]  /*0e20*/  BSYNC.RECONVERGENT B2 ;  /* 0x0000000000027941 */ /* 0x000fea0003800200 */
.L_x_929:
[----:B-----5:R4:W-:Y:S02]  /*0e30*/  STS [R41+0x6060], R6 ;  /* 0x0060600629007388 */ /* 0x0209e40000000800 */
.L_x_928:
[----:B------:R-:W-:Y:S05]  /*0e40*/  BSYNC.RECONVERGENT B1 ;  /* 0x0000000000017941 */ /* 0x000fea0003800200 */
.L_x_927:
[C---:B------:R-:W-:Y:S01]  /*0e50*/  ISETP.GE.U32.AND P0, PT, R39.reuse, 0xe0, PT ;  /* 0x000000e02700780c */ /* 0x040fe20003f06070 */
[----:B------:R-:W-:-:S12]  /*0e60*/  VIADD R39, R39, 0x20 ;  /* 0x0000002027277836 */ /* 0x000fd80000000000 */
[----:B------:R-:W-:Y:S05]  /*0e70*/  @!P0 BRA `(.L_x_931) ;  /* 0xfffffffc000c8947 */ /* 0x000fea000383ffff */
[----:B------:R-:W-:Y:S05]  /*0e80*/  BSYNC.RECONVERGENT B0 ;  /* 0x0000000000007941 */ /* 0x000fea0003800200 */
.L_x_914:
[----:B------:R-:W0:Y:S01]  /*0e90*/  S2R R5, SR_CgaCtaId ;  /* 0x0000000000057919 */ /* 0x000e220000008800 */
[C---:B------:R-:W-:Y:S01]  /*0ea0*/  ISETP.NE.AND P0, PT, R84.reuse, RZ, PT ;  /* 0x000000ff5400720c */ /* 0x040fe20003f05270 */
[----:B------:R-:W0:Y:S01]  /*0eb0*/  LDC R73, c[0x0][0x3d4] ;  /* 0x0000f500ff497b82 */ /* 0x000e220000000800 */
[----:B------:R-:W-:Y:S01]  /*0ec0*/  MOV R4, 0x400 ;  /* 0x0000040000047802 */ /* 0x000fe20000000f00 */
[----:B-1234-:R-:W1:Y:S01]  /*0ed0*/  S2R R6, SR_LANEID ;  /* 0x0000000000067919 */ /* 0x01ee620000000000 */
[C---:B------:R-:W-:Y:S01]  /*0ee0*/  LEA.HI R72, R84.reuse, R84, RZ, 0x1d ;  /* 0x0000005454487211 */ /* 0x040fe200078fe8ff */
[----:B------:R-:W-:Y:S01]  /*0ef0*/  IMAD.MOV.U32 R78, RZ, RZ, RZ ;  /* 0x000000ffff4e7224 */ /* 0x000fe200078e00ff */
[----:B------:R-:W-:Y:S02]  /*0f00*/  LEA R79, R84, UR7, 0x2 ;  /* 0x00000007544f7c11 */ /* 0x000fe4000f8e10ff */
[----:B------:R-:W-:Y:S01]  /*0f10*/  CS2R R76, SRZ ;  /* 0x00000000004c7805 */ /* 0x000fe2000001ff00 */
        /* <DEDUP_REMOVED lines=13> */
[----:B0-----:R-:W-:Y:S01]  /*0ff0*/  FADD.FTZ R73, R73, 0.0099999997764825820923 ;  /* 0x3c23d70a49497421 */ /* 0x001fe20000010000 */
[C---:B------:R-:W-:Y:S02]  /*1000*/  VIADD R55, R3.reuse, 0x18 ;  /* 0x0000001803377836 */ /* 0x040fe40000000000 */
[C---:B------:R-:W-:Y:S02]  /*1010*/  VIADD R57, R3.reuse, 0x19 ;  /* 0x0000001903397836 */ /* 0x040fe40000000000 */
[----:B------:R-:W-:Y:S01]  /*1020*/  VIADD R59, R3, 0x1a ;  /* 0x0000001a033b7836 */ /* 0x000fe20000000000 */
[----:B------:R-:W-:Y:S01]  /*1030*/  @!P0 LEA R0, R5, R4, 0x18 ;  /* 0x0000000405008211 */ /* 0x000fe200078ec0ff */
[----:B------:R-:W-:Y:S02]  /*1040*/  VIADD R4, R4, 0x10 ;  /* 0x0000001004047836 */ /* 0x000fe40000000000 */
[----:B------:R-:W-:Y:S01]  /*1050*/  VIADD R61, R3, 0x1b ;  /* 0x0000001b033d7836 */ /* 0x000fe20000000000 */
[----:B-1----:R-:W-:Y:S01]  /*1060*/  ISETP.NE.AND P4, PT, R6, RZ, PT ;  /* 0x000000ff0600720c */ /* 0x002fe20003f85270 */
[----:B------:R0:W-:Y:S01]  /*1070*/  @!P0 STS [R0], RZ ;  /* 0x000000ff00008388 */ /* 0x0001e20000000800 */
[----:B------:R-:W-:Y:S01]  /*1080*/  LEA R4, R5, R4, 0x18 ;  /* 0x0000000405047211 */ /* 0x000fe200078ec0ff */
[----:B------:R-:W-:-:S02]  /*1090*/  VIADD R63, R3, 0x1c ;  /* 0x0000001c033f7836 */ /* 0x000fc40000000000 */
[----:B------:R-:W-:Y:S02]  /*10a0*/  VIADD R65, R3, 0x1d ;  /* 0x0000001d03417836 */ /* 0x000fe40000000000 */
[----:B------:R-:W-:Y:S02]  /*10b0*/  VIADD R5, R4, 0x10 ;  /* 0x0000001004057836 */ /* 0x000fe40000000000 */
[----:B------:R-:W-:Y:S02]  /*10c0*/  IMAD R74, R67, 0x4, R4 ;  /* 0x00000004434a7824 */ /* 0x000fe400078e0204 */
[C---:B------:R-:W-:Y:S02]  /*10d0*/  VIADD R67, R3.reuse, 0x1e ;  /* 0x0000001e03437836 */ /* 0x040fe40000000000 */
[----:B------:R-:W-:Y:S02]  /*10e0*/  VIADD R69, R3, 0x1f ;  /* 0x0000001f03457836 */ /* 0x000fe40000000000 */
[----:B------:R-:W-:-:S02]  /*10f0*/  IMAD R72, R72, 0x4, R5 ;  /* 0x0000000448487824 */ /* 0x000fc400078e0205 */
[----:B0-2---:R-:W-:-:S07]  /*1100*/  IMAD R0, R84, 0x24, R5 ;  /* 0x0000002454007824 */ /* 0x005fce00078e0205 */
.L_x_942:
        /* <DEDUP_REMOVED lines=21> */
[----:B------:R-:W-:Y:S01]  /*1260*/  LDS R89, [R79+0x6000] ;  /* 0x006000004f597984 */ /* 0x000fe20000000800 */
[----:B------:R-:W-:Y:S01]  /*1270*/  FSEL R4, RZ, 1, P6 ;  /* 0x3f800000ff047808 */ /* 0x000fe20003000000 */
[----:B------:R-:W-:Y:S01]  /*1280*/  FFMA.FTZ R5, R10, R6, R5 ;  /* 0x000000060a057223 */ /* 0x000fe20000010005 */
[----:B------:R-:W-:Y:S01]  /*1290*/  LOP3.LUT P2, R48, RZ, UR6, R48, 0x88, !PT ;  /* 0x00000006ff307c12 */ /* 0x000fe2000f848830 */
[----:B0-----:R-:W0:Y:S01]  /*12a0*/  LDS R91, [R79+0x6400] ;  /* 0x006400004f5b7984 */ /* 0x001e220000000800 */
[----:B------:R-:W-:Y:S01]  /*12b0*/  FSEL R6, RZ, 1, P3 ;  /* 0x3f800000ff067808 */ /* 0x000fe20001800000 */
[----:B------:R-:W-:Y:S01]  /*12c0*/  FFMA.FTZ R5, R12, R4, R5 ;  /* 0x000000040c057223 */ /* 0x000fe20000010005 */
[----:B------:R-:W-:Y:S01]  /*12d0*/  SEL R4, RZ, 0x1, P1 ;  /* 0x00000001ff047807 */ /* 0x000fe20000800000 */
[----:B-1----:R-:W1:Y:S01]  /*12e0*/  LDS R93, [R79+0x6800] ;  /* 0x006800004f5d7984 */ /* 0x002e620000000800 */
[----:B------:R-:W-:Y:S01]  /*12f0*/  LOP3.LUT P1, RZ, R18, UR6, RZ, 0xc, !PT ;  /* 0x0000000612ff7c12 */ /* 0x000fe2000f820cff */
[----:B------:R-:W-:Y:S01]  /*1300*/  FFMA.FTZ R7, R14, R6, R5 ;  /* 0x000000060e077223 */ /* 0x000fe20000010005 */
[----:B------:R-:W-:Y:S01]  /*1310*/  FSEL R50, RZ, 1, P2 ;  /* 0x3f800000ff327808 */ /* 0x000fe20001000000 */
[----:B--2---:R-:W2:Y:S01]  /*1320*/  LDS R97, [R79+0x6c00] ;  /* 0x006c00004f617984 */ /* 0x004ea20000000800 */
[----:B------:R-:W-:-:S02]  /*1330*/  SEL R5, RZ, 0x2, P0 ;  /* 0x00000002ff057807 */ /* 0x000fc40000000000 */
[----:B------:R-:W-:Y:S01]  /*1340*/  LOP3.LUT P0, RZ, R20, UR6, RZ, 0xc, !PT ;  /* 0x0000000614ff7c12 */ /* 0x000fe2000f800cff */
[----:B------:R-:W-:Y:S01]  /*1350*/  FFMA.FTZ R7, R16, R50, R7 ;  /* 0x0000003210077223 */ /* 0x000fe20000010007 */
[----:B------:R-:W-:Y:S01]  /*1360*/  FSEL R52, RZ, 1, P1 ;  /* 0x3f800000ff347808 */ /* 0x000fe20000800000 */
[----:B---3--:R-:W3:Y:S01]  /*1370*/  LDS R99, [R79+0x7000] ;  /* 0x007000004f637984 */ /* 0x008ee20000000800 */
[----:B------:R-:W-:Y:S02]  /*1380*/  SEL R6, RZ, 0x4, P5 ;  /* 0x00000004ff067807 */ /* 0x000fe40002800000 */
        /* <DEDUP_REMOVED lines=13> */
[----:B------:R-:W4:Y:S01]  /*1460*/  LDS R105, [R79+0x7c00] ;  /* 0x007c00004f697984 */ /* 0x000f220000000800 */
[----:B------:R-:W-:Y:S01]  /*1470*/  SEL R52, RZ, 0x20, P2 ;  /* 0x00000020ff347807 */ /* 0x000fe20001000000 */
[----:B------:R-:W-:Y:S01]  /*1480*/  FFMA.FTZ R71, R24, R50, R71 ;  /* 0x0000003218477223 */ /* 0x000fe20000010047 */
[----:B------:R-:W-:Y:S01]  /*1490*/  LOP3.LUT P2, RZ, R28, UR6, RZ, 0xc, !PT ;  /* 0x000000061cff7c12 */ /* 0x000fe2000f840cff */
[----:B------:R-:W4:Y:S01]  /*14a0*/  LDS R107, [R79+0x8000] ;  /* 0x008000004f6b7984 */ /* 0x000f220000000800 */
[----:B------:R-:W-:-:S02]  /*14b0*/  FSEL R56, RZ, 1, P3 ;  /* 0x3f800000ff387808 */ /* 0x000fc40001800000 */
[----:B------:R-:W-:Y:S01]  /*14c0*/  SEL R50, RZ, 0x40, P1 ;  /* 0x00000040ff327807 */ /* 0x000fe20000800000 */
[----:B------:R-:W4:Y:S01]  /*14d0*/  LDS R68, [R79+0x8400] ;  /* 0x008400004f447984 */ /* 0x000f220000000800 */
[----:B------:R-:W-:Y:S01]  /*14e0*/  LOP3.LUT P1, RZ, R30, UR6, RZ, 0xc, !PT ;  /* 0x000000061eff7c12 */ /* 0x000fe2000f820cff */
[----:B------:R-:W-:Y:S01]  /*14f0*/  FFMA.FTZ R71, R26, R56, R71 ;  /* 0x000000381a477223 */ /* 0x000fe20000010047 */
[----:B------:R-:W-:Y:S01]  /*1500*/  FSEL R58, RZ, 1, P2 ;  /* 0x3f800000ff3a7808 */ /* 0x000fe20001000000 */
[----:B------:R-:W4:Y:S01]  /*1510*/  LDS R64, [R79+0x8800] ;  /* 0x008800004f407984 */ /* 0x000f220000000800 */
[----:B------:R-:W-:Y:S02]  /*1520*/  FSEL R56, RZ, 1, P1 ;  /* 0x3f800000ff387808 */ /* 0x000fe40000800000 */
[----:B------:R-:W-:Y:S01]  /*1530*/  SEL R85, RZ, 0x80, P0 ;  /* 0x00000080ff557807 */ /* 0x000fe20000000000 */
[----:B------:R-:W-:Y:S01]  /*1540*/  FFMA.FTZ R71, R28, R58, R71 ;  /* 0x0000003a1c477223 */ /* 0x000fe20000010047 */
[----:B------:R-:W-:Y:S01]  /*1550*/  LOP3.LUT P0, RZ, R32, UR6, RZ, 0xc, !PT ;  /* 0x0000000620ff7c12 */ /* 0x000fe2000f800cff */
[----:B------:R-:W4:Y:S01]  /*1560*/  LDS R70, [R79+0x8c00] ;  /* 0x008c00004f467984 */ /* 0x000f220000000800 */
[----:B------:R-:W-:Y:S01]  /*1570*/  IADD3 R4, PT, PT, R6, R5, R4 ;  /* 0x0000000506047210 */ /* 0x000fe20007ffe004 */
[----:B------:R-:W-:Y:S01]  /*1580*/  FFMA.FTZ R87, R30, R56, R71 ;  /* 0x000000381e577223 */ /* 0x000fe20000010047 */
[----:B------:R-:W-:Y:S01]  /*1590*/  SEL R56, RZ, 0x100, P5 ;  /* 0x00000100ff387807 */ /* 0x000fe20002800000 */
[----:B------:R-:W4:Y:S01]  /*15a0*/  LDS R88, [R79+0x9000] ;  /* 0x009000004f587984 */ /* 0x000f220000000800 */
[----:B------:R-:W-:-:S02]  /*15b0*/  LOP3.LUT P5, RZ, R34, UR6, RZ, 0xc, !PT ;  /* 0x0000000622ff7c12 */ /* 0x000fc4000f8a0cff */
[----:B------:R-:W-:Y:S01]  /*15c0*/  FSEL R58, RZ, 1, P0 ;  /* 0x3f800000ff3a7808 */ /* 0x000fe20000000000 */
[----:B------:R-:W4:Y:S01]  /*15d0*/  LDS R94, [R79+0x9400] ;  /* 0x009400004f5e7984 */ /* 0x000f220000000800 */
[----:B------:R-:W-:Y:S02]  /*15e0*/  SEL R71, RZ, 0x200, P6 ;  /* 0x00000200ff477807 */ /* 0x000fe40003000000 */
[----:B------:R-:W-:Y:S01]  /*15f0*/  LOP3.LUT P6, RZ, R36, UR6, RZ, 0xc, !PT ;  /* 0x0000000624ff7c12 */ /* 0x000fe2000f8c0cff */
[----:B------:R-:W-:Y:S01]  /*1600*/  FFMA.FTZ R87, R32, R58, R87 ;  /* 0x0000003a20577223 */ /* 0x000fe20000010057 */
[----:B------:R-:W-:Y:S01]  /*1610*/  FSEL R60, RZ, 1, P5 ;  /* 0x3f800000ff3c7808 */ /* 0x000fe20002800000 */
[----:B------:R-:W4:Y:S01]  /*1620*/  LDS R95, [R79+0x9800] ;  /* 0x009800004f5f7984 */ /* 0x000f220000000800 */
[----:B------:R-:W-:Y:S02]  /*1630*/  FSEL R58, RZ, 1, P6 ;  /* 0x3f800000ff3a7808 */ /* 0x000fe40003000000 */
[----:B------:R-:W-:Y:S01]  /*1640*/  IADD3 R7, PT, PT, R54, R4, R7 ;  /* 0x0000000436077210 */ /* 0x000fe20007ffe007 */
[----:B------:R-:W-:Y:S01]  /*1650*/  FFMA.FTZ R87, R34, R60, R87 ;  /* 0x0000003c22577223 */ /* 0x000fe20000010057 */
[----:B------:R-:W-:Y:S01]  /*1660*/  SEL R60, RZ, 0x800, P2 ;  /* 0x00000800ff3c7807 */ /* 0x000fe20001000000 */
[----:B------:R-:W4:Y:S01]  /*1670*/  LDS R92, [R79+0x9c00] ;  /* 0x009c00004f5c7984 */ /* 0x000f220000000800 */
[----:B0-----:R-:W-:Y:S01]  /*1680*/  LOP3.LUT P2, RZ, R91, UR6, RZ, 0xc, !PT ;  /* 0x000000065bff7c12 */ /* 0x001fe2000f840cff */
[----:B------:R-:W-:Y:S01]  /*1690*/  FFMA.FTZ R62, R36, R58, R87 ;  /* 0x0000003a243e7223 */ /* 0x000fe20000010057 */
[----:B------:R-:W-:Y:S01]  /*16a0*/  SEL R87, RZ, 0x400, P3 ;  /* 0x00000400ff577807 */ /* 0x000fe20001800000 */
[----:B------:R-:W-:Y:S01]  /*16b0*/  IMAD.IADD R7, R52, 0x1, R7 ;  /* 0x0000000134077824 */ /* 0x000fe200078e0207 */
[----:B------:R-:W-:-:S02]  /*16c0*/  LOP3.LUT P3, RZ, R89, UR6, RZ, 0xc, !PT ;  /* 0x0000000659ff7c12 */ /* 0x000fc4000f860cff */
[----:B------:R-:W-:Y:S02]  /*16d0*/  SEL R58, RZ, 0x1000, P1 ;  /* 0x00001000ff3a7807 */ /* 0x000fe40000800000 */
[----:B------:R-:W-:Y:S02]  /*16e0*/  FSEL R66, RZ, 1, P3 ;  /* 0x3f800000ff427808 */ /* 0x000fe40001800000 */
[----:B-1----:R-:W-:Y:S02]  /*16f0*/  LOP3.LUT P1, RZ, R93, UR6, RZ, 0xc, !PT ;  /* 0x000000065dff7c12 */ /* 0x002fe4000f820cff */
[----:B------:R-:W-:Y:S01]  /*1700*/  FSEL R86, RZ, 1, P2 ;  /* 0x3f800000ff567808 */ /* 0x000fe20001000000 */
[----:B------:R-:W-:Y:S01]  /*1710*/  FFMA.FTZ R62, R89, R66, R62 ;  /* 0x00000042593e7223 */ /* 0x000fe2000001003e */
[----:B------:R-:W-:Y:S02]  /*1720*/  FSEL R66, RZ, 1, P1 ;  /* 0x3f800000ff427808 */ /* 0x000fe40000800000 */
[----:B------:R-:W-:Y:S01]  /*1730*/  SEL R89, RZ, 0x8000, P6 ;  /* 0x00008000ff597807 */ /* 0x000fe20003000000 */
[----:B------:R-:W-:Y:S01]  /*1740*/  FFMA.FTZ R62, R91, R86, R62 ;  /* 0x000000565b3e7223 */ /* 0x000fe2000001003e */
[----:B------:R-:W-:-:S02]  /*1750*/  SEL R91, RZ, 0x2000, P0 ;  /* 0x00002000ff5b7807 */ /* 0x000fc40000000000 */
[----:B--2---:R-:W-:Y:S01]  /*1760*/  LOP3.LUT P0, RZ, R97, UR6, RZ, 0xc, !PT ;  /* 0x0000000661ff7c12 */ /* 0x004fe2000f800cff */
[----:B------:R-:W-:Y:S01]  /*1770*/  FFMA.FTZ R66, R93, R66, R62 ;  /* 0x000000425d427223 */ /* 0x000fe2000001003e */
[----:B------:R-:W-:Y:S02]  /*1780*/  SEL R62, RZ, 0x4000, P5 ;  /* 0x00004000ff3e7807 */ /* 0x000fe40002800000 */
[----:B---3--:R-:W-:Y:S02]  /*1790*/  LOP3.LUT P5, RZ, R99, UR6, RZ, 0xc, !PT ;  /* 0x0000000663ff7c12 */ /* 0x008fe4000f8a0cff */
[----:B------:R-:W-:Y:S02]  /*17a0*/  FSEL R86, RZ, 1, P0 ;  /* 0x3f800000ff567808 */ /* 0x000fe40000000000 */
        /* <DEDUP_REMOVED lines=44> */
[----:B------:R-:W-:Y:S01]  /*1a70*/  IADD3 R50, PT, PT, R7, R50, R85 ;  /* 0x0000003207327210 */ /* 0x000fe20007ffe055 */
[----:B------:R-:W-:Y:S01]  /*1a80*/  FFMA.FTZ R95, R95, R88, R70 ;  /* 0x000000585f5f7223 */ /* 0x000fe20000010046 */
[----:B------:R-:W-:Y:S02]  /*1a90*/  SEL R88, RZ, 0x4000000, P5 ;  /* 0x04000000ff587807 */ /* 0x000fe40002800000 */
[----:B------:R-:W-:Y:S01]  /*1aa0*/  IADD3 R56, PT, PT, R50, R56, R71 ;  /* 0x0000003832387210 */ /* 0x000fe20007ffe047 */
[----:B------:R-:W-:-:S03]  /*1ab0*/  FFMA.FTZ R94, R92, R94, R95 ;  /* 0x0000005e5c5e7223 */ /* 0x000fc6000001005f */
[----:B------:R-:W-:Y:S02]  /*1ac0*/  IADD3 R60, PT, PT, R56, R87, R60 ;  /* 0x00000057383c7210 */ /* 0x000fe40007ffe03c */
[----:B------:R-:W0:Y:S02]  /*1ad0*/  SHFL.DOWN P5, R95, R94, 0x1, 0x1f ;  /* 0x08201f005e5f7f89 */ /* 0x000e2400000a0000 */
[----:B------:R-:W-:-:S04]  /*1ae0*/  IADD3 R58, PT, PT, R60, R58, R91 ;  /* 0x0000003a3c3a7210 */ /* 0x000fc80007ffe05b */
[----:B------:R-:W-:-:S04]  /*1af0*/  IADD3 R62, PT, PT, R58, R62, R89 ;  /* 0x0000003e3a3e7210 */ /* 0x000fc80007ffe059 */
[----:B------:R-:W-:-:S04]  /*1b00*/  IADD3 R66, PT, PT, R62, R66, R93 ;  /* 0x000000423e427210 */ /* 0x000fc80007ffe05d */
[----:B------:R-:W-:Y:S01]  /*1b10*/  IADD3 R90, PT, PT, R66, R90, R99 ;  /* 0x0000005a425a7210 */ /* 0x000fe20007ffe063 */
        /* <DEDUP_REMOVED lines=28> */
.L_x_933:
[----:B------:R-:W-:Y:S05]  /*1ce0*/  BSYNC.RECONVERGENT B0 ;  /* 0x0000000000007941 */ /* 0x000fea0003800200 */
.L_x_932:
        /* <DEDUP_REMOVED lines=10> */
[----:B------:R-:W-:-:S04]  /*1d90*/  SEL R4, RZ, 0x20000000, P2 ;  /* 0x20000000ff047807 */ /* 0x000fc80001000000 */
[----:B------:R-:W-:Y:S02]  /*1da0*/  IADD3 R5, PT, PT, R88, R5, R4 ;  /* 0x0000000558057210 */ /* 0x000fe40007ffe004 */
[----:B------:R-:W-:Y:S01]  /*1db0*/  SEL R4, RZ, 0x80000000, P0 ;  /* 0x80000000ff047807 */ /* 0x000fe20000000000 */
[----:B--2---:R-:W-:Y:S01]  /*1dc0*/  ULEA UR8, UR9, UR8, 0x18 ;  /* 0x0000000809087291 */ /* 0x004fe2000f8ec0ff */
[----:B------:R-:W-:Y:S02]  /*1dd0*/  ISETP.GT.U32.AND P0, PT, R84, 0x1f, PT ;  /* 0x0000001f5400780c */ /* 0x000fe40003f04070 */
[----:B------:R-:W-:-:S04]  /*1de0*/  IADD3 R4, PT, PT, R5, R6, R4 ;  /* 0x0000000605047210 */ /* 0x000fc80007ffe004 */
[----:B------:R-:W2:Y:S02]  /*1df0*/  POPC R7, R4 ;  /* 0x0000000400077309 */ /* 0x000ea40000000000 */
[----:B------:R-:W3:Y:S01]  /*1e00*/  LDS R78, [UR8+0x4] ;  /* 0x00000408ff4e7984 */ /* 0x000ee20008000800 */
[----:B------:R-:W-:Y:S06]  /*1e10*/  BAR.SYNC.DEFER_BLOCKING 0x0 ;  /* 0x0000000000007b1d */ /* 0x000fec0000010000 */
[----:B--2---:R2:W-:Y:S02]  /*1e20*/  STS [R72], R7 ;  /* 0x0000000748007388 */ /* 0x0045e40000000800 */
        /* <DEDUP_REMOVED lines=8> */
[----:B-1----:R-:W1:Y:S04]  /*1eb0*/  LDS R71, [R0+0x10] ;  /* 0x0000100000477984 */ /* 0x002e680000000800 */
[----:B------:R-:W-:Y:S04]  /*1ec0*/  LDS R64, [R0+0x14] ;  /* 0x0000140000407984 */ /* 0x000fe80000000800 */
[----:B------:R-:W4:Y:S04]  /*1ed0*/  LDS R85, [R0+0x18] ;  /* 0x0000180000557984 */ /* 0x000f280000000800 */
[----:B------:R-:W5:Y:S01]  /*1ee0*/  LDS R70, [R0+0x1c] ;  /* 0x00001c0000467984 */ /* 0x000f620000000800 */
[----:B--2---:R-:W-:-:S04]  /*1ef0*/  IADD3 R87, PT, PT, R52, R7, R6 ;  /* 0x0000000734577210 */ /* 0x004fc80007ffe006 */
[----:B-1----:R-:W-:-:S04]  /*1f00*/  IADD3 R87, PT, PT, R71, R87, R54 ;  /* 0x0000005747577210 */ /* 0x002fc80007ffe036 */
[----:B----4-:R-:W-:-:S05]  /*1f10*/  IADD3 R87, PT, PT, R85, R87, R64 ;  /* 0x0000005755577210 */ /* 0x010fca0007ffe040 */
[----:B-----5:R-:W-:Y:S01]  /*1f20*/  IMAD.IADD R70, R70, 0x1, R87 ;  /* 0x0000000146467824 */ /* 0x020fe200078e0257 */
        /* <DEDUP_REMOVED lines=15> */
.L_x_956:
        /* <DEDUP_REMOVED lines=18> */
.L_x_934:
[----:B------:R-:W-:Y:S05]  /*2140*/  WARPSYNC.ALL ;  /* 0x0000000000007948 */ /* 0x000fea0003800000 */
[----:B------:R-:W-:Y:S01]  /*2150*/  BAR.SYNC.DEFER_BLOCKING 0x0 ;  /* 0x0000000000007b1d */ /* 0x000fe20000010000 */
[C---:B---3--:R-:W-:Y:S01]  /*2160*/  FSETP.GTU.FTZ.AND P1, PT, R78.reuse, R73, PT ;  /* 0x000000494e00720b */ /* 0x048fe20003f3c000 */
[C---:B--2-4-:R-:W-:Y:S01]  /*2170*/  FADD.FTZ R7, R78.reuse, -UR11 ;  /* 0x8000000b4e077e21 */ /* 0x054fe20008010000 */
[----:B------:R-:W-:-:S03]  /*2180*/  FSETP.GT.FTZ.AND P0, PT, R78, RZ, PT ;  /* 0x000000ff4e00720b */ /* 0x000fc60003f14000 */
[----:B------:R2:W3:Y:S04]  /*2190*/  LDS R70, [R72] ;  /* 0x0000000048467984 */ /* 0x0004e80000000800 */
[----:B------:R2:W-:Y:S01]  /*21a0*/  @!P5 STS [UR8], R77 ;  /* 0x0000004dff00d988 */ /* 0x0005e20008000808 */
[----:B------:R-:W-:Y:S06]  /*21b0*/  BAR.SYNC.DEFER_BLOCKING 0x0 ;  /* 0x0000000000007b1d */ /* 0x000fec0000010000 */
[----:B------:R-:W4:Y:S02]  /*21c0*/  LDS R6, [UR8] ;  /* 0x00000008ff067984 */ /* 0x000f240008000800 */
[----:B------:R-:W-:Y:S06]  /*21d0*/  BAR.SYNC.DEFER_BLOCKING 0x0 ;  /* 0x0000000000007b1d */ /* 0x000fec0000010000 */
[----:B--2---:R-:W-:Y:S05]  /*21e0*/  @P0 BRA !P1, `(.L_x_936) ;  /* 0x0000000000140947 */ /* 0x004fea0004800000 */
[----:B------:R-:W-:Y:S02]  /*21f0*/  FSETP.GT.FTZ.AND P1, PT, R78, UR11, PT ;  /* 0x0000000b4e007c0b */ /* 0x000fe4000bf34000 */
[----:B------:R-:W-:Y:S02]  /*2200*/  ISETP.EQ.AND P0, PT, RZ, UR10, P0 ;  /* 0x0000000aff007c0c */ /* 0x000fe40008702270 */
[----:B----4-:R-:W-:-:S04]  /*2210*/  ISETP.LT.U32.AND P1, PT, R6, 0xc01, P1 ;  /* 0x00000c010600780c */ /* 0x010fc80000f21070 */
[----:B------:R-:W-:-:S13]  /*2220*/  PLOP3.LUT P0, PT, P1, P0, PT, 0xf8, 0x8f ;  /* 0x00000000008f781c */ /* 0x000fda0000f01f70 */
[----:B------:R-:W-:Y:S05]  /*2230*/  @!P0 BRA `(.L_x_937) ;  /* 0x0000000c003c8947 */ /* 0x000fea0003800000 */
.L_x_936:
[----:B---3--:R-:W-:-:S04]  /*2240*/  ISETP.GT.U32.AND P6, PT, R70, 0xbff, PT ;  /* 0x00000bff4600780c */ /* 0x008fc80003fc4070 */
[----:B------:R-:W-:-:S13]  /*2250*/  ISETP.NE.OR P6, PT, R38, RZ, P6 ;  /* 0x000000ff2600720c */ /* 0x000fda00037c5670 */
[C---:B------:R-:W-:Y:S01]  /*2260*/  @!P6 LEA R38, R70.reuse, UR7, 0x3 ;  /* 0x000000074626ec11 */ /* 0x040fe2000f8e18ff */
[----:B------:R-:W-:-:S04]  /*2270*/  @!P6 VIADD R70, R70, 0x1 ;  /* 0x000000014646e836 */ /* 0x000fc80000000000 */
[----:B------:R2:W-:Y:S01]  /*2280*/  @!P6 STS.64 [R38], R2 ;  /* 0x000000022600e388 */ /* 0x0005e20000000a00 */
[----:B------:R-:W-:-:S04]  /*2290*/  ISETP.GT.U32.AND P0, PT, R70, 0xbff, PT ;  /* 0x00000bff4600780c */ /* 0x000fc80003f04070 */
[----:B------:R-:W-:Y:S01]  /*22a0*/  ISETP.NE.OR P0, PT, R40, RZ, P0 ;  /* 0x000000ff2800720c */ /* 0x000fe20000705670 */
[----:B--2---:R-:W-:-:S12]  /*22b0*/  @!P6 IMAD.MOV.U32 R2, RZ, RZ, RZ ;  /* 0x000000ffff02e224 */ /* 0x004fd800078e00ff */
[C---:B------:R-:W-:Y:S01]  /*22c0*/  @!P0 LEA R40, R70.reuse, UR7, 0x3 ;  /* 0x0000000746288c11 */ /* 0x040fe2000f8e18ff */
[----:B------:R-:W-:-:S04]  /*22d0*/  @!P0 VIADD R70, R70, 0x1 ;  /* 0x0000000146468836 */ /* 0x000fc80000000000 */
[----:B------:R2:W-:Y:S01]  /*22e0*/  @!P0 STS.64 [R40], R8 ;  /* 0x0000000828008388 */ /* 0x0005e20000000a00 */
[----:B------:R-:W-:-:S04]  /*22f0*/  ISETP.GT.U32.AND P1, PT, R70, 0xbff, PT ;  /* 0x00000bff4600780c */ /* 0x000fc80003f24070 */
[----:B------:R-:W-:Y:S01]  /*2300*/  ISETP.NE.OR P1, PT, R42, RZ, P1 ;  /* 0x000000ff2a00720c */ /* 0x000fe20000f25670 */
[----:B--2---:R-:W-:Y:S01]  /*2310*/  @!P0 IMAD.MOV.U32 R8, RZ, RZ, RZ ;  /* 0x000000ffff088224 */ /* 0x004fe200078e00ff */
[----:B------:R-:W-:-:S11]  /*2320*/  LOP3.LUT P0, RZ, R50, 0x40, RZ, 0xc0, !PT ;  /* 0x0000004032ff7812 */ /* 0x000fd6000780c0ff */
        /* <DEDUP_REMOVED lines=24> */
[----:B------:R-:W-:Y:S01]  /*24b0*/  ISETP.GT.U32.OR P0, PT, R70, 0xbff, !P0 ;  /* 0x00000bff4600780c */ /* 0x000fe20004704470 */
        /* <DEDUP_REMOVED lines=42> */
[----:B--2---:R-:W-:-:S12]  /*2760*/  @!P1 IMAD.MOV.U32 R30, RZ, RZ, RZ ;  /* 0x000000ffff1e9224 */ /* 0x004fd800078e00ff */
        /* <DEDUP_REMOVED lines=15> */
[----:B------:R-:W2:Y:S01]  /*2860*/  @!P0 LDS R38, [R79+0x6000] ;  /* 0x006000004f268984 */ /* 0x000ea20000000800 */
[C---:B------:R-:W-:Y:S01]  /*2870*/  @!P0 LEA R46, R70.reuse, UR7, 0x3 ;  /* 0x00000007462e8c11 */ /* 0x040fe2000f8e18ff */
[----:B------:R-:W-:-:S04]  /*2880*/  @!P0 VIADD R70, R70, 0x1 ;  /* 0x0000000146468836 */ /* 0x000fc80000000000 */
[----:B--2---:R-:W-:Y:S04]  /*2890*/  @!P0 STS.64 [R46], R38 ;  /* 0x000000262e008388 */ /* 0x004fe80000000a00 */
[----:B------:R-:W-:Y:S01]  /*28a0*/  @!P0 STS [R79+0x6000], RZ ;  /* 0x006000ff4f008388 */ /* 0x000fe20000000800 */
[----:B------:R-:W-:-:S04]  /*28b0*/  LOP3.LUT P0, RZ, R66, 0x20000, RZ, 0xc0, !PT ;  /* 0x0002000042ff7812 */ /* 0x000fc8000780c0ff */
[----:B------:R-:W-:-:S13]  /*28c0*/  ISETP.GT.U32.OR P0, PT, R70, 0xbff, !P0 ;  /* 0x00000bff4600780c */ /* 0x000fda0004704470 */
        /* <DEDUP_REMOVED lines=99> */
[----:B------:R-:W-:-:S05]  /*2f00*/  @!P0 LEA R70, R70, UR7, 0x3 ;  /* 0x0000000746468c11 */ /* 0x000fca000f8e18ff */
[----:B--2---:R2:W-:Y:S04]  /*2f10*/  @!P0 STS.64 [R70], R68 ;  /* 0x0000004446008388 */ /* 0x0045e80000000a00 */
[----:B------:R2:W-:Y:S02]  /*2f20*/  @!P0 STS [R79+0x9c00], RZ ;  /* 0x009c00ff4f008388 */ /* 0x0005e40000000800 */
.L_x_937:
[C---:B------:R-:W-:Y:S02]  /*2f30*/  FSETP.GTU.FTZ.AND P1, PT, R7.reuse, 0.0099999997764825820923, PT ;  /* 0x3c23d70a0700780b */ /* 0x040fe40003f3c000 */
[----:B------:R-:W-:-:S04]  /*2f40*/  FSETP.GE.FTZ.AND P0, PT, R7, RZ, PT ;  /* 0x000000ff0700720b */ /* 0x000fc80003f16000 */
[----:B------:R-:W-:Y:S02]  /*2f50*/  PLOP3.LUT P1, PT, P1, P0, PT, 0x8, 0x80 ;  /* 0x000000000080781c */ /* 0x000fe40000f20170 */
[----:B------:R-:W-:-:S11]  /*2f60*/  PLOP3.LUT P0, PT, PT, PT, PT, 0x80, 0x8 ;  /* 0x000000000008781c */ /* 0x000fd60003f0f070 */
[----:B------:R-:W-:-:S04]  /*2f70*/  @!P1 FSETP.GT.FTZ.AND P2, PT, R78, UR11, PT ;  /* 0x0000000b4e009c0b */ /* 0x000fc8000bf54000 */
[----:B----4-:R-:W-:-:S04]  /*2f80*/  @!P1 ISETP.LT.U32.AND P0, PT, R6, 0xc01, P2 ;  /* 0x00000c010600980c */ /* 0x010fc80001701070 */
        /* <DEDUP_REMOVED lines=12> */
.L_x_940:
[----:B------:R-:W-:Y:S01]  /*3050*/  ISETP.NE.AND P0, PT, R84, RZ, PT ;  /* 0x000000ff5400720c */ /* 0x000fe20003f05270 */
[----:B------:R-:W-:-:S03]  /*3060*/  UISETP.NE.AND UP0, UPT, UR5, URZ, UPT ;  /* 0x000000ff0500728c */ /* 0x000fc6000bf05270 */
[----:B------:R-:W-:Y:S01]  /*3070*/  FSEL R76, R78, R76, !P0 ;  /* 0x0000004c4e4c7208 */ /* 0x000fe20004000000 */
[----:B------:R-:W-:-:S03]  /*3080*/  USEL UR4, UR4, UR5, !UP0 ;  /* 0x0000000504047287 */ /* 0x000fc6000c000000 */
[----:B------:R-:W-:-:S05]  /*3090*/  UMOV UR5, URZ ;  /* 0x000000ff00057c82 */ /* 0x000fca0008000000 */
[----:B------:R-:W4:Y:S04]  /*30a0*/  @!P0 LDS R75, [UR8] ;  /* 0x00000008ff4b8984 */ /* 0x000f280008000800 */
.L_x_941:
[----:B------:R-:W-:Y:S05]  /*30b0*/  BSYNC.RECONVERGENT B0 ;  /* 0x0000000000007941 */ /* 0x000fea0003800200 */
.L_x_939:
[----:B------:R-:W-:Y:S01]  /*30c0*/  UIADD3 UR10, UPT, UPT, UR10, -0x1, URZ ;  /* 0xffffffff0a0a7890 */ /* 0x000fe2000fffe0ff */
[----:B------:R-:W-:Y:S11]  /*30d0*/  BRA `(.L_x_942) ;  /* 0xffffffe0000c7947 */ /* 0x000ff6000383ffff */
.L_x_938:
[----:B------:R-:W-:Y:S01]  /*30e0*/  BAR.SYNC.DEFER_BLOCKING 0x0 ;  /* 0x0000000000007b1d */ /* 0x000fe20000010000 */
[----:B------:R-:W-:-:S05]  /*30f0*/  FSETP.GEU.FTZ.AND P0, PT, R78, UR11, PT ;  /* 0x0000000b4e007c0b */ /* 0x000fca000bf1e000 */
[----:B------:R-:W-:Y:S01]  /*3100*/  BSSY.RECONVERGENT B0, `(.L_x_943) ;  /* 0x0000011000007945 */ /* 0x000fe20003800200 */
[----:B------:R-:W4:Y:S02]  /*3110*/  LDS R3, [UR8] ;  /* 0x00000008ff037984 */ /* 0x000f240008000800 */
[----:B----4-:R-:W-:-:S04]  /*3120*/  SEL R23, R82, R3, !P0 ;  /* 0x0000000352177207 */ /* 0x010fc80004000000 */
[----:B------:R-:W-:-:S04]  /*3130*/  ISETP.GE.U32.AND P0, PT, R84, R23, PT ;  /* 0x000000175400720c */ /* 0x000fc80003f06070 */
[----:B------:R-:W-:Y:S01]  /*3140*/  ISETP.GT.U32.OR P0, PT, R23, 0xbff, P0 ;  /* 0x00000bff1700780c */ /* 0x000fe20000704470 */
[----:B------:R-:W-:-:S12]  /*3150*/  @P5 BRA `(.L_x_944) ;  /* 0x00000000002c5947 */ /* 0x000fd80003800000 */
[----:B------:R-:W4:Y:S01]  /*3160*/  S2R R0, SR_LANEID ;  /* 0x0000000000007919 */ /* 0x000f220000000000 */
[----:B------:R-:W5:Y:S01]  /*3170*/  LDC.64 R2, c[0x0][0x3a0] ;  /* 0x0000e800ff027b82 */ /* 0x000f620000000a00 */
[----:B------:R-:W-:Y:S01]  /*3180*/  VOTEU.ANY UR4, UPT, PT ;  /* 0x0000000000047886 */ /* 0x000fe200038e0100 */
[----:B------:R-:W-:Y:S01]  /*3190*/  CREDUX.MAX.S32 UR5, R23 ;  /* 0x00000000170572cc */ /* 0x000fe20000000200 */
[----:B------:R-:W-:-:S05]  /*31a0*/  UFLO.U32 UR4, UR4 ;  /* 0x00000004000472bd */ /* 0x000fca00080e0000 */
[----:B------:R-:W0:Y:S07]  /*31b0*/  LDC.64 R4, c[0x0][0x3a8] ;  /* 0x0000ea00ff047b82 */ /* 0x000e2e0000000a00 */
[----:B------:R-:W-:Y:S02]  /*31c0*/  IMAD.U32 R7, RZ, RZ, UR5 ;  /* 0x00000005ff077e24 */ /* 0x000fe4000f8e00ff */
[----:B-----5:R-:W-:-:S05]  /*31d0*/  IMAD.WIDE.U32 R2, R83, 0x4, R2 ;  /* 0x0000000453027825 */ /* 0x020fca00078e0002 */
[----:B------:R0:W-:Y:S01]  /*31e0*/  STG.E desc[UR12][R2.64], R23 ;  /* 0x0000001702007986 */ /* 0x0001e2000c10190c */
[----:B----4-:R-:W-:-:S13]  /*31f0*/  ISETP.EQ.U32.AND P1, PT, R0, UR4, PT ;  /* 0x0000000400007c0c */ /* 0x010fda000bf22070 */
[----:B0-----:R4:W-:Y:S02]  /*3200*/  @P1 REDG.E.MAX.S32.STRONG.GPU desc[UR12][R4.64], R7 ;  /* 0x000000070400198e */ /* 0x0019e4000d12e30c */
.L_x_944:
[----:B------:R-:W-:Y:S05]  /*3210*/  BSYNC.RECONVERGENT B0 ;  /* 0x0000000000007941 */ /* 0x000fea0003800200 */
.L_x_943:
[----:B------:R-:W-:Y:S05]  /*3220*/  @P0 EXIT ;  /* 0x000000000000094d */ /* 0x000fea0003800000 */
[----:B------:R-:W5:Y:S01]  /*3230*/  LDC R21, c[0x0][0x360] ;  /* 0x0000d800ff157b82 */ /* 0x000f620000000800 */
[----:B------:R-:W0:Y:S01]  /*3240*/  LDCU.64 UR10, c[0x0][0x388] ;  /* 0x00007100ff0a77ac */ /* 0x000e220008000a00 */
[----:B------:R-:W-:Y:S01]  /*3250*/  BSSY.RECONVERGENT B0, `(.L_x_945) ;  /* 0x0000037000007945 */ /* 0x000fe20003800200 */
[----:B------:R-:W0:Y:S01]  /*3260*/  LDCU.64 UR14, c[0x0][0x390] ;  /* 0x00007200ff0e77ac */ /* 0x000e220008000a00 */
[----:B------:R-:W0:Y:S01]  /*3270*/  LDCU.64 UR4, c[0x0][0x388] ;  /* 0x00007100ff0477ac */ /* 0x000e220008000a00 */
[----:B------:R-:W0:Y:S01]  /*3280*/  LDCU.64 UR8, c[0x0][0x390] ;  /* 0x00007200ff0877ac */ /* 0x000e220008000a00 */
[----:B-----5:R-:W5:Y:S01]  /*3290*/  I2F.U32.RP R6, R21 ;  /* 0x0000001500067306 */ /* 0x020f620000209000 */
[----:B------:R-:W-:Y:S01]  /*32a0*/  IMAD.IADD R0, R84, 0x1, R21 ;  /* 0x0000000154007824 */ /* 0x000fe200078e0215 */
[----:B------:R-:W-:-:S04]  /*32b0*/  ISETP.NE.U32.AND P2, PT, R21, RZ, PT ;  /* 0x000000ff1500720c */ /* 0x000fc80003f45070 */
[----:B------:R-:W-:Y:S02]  /*32c0*/  ISETP.GE.U32.AND P0, PT, R0, R23, PT ;  /* 0x000000170000720c */ /* 0x000fe40003f06070 */
[----:B----4-:R-:W-:Y:S01]  /*32d0*/  VIMNMX.U32 R5, PT, PT, R23, R0, !PT ;  /* 0x0000000017057248 */ /* 0x010fe20007fe0000 */
[----:B-----5:R-:W4:Y:S02]  /*32e0*/  MUFU.RCP R6, R6 ;  /* 0x0000000600067308 */ /* 0x020f240000001000 */
[----:B----4-:R-:W-:-:S06]  /*32f0*/  VIADD R2, R6, 0xffffffe ;  /* 0x0ffffffe06027836 */ /* 0x010fcc0000000000 */
[----:B------:R4:W5:Y:S02]  /*3300*/  F2I.FTZ.U32.TRUNC.NTZ R3, R2 ;  /* 0x0000000200037305 */ /* 0x000964000021f000 */
[----:B----4-:R-:W-:Y:S02]  /*3310*/  IMAD.MOV.U32 R2, RZ, RZ, RZ ;  /* 0x000000ffff027224 */ /* 0x010fe400078e00ff */
[----:B-----5:R-:W-:-:S04]  /*3320*/  IMAD.MOV R4, RZ, RZ, -R3 ;  /* 0x000000ffff047224 */ /* 0x020fc800078e0a03 */
        /* <DEDUP_REMOVED lines=27> */
.L_x_947:
[----:B0-----:R0:W4:Y:S01]  /*34e0*/  LDS.64 R10, [R0] ;  /* 0x00000000000a7984 */ /* 0x0011220000000a00 */
        /* <DEDUP_REMOVED lines=10> */
[----:B----4-:R0:W-:Y:S04]  /*3590*/  STG.E desc[UR12][R4.64], R10 ;  /* 0x0000000a04007986 */ /* 0x0101e8000c10190c */
[----:B------:R0:W-:Y:S03]  /*35a0*/  STG.E desc[UR12][R6.64], R11 ;  /* 0x0000000b06007986 */ /* 0x0001e6000c10190c */
[----:B------:R-:W-:Y:S05]  /*35b0*/  @P0 BRA `(.L_x_947) ;  /* 0xfffffffc00c80947 */ /* 0x000fea000383ffff */
.L_x_946:
[----:B------:R-:W-:Y:S05]  /*35c0*/  BSYNC.RECONVERGENT B0 ;  /* 0x0000000000007941 */ /* 0x000fea0003800200 */
.L_x_945:
[----:B------:R-:W-:Y:S05]  /*35d0*/  @!P1 EXIT ;  /* 0x000000000000994d */ /* 0x000fea0003800000 */
.L_x_948:
[----:B------:R-:W-:Y:S02]  /*35e0*/  LEA R0, R84, UR7, 0x3 ;  /* 0x0000000754007c11 */ /* 0x000fe4000f8e18ff */
[----:B0---4-:R-:W-:Y:S01]  /*35f0*/  IADD3 R7, P0, PT, R81, R84, RZ ;  /* 0x0000005451077210 */ /* 0x011fe20007f1e0ff */
[C---:B------:R-:W-:Y:S02]  /*3600*/  IMAD.IADD R84, R21.reuse, 0x1, R84 ;  /* 0x0000000115547824 */ /* 0x040fe400078e0254 */
[----:B------:R0:W4:Y:S01]  /*3610*/  LDS.64 R10, [R0] ;  /* 0x00000000000a7984 */ /* 0x0001220000000a00 */
[----:B------:R-:W-:Y:S02]  /*3620*/  IMAD R4, R21, 0x8, R0 ;  /* 0x0000000815047824 */ /* 0x000fe400078e0200 */
[----:B------:R-:W-:Y:S01]  /*3630*/  IMAD.X R2, RZ, RZ, R80, P0 ;  /* 0x000000ffff027224 */ /* 0x000fe200000e0650 */
[----:B------:R-:W-:Y:S01]  /*3640*/  IADD3 R8, P2, PT, R81, R84, RZ ;  /* 0x0000005451087210 */ /* 0x000fe20007f5e0ff */
[----:B------:R-:W-:Y:S01]  /*3650*/  IMAD R6, R21, 0x8, R4 ;  /* 0x0000000815067824 */ /* 0x000fe200078e0204 */
[----:B------:R5:W1:Y:S01]  /*3660*/  LDS.64 R14, [R4] ;  /* 0x00000000040e7984 */ /* 0x000a620000000a00 */
[C---:B------:R-:W-:Y:S01]  /*3670*/  IMAD.SHL.U32 R5, R7.reuse, 0x4, RZ ;  /* 0x0000000407057824 */ /* 0x040fe200078e00ff */
[----:B------:R-:W-:Y:S01]  /*3680*/  SHF.L.U64.HI R7, R7, 0x2, R2 ;  /* 0x0000000207077819 */ /* 0x000fe20000010202 */
[----:B0-----:R-:W-:Y:S01]  /*3690*/  IMAD R0, R21, 0x8, R6 ;  /* 0x0000000815007824 */ /* 0x001fe200078e0206 */
[----:B------:R0:W2:Y:S01]  /*36a0*/  LDS.64 R16, [R6] ;  /* 0x0000000006107984 */ /* 0x0000a20000000a00 */
[----:B------:R-:W-:Y:S01]  /*36b0*/  IMAD.IADD R84, R84, 0x1, R21 ;  /* 0x0000000154547824 */ /* 0x000fe200078e0215 */
[----:B------:R-:W-:-:S02]  /*36c0*/  IADD3 R2, P0, PT, R5, UR10, RZ ;  /* 0x0000000a05027c10 */ /* 0x000fc4000ff1e0ff */
[----:B------:R3:W2:Y:S01]  /*36d0*/  LDS.64 R18, [R0] ;  /* 0x0000000000127984 */ /* 0x0006a20000000a00 */
[----:B-----5:R-:W-:Y:S01]  /*36e0*/  IADD3 R4, P1, PT, R5, UR14, RZ ;  /* 0x0000000e05047c10 */ /* 0x020fe2000ff3e0ff */
        /* <DEDUP_REMOVED lines=10> */
[C---:B---3--:R-:W-:Y:S01]  /*3790*/  IMAD.SHL.U32 R0, R9.reuse, 0x4, RZ ;  /* 0x0000000409007824 */ /* 0x048fe200078e00ff */
[----:B------:R-:W-:Y:S01]  /*37a0*/  IADD3.X R7, PT, PT, R22, UR11, RZ, P0, !PT ;  /* 0x0000000b16077c10 */ /* 0x000fe200087fe4ff */
[----:B------:R-:W-:Y:S01]  /*37b0*/  IMAD.IADD R84, R84, 0x1, R21 ;  /* 0x0000000154547824 */ /* 0x000fe200078e0215 */
[----:B------:R-:W-:Y:S02]  /*37c0*/  IADD3 R8, P0, PT, R8, UR14, RZ ;  /* 0x0000000e08087c10 */ /* 0x000fe4000ff1e0ff */
[----:B------:R-:W-:Y:S02]  /*37d0*/  SHF.L.U64.HI R13, R9, 0x2, R20 ;  /* 0x00000002090d7819 */ /* 0x000fe40000010214 */
[----:B------:R-:W-:Y:S01]  /*37e0*/  IADD3.X R9, PT, PT, R22, UR15, RZ, P0, !PT ;  /* 0x0000000f16097c10 */ /* 0x000fe200087fe4ff */
[----:B----4-:R0:W-:Y:S04]  /*37f0*/  STG.E desc[UR12][R2.64], R10 ;  /* 0x0000000a02007986 */ /* 0x0101e8000c10190c */
[----:B------:R3:W-:Y:S04]  /*3800*/  STG.E desc[UR12][R4.64], R11 ;  /* 0x0000000b04007986 */ /* 0x0007e8000c10190c */
[----:B-1----:R4:W-:Y:S01]  /*3810*/  STG.E desc[UR12][R6.64], R14 ;  /* 0x0000000e06007986 */ /* 0x0029e2000c10190c */
[----:B0-----:R-:W-:Y:S01]  /*3820*/  IMAD.X R3, RZ, RZ, R80, P1 ;  /* 0x000000ffff037224 */ /* 0x001fe200008e0650 */
[----:B------:R-:W-:-:S02]  /*3830*/  IADD3 R2, P0, PT, R0, UR10, RZ ;  /* 0x0000000a00027c10 */ /* 0x000fc4000ff1e0ff */
[----:B------:R4:W-:Y:S01]  /*3840*/  STG.E desc[UR12][R8.64], R15 ;  /* 0x0000000f08007986 */ /* 0x0009e2000c10190c */
[----:B---3--:R-:W-:Y:S02]  /*3850*/  IADD3 R4, P1, PT, R0, UR14, RZ ;  /* 0x0000000e00047c10 */ /* 0x008fe4000ff3e0ff */
[C---:B------:R-:W-:Y:S01]  /*3860*/  SHF.L.U64.HI R0, R12.reuse, 0x2, R3 ;  /* 0x000000020c007819 */ /* 0x040fe20000010203 */
[----:B------:R-:W-:Y:S01]  /*3870*/  IMAD.SHL.U32 R12, R12, 0x4, RZ ;  /* 0x000000040c0c7824 */ /* 0x000fe200078e00ff */
[C---:B------:R-:W-:Y:S02]  /*3880*/  IADD3.X R3, PT, PT, R13.reuse, UR11, RZ, P0, !PT ;  /* 0x0000000b0d037c10 */ /* 0x040fe400087fe4ff */
[----:B------:R-:W-:Y:S02]  /*3890*/  IADD3.X R5, PT, PT, R13, UR15, RZ, P1, !PT ;  /* 0x0000000f0d057c10 */ /* 0x000fe40008ffe4ff */
[C---:B------:R-:W-:Y:S01]  /*38a0*/  IADD3 R10, P0, PT, R12.reuse, UR10, RZ ;  /* 0x0000000a0c0a7c10 */ /* 0x040fe2000ff1e0ff */
[----:B--2---:R4:W-:Y:S01]  /*38b0*/  STG.E desc[UR12][R2.64], R16 ;  /* 0x0000001002007986 */ /* 0x0049e2000c10190c */
        /* <DEDUP_REMOVED lines=9> */
.L_x_935:
[----:B------:R-:W-:Y:S02]  /*3950*/  IMAD.MOV.U32 R98, RZ, RZ, R70 ;  /* 0x000000ffff627224 */ /* 0x000fe400078e0046 */
[----:B------:R-:W-:Y:S02]  /*3960*/  IMAD.MOV.U32 R93, RZ, RZ, 0x1 ;  /* 0x00000001ff5d7424 */ /* 0x000fe400078e00ff */
[----:B------:R-:W-:Y:S02]  /*3970*/  IMAD.MOV.U32 R100, RZ, RZ, RZ ;  /* 0x000000ffff647224 */ /* 0x000fe400078e00ff */
[----:B------:R-:W-:-:S07]  /*3980*/  IMAD.MOV.U32 R95, RZ, RZ, -0x1 ;  /* 0xffffffffff5f7424 */ /* 0x000fce00078e00ff */
[----:B0--3--:R-:W-:Y:S05]  /*3990*/  WARPSYNC.COLLECTIVE R95, `(.L_x_949) ;  /* 0x000000005f087348 */ /* 0x009fea0003c00000 */
[----:B------:R1:W2:Y:S02]  /*39a0*/  SHFL.UP P0, R91, R98, R93, R100 ;  /* 0x0400005d625b7389 */ /* 0x0002a40000000064 */
[----:B0123--:R-:W-:Y:S05]  /*39b0*/  ENDCOLLECTIVE ;  /* 0x000000000000791b */ /* 0x00ffea0003800000 */
.L_x_949:
[----:B------:R-:W-:Y:S02]  /*39c0*/  IMAD.MOV.U32 R93, RZ, RZ, 0x2 ;  /* 0x00000002ff5d7424 */ /* 0x000fe400078e00ff */
[----:B------:R-:W-:-:S04]  /*39d0*/  IMAD.MOV.U32 R87, RZ, RZ, R91 ;  /* 0x000000ffff577224 */ /* 0x000fc800078e005b */
[----:B------:R-:W-:-:S04]  /*39e0*/  @P0 IMAD.IADD R87, R70, 0x1, R87 ;  /* 0x0000000146570824 */ /* 0x000fc800078e0257 */
[----:B------:R-:W-:-:S07]  /*39f0*/  IMAD.MOV.U32 R98, RZ, RZ, R87 ;  /* 0x000000ffff627224 */ /* 0x000fce00078e0057 */
[----:B------:R-:W-:Y:S05]  /*3a00*/  WARPSYNC.COLLECTIVE R95, `(.L_x_950) ;  /* 0x000000005f087348 */ /* 0x000fea0003c00000 */
[----:B------:R0:W1:Y:S02]  /*3a10*/  SHFL.UP P0, R91, R98, R93, R100 ;  /* 0x0400005d625b7389 */ /* 0x0000640000000064 */
[----:B01----:R-:W-:Y:S05]  /*3a20*/  ENDCOLLECTIVE ;  /* 0x000000000000791b */ /* 0x003fea0003800000 */
.L_x_950:
[----:B------:R-:W-:Y:S02]  /*3a30*/  IMAD.MOV.U32 R93, RZ, RZ, 0x4 ;  /* 0x00000004ff5d7424 */ /* 0x000fe400078e00ff */
[----:B------:R-:W-:-:S04]  /*3a40*/  IMAD.MOV.U32 R92, RZ, RZ, R91 ;  /* 0x000000ffff5c7224 */ /* 0x000fc800078e005b */
[----:B------:R-:W-:-:S04]  /*3a50*/  @P0 IMAD.IADD R92, R87, 0x1, R92 ;  /* 0x00000001575c0824 */ /* 0x000fc800078e025c */
[----:B------:R-:W-:-:S07]  /*3a60*/  IMAD.MOV.U32 R98, RZ, RZ, R92 ;  /* 0x000000ffff627224 */ /* 0x000fce00078e005c */
[----:B------:R-:W-:Y:S05]  /*3a70*/  WARPSYNC.COLLECTIVE R95, `(.L_x_951) ;  /* 0x000000005f087348 */ /* 0x000fea0003c00000 */
[----:B------:R0:W1:Y:S02]  /*3a80*/  SHFL.UP P0, R91, R98, R93, R100 ;  /* 0x0400005d625b7389 */ /* 0x0000640000000064 */
[----:B01----:R-:W-:Y:S05]  /*3a90*/  ENDCOLLECTIVE ;  /* 0x000000000000791b */ /* 0x003fea0003800000 */
.L_x_951:
[----:B------:R-:W-:Y:S02]  /*3aa0*/  IMAD.MOV.U32 R93, RZ, RZ, 0x8 ;  /* 0x00000008ff5d7424 */ /* 0x000fe400078e00ff */
[----:B------:R-:W-:-:S04]  /*3ab0*/  IMAD.MOV.U32 R89, RZ, RZ, R91 ;  /* 0x000000ffff597224 */ /* 0x000fc800078e005b */
[----:B------:R-:W-:-:S04]  /*3ac0*/  @P0 IMAD.IADD R89, R92, 0x1, R89 ;  /* 0x000000015c590824 */ /* 0x000fc800078e0259 */
[----:B------:R-:W-:-:S07]  /*3ad0*/  IMAD.MOV.U32 R98, RZ, RZ, R89 ;  /* 0x000000ffff627224 */ /* 0x000fce00078e0059 */
[----:B------:R-:W-:Y:S05]  /*3ae0*/  WARPSYNC.COLLECTIVE R95, `(.L_x_952) ;  /* 0x000000005f087348 */ /* 0x000fea0003c00000 */
[----:B------:R0:W1:Y:S02]  /*3af0*/  SHFL.UP P0, R91, R98, R93, R100 ;  /* 0x0400005d625b7389 */ /* 0x0000640000000064 */
[----:B01----:R-:W-:Y:S05]  /*3b00*/  ENDCOLLECTIVE ;  /* 0x000000000000791b */ /* 0x003fea0003800000 */
.L_x_952:
        /* <DEDUP_REMOVED lines=8> */
.L_x_953:
[----:B------:R-:W-:Y:S02]  /*3b90*/  @P0 IMAD.IADD R91, R94, 0x1, R91 ;  /* 0x000000015e5b0824 */ /* 0x000fe400078e025b */
[----:B------:R-:W-:Y:S02]  /*3ba0*/  IMAD.MOV.U32 R94, RZ, RZ, 0x1f ;  /* 0x0000001fff5e7424 */ /* 0x000fe400078e00ff */
[----:B------:R-:W-:Y:S02]  /*3bb0*/  IMAD.MOV.U32 R92, RZ, RZ, R91 ;  /* 0x000000ffff5c7224 */ /* 0x000fe400078e005b */
[----:B------:R-:W-:-:S07]  /*3bc0*/  IMAD.IADD R70, R91, 0x1, -R70 ;  /* 0x000000015b467824 */ /* 0x000fce00078e0a46 */
[----:B------:R-:W-:Y:S05]  /*3bd0*/  WARPSYNC.COLLECTIVE R95, `(.L_x_954) ;  /* 0x000000005f087348 */ /* 0x000fea0003c00000 */
[----:B------:R0:W1:Y:S02]  /*3be0*/  SHFL.IDX P0, R87, R92, R89, R94 ;  /* 0x000000595c577389 */ /* 0x000064000000005e */
[----:B01----:R-:W-:Y:S05]  /*3bf0*/  ENDCOLLECTIVE ;  /* 0x000000000000791b */ /* 0x003fea0003800000 */
.L_x_954:
[----:B------:R-:W-:Y:S02]  /*3c00*/  IMAD.MOV.U32 R92, RZ, RZ, R77 ;  /* 0x000000ffff5c7224 */ /* 0x000fe400078e004d */
[----:B------:R-:W-:Y:S02]  /*3c10*/  IMAD.MOV.U32 R89, RZ, RZ, RZ ;  /* 0x000000ffff597224 */ /* 0x000fe400078e00ff */
[----:B------:R-:W-:-:S07]  /*3c20*/  IMAD.MOV.U32 R96, RZ, RZ, R87 ;  /* 0x000000ffff607224 */ /* 0x000fce00078e0057 */
[----:B------:R-:W-:Y:S05]  /*3c30*/  WARPSYNC.COLLECTIVE R95, `(.L_x_955) ;  /* 0x000000005f087348 */ /* 0x000fea0003c00000 */
[----:B------:R0:W1:Y:S02]  /*3c40*/  SHFL.IDX P0, R87, R92, R89, R94 ;  /* 0x000000595c577389 */ /* 0x000064000000005e */
[----:B01----:R-:W-:Y:S05]  /*3c50*/  ENDCOLLECTIVE ;  /* 0x000000000000791b */ /* 0x003fea0003800000 */
.L_x_955:
[----:B------:R-:W-:Y:S02]  /*3c60*/  IMAD.IADD R96, R77, 0x1, R96 ;  /* 0x000000014d607824 */ /* 0x000fe400078e0260 */
[----:B------:R-:W-:Y:S01]  /*3c70*/  IMAD.MOV.U32 R93, RZ, RZ, R87 ;  /* 0x000000ffff5d7224 */ /* 0x000fe200078e0057 */
[----:B------:R-:W-:Y:S06]  /*3c80*/  BRA `(.L_x_956) ;  /* 0xffffffe000e47947 */ /* 0x000fec000383ffff */
.L_x_957:
        /* <DEDUP_REMOVED lines=15> */
.L_x_2082:


//--------------------- .text._ZN17fastertransformer19segmented_topp_impl15blockSortKernelIfLi1024ELi4EEEvPKT_PS2_PKiPiS7_iii --------------------------
	.section	.text._ZN17fastertransformer19segmented_topp_impl15blockSortKernelIfLi1024ELi4EEEvPKT_PS2_PKiPiS7_iii,"ax",@progbits
	.align	128
        .global         _ZN17fastertransformer19segmented_topp_impl15blockSortKernelIfLi1024ELi4EEEvPKT_PS2_PKiPiS7_iii
        .type           _ZN17fastertransformer19segmented_topp_impl15blockSortKernelIfLi1024ELi4EEEvPKT_PS2_PKiPiS7_iii,@function
        .size           _ZN17fastertransformer19segmented_topp_impl15blockSortKernelIfLi1024ELi4EEEvPKT_PS2_PKiPiS7_iii,(.L_x_2083 - _ZN17fastertransformer19segmented_topp_impl15blockSortKernelIfLi1024ELi4EEEvPKT_PS2_PKiPiS7_iii)
        .other          _ZN17fastertransformer19segmented_topp_impl15blockSortKernelIfLi1024ELi4EEEvPKT_PS2_PKiPiS7_iii,@"STO_CUDA_ENTRY STV_DEFAULT"
_ZN17fastertransformer19segmented_topp_impl15blockSortKernelIfLi1024ELi4EEEvPKT_PS2_PKiPiS7_iii:
.text._ZN17fastertransformer19segmented_topp_impl15blockSortKernelIfLi1024ELi4EEEvPKT_PS2_PKiPiS7_iii:
        /* <DEDUP_REMOVED lines=13> */
[----:B------:R-:W-:Y:S01]  /*00d0*/  CS2R R12, SRZ ;  /* 0x00000000000c7805 */ /* 0x000fe2000001ff00 */
[----:B------:R-:W2:Y:S01]  /*00e0*/  LDCU.64 UR6, c[0x0][0x388] ;  /* 0x00007100ff0677ac */ /* 0x000ea20008000a00 */
[----:B-1----:R-:W-:Y:S01]  /*00f0*/  IMAD R3, R5, UR4, RZ ;  /* 0x0000000405037c24 */ /* 0x002fe2000f8e02ff */
[----:B------:R-:W-:Y:S01]  /*0100*/  CS2R R14, SRZ ;  /* 0x00000000000e7805 */ /* 0x000fe2000001ff00 */
[----:B------:R-:W1:Y:S03]  /*0110*/  LDCU.64 UR4, c[0x0][0x398] ;  /* 0x00007300ff0477ac */ /* 0x000e660008000a00 */
[----:B0-----:R-:W-:Y:S02]  /*0120*/  IADD3 R5, P0, PT, R3, R26, RZ ;  /* 0x0000001a03057210 */ /* 0x001fe40007f1e0ff */
[----:B------:R-:W-:-:S02]  /*0130*/  LOP3.LUT R0, R26, 0x400, RZ, 0xfc, !PT ;  /* 0x000004001a007812 */ /* 0x000fc400078efcff */
[----:B------:R-:W-:Y:S01]  /*0140*/  LEA.HI.X.SX32 R2, R3, RZ, 0x1, P0 ;  /* 0x000000ff03027211 */ /* 0x000fe200000f0eff */
[C---:B------:R-:W-:Y:S01]  /*0150*/  IMAD.SHL.U32 R40, R5.reuse, 0x4, RZ ;  /* 0x0000000405287824 */ /* 0x040fe200078e00ff */
[-C--:B------:R-:W-:Y:S02]  /*0160*/  ISETP.GE.AND P1, PT, R0, R39.reuse, PT ;  /* 0x000000270000720c */ /* 0x080fe40003f26270 */
[C---:B------:R-:W-:Y:S02]  /*0170*/  ISETP.GE.AND P0, PT, R26.reuse, R39, PT ;  /* 0x000000271a00720c */ /* 0x040fe40003f06270 */
[C---:B------:R-:W-:Y:S02]  /*0180*/  LOP3.LUT R0, R26.reuse, 0x800, RZ, 0xfc, !PT ;  /* 0x000008001a007812 */ /* 0x040fe400078efcff */
[----:B------:R-:W-:Y:S02]  /*0190*/  LOP3.LUT R4, R26, 0xc00, RZ, 0xfc, !PT ;  /* 0x00000c001a047812 */ /* 0x000fe400078efcff */
[----:B------:R-:W-:-:S02]  /*01a0*/  SHF.L.U64.HI R5, R5, 0x2, R2 ;  /* 0x0000000205057819 */ /* 0x000fc40000010202 */
[----:B--2---:R-:W-:Y:S02]  /*01b0*/  IADD3 R2, P4, PT, R40, UR6, RZ ;  /* 0x0000000628027c10 */ /* 0x004fe4000ff9e0ff */
[-C--:B------:R-:W-:Y:S02]  /*01c0*/  ISETP.GE.AND P2, PT, R0, R39.reuse, PT ;  /* 0x000000270000720c */ /* 0x080fe40003f46270 */
[----:B------:R-:W-:Y:S02]  /*01d0*/  ISETP.GE.AND P3, PT, R4, R39, PT ;  /* 0x000000270400720c */ /* 0x000fe40003f66270 */
[----:B------:R-:W-:-:S05]  /*01e0*/  IADD3.X R3, PT, PT, R5, UR7, RZ, P4, !PT ;  /* 0x0000000705037c10 */ /* 0x000fca000a7fe4ff */
[----:B------:R-:W2:Y:S04]  /*01f0*/  @!P0 LDG.E R12, desc[UR8][R2.64] ;  /* 0x00000008020c8981 */ /* 0x000ea8000c1e1900 */
[----:B------:R-:W3:Y:S04]  /*0200*/  @!P1 LDG.E R13, desc[UR8][R2.64+0x1000] ;  /* 0x00100008020d9981 */ /* 0x000ee8000c1e1900 */
[----:B------:R-:W4:Y:S04]  /*0210*/  @!P2 LDG.E R14, desc[UR8][R2.64+0x2000] ;  /* 0x00200008020ea981 */ /* 0x000f28000c1e1900 */
[----:B------:R0:W4:Y:S01]  /*0220*/  @!P3 LDG.E R15, desc[UR8][R2.64+0x3000] ;  /* 0x00300008020fb981 */ /* 0x000122000c1e1900 */
[----:B-1----:R-:W-:Y:S01]  /*0230*/  IADD3 R40, P4, PT, R40, UR4, RZ ;  /* 0x0000000428287c10 */ /* 0x002fe2000ff9e0ff */
[----:B------:R-:W-:-:S02]  /*0240*/  IMAD.MOV.U32 R8, RZ, RZ, -0x1 ;  /* 0xffffffffff087424 */ /* 0x000fc400078e00ff */
[----:B------:R-:W-:Y:S01]  /*0250*/  IMAD.MOV.U32 R9, RZ, RZ, -0x1 ;  /* 0xffffffffff097424 */ /* 0x000fe200078e00ff */
[----:B------:R-:W-:Y:S01]  /*0260*/  IADD3.X R41, PT, PT, R5, UR5, RZ, P4, !PT ;  /* 0x0000000505297c10 */ /* 0x000fe2000a7fe4ff */
[----:B------:R-:W1:Y:S01]  /*0270*/  S2UR UR5, SR_CgaCtaId ;  /* 0x00000000000579c3 */ /* 0x000e620000008800 */
[----:B------:R-:W-:Y:S02]  /*0280*/  IMAD.MOV.U32 R10, RZ, RZ, -0x1 ;  /* 0xffffffffff0a7424 */ /* 0x000fe400078e00ff */
[----:B------:R-:W-:Y:S01]  /*0290*/  IMAD.MOV.U32 R11, RZ, RZ, -0x1 ;  /* 0xffffffffff0b7424 */ /* 0x000fe200078e00ff */
[----:B------:R0:W5:Y:S04]  /*02a0*/  @!P0 LDG.E R8, desc[UR8][R40.64] ;  /* 0x0000000828088981 */ /* 0x000168000c1e1900 */
[----:B------:R1:W5:Y:S04]  /*02b0*/  @!P1 LDG.E R9, desc[UR8][R40.64+0x1000] ;  /* 0x0010000828099981 */ /* 0x000368000c1e1900 */
[----:B------:R1:W5:Y:S04]  /*02c0*/  @!P2 LDG.E R10, desc[UR8][R40.64+0x2000] ;  /* 0x00200008280aa981 */ /* 0x000368000c1e1900 */
[----:B------:R2:W5:Y:S01]  /*02d0*/  @!P3 LDG.E R11, desc[UR8][R40.64+0x3000] ;  /* 0x00300008280bb981 */ /* 0x000562000c1e1900 */
[----:B0-----:R-:W-:Y:S01]  /*02e0*/  IMAD.MOV.U32 R2, RZ, RZ, -0x1 ;  /* 0xffffffffff027424 */ /* 0x001fe200078e00ff */
[----:B------:R-:W-:Y:S01]  /*02f0*/  UMOV UR4, 0x400 ;  /* 0x0000040000047882 */ /* 0x000fe20000000000 */
[----:B------:R-:W0:Y:S01]  /*0300*/  S2R R25, SR_LANEID ;  /* 0x0000000000197919 */ /* 0x000e220000000000 */
[----:B-1----:R-:W-:-:S03]  /*0310*/  ULEA UR5, UR5, UR4, 0x18 ;  /* 0x0000000405057291 */ /* 0x002fc6000f8ec0ff */
[----:B------:R-:W-:-:S03]  /*0320*/  UMOV UR4, URZ ;  /* 0x000000ff00047c82 */ /* 0x000fc60008000000 */
[----:B------:R-:W-:-:S05]  /*0330*/  LEA R17, R26, UR5, 0x2 ;  /* 0x000000051a117c11 */ /* 0x000fca000f8e10ff */
[----:B------:R-:W-:Y:S01]  /*0340*/  IMAD R19, R26, 0x20, R17 ;  /* 0x000000201a137824 */ /* 0x000fe200078e0211 */
[----:B------:R-:W-:Y:S01]  /*0350*/  BAR.SYNC.DEFER_BLOCKING 0x0 ;  /* 0x0000000000007b1d */ /* 0x000fe20000010000 */
[----:B--2---:R-:W-:-:S04]  /*0360*/  ISETP.GT.AND P0, PT, R12, -0x1, PT ;  /* 0xffffffff0c00780c */ /* 0x004fc80003f04270 */
[----:B------:R-:W-:Y:S02]  /*0370*/  SEL R3, R2, 0x80000000, !P0 ;  /* 0x8000000002037807 */ /* 0x000fe40004000000 */
[----:B---3--:R-:W-:Y:S02]  /*0380*/  ISETP.GT.AND P0, PT, R13, -0x1, PT ;  /* 0xffffffff0d00780c */ /* 0x008fe40003f04270 */
[----:B----4-:R-:W-:Y:S02]  /*0390*/  ISETP.GT.AND P1, PT, R14, -0x1, PT ;  /* 0xffffffff0e00780c */ /* 0x010fe40003f24270 */
[----:B------:R-:W-:Y:S02]  /*03a0*/  LOP3.LUT R12, R3, R12, RZ, 0x3c, !PT ;  /* 0x0000000c030c7212 */ /* 0x000fe400078e3cff */
[----:B------:R-:W-:Y:S02]  /*03b0*/  ISETP.GT.AND P2, PT, R15, -0x1, PT ;  /* 0xffffffff0f00780c */ /* 0x000fe40003f44270 */
[----:B------:R-:W-:-:S02]  /*03c0*/  SEL R0, R2, 0x80000000, !P0 ;  /* 0x8000000002007807 */ /* 0x000fc40004000000 */
[C---:B------:R-:W-:Y:S02]  /*03d0*/  SEL R3, R2.reuse, 0x80000000, !P1 ;  /* 0x8000000002037807 */ /* 0x040fe40004800000 */
[----:B------:R-:W-:Y:S02]  /*03e0*/  SEL R2, R2, 0x80000000, !P2 ;  /* 0x8000000002027807 */ /* 0x000fe40005000000 */
[----:B------:R-:W-:Y:S02]  /*03f0*/  LOP3.LUT R13, R0, R13, RZ, 0x3c, !PT ;  /* 0x0000000d000d7212 */ /* 0x000fe400078e3cff */
[----:B------:R-:W-:Y:S02]  /*0400*/  LOP3.LUT R14, R3, R14, RZ, 0x3c, !PT ;  /* 0x0000000e030e7212 */ /* 0x000fe400078e3cff */
[----:B0-----:R-:W-:-:S07]  /*0410*/  LOP3.LUT R15, R2, R15, RZ, 0x3c, !PT ;  /* 0x0000000f020f7212 */ /* 0x001fce00078e3cff */
.L_x_959:
[C---:B-1----:R-:W-:Y:S01]  /*0420*/  ISETP.NE.AND P0, PT, R12.reuse, 0x7fffffff, PT ;  /* 0x7fffffff0c00780c */ /* 0x042fe20003f05270 */
[----:B------:R-:W-:Y:S01]  /*0430*/  UBMSK UR6, URZ, 0x4 ;  /* 0x00000004ff06789b */ /* 0x000fe20008000000 */
[----:B------:R-:W-:Y:S01]  /*0440*/  STS [R17], RZ ;  /* 0x000000ff11007388 */ /* 0x000fe20000000800 */
[----:B------:R-:W-:Y:S01]  /*0450*/  ISETP.NE.AND P1, PT, R25, 0x1f, PT ;  /* 0x0000001f1900780c */ /* 0x000fe20003f25270 */
[----:B------:R-:W0:Y:S01]  /*0460*/  S2UR UR7, SR_CgaCtaId ;  /* 0x00000000000779c3 */ /* 0x000e220000008800 */
[----:B------:R-:W-:Y:S01]  /*0470*/  SEL R0, R12, 0x80000000, P0 ;  /* 0x800000000c007807 */ /* 0x000fe20000000000 */
[----:B------:R-:W-:Y:S01]  /*0480*/  STS [R17+0x1000], RZ ;  /* 0x001000ff11007388 */ /* 0x000fe20000000800 */
[----:B------:R-:W-:Y:S01]  /*0490*/  ISETP.NE.AND P0, PT, R13, 0x7fffffff, PT ;  /* 0x7fffffff0d00780c */ /* 0x000fe20003f05270 */
[----:B------:R-:W-:Y:S02]  /*04a0*/  UISETP.GE.U32.AND UP0, UPT, UR4, 0x1c, UPT ;  /* 0x0000001c0400788c */ /* 0x000fe4000bf06070 */
[----:B------:R-:W-:Y:S01]  /*04b0*/  SHF.R.U32.HI R0, RZ, UR4, R0 ;  /* 0x00000004ff007c19 */ /* 0x000fe20008011600 */
[----:B------:R-:W-:Y:S01]  /*04c0*/  STS [R17+0x2000], RZ ;  /* 0x002000ff11007388 */ /* 0x000fe20000000800 */
[----:B------:R-:W-:-:S02]  /*04d0*/  SHF.R.U32.HI R27, RZ, 0x5, R26 ;  /* 0x00000005ff1b7819 */ /* 0x000fc4000001161a */
[----:B------:R-:W-:Y:S01]  /*04e0*/  LOP3.LUT R0, R0, UR6, RZ, 0xc0, !PT ;  /* 0x0000000600007c12 */ /* 0x000fe2000f8ec0ff */
[----:B------:R-:W-:Y:S01]  /*04f0*/  STS [R17+0x3000], RZ ;  /* 0x003000ff11007388 */ /* 0x000fe20000000800 */
[----:B------:R-:W-:Y:S02]  /*0500*/  ISETP.NE.AND P4, PT, R27, 0x1e, PT ;  /* 0x0000001e1b00780c */ /* 0x000fe40003f85270 */
[----:B------:R-:W-:Y:S01]  /*0510*/  @!P1 SHF.R.U32.HI R20, RZ, 0x3, R26 ;  /* 0x00000003ff149819 */ /* 0x000fe2000001161a */
[----:B------:R-:W-:Y:S01]  /*0520*/  IMAD.SHL.U32 R2, R0, 0x1000, RZ ;  /* 0x0000100000027824 */ /* 0x000fe200078e00ff */
[----:B------:R-:W-:Y:S01]  /*0530*/  SHF.R.U32.HI R0, RZ, 0x2, R0 ;  /* 0x00000002ff007819 */ /* 0x000fe20000011600 */
[----:B------:R-:W-:Y:S01]  /*0540*/  STS [R17+0x4000], RZ ;  /* 0x004000ff11007388 */ /* 0x000fe20000000800 */
[----:B------:R-:W-:Y:S02]  /*0550*/  @!P1 LOP3.LUT R45, R20, 0x7c, RZ, 0xc0, !PT ;  /* 0x0000007c142d9812 */ /* 0x000fe400078ec0ff */
[----:B------:R-:W-:Y:S01]  /*0560*/  LOP3.LUT R2, R2, 0x7000, RZ, 0xc, !PT ;  /* 0x0000700002027812 */ /* 0x000fe200078e0cff */
[----:B------:R-:W-:Y:S01]  /*0570*/  STS [R17+0x5000], RZ ;  /* 0x005000ff11007388 */ /* 0x000fe20000000800 */
[----:B------:R-:W-:-:S02]  /*0580*/  LOP3.LUT R0, R0, 0x3ffffffe, RZ, 0xc0, !PT ;  /* 0x3ffffffe00007812 */ /* 0x000fc400078ec0ff */
[----:B------:R-:W-:Y:S01]  /*0590*/  ISETP.NE.AND P3, PT, R27, 0x1f, PT ;  /* 0x0000001f1b00780c */ /* 0x000fe20003f65270 */
[----:B------:R-:W-:Y:S01]  /*05a0*/  STS [R17+0x6000], RZ ;  /* 0x006000ff11007388 */ /* 0x000fe20000000800 */
[----:B------:R-:W-:Y:S02]  /*05b0*/  IADD3 R24, PT, PT, -R0, R17, R2 ;  /* 0x0000001100187210 */ /* 0x000fe40007ffe102 */
[----:B------:R-:W-:Y:S01]  /*05c0*/  SEL R0, R13, 0x80000000, P0 ;  /* 0x800000000d007807 */ /* 0x000fe20000000000 */
[----:B------:R-:W-:Y:S01]  /*05d0*/  STS [R17+0x7000], RZ ;  /* 0x007000ff11007388 */ /* 0x000fe20000000800 */
[----:B------:R-:W-:Y:S02]  /*05e0*/  ISETP.NE.AND P0, PT, R14, 0x7fffffff, PT ;  /* 0x7fffffff0e00780c */ /* 0x000fe40003f05270 */
[----:B------:R-:W-:Y:S01]  /*05f0*/  SHF.R.U32.HI R0, RZ, UR4, R0 ;  /* 0x00000004ff007c19 */ /* 0x000fe20008011600 */
[----:B------:R-:W-:Y:S03]  /*0600*/  STS [R17+0x8000], RZ ;  /* 0x008000ff11007388 */ /* 0x000fe60000000800 */
[----:B------:R-:W-:Y:S01]  /*0610*/  LOP3.LUT R0, R0, UR6, RZ, 0xc0, !PT ;  /* 0x0000000600007c12 */ /* 0x000fe2000f8ec0ff */
[----:B------:R-:W1:Y:S04]  /*0620*/  LDS.U16 R7, [R24+0x2] ;  /* 0x0000020018077984 */ /* 0x000e680000000400 */
[----:B------:R-:W-:Y:S01]  /*0630*/  IMAD.SHL.U32 R2, R0, 0x1000, RZ ;  /* 0x0000100000027824 */ /* 0x000fe200078e00ff */
[----:B------:R-:W-:-:S04]  /*0640*/  SHF.R.U32.HI R0, RZ, 0x2, R0 ;  /* 0x00000002ff007819 */ /* 0x000fc80000011600 */
[----:B------:R-:W-:Y:S02]  /*0650*/  LOP3.LUT R2, R2, 0x7000, RZ, 0xc, !PT ;  /* 0x0000700002027812 */ /* 0x000fe400078e0cff */
[----:B------:R-:W-:-:S04]  /*0660*/  LOP3.LUT R0, R0, 0x3ffffffe, RZ, 0xc0, !PT ;  /* 0x3ffffffe00007812 */ /* 0x000fc800078ec0ff */
[----:B------:R-:W-:Y:S02]  /*0670*/  IADD3 R3, PT, PT, -R0, R17, R2 ;  /* 0x0000001100037210 */ /* 0x000fe40007ffe102 */
[----:B------:R-:W-:Y:S02]  /*0680*/  SEL R0, R14, 0x80000000, P0 ;  /* 0x800000000e007807 */ /* 0x000fe40000000000 */
[----:B------:R-:W-:Y:S02]  /*0690*/  ISETP.NE.AND P0, PT, R15, 0x7fffffff, PT ;  /* 0x7fffffff0f00780c */ /* 0x000fe40003f05270 */
[----:B------:R-:W-:-:S04]  /*06a0*/  SHF.R.U32.HI R0, RZ, UR4, R0 ;  /* 0x00000004ff007c19 */ /* 0x000fc80008011600 */
[----:B------:R-:W-:-:S04]  /*06b0*/  LOP3.LUT R0, R0, UR6, RZ, 0xc0, !PT ;  /* 0x0000000600007c12 */ /* 0x000fc8000f8ec0ff */
[----:B------:R-:W-:Y:S01]  /*06c0*/  SHF.R.U32.HI R4, RZ, 0x2, R0 ;  /* 0x00000002ff047819 */ /* 0x000fe20000011600 */
[----:B------:R-:W-:-:S03]  /*06d0*/  IMAD.SHL.U32 R2, R0, 0x1000, RZ ;  /* 0x0000100000027824 */ /* 0x000fc600078e00ff */
[----:B------:R-:W-:Y:S02]  /*06e0*/  LOP3.LUT R4, R4, 0x3ffffffe, RZ, 0xc0, !PT ;  /* 0x3ffffffe04047812 */ /* 0x000fe400078ec0ff */
[----:B------:R-:W-:-:S04]  /*06f0*/  LOP3.LUT R0, R2, 0x7000, RZ, 0xc, !PT ;  /* 0x0000700002007812 */ /* 0x000fc800078e0cff */
[----:B------:R-:W-:Y:S01]  /*0700*/  IADD3 R0, PT, PT, -R4, R17, R0 ;  /* 0x0000001104007210 */ /* 0x000fe20007ffe100 */
[----:B-1----:R-:W-:Y:S01]  /*0710*/  VIADD R5, R7, 0x1 ;  /* 0x0000000107057836 */ /* 0x002fe20000000000 */
[----:B------:R-:W-:-:S04]  /*0720*/  SEL R4, R15, 0x80000000, P0 ;  /* 0x800000000f047807 */ /* 0x000fc80000000000 */
[----:B------:R-:W-:Y:S01]  /*0730*/  STS.U16 [R24+0x2], R5 ;  /* 0x0000020518007388 */ /* 0x000fe20000000400 */
[----:B------:R-:W-:-:S03]  /*0740*/  SHF.R.U32.HI R4, RZ, UR4, R4 ;  /* 0x00000004ff047c19 */ /* 0x000fc60008011604 */
[----:B------:R-:W1:Y:S01]  /*0750*/  LDS.U16 R6, [R3+0x2] ;  /* 0x0000020003067984 */ /* 0x000e620000000400 */
[----:B------:R-:W-:Y:S01]  /*0760*/  LOP3.LUT R4, R4, UR6, RZ, 0xc0, !PT ;  /* 0x0000000604047c12 */ /* 0x000fe2000f8ec0ff */
[----:B------:R-:W-:-:S04]  /*0770*/  UMOV UR6, 0x400 ;  /* 0x0000040000067882 */ /* 0x000fc80000000000 */
[----:B------:R-:W-:Y:S01]  /*0780*/  IMAD.SHL.U32 R16, R4, 0x1000, RZ ;  /* 0x0000100004107824 */ /* 0x000fe200078e00ff */
[----:B------:R-:W-:-:S04]  /*0790*/  SHF.R.U32.HI R4, RZ, 0x2, R4 ;  /* 0x00000002ff047819 */ /* 0x000fc80000011604 */
[----:B------:R-:W-:Y:S02]  /*07a0*/  LOP3.LUT R16, R16, 0x7000, RZ, 0xc, !PT ;  /* 0x0000700010107812 */ /* 0x000fe400078e0cff */
[----:B------:R-:W-:Y:S01]  /*07b0*/  LOP3.LUT R4, R4, 0x3ffffffe, RZ, 0xc0, !PT ;  /* 0x3ffffffe04047812 */ /* 0x000fe200078ec0ff */
[----:B-1----:R-:W-:-:S05]  /*07c0*/  VIADD R2, R6, 0x1 ;  /* 0x0000000106027836 */ /* 0x002fca0000000000 */
[----:B------:R1:W-:Y:S04]  /*07d0*/  STS.U16 [R3+0x2], R2 ;  /* 0x0000020203007388 */ /* 0x0003e80000000400 */
[----:B--2---:R-:W2:Y:S01]  /*07e0*/  LDS.U16 R5, [R0+0x2] ;  /* 0x0000020000057984 */ /* 0x004ea20000000400 */
[----:B-1----:R-:W-:Y:S01]  /*07f0*/  IADD3 R2, PT, PT, -R4, R17, R16 ;  /* 0x0000001104027210 */ /* 0x002fe20007ffe110 */
[----:B--2---:R-:W-:-:S05]  /*0800*/  VIADD R21, R5, 0x1 ;  /* 0x0000000105157836 */ /* 0x004fca0000000000 */
[----:B------:R-:W-:Y:S04]  /*0810*/  STS.U16 [R0+0x2], R21 ;  /* 0x0000021500007388 */ /* 0x000fe80000000400 */
[----:B------:R-:W1:Y:S02]  /*0820*/  LDS.U16 R4, [R2+0x2] ;  /* 0x0000020002047984 */ /* 0x000e640000000400 */
[----:B-1----:R-:W-:-:S05]  /*0830*/  VIADD R17, R4, 0x1 ;  /* 0x0000000104117836 */ /* 0x002fca0000000000 */
[----:B------:R-:W-:Y:S01]  /*0840*/  STS.U16 [R2+0x2], R17 ;  /* 0x0000021102007388 */ /* 0x000fe20000000400 */
[----:B------:R-:W-:Y:S06]  /*0850*/  BAR.SYNC.DEFER_BLOCKING 0x0 ;  /* 0x0000000000007b1d */ /* 0x000fec0000010000 */
[----:B------:R-:W-:Y:S04]  /*0860*/  LDS R37, [R19] ;  /* 0x0000000013257984 */ /* 0x000fe80000000800 */
[----:B------:R-:W1:Y:S04]  /*0870*/  LDS R36, [R19+0x4] ;  /* 0x0000040013247984 */ /* 0x000e680000000800 */
[----:B------:R-:W2:Y:S04]  /*0880*/  LDS R35, [R19+0x8] ;  /* 0x0000080013237984 */ /* 0x000ea80000000800 */
[----:B------:R-:W3:Y:S04]  /*0890*/  LDS R34, [R19+0xc] ;  /* 0x00000c0013227984 */ /* 0x000ee80000000800 */
[----:B------:R-:W4:Y:S04]  /*08a0*/  LDS R33, [R19+0x10] ;  /* 0x0000100013217984 */ /* 0x000f280000000800 */
[----:B------:R-:W0:Y:S04]  /*08b0*/  LDS R32, [R19+0x14] ;  /* 0x0000140013207984 */ /* 0x000e280000000800 */
[----:B------:R-:W0:Y:S04]  /*08c0*/  LDS R31, [R19+0x18] ;  /* 0x00001800131f7984 */ /* 0x000e280000000800 */
[----:B------:R-:W0:Y:S04]  /*08d0*/  LDS R30, [R19+0x1c] ;  /* 0x00001c00131e7984 */ /* 0x000e280000000800 */
[----:B------:R-:W0:Y:S01]  /*08e0*/  LDS R29, [R19+0x20] ;  /* 0x00002000131d7984 */ /* 0x000e220000000800 */
[----:B-1----:R-:W-:-:S04]  /*08f0*/  IMAD.IADD R36, R37, 0x1, R36 ;  /* 0x0000000125247824 */ /* 0x002fc800078e0224 */
[----:B--2---:R-:W-:-:S04]  /*0900*/  IMAD.IADD R35, R35, 0x1, R36 ;  /* 0x0000000123237824 */ /* 0x004fc800078e0224 */
[----:B---3--:R-:W-:-:S04]  /*0910*/  IMAD.IADD R34, R34, 0x1, R35 ;  /* 0x0000000122227824 */ /* 0x008fc800078e0223 */
[----:B----4-:R-:W-:-:S04]  /*0920*/  IMAD.IADD R33, R33, 0x1, R34 ;  /* 0x0000000121217824 */ /* 0x010fc800078e0222 */
[----:B0-----:R-:W-:-:S04]  /*0930*/  IMAD.IADD R32, R32, 0x1, R33 ;  /* 0x0000000120207824 */ /* 0x001fc800078e0221 */
        /* <DEDUP_REMOVED lines=14> */
[----:B------:R0:W-:Y:S01]  /*0a20*/  @!P1 STS [R45+UR5+0x9000], R28 ;  /* 0x0090001c2d009988 */ /* 0x0001e20008000805 */
[----:B------:R-:W-:Y:S01]  /*0a30*/  ULEA UR5, UR7, UR6, 0x18 ;  /* 0x0000000607057291 */ /* 0x000fe2000f8ec0ff */
[----:B------:R-:W-:Y:S01]  /*0a40*/  BAR.SYNC.DEFER_BLOCKING 0x0 ;  /* 0x0000000000007b1d */ /* 0x000fe20000010000 */
[----:B------:R-:W-:Y:S01]  /*0a50*/  ISETP.NE.AND P1, PT, R27, 0x1d, PT ;  /* 0x0000001d1b00780c */ /* 0x000fe20003f25270 */
[----:B0-----:R-:W-:-:S06]  /*0a60*/  IMAD.IADD R28, R28, 0x1, -R29 ;  /* 0x000000011c1c7824 */ /* 0x001fcc00078e0a1d */
        /* <DEDUP_REMOVED lines=100> */
[----:B------:R-:W-:-:S02]  /*10b0*/  SEL R43, R18, R43, !P3 ;  /* 0x0000002b122b7207 */ /* 0x000fc40005800000 */
[C---:B------:R-:W-:Y:S02]  /*10c0*/  ISETP.NE.AND P1, PT, R26.reuse, RZ, PT ;  /* 0x000000ff1a00720c */ /* 0x040fe40003f25270 */
[----:B------:R-:W-:Y:S01]  /*10d0*/  LEA R17, R26, UR5, 0x2 ;  /* 0x000000051a117c11 */ /* 0x000fe2000f8e10ff */
[----:B------:R-:W-:-:S04]  /*10e0*/  @P0 IMAD.IADD R28, R43, 0x1, R16 ;  /* 0x000000012b1c0824 */ /* 0x000fc800078e0210 */
[----:B------:R-:W-:-:S05]  /*10f0*/  @!P2 IMAD.U32 R28, R19, 0x10000, RZ ;  /* 0x00010000131ca824 */ /* 0x000fca00078e00ff */
[----:B------:R-:W-:Y:S01]  /*1100*/  @!P2 STS [UR5+0x90a0], R28 ;  /* 0x0090a01cff00a988 */ /* 0x000fe20008000805 */
[----:B------:R-:W-:Y:S06]  /*1110*/  BAR.SYNC.DEFER_BLOCKING 0x0 ;  /* 0x0000000000007b1d */ /* 0x000fec0000010000 */
[----:B------:R-:W0:Y:S02]  /*1120*/  @P1 LDS R19, [UR5+0x90a0] ;  /* 0x0090a005ff131984 */ /* 0x000e240008000800 */
[----:B0-----:R-:W-:Y:S02]  /*1130*/  @P1 IMAD.IADD R28, R28, 0x1, R19 ;  /* 0x000000011c1c1824 */ /* 0x001fe400078e0213 */
[----:B------:R-:W-:-:S02]  /*1140*/  IMAD R19, R26, 0x20, R17 ;  /* 0x000000201a137824 */ /* 0x000fc400078e0211 */
[--C-:B------:R-:W-:Y:S02]  /*1150*/  IMAD.IADD R16, R37, 0x1, R28.reuse ;  /* 0x0000000125107824 */ /* 0x100fe400078e021c */
        /* <DEDUP_REMOVED lines=9> */
[----:B------:R-:W-:Y:S01]  /*11f0*/  IMAD.IADD R30, R30, 0x1, R28 ;  /* 0x000000011e1e7824 */ /* 0x000fe200078e021c */
[----:B------:R-:W-:Y:S04]  /*1200*/  STS [R19+0xc], R18 ;  /* 0x00000c1213007388 */ /* 0x000fe80000000800 */
        /* <DEDUP_REMOVED lines=11> */
[----:B------:R-:W-:Y:S02]  /*12c0*/  IMAD R5, R26, -0x14, R19 ;  /* 0xffffffec1a057824 */ /* 0x000fe400078e0213 */
        /* <DEDUP_REMOVED lines=9> */
[----:B------:R0:W-:Y:S01]  /*1360*/  STS [R3], R12 ;  /* 0x0000000c03007388 */ /* 0x0001e20000000800 */
[----:B------:R-:W-:-:S03]  /*1370*/  LEA R2, R21, UR5, 0x2 ;  /* 0x0000000515027c11 */ /* 0x000fc6000f8e10ff */
[----:B------:R0:W-:Y:S04]  /*1380*/  STS [R0], R13 ;  /* 0x0000000d00007388 */ /* 0x0001e80000000800 */
[----:B------:R0:W-:Y:S04]  /*1390*/  STS [R7], R14 ;  /* 0x0000000e07007388 */ /* 0x0001e80000000800 */
[----:B------:R0:W-:Y:S01]  /*13a0*/  STS [R2], R15 ;  /* 0x0000000f02007388 */ /* 0x0001e20000000800 */
[----:B------:R-:W-:Y:S06]  /*13b0*/  BAR.SYNC.DEFER_BLOCKING 0x0 ;  /* 0x0000000000007b1d */ /* 0x000fec0000010000 */
[----:B------:R0:W1:Y:S02]  /*13c0*/  LDS.128 R12, [R5] ;  /* 0x00000000050c7984 */ /* 0x0000640000000c00 */
[----:B------:R-:W-:Y:S06]  /*13d0*/  BAR.SYNC.DEFER_BLOCKING 0x0 ;  /* 0x0000000000007b1d */ /* 0x000fec0000010000 */
[----:B-----5:R0:W-:Y:S04]  /*13e0*/  STS [R3], R8 ;  /* 0x0000000803007388 */ /* 0x0201e80000000800 */
[----:B------:R0:W-:Y:S04]  /*13f0*/  STS [R0], R9 ;  /* 0x0000000900007388 */ /* 0x0001e80000000800 */
[----:B------:R0:W-:Y:S04]  /*1400*/  STS [R7], R10 ;  /* 0x0000000a07007388 */ /* 0x0001e80000000800 */
[----:B------:R0:W-:Y:S01]  /*1410*/  STS [R2], R11 ;  /* 0x0000000b02007388 */ /* 0x0001e20000000800 */
[----:B------:R-:W-:Y:S06]  /*1420*/  BAR.SYNC.DEFER_BLOCKING 0x0 ;  /* 0x0000000000007b1d */ /* 0x000fec0000010000 */
[----:B------:R0:W2:Y:S02]  /*1430*/  LDS.128 R8, [R5] ;  /* 0x0000000005087984 */ /* 0x0000a40000000c00 */
[----:B------:R-:W-:Y:S06]  /*1440*/  BAR.SYNC.DEFER_BLOCKING 0x0 ;  /* 0x0000000000007b1d */ /* 0x000fec0000010000 */
[----:B0-----:R-:W-:Y:S05]  /*1450*/  BRA `(.L_x_959) ;  /* 0xffffffec00f07947 */ /* 0x001fea000383ffff */
.L_x_958:
[----:B------:R-:W-:Y:S01]  /*1460*/  LEA R17, R7, UR5, 0x2 ;  /* 0x0000000507117c11 */ /* 0x000fe2000f8e10ff */
[----:B------:R-:W-:Y:S01]  /*1470*/  IMAD R5, R26, -0xc, R5 ;  /* 0xfffffff41a057824 */ /* 0x000fe200078e0205 */
[----:B------:R-:W-:Y:S01]  /*1480*/  LEA R18, R6, UR5, 0x2 ;  /* 0x0000000506127c11 */ /* 0x000fe2000f8e10ff */
[----:B------:R-:W0:Y:S01]  /*1490*/  S2UR UR4, SR_CTAID.X ;  /* 0x00000000000479c3 */ /* 0x000e220000002500 */
[----:B------:R-:W-:Y:S01]  /*14a0*/  LEA R19, R16, UR5, 0x2 ;  /* 0x0000000510137c11 */ /* 0x000fe2000f8e10ff */
[----:B------:R1:W-:Y:S01]  /*14b0*/  STS [R17], R12 ;  /* 0x0000000c11007388 */ /* 0x0003e20000000800 */
[----:B------:R-:W-:Y:S01]  /*14c0*/  LEA R16, R21, UR5, 0x2 ;  /* 0x0000000515107c11 */ /* 0x000fe2000f8e10ff */
[----:B------:R-:W2:Y:S01]  /*14d0*/  LDCU.64 UR6, c[0x0][0x388] ;  /* 0x00007100ff0677ac */ /* 0x000ea20008000a00 */
[C---:B------:R-:W-:Y:S01]  /*14e0*/  ISETP.GE.AND P3, PT, R26.reuse, R39, PT ;  /* 0x000000271a00720c */ /* 0x040fe20003f66270 */
[----:B------:R-:W-:Y:S02]  /*14f0*/  STS [R18], R13 ;  /* 0x0000000d12007388 */ /* 0x000fe40000000800 */
[----:B------:R-:W0:Y:S02]  /*1500*/  LDC R2, c[0x0][0x3ac] ;  /* 0x0000eb00ff027b82 */ /* 0x000e240000000800 */
[----:B------:R3:W-:Y:S01]  /*1510*/  STS [R19], R14 ;  /* 0x0000000e13007388 */ /* 0x0007e20000000800 */
[----:B-1----:R-:W-:-:S03]  /*1520*/  LOP3.LUT R12, R26, 0x400, RZ, 0xfc, !PT ;  /* 0x000004001a0c7812 */ /* 0x002fc600078efcff */
[----:B------:R-:W-:Y:S02]  /*1530*/  STS [R16], R15 ;  /* 0x0000000f10007388 */ /* 0x000fe40000000800 */
[----:B------:R-:W-:Y:S01]  /*1540*/  BAR.SYNC.DEFER_BLOCKING 0x0 ;  /* 0x0000000000007b1d */ /* 0x000fe20000010000 */
[----:B------:R-:W-:Y:S02]  /*1550*/  ISETP.GE.AND P2, PT, R12, R39, PT ;  /* 0x000000270c00720c */ /* 0x000fe40003f46270 */
[----:B---3--:R-:W-:-:S04]  /*1560*/  LOP3.LUT R14, R26, 0x800, RZ, 0xfc, !PT ;  /* 0x000008001a0e7812 */ /* 0x008fc800078efcff */
[----:B------:R-:W-:Y:S01]  /*1570*/  ISETP.GE.AND P1, PT, R14, R39, PT ;  /* 0x000000270e00720c */ /* 0x000fe20003f26270 */
[----:B0-----:R-:W-:Y:S01]  /*1580*/  IMAD R3, R2, UR4, RZ ;  /* 0x0000000402037c24 */ /* 0x001fe2000f8e02ff */
[----:B------:R-:W-:-:S04]  /*1590*/  LOP3.LUT R2, R26, 0xc00, RZ, 0xfc, !PT ;  /* 0x00000c001a027812 */ /* 0x000fc800078efcff */
[----:B------:R-:W-:Y:S01]  /*15a0*/  ISETP.GE.AND P0, PT, R2, R39, PT ;  /* 0x000000270200720c */ /* 0x000fe20003f06270 */
[----:B------:R-:W0:Y:S04]  /*15b0*/  LDS R0, [R5] ;  /* 0x0000000005007984 */ /* 0x000e280000000800 */
[----:B------:R-:W-:Y:S04]  /*15c0*/  LDS R4, [R5+0x1000] ;  /* 0x0010000005047984 */ /* 0x000fe80000000800 */
[----:B------:R-:W1:Y:S04]  /*15d0*/  LDS R6, [R5+0x2000] ;  /* 0x0020000005067984 */ /* 0x000e680000000800 */
[----:B------:R-:W3:Y:S01]  /*15e0*/  LDS R7, [R5+0x3000] ;  /* 0x0030000005077984 */ /* 0x000ee20000000800 */
[----:B------:R-:W-:Y:S06]  /*15f0*/  BAR.SYNC.DEFER_BLOCKING 0x0 ;  /* 0x0000000000007b1d */ /* 0x000fec0000010000 */
[----:B-----5:R4:W-:Y:S01]  /*1600*/  STS [R17], R8 ;  /* 0x0000000811007388 */ /* 0x0209e20000000800 */
[----:B0-----:R-:W-:-:S03]  /*1610*/  @!P3 ISETP.GT.AND P5, PT, R0, -0x1, PT ;  /* 0xffffffff0000b80c */ /* 0x001fc60003fa4270 */
[----:B------:R0:W-:Y:S04]  /*1620*/  STS [R18], R9 ;  /* 0x0000000912007388 */ /* 0x0001e80000000800 */
[----:B------:R3:W-:Y:S01]  /*1630*/  STS [R19], R10 ;  /* 0x0000000a13007388 */ /* 0x0007e20000000800 */
[----:B-1----:R-:W-:Y:S02]  /*1640*/  @!P1 ISETP.GT.AND P6, PT, R6, -0x1, PT ;  /* 0xffffffff0600980c */ /* 0x002fe40003fc4270 */
[C---:B----4-:R-:W-:Y:S01]  /*1650*/  IADD3 R8, P4, PT, R3.reuse, R26, RZ ;  /* 0x0000001a03087210 */ /* 0x050fe20007f9e0ff */
[----:B------:R1:W-:Y:S01]  /*1660*/  STS [R16], R11 ;  /* 0x0000000b10007388 */ /* 0x0003e20000000800 */
[----:B0-----:R-:W-:Y:S02]  /*1670*/  @!P3 IMAD.MOV.U32 R9, RZ, RZ, -0x1 ;  /* 0xffffffffff09b424 */ /* 0x001fe400078e00ff */
[----:B------:R-:W-:Y:S01]  /*1680*/  LEA.HI.X.SX32 R3, R3, RZ, 0x1, P4 ;  /* 0x000000ff03037211 */ /* 0x000fe200020f0eff */
[----:B------:R-:W-:Y:S01]  /*1690*/  BAR.SYNC.DEFER_BLOCKING 0x0 ;  /* 0x0000000000007b1d */ /* 0x000fe20000010000 */
[----:B--2---:R-:W-:Y:S01]  /*16a0*/  LEA R2, P4, R8, UR6, 0x2 ;  /* 0x0000000608027c11 */ /* 0x004fe2000f8810ff */
[----:B---3--:R-:W-:Y:S01]  /*16b0*/  @!P1 IMAD.MOV.U32 R19, RZ, RZ, -0x1 ;  /* 0xffffffffff139424 */ /* 0x008fe200078e00ff */
[----:B------:R-:W-:-:S02]  /*16c0*/  @!P3 SEL R9, R9, 0x80000000, P5 ;  /* 0x800000000909b807 */ /* 0x000fc40002800000 */
[----:B------:R-:W-:Y:S01]  /*16d0*/  LEA.HI.X R3, R8, UR7, R3, 0x2, P4 ;  /* 0x0000000708037c11 */ /* 0x000fe2000a0f1403 */
[----:B-1----:R-:W-:Y:S01]  /*16e0*/  @!P2 IMAD.MOV.U32 R11, RZ, RZ, -0x1 ;  /* 0xffffffffff0ba424 */ /* 0x002fe200078e00ff */
[----:B------:R-:W-:Y:S01]  /*16f0*/  @!P2 ISETP.GT.AND P4, PT, R4, -0x1, PT ;  /* 0xffffffff0400a80c */ /* 0x000fe20003f84270 */
[----:B------:R-:W-:Y:S01]  /*1700*/  @!P0 IMAD.MOV.U32 R8, RZ, RZ, -0x1 ;  /* 0xffffffffff088424 */ /* 0x000fe200078e00ff */
[----:B------:R-:W-:Y:S02]  /*1710*/  @!P0 ISETP.GT.AND P5, PT, R7, -0x1, PT ;  /* 0xffffffff0700880c */ /* 0x000fe40003fa4270 */
[----:B------:R-:W-:Y:S02]  /*1720*/  @!P2 SEL R11, R11, 0x80000000, P4 ;  /* 0x800000000b0ba807 */ /* 0x000fe40002000000 */
[----:B------:R-:W-:Y:S02]  /*1730*/  ISETP.GE.AND P4, PT, R26, R39, PT ;  /* 0x000000271a00720c */ /* 0x000fe40003f86270 */
[----:B------:R-:W-:-:S02]  /*1740*/  @!P1 SEL R19, R19, 0x80000000, P6 ;  /* 0x8000000013139807 */ /* 0x000fc40003000000 */
[----:B------:R-:W-:Y:S02]  /*1750*/  @!P0 SEL R8, R8, 0x80000000, P5 ;  /* 0x8000000008088807 */ /* 0x000fe40002800000 */
[----:B------:R-:W-:Y:S02]  /*1760*/  @!P3 LOP3.LUT R9, R9, R0, RZ, 0x3c, !PT ;  /* 0x000000000909b212 */ /* 0x000fe400078e3cff */
[----:B------:R-:W-:Y:S02]  /*1770*/  @!P2 LOP3.LUT R11, R11, R4, RZ, 0x3c, !PT ;  /* 0x000000040b0ba212 */ /* 0x000fe400078e3cff */
[----:B------:R-:W-:Y:S01]  /*1780*/  @!P1 LOP3.LUT R19, R19, R6, RZ, 0x3c, !PT ;  /* 0x0000000613139212 */ /* 0x000fe200078e3cff */
[----:B------:R-:W0:Y:S01]  /*1790*/  LDS R13, [R5] ;  /* 0x00000000050d7984 */ /* 0x000e220000000800 */
[----:B------:R-:W-:-:S03]  /*17a0*/  @!P0 LOP3.LUT R7, R8, R7, RZ, 0x3c, !PT ;  /* 0x0000000708078212 */ /* 0x000fc600078e3cff */
[----:B------:R-:W1:Y:S04]  /*17b0*/  LDS R15, [R5+0x1000] ;  /* 0x00100000050f7984 */ /* 0x000e680000000800 */
[----:B------:R-:W2:Y:S04]  /*17c0*/  LDS R17, [R5+0x2000] ;  /* 0x0020000005117984 */ /* 0x000ea80000000800 */
[----:B------:R3:W-:Y:S04]  /*17d0*/  @!P3 STG.E desc[UR8][R2.64], R9 ;  /* 0x000000090200b986 */ /* 0x0007e8000c101908 */
[----:B------:R3:W-:Y:S04]  /*17e0*/  @!P2 STG.E desc[UR8][R2.64+0x1000], R11 ;  /* 0x0010000b0200a986 */ /* 0x0007e8000c101908 */
[----:B------:R3:W-:Y:S04]  /*17f0*/  @!P1 STG.E desc[UR8][R2.64+0x2000], R19 ;  /* 0x0020001302009986 */ /* 0x0007e8000c101908 */
[----:B------:R3:W-:Y:S04]  /*1800*/  @!P0 STG.E desc[UR8][R2.64+0x3000], R7 ;  /* 0x0030000702008986 */ /* 0x0007e8000c101908 */
[----:B0-----:R3:W-:Y:S04]  /*1810*/  @!P4 STG.E desc[UR8][R40.64], R13 ;  /* 0x0000000d2800c986 */ /* 0x0017e8000c101908 */
[----:B-1----:R3:W-:Y:S04]  /*1820*/  @!P2 STG.E desc[UR8][R40.64+0x1000], R15 ;  /* 0x0010000f2800a986 */ /* 0x0027e8000c101908 */
[----:B--2---:R3:W-:Y:S01]  /*1830*/  @!P1 STG.E desc[UR8][R40.64+0x2000], R17 ;  /* 0x0020001128009986 */ /* 0x0047e2000c101908 */
[----:B------:R-:W-:Y:S05]  /*1840*/  @P0 EXIT ;  /* 0x000000000000094d */ /* 0x000fea0003800000 */
[----:B------:R-:W0:Y:S04]  /*1850*/  LDS R5, [R5+0x3000] ;  /* 0x0030000005057984 */ /* 0x000e280000000800 */
[----:B0-----:R-:W-:Y:S01]  /*1860*/  STG.E desc[UR8][R40.64+0x3000], R5 ;  /* 0x0030000528007986 */ /* 0x001fe2000c101908 */
[----:B------:R-:W-:Y:S05]  /*1870*/  EXIT ;  /* 0x000000000000794d */ /* 0x000fea0003800000 */
.L_x_960:
        /* <DEDUP_REMOVED lines=16> */
.L_x_2083:


//--------------------- .text._ZN17fastertransformer19segmented_topp_impl15blockSortKernelIfLi1024ELi2EEEvPKT_PS2_PKiPiS7_iii --------------------------
	.section	.text._ZN17fastertransformer19segmented_topp_impl15blockSortKernelIfLi1024ELi2EEEvPKT_PS2_PKiPiS7_iii,"ax",@progbits
	.align	128
        .global         _ZN17fastertransformer19segmented_topp_impl15blockSortKernelIfLi1024ELi2EEEvPKT_PS2_PKiPiS7_iii
        .type           _ZN17fastertransformer19segmented_topp_impl15blockSortKernelIfLi1024ELi2EEEvPKT_PS2_PKiPiS7_iii,@function
        .size           _ZN17fastertransformer19segmented_topp_impl15blockSortKernelIfLi1024ELi2EEEvPKT_PS2_PKiPiS7_iii,(.L_x_2084 - _ZN17fastertransformer19segmented_topp_impl15blockSortKernelIfLi1024ELi2EEEvPKT_PS2_PKiPiS7_iii)
        .other          _ZN17fastertransformer19segmented_topp_impl15blockSortKernelIfLi1024ELi2EEEvPKT_PS2_PKiPiS7_iii,@"STO_CUDA_ENTRY STV_DEFAULT"
_ZN17fastertransformer19segmented_topp_impl15blockSortKernelIfLi1024ELi2EEEvPKT_PS2_PKiPiS7_iii:
.text._ZN17fastertransformer19segmented_topp_impl15blockSortKernelIfLi1024ELi2EEEvPKT_PS2_PKiPiS7_iii:
[----:B------:R-:W-:Y:S01]  /*0000*/  LDC R1, c[0x0][0x37c] ;  /* 0x0000df00ff017b82 */ /* 0x000fe20000000800 */
[----:B------:R-:W0:Y:S01]  /*0010*/  S2R R3, SR_CTAID.X ;  /* 0x0000000000037919 */ /* 0x000e220000002500 */
[----:B------:R-:W0:Y:S02]  /*0020*/  LDCU UR4, c[0x0][0x3b0] ;  /* 0x00007600ff0477ac */ /* 0x000e240008000800 */
[----:B0-----:R-:W-:-:S13]  /*0030*/  ISETP.GE.U32.AND P0, PT, R3, UR4, PT ;  /* 0x0000000403007c0c */ /* 0x001fda000bf06070 */
[----:B------:R-:W-:Y:S05]  /*0040*/  @P0 EXIT ;  /* 0x000000000000094d */ /* 0x000fea0003800000 */
[----:B------:R-:W0:Y:S01]  /*0050*/  LDC.64 R38, c[0x0][0x3a0] ;  /* 0x0000e800ff267b82 */ /* 0x000e220000000a00 */
[----:B------:R-:W1:Y:S01]  /*0060*/  LDCU.64 UR8, c[0x0][0x358] ;  /* 0x00006b00ff0877ac */ /* 0x000e620008000a00 */
[----:B0-----:R-:W-:-:S06]  /*0070*/  IMAD.WIDE.U32 R38, R3, 0x4, R38 ;  /* 0x0000000403267825 */ /* 0x001fcc00078e0026 */
        /* <DEDUP_REMOVED lines=8> */
[----:B------:R-:W1:Y:S04]  /*0100*/  LDCU.64 UR4, c[0x0][0x398] ;  /* 0x00007300ff0477ac */ /* 0x000e680008000a00 */
[----:B0-----:R-:W-:Y:S02]  /*0110*/  IADD3 R2, P0, PT, R3, R0, RZ ;  /* 0x0000000003027210 */ /* 0x001fe40007f1e0ff */
[----:B------:R-:W-:-:S02]  /*0120*/  LOP3.LUT R5, R0, 0x400, RZ, 0xfc, !PT ;  /* 0x0000040000057812 */ /* 0x000fc400078efcff */
[----:B------:R-:W-:Y:S01]  /*0130*/  LEA.HI.X.SX32 R3, R3, RZ, 0x1, P0 ;  /* 0x000000ff03037211 */ /* 0x000fe200000f0eff */
[----:B------:R-:W-:Y:S01]  /*0140*/  IMAD.SHL.U32 R40, R2, 0x4, RZ ;  /* 0x0000000402287824 */ /* 0x000fe200078e00ff */
[-C--:B------:R-:W-:Y:S02]  /*0150*/  ISETP.GE.AND P0, PT, R0, R38.reuse, PT ;  /* 0x000000260000720c */ /* 0x080fe40003f06270 */
[----:B------:R-:W-:Y:S02]  /*0160*/  ISETP.GE.AND P1, PT, R5, R38, PT ;  /* 0x000000260500720c */ /* 0x000fe40003f26270 */
[----:B------:R-:W-:Y:S02]  /*0170*/  SHF.L.U64.HI R2, R2, 0x2, R3 ;  /* 0x0000000202027819 */ /* 0x000fe40000010203 */
[----:B--2---:R-:W-:-:S04]  /*0180*/  IADD3 R42, P2, PT, R40, UR6, RZ ;  /* 0x00000006282a7c10 */ /* 0x004fc8000ff5e0ff */
[----:B------:R-:W-:-:S05]  /*0190*/  IADD3.X R43, PT, PT, R2, UR7, RZ, P2, !PT ;  /* 0x00000007022b7c10 */ /* 0x000fca00097fe4ff */
[----:B------:R-:W2:Y:S04]  /*01a0*/  @!P0 LDG.E R8, desc[UR8][R42.64] ;  /* 0x000000082a088981 */ /* 0x000ea8000c1e1900 */
[----:B------:R-:W3:Y:S01]  /*01b0*/  @!P1 LDG.E R9, desc[UR8][R42.64+0x1000] ;  /* 0x001000082a099981 */ /* 0x000ee2000c1e1900 */
[----:B-1----:R-:W-:Y:S01]  /*01c0*/  IADD3 R40, P2, PT, R40, UR4, RZ ;  /* 0x0000000428287c10 */ /* 0x002fe2000ff5e0ff */
[----:B------:R-:W-:Y:S02]  /*01d0*/  IMAD.MOV.U32 R6, RZ, RZ, -0x1 ;  /* 0xffffffffff067424 */ /* 0x000fe400078e00ff */
[----:B------:R-:W-:Y:S01]  /*01e0*/  IMAD.MOV.U32 R7, RZ, RZ, -0x1 ;  /* 0xffffffffff077424 */ /* 0x000fe200078e00ff */
[----:B------:R-:W-:Y:S01]  /*01f0*/  IADD3.X R41, PT, PT, R2, UR5, RZ, P2, !PT ;  /* 0x0000000502297c10 */ /* 0x000fe200097fe4ff */
[----:B------:R-:W0:Y:S01]  /*0200*/  S2UR UR5, SR_CgaCtaId ;  /* 0x00000000000579c3 */ /* 0x000e220000008800 */
[----:B------:R-:W1:Y:S03]  /*0210*/  S2R R2, SR_LANEID ;  /* 0x0000000000027919 */ /* 0x000e660000000000 */
[----:B------:R4:W5:Y:S04]  /*0220*/  @!P0 LDG.E R6, desc[UR8][R40.64] ;  /* 0x0000000828068981 */ /* 0x000968000c1e1900 */
[----:B------:R4:W5:Y:S01]  /*0230*/  @!P1 LDG.E R7, desc[UR8][R40.64+0x1000] ;  /* 0x0010000828079981 */ /* 0x000962000c1e1900 */
[----:B------:R-:W-:Y:S01]  /*0240*/  UMOV UR4, 0x400 ;  /* 0x0000040000047882 */ /* 0x000fe20000000000 */
[----:B------:R-:W-:Y:S01]  /*0250*/  IMAD.MOV.U32 R4, RZ, RZ, -0x1 ;  /* 0xffffffffff047424 */ /* 0x000fe200078e00ff */
[----:B------:R-:W-:Y:S01]  /*0260*/  SHF.R.U32.HI R35, RZ, 0x5, R0 ;  /* 0x00000005ff237819 */ /* 0x000fe20000011600 */
[----:B0-----:R-:W-:-:S06]  /*0270*/  ULEA UR4, UR5, UR4, 0x18 ;  /* 0x0000000405047291 */ /* 0x001fcc000f8ec0ff */
[C---:B------:R-:W-:Y:S02]  /*0280*/  LEA R37, R0.reuse, UR4, 0x2 ;  /* 0x0000000400257c11 */ /* 0x040fe4000f8e10ff */
[----:B------:R-:W-:Y:S01]  /*0290*/  LEA R35, R35, UR4, 0x2 ;  /* 0x0000000423237c11 */ /* 0x000fe2000f8e10ff */
[----:B------:R-:W-:Y:S02]  /*02a0*/  UMOV UR4, URZ ;  /* 0x000000ff00047c82 */ /* 0x000fe40008000000 */
[----:B------:R-:W-:-:S04]  /*02b0*/  IMAD R36, R0, 0x20, R37 ;  /* 0x0000002000247824 */ /* 0x000fc800078e0225 */
[----:B------:R-:W-:Y:S01]  /*02c0*/  IMAD R34, R0, -0x1c, R36 ;  /* 0xffffffe400227824 */ /* 0x000fe200078e0224 */
[----:B------:R-:W-:Y:S01]  /*02d0*/  BAR.SYNC.DEFER_BLOCKING 0x0 ;  /* 0x0000000000007b1d */ /* 0x000fe20000010000 */
[----:B--2---:R-:W-:Y:S02]  /*02e0*/  ISETP.GT.AND P0, PT, R8, -0x1, PT ;  /* 0xffffffff0800780c */ /* 0x004fe40003f04270 */
[----:B---3--:R-:W-:Y:S02]  /*02f0*/  ISETP.GT.AND P1, PT, R9, -0x1, PT ;  /* 0xffffffff0900780c */ /* 0x008fe40003f24270 */
[C---:B------:R-:W-:Y:S02]  /*0300*/  SEL R3, R4.reuse, 0x80000000, !P0 ;  /* 0x8000000004037807 */ /* 0x040fe40004000000 */
[----:B------:R-:W-:Y:S02]  /*0310*/  SEL R4, R4, 0x80000000, !P1 ;  /* 0x8000000004047807 */ /* 0x000fe40004800000 */
[----:B------:R-:W-:-:S02]  /*0320*/  LOP3.LUT R8, R3, R8, RZ, 0x3c, !PT ;  /* 0x0000000803087212 */ /* 0x000fc400078e3cff */
[----:B-1--4-:R-:W-:-:S07]  /*0330*/  LOP3.LUT R9, R4, R9, RZ, 0x3c, !PT ;  /* 0x0000000904097212 */ /* 0x012fce00078e3cff */
.L_x_962:
[----:B-1----:R-:W-:Y:S01]  /*0340*/  ISETP.NE.AND P0, PT, R8, 0x7fffffff, PT ;  /* 0x7fffffff0800780c */ /* 0x002fe20003f05270 */
        /* <DEDUP_REMOVED lines=13> */
[----:B------:R-:W-:Y:S02]  /*0420*/  ISETP.NE.AND P2, PT, R2, RZ, PT ;  /* 0x000000ff0200720c */ /* 0x000fe40003f45270 */
[----:B------:R-:W-:Y:S01]  /*0430*/  ISETP.NE.AND P4, PT, R25, 0x1e, PT ;  /* 0x0000001e1900780c */ /* 0x000fe20003f85270 */
[----:B------:R-:W-:Y:S01]  /*0440*/  IMAD.SHL.U32 R4, R3, 0x1000, RZ ;  /* 0x0000100003047824 */ /* 0x000fe200078e00ff */
[----:B------:R-:W-:Y:S01]  /*0450*/  SHF.R.U32.HI R3, RZ, 0x2, R3 ;  /* 0x00000002ff037819 */ /* 0x000fe20000011603 */
[----:B------:R-:W-:Y:S01]  /*0460*/  STS [R37+0x4000], RZ ;  /* 0x004000ff25007388 */ /* 0x000fe20000000800 */
[----:B------:R-:W-:Y:S02]  /*0470*/  ISETP.NE.AND P3, PT, R25, 0x1f, PT ;  /* 0x0000001f1900780c */ /* 0x000fe40003f65270 */
[----:B------:R-:W-:Y:S01]  /*0480*/  LOP3.LUT R4, R4, 0x7000, RZ, 0xc, !PT ;  /* 0x0000700004047812 */ /* 0x000fe200078e0cff */
[----:B------:R-:W-:Y:S01]  /*0490*/  STS [R37+0x5000], RZ ;  /* 0x005000ff25007388 */ /* 0x000fe20000000800 */
[----:B------:R-:W-:-:S03]  /*04a0*/  LOP3.LUT R3, R3, 0x3ffffffe, RZ, 0xc0, !PT ;  /* 0x3ffffffe03037812 */ /* 0x000fc600078ec0ff */
[----:B------:R-:W-:Y:S01]  /*04b0*/  STS [R37+0x6000], RZ ;  /* 0x006000ff25007388 */ /* 0x000fe20000000800 */
[----:B------:R-:W-:Y:S02]  /*04c0*/  IADD3 R10, PT, PT, -R3, R37, R4 ;  /* 0x00000025030a7210 */ /* 0x000fe40007ffe104 */
[----:B------:R-:W-:Y:S01]  /*04d0*/  SEL R3, R9, 0x80000000, P0 ;  /* 0x8000000009037807 */ /* 0x000fe20000000000 */
[----:B------:R-:W-:Y:S03]  /*04e0*/  STS [R37+0x7000], RZ ;  /* 0x007000ff25007388 */ /* 0x000fe60000000800 */
[----:B------:R-:W-:Y:S01]  /*04f0*/  SHF.R.U32.HI R3, RZ, UR4, R3 ;  /* 0x00000004ff037c19 */ /* 0x000fe20008011603 */
[----:B------:R-:W-:Y:S03]  /*0500*/  STS [R37+0x8000], RZ ;  /* 0x008000ff25007388 */ /* 0x000fe60000000800 */
[----:B------:R-:W-:Y:S01]  /*0510*/  LOP3.LUT R3, R3, UR5, RZ, 0xc0, !PT ;  /* 0x0000000503037c12 */ /* 0x000fe2000f8ec0ff */
[----:B------:R-:W1:Y:S01]  /*0520*/  LDS.U16 R5, [R10+0x2] ;  /* 0x000002000a057984 */ /* 0x000e620000000400 */
[----:B------:R-:W-:-:S02]  /*0530*/  UMOV UR5, 0x400 ;  /* 0x0000040000057882 */ /* 0x000fc40000000000 */
[----:B0-----:R-:W-:Y:S01]  /*0540*/  ULEA UR5, UR6, UR5, 0x18 ;  /* 0x0000000506057291 */ /* 0x001fe2000f8ec0ff */
        /* <DEDUP_REMOVED lines=14> */
[----:B--2---:R-:W2:Y:S04]  /*0630*/  LDS R30, [R36+0xc] ;  /* 0x00000c00241e7984 */ /* 0x004ea80000000800 */
        /* <DEDUP_REMOVED lines=162> */
[----:B------:R0:W-:Y:S04]  /*1060*/  STS [R3], R8 ;  /* 0x0000000803007388 */ /* 0x0001e80000000800 */
[----:B------:R0:W-:Y:S01]  /*1070*/  STS [R4], R9 ;  /* 0x0000000904007388 */ /* 0x0001e20000000800 */
[----:B------:R-:W-:Y:S06]  /*1080*/  BAR.SYNC.DEFER_BLOCKING 0x0 ;  /* 0x0000000000007b1d */ /* 0x000fec0000010000 */
[----:B------:R0:W1:Y:S02]  /*1090*/  LDS.64 R8, [R34] ;  /* 0x0000000022087984 */ /* 0x0000640000000a00 */
[----:B------:R-:W-:Y:S06]  /*10a0*/  BAR.SYNC.DEFER_BLOCKING 0x0 ;  /* 0x0000000000007b1d */ /* 0x000fec0000010000 */
[----:B-----5:R0:W-:Y:S04]  /*10b0*/  STS [R3], R6 ;  /* 0x0000000603007388 */ /* 0x0201e80000000800 */
[----:B------:R0:W-:Y:S01]  /*10c0*/  STS [R4], R7 ;  /* 0x0000000704007388 */ /* 0x0001e20000000800 */
[----:B------:R-:W-:Y:S06]  /*10d0*/  BAR.SYNC.DEFER_BLOCKING 0x0 ;  /* 0x0000000000007b1d */ /* 0x000fec0000010000 */
[----:B------:R0:W2:Y:S02]  /*10e0*/  LDS.64 R6, [R34] ;  /* 0x0000000022067984 */ /* 0x0000a40000000a00 */
[----:B------:R-:W-:Y:S06]  /*10f0*/  BAR.SYNC.DEFER_BLOCKING 0x0 ;  /* 0x0000000000007b1d */ /* 0x000fec0000010000 */
[----:B0-----:R-:W-:Y:S05]  /*1100*/  BRA `(.L_x_962) ;  /* 0xfffffff0008c7947 */ /* 0x001fea000383ffff */
.L_x_961:
[----:B------:R-:W-:Y:S01]  /*1110*/  LEA R11, R5, UR5, 0x2 ;  /* 0x00000005050b7c11 */ /* 0x000fe2000f8e10ff */
[----:B------:R-:W-:Y:S01]  /*1120*/  IMAD R34, R0, -0x4, R34 ;  /* 0xfffffffc00227824 */ /* 0x000fe200078e0222 */
[----:B------:R-:W-:Y:S02]  /*1130*/  LEA R4, R4, UR5, 0x2 ;  /* 0x0000000504047c11 */ /* 0x000fe4000f8e10ff */
[C---:B------:R-:W-:Y:S01]  /*1140*/  LOP3.LUT R13, R0.reuse, 0x400, RZ, 0xfc, !PT ;  /* 0x00000400000d7812 */ /* 0x040fe200078efcff */
[----:B------:R0:W-:Y:S01]  /*1150*/  STS [R11], R8 ;  /* 0x000000080b007388 */ /* 0x0001e20000000800 */
[CC--:B------:R-:W-:Y:S02]  /*1160*/  ISETP.GE.AND P2, PT, R0.reuse, R38.reuse, PT ;  /* 0x000000260000720c */ /* 0x0c0fe40003f46270 */
[-C--:B------:R-:W-:Y:S01]  /*1170*/  ISETP.GE.AND P3, PT, R13, R38.reuse, PT ;  /* 0x000000260d00720c */ /* 0x080fe20003f66270 */
[----:B------:R1:W-:Y:S01]  /*1180*/  STS [R4], R9 ;  /* 0x0000000904007388 */ /* 0x0003e20000000800 */
[----:B------:R-:W-:Y:S01]  /*1190*/  BAR.SYNC.DEFER_BLOCKING 0x0 ;  /* 0x0000000000007b1d */ /* 0x000fe20000010000 */
[----:B------:R-:W-:-:S08]  /*11a0*/  ISETP.GE.AND P4, PT, R0, R38, PT ;  /* 0x000000260000720c */ /* 0x000fd00003f86270 */
[----:B0-----:R-:W-:Y:S02]  /*11b0*/  @!P2 IMAD.MOV.U32 R8, RZ, RZ, -0x1 ;  /* 0xffffffffff08a424 */ /* 0x001fe400078e00ff */
[----:B-1----:R-:W-:Y:S01]  /*11c0*/  @!P3 IMAD.MOV.U32 R9, RZ, RZ, -0x1 ;  /* 0xffffffffff09b424 */ /* 0x002fe200078e00ff */
[----:B------:R-:W0:Y:S04]  /*11d0*/  LDS R2, [R34] ;  /* 0x0000000022027984 */ /* 0x000e280000000800 */
[----:B------:R-:W1:Y:S01]  /*11e0*/  LDS R3, [R34+0x1000] ;  /* 0x0010000022037984 */ /* 0x000e620000000800 */
[----:B------:R-:W-:Y:S06]  /*11f0*/  BAR.SYNC.DEFER_BLOCKING 0x0 ;  /* 0x0000000000007b1d */ /* 0x000fec0000010000 */
[----:B-----5:R-:W-:Y:S04]  /*1200*/  STS [R11], R6 ;  /* 0x000000060b007388 */ /* 0x020fe80000000800 */
[----:B------:R2:W-:Y:S01]  /*1210*/  STS [R4], R7 ;  /* 0x0000000704007388 */ /* 0x0005e20000000800 */
[----:B------:R-:W-:Y:S01]  /*1220*/  BAR.SYNC.DEFER_BLOCKING 0x0 ;  /* 0x0000000000007b1d */ /* 0x000fe20000010000 */
[----:B0-----:R-:W-:-:S02]  /*1230*/  @!P2 ISETP.GT.AND P0, PT, R2, -0x1, PT ;  /* 0xffffffff0200a80c */ /* 0x001fc40003f04270 */
[----:B-1----:R-:W-:Y:S02]  /*1240*/  @!P3 ISETP.GT.AND P1, PT, R3, -0x1, PT ;  /* 0xffffffff0300b80c */ /* 0x002fe40003f24270 */
[----:B--2---:R-:W-:Y:S02]  /*1250*/  @!P2 SEL R7, R8, 0x80000000, P0 ;  /* 0x800000000807a807 */ /* 0x004fe40000000000 */
[----:B------:R-:W-:Y:S02]  /*1260*/  @!P3 SEL R0, R9, 0x80000000, P1 ;  /* 0x800000000900b807 */ /* 0x000fe40000800000 */
[----:B------:R-:W-:Y:S02]  /*1270*/  @!P2 LOP3.LUT R7, R7, R2, RZ, 0x3c, !PT ;  /* 0x000000020707a212 */ /* 0x000fe400078e3cff */
[----:B------:R-:W-:Y:S01]  /*1280*/  @!P3 LOP3.LUT R3, R0, R3, RZ, 0x3c, !PT ;  /* 0x000000030003b212 */ /* 0x000fe200078e3cff */
[----:B------:R-:W0:Y:S04]  /*1290*/  LDS R5, [R34] ;  /* 0x0000000022057984 */ /* 0x000e280000000800 */
[----:B------:R1:W-:Y:S04]  /*12a0*/  @!P2 STG.E desc[UR8][R42.64], R7 ;  /* 0x000000072a00a986 */ /* 0x0003e8000c101908 */
[----:B------:R1:W-:Y:S04]  /*12b0*/  @!P3 STG.E desc[UR8][R42.64+0x1000], R3 ;  /* 0x001000032a00b986 */ /* 0x0003e8000c101908 */
[----:B0-----:R1:W-:Y:S01]  /*12c0*/  @!P4 STG.E desc[UR8][R40.64], R5 ;  /* 0x000000052800c986 */ /* 0x0013e2000c101908 */
[----:B------:R-:W-:Y:S05]  /*12d0*/  @P3 EXIT ;  /* 0x000000000000394d */ /* 0x000fea0003800000 */
[----:B-1----:R-:W0:Y:S04]  /*12e0*/  LDS R3, [R34+0x1000] ;  /* 0x0010000022037984 */ /* 0x002e280000000800 */
[----:B0-----:R-:W-:Y:S01]  /*12f0*/  STG.E desc[UR8][R40.64+0x1000], R3 ;  /* 0x0010000328007986 */ /* 0x001fe2000c101908 */
[----:B------:R-:W-:Y:S05]  /*1300*/  EXIT ;  /* 0x000000000000794d */ /* 0x000fea0003800000 */
.L_x_963:
        /* <DEDUP_REMOVED lines=15> */
.L_x_2084:


//--------------------- .text._ZN17fastertransformer19segmented_topp_impl15blockSortKernelIfLi1024ELi1EEEvPKT_PS2_PKiPiS7_iii --------------------------
	.section	.text._ZN17fastertransformer19segmented_topp_impl15blockSortKernelIfLi1024ELi1EEEvPKT_PS2_PKiPiS7_iii,"ax",@progbits
	.align	128
        .global         _ZN17fastertransformer19segmented_topp_impl15blockSortKernelIfLi1024ELi1EEEvPKT_PS2_PKiPiS7_iii
        .type           _ZN17fastertransformer19segmented_topp_impl15blockSortKernelIfLi1024ELi1EEEvPKT_PS2_PKiPiS7_iii,@function
        .size           _ZN17fastertransformer19segmented_topp_impl15blockSortKernelIfLi1024ELi1EEEvPKT_PS2_PKiPiS7_iii,(.L_x_2085 - _ZN17fastertransformer19segmented_topp_impl15blockSortKernelIfLi1024ELi1EEEvPKT_PS2_PKiPiS7_iii)
        .other          _ZN17fastertransformer19segmented_topp_impl15blockSortKernelIfLi1024ELi1EEEvPKT_PS2_PKiPiS7_iii,@"STO_CUDA_ENTRY STV_DEFAULT"
_ZN17fastertransformer19segmented_topp_impl15blockSortKernelIfLi1024ELi1EEEvPKT_PS2_PKiPiS7_iii:
.text._ZN17fastertransformer19segmented_topp_impl15blockSortKernelIfLi1024ELi1EEEvPKT_PS2_PKiPiS7_iii:
        /* <DEDUP_REMOVED lines=13> */
[----:B------:R-:W-:Y:S02]  /*00d0*/  IMAD.MOV.U32 R29, RZ, RZ, RZ ;  /* 0x000000ffff1d7224 */ /* 0x000fe400078e00ff */
[----:B-1----:R-:W-:-:S05]  /*00e0*/  IMAD R35, R35, UR4, RZ ;  /* 0x0000000423237c24 */ /* 0x002fca000f8e02ff */
[----:B------:R-:W-:Y:S02]  /*00f0*/  SHF.R.S32.HI R2, RZ, 0x1f, R35 ;  /* 0x0000001fff027819 */ /* 0x000fe40000011423 */
[----:B0-----:R-:W-:-:S13]  /*0100*/  ISETP.GE.AND P0, PT, R0, R37, PT ;  /* 0x000000250000720c */ /* 0x001fda0003f06270 */
[----:B------:R-:W0:Y:S01]  /*0110*/  @!P0 LDC.64 R4, c[0x0][0x388] ;  /* 0x0000e200ff048b82 */ /* 0x000e220000000a00 */
[----:B------:R-:W-:-:S05]  /*0120*/  @!P0 IADD3 R8, P1, PT, R35, R0, RZ ;  /* 0x0000000023088210 */ /* 0x000fca0007f3e0ff */
[----:B------:R-:W-:Y:S02]  /*0130*/  @!P0 IMAD.X R3, RZ, RZ, R2, P1 ;  /* 0x000000ffff038224 */ /* 0x000fe400008e0602 */
[C---:B------:R-:W-:Y:S01]  /*0140*/  @!P0 IMAD.SHL.U32 R7, R8.reuse, 0x4, RZ ;  /* 0x0000000408078824 */ /* 0x040fe200078e00ff */
[----:B------:R-:W1:Y:S02]  /*0150*/  @!P0 LDC.64 R10, c[0x0][0x398] ;  /* 0x0000e600ff0a8b82 */ /* 0x000e640000000a00 */
[----:B------:R-:W-:Y:S02]  /*0160*/  @!P0 SHF.L.U64.HI R8, R8, 0x2, R3 ;  /* 0x0000000208088819 */ /* 0x000fe40000010203 */
[----:B0-----:R-:W-:-:S05]  /*0170*/  @!P0 IADD3 R4, P1, PT, R7, R4, RZ ;  /* 0x0000000407048210 */ /* 0x001fca0007f3e0ff */
[----:B------:R-:W-:-:S05]  /*0180*/  @!P0 IMAD.X R5, R8, 0x1, R5, P1 ;  /* 0x0000000108058824 */ /* 0x000fca00008e0605 */
[----:B------:R-:W2:Y:S01]  /*0190*/  @!P0 LDG.E R29, desc[UR8][R4.64] ;  /* 0x00000008041d8981 */ /* 0x000ea2000c1e1900 */
[----:B------:R-:W0:Y:S01]  /*01a0*/  S2UR UR5, SR_CgaCtaId ;  /* 0x00000000000579c3 */ /* 0x000e220000008800 */
[----:B-1----:R-:W-:Y:S01]  /*01b0*/  @!P0 IADD3 R6, P1, PT, R7, R10, RZ ;  /* 0x0000000a07068210 */ /* 0x002fe20007f3e0ff */
[----:B------:R-:W-:-:S04]  /*01c0*/  IMAD.MOV.U32 R32, RZ, RZ, -0x1 ;  /* 0xffffffffff207424 */ /* 0x000fc800078e00ff */
[----:B------:R-:W-:Y:S01]  /*01d0*/  @!P0 IMAD.X R7, R8, 0x1, R11, P1 ;  /* 0x0000000108078824 */ /* 0x000fe200008e060b */
[----:B------:R-:W1:Y:S04]  /*01e0*/  S2R R3, SR_LANEID ;  /* 0x0000000000037919 */ /* 0x000e680000000000 */
[----:B------:R3:W5:Y:S01]  /*01f0*/  @!P0 LDG.E R32, desc[UR8][R6.64] ;  /* 0x0000000806208981 */ /* 0x000762000c1e1900 */
[----:B------:R-:W-:Y:S01]  /*0200*/  UMOV UR4, 0x400 ;  /* 0x0000040000047882 */ /* 0x000fe20000000000 */
[----:B------:R-:W-:Y:S01]  /*0210*/  IMAD.MOV.U32 R8, RZ, RZ, -0x1 ;  /* 0xffffffffff087424 */ /* 0x000fe200078e00ff */
[----:B------:R-:W-:Y:S01]  /*0220*/  SHF.R.U32.HI R30, RZ, 0x5, R0 ;  /* 0x00000005ff1e7819 */ /* 0x000fe20000011600 */
[----:B0-----:R-:W-:-:S06]  /*0230*/  ULEA UR4, UR5, UR4, 0x18 ;  /* 0x0000000405047291 */ /* 0x001fcc000f8ec0ff */
[----:B------:R-:W-:Y:S02]  /*0240*/  LEA R33, R0, UR4, 0x2 ;  /* 0x0000000400217c11 */ /* 0x000fe4000f8e10ff */
[----:B------:R-:W-:Y:S01]  /*0250*/  LEA R30, R30, UR4, 0x2 ;  /* 0x000000041e1e7c11 */ /* 0x000fe2000f8e10ff */
[----:B------:R-:W-:Y:S02]  /*0260*/  UMOV UR4, URZ ;  /* 0x000000ff00047c82 */ /* 0x000fe40008000000 */
[----:B------:R-:W-:Y:S01]  /*0270*/  IMAD R31, R0, 0x20, R33 ;  /* 0x00000020001f7824 */ /* 0x000fe200078e0221 */
[----:B------:R-:W-:Y:S01]  /*0280*/  BAR.SYNC.DEFER_BLOCKING 0x0 ;  /* 0x0000000000007b1d */ /* 0x000fe20000010000 */
[----:B--2---:R-:W-:-:S04]  /*0290*/  ISETP.GT.AND P0, PT, R29, -0x1, PT ;  /* 0xffffffff1d00780c */ /* 0x004fc80003f04270 */
[----:B------:R-:W-:-:S04]  /*02a0*/  SEL R4, R8, 0x80000000, !P0 ;  /* 0x8000000008047807 */ /* 0x000fc80004000000 */
[----:B-1-3--:R-:W-:-:S07]  /*02b0*/  LOP3.LUT R29, R4, R29, RZ, 0x3c, !PT ;  /* 0x0000001d041d7212 */ /* 0x00afce00078e3cff */
.L_x_965:
[----:B-1----:R-:W-:Y:S01]  /*02c0*/  ISETP.NE.AND P0, PT, R29, 0x7fffffff, PT ;  /* 0x7fffffff1d00780c */ /* 0x002fe20003f05270 */
[----:B------:R-:W-:Y:S01]  /*02d0*/  UBMSK UR5, URZ, 0x4 ;  /* 0x00000004ff05789b */ /* 0x000fe20008000000 */
[----:B------:R-:W-:Y:S01]  /*02e0*/  STS [R33], RZ ;  /* 0x000000ff21007388 */ /* 0x000fe20000000800 */
[----:B------:R-:W-:Y:S01]  /*02f0*/  ISETP.NE.AND P1, PT, R3, 0x1f, PT ;  /* 0x0000001f0300780c */ /* 0x000fe20003f25270 */
[----:B------:R-:W0:Y:S01]  /*0300*/  S2UR UR6, SR_CgaCtaId ;  /* 0x00000000000679c3 */ /* 0x000e220000008800 */
[----:B------:R-:W-:Y:S01]  /*0310*/  SEL R4, R29, 0x80000000, P0 ;  /* 0x800000001d047807 */ /* 0x000fe20000000000 */
[----:B------:R-:W-:Y:S01]  /*0320*/  STS [R33+0x1000], RZ ;  /* 0x001000ff21007388 */ /* 0x000fe20000000800 */
[----:B------:R-:W-:Y:S01]  /*0330*/  ISETP.NE.AND P2, PT, R3, RZ, PT ;  /* 0x000000ff0300720c */ /* 0x000fe20003f45270 */
[----:B------:R-:W-:Y:S02]  /*0340*/  UISETP.GE.U32.AND UP0, UPT, UR4, 0x1c, UPT ;  /* 0x0000001c0400788c */ /* 0x000fe4000bf06070 */
[----:B------:R-:W-:Y:S01]  /*0350*/  SHF.R.U32.HI R4, RZ, UR4, R4 ;  /* 0x00000004ff047c19 */ /* 0x000fe20008011604 */
[----:B------:R-:W-:Y:S03]  /*0360*/  STS [R33+0x2000], RZ ;  /* 0x002000ff21007388 */ /* 0x000fe60000000800 */
[----:B------:R-:W-:Y:S01]  /*0370*/  LOP3.LUT R4, R4, UR5, RZ, 0xc0, !PT ;  /* 0x0000000504047c12 */ /* 0x000fe2000f8ec0ff */
[----:B------:R-:W-:Y:S01]  /*0380*/  STS [R33+0x3000], RZ ;  /* 0x003000ff21007388 */ /* 0x000fe20000000800 */
[----:B------:R-:W-:-:S02]  /*0390*/  UMOV UR5, 0x400 ;  /* 0x0000040000057882 */ /* 0x000fc40000000000 */
[----:B------:R-:W-:Y:S01]  /*03a0*/  SHF.R.U32.HI R6, RZ, 0x2, R4 ;  /* 0x00000002ff067819 */ /* 0x000fe20000011604 */
[----:B------:R-:W-:Y:S01]  /*03b0*/  IMAD.SHL.U32 R5, R4, 0x1000, RZ ;  /* 0x0000100004057824 */ /* 0x000fe200078e00ff */
[----:B------:R-:W-:Y:S04]  /*03c0*/  STS [R33+0x4000], RZ ;  /* 0x004000ff21007388 */ /* 0x000fe80000000800 */
[----:B------:R-:W-:Y:S01]  /*03d0*/  LOP3.LUT R4, R5, 0x7000, RZ, 0xc, !PT ;  /* 0x0000700005047812 */ /* 0x000fe200078e0cff */
[----:B------:R-:W-:Y:S01]  /*03e0*/  STS [R33+0x5000], RZ ;  /* 0x005000ff21007388 */ /* 0x000fe20000000800 */
[----:B------:R-:W-:-:S03]  /*03f0*/  LOP3.LUT R5, R6, 0x3ffffffe, RZ, 0xc0, !PT ;  /* 0x3ffffffe06057812 */ /* 0x000fc600078ec0ff */
[----:B------:R-:W-:Y:S01]  /*0400*/  STS [R33+0x6000], RZ ;  /* 0x006000ff21007388 */ /* 0x000fe20000000800 */
[----:B------:R-:W-:Y:S01]  /*0410*/  IADD3 R5, PT, PT, -R5, R33, R4 ;  /* 0x0000002105057210 */ /* 0x000fe20007ffe104 */
[----:B0-----:R-:W-:Y:S02]  /*0420*/  ULEA UR5, UR6, UR5, 0x18 ;  /* 0x0000000506057291 */ /* 0x001fe4000f8ec0ff */
[----:B------:R-:W-:Y:S04]  /*0430*/  STS [R33+0x7000], RZ ;  /* 0x007000ff21007388 */ /* 0x000fe80000000800 */
[----:B------:R-:W-:Y:S04]  /*0440*/  STS [R33+0x8000], RZ ;  /* 0x008000ff21007388 */ /* 0x000fe80000000800 */
        /* <DEDUP_REMOVED lines=128> */
[C---:B-1----:R-:W-:Y:S01]  /*0c50*/  IMAD.IADD R16, R15.reuse, 0x1, R16 ;  /* 0x000000010f107824 */ /* 0x042fe200078e0210 */
[----:B------:R-:W-:Y:S02]  /*0c60*/  SEL R6, R20, RZ, P2 ;  /* 0x000000ff14067207 */ /* 0x000fe40001000000 */
[----:B------:R-:W-:Y:S01]  /*0c70*/  SEL R8, R15, R8, !P0 ;  /* 0x000000080f087207 */ /* 0x000fe20004000000 */
[----:B------:R-:W-:Y:S01]  /*0c80*/  IMAD.IADD R17, R17, 0x1, R16 ;  /* 0x0000000111117824 */ /* 0x000fe200078e0210 */
[----:B------:R-:W-:Y:S02]  /*0c90*/  ISETP.GT.U32.AND P0, PT, R0, 0x1f, PT ;  /* 0x0000001f0000780c */ /* 0x000fe40003f04070 */
[----:B------:R-:W-:Y:S01]  /*0ca0*/  SEL R8, R16, R8, !P1 ;  /* 0x0000000810087207 */ /* 0x000fe20004800000 */
[----:B------:R-:W-:Y:S01]  /*0cb0*/  IMAD.IADD R18, R18, 0x1, R17 ;  /* 0x0000000112127824 */ /* 0x000fe200078e0211 */
[----:B------:R-:W-:-:S02]  /*0cc0*/  ISETP.GT.U32.OR P1, PT, R0, 0x1f, P2 ;  /* 0x0000001f0000780c */ /* 0x000fc40001724470 */
[----:B------:R-:W-:Y:S01]  /*0cd0*/  SEL R8, R17, R8, !P4 ;  /* 0x0000000811087207 */ /* 0x000fe20006000000 */
[----:B------:R-:W-:Y:S01]  /*0ce0*/  IMAD.IADD R19, R19, 0x1, R18 ;  /* 0x0000000113137824 */ /* 0x000fe200078e0212 */
[----:B------:R-:W-:Y:S02]  /*0cf0*/  ISETP.NE.AND P2, PT, R0, RZ, PT ;  /* 0x000000ff0000720c */ /* 0x000fe40003f45270 */
        /* <DEDUP_REMOVED lines=31> */
[----:B------:R0:W-:Y:S01]  /*0ef0*/  STS [R4], R29 ;  /* 0x0000001d04007388 */ /* 0x0001e20000000800 */
[----:B------:R-:W-:Y:S06]  /*0f00*/  BAR.SYNC.DEFER_BLOCKING 0x0 ;  /* 0x0000000000007b1d */ /* 0x000fec0000010000 */
[----:B------:R0:W1:Y:S02]  /*0f10*/  LDS R29, [R33] ;  /* 0x00000000211d7984 */ /* 0x0000640000000800 */
[----:B------:R-:W-:Y:S06]  /*0f20*/  BAR.SYNC.DEFER_BLOCKING 0x0 ;  /* 0x0000000000007b1d */ /* 0x000fec0000010000 */
[----:B-----5:R0:W-:Y:S02]  /*0f30*/  STS [R4], R32 ;  /* 0x0000002004007388 */ /* 0x0201e40000000800 */
[----:B------:R-:W-:Y:S06]  /*0f40*/  BAR.SYNC.DEFER_BLOCKING 0x0 ;  /* 0x0000000000007b1d */ /* 0x000fec0000010000 */
[----:B------:R0:W2:Y:S02]  /*0f50*/  LDS R32, [R33] ;  /* 0x0000000021207984 */ /* 0x0000a40000000800 */
[----:B------:R-:W-:Y:S06]  /*0f60*/  BAR.SYNC.DEFER_BLOCKING 0x0 ;  /* 0x0000000000007b1d */ /* 0x000fec0000010000 */
[----:B0-----:R-:W-:Y:S05]  /*0f70*/  BRA `(.L_x_965) ;  /* 0xfffffff000d07947 */ /* 0x001fea000383ffff */
.L_x_964:
[----:B------:R-:W-:Y:S02]  /*0f80*/  LEA R4, R4, UR5, 0x2 ;  /* 0x0000000504047c11 */ /* 0x000fe4000f8e10ff */
[----:B------:R-:W-:-:S03]  /*0f90*/  ISETP.GE.AND P0, PT, R0, R37, PT ;  /* 0x000000250000720c */ /* 0x000fc60003f06270 */
[----:B------:R0:W-:Y:S01]  /*0fa0*/  STS [R4], R29 ;  /* 0x0000001d04007388 */ /* 0x0001e20000000800 */
[----:B------:R-:W-:Y:S06]  /*0fb0*/  BAR.SYNC.DEFER_BLOCKING 0x0 ;  /* 0x0000000000007b1d */ /* 0x000fec0000010000 */
[----:B------:R0:W1:Y:S02]  /*0fc0*/  LDS R6, [R33] ;  /* 0x0000000021067984 */ /* 0x0000640000000800 */
[----:B------:R-:W-:Y:S06]  /*0fd0*/  BAR.SYNC.DEFER_BLOCKING 0x0 ;  /* 0x0000000000007b1d */ /* 0x000fec0000010000 */
[----:B-----5:R0:W-:Y:S02]  /*0fe0*/  STS [R4], R32 ;  /* 0x0000002004007388 */ /* 0x0201e40000000800 */
[----:B------:R-:W-:Y:S06]  /*0ff0*/  BAR.SYNC.DEFER_BLOCKING 0x0 ;  /* 0x0000000000007b1d */ /* 0x000fec0000010000 */
[----:B------:R-:W-:Y:S05]  /*1000*/  @P0 EXIT ;  /* 0x000000000000094d */ /* 0x000fea0003800000 */
[----:B0-----:R-:W0:Y:S01]  /*1010*/  LDS R33, [R33] ;  /* 0x0000000021217984 */ /* 0x001e220000000800 */
[----:B------:R-:W2:Y:S01]  /*1020*/  LDCU.64 UR4, c[0x0][0x388] ;  /* 0x00007100ff0477ac */ /* 0x000ea20008000a00 */
[----:B------:R-:W-:Y:S01]  /*1030*/  IADD3 R0, P0, PT, R35, R0, RZ ;  /* 0x0000000023007210 */ /* 0x000fe20007f1e0ff */
[----:B------:R-:W-:Y:S01]  /*1040*/  IMAD.MOV.U32 R7, RZ, RZ, -0x1 ;  /* 0xffffffffff077424 */ /* 0x000fe200078e00ff */
[----:B------:R-:W3:Y:S03]  /*1050*/  LDCU.64 UR6, c[0x0][0x398] ;  /* 0x00007300ff0677ac */ /* 0x000ee60008000a00 */
[----:B------:R-:W-:Y:S01]  /*1060*/  IMAD.X R3, RZ, RZ, R2, P0 ;  /* 0x000000ffff037224 */ /* 0x000fe200000e0602 */
[----:B-1----:R-:W-:Y:S01]  /*1070*/  ISETP.GT.AND P0, PT, R6, -0x1, PT ;  /* 0xffffffff0600780c */ /* 0x002fe20003f04270 */
[----:B------:R-:W-:-:S03]  /*1080*/  IMAD.SHL.U32 R4, R0, 0x4, RZ ;  /* 0x0000000400047824 */ /* 0x000fc600078e00ff */
[----:B------:R-:W-:Y:S02]  /*1090*/  SHF.L.U64.HI R0, R0, 0x2, R3 ;  /* 0x0000000200007819 */ /* 0x000fe40000010203 */
[----:B------:R-:W-:-:S04]  /*10a0*/  SEL R7, R7, 0x80000000, P0 ;  /* 0x8000000007077807 */ /* 0x000fc80000000000 */
[----:B------:R-:W-:Y:S02]  /*10b0*/  LOP3.LUT R7, R7, R6, RZ, 0x3c, !PT ;  /* 0x0000000607077212 */ /* 0x000fe400078e3cff */
[C---:B--2---:R-:W-:Y:S02]  /*10c0*/  IADD3 R2, P1, PT, R4.reuse, UR4, RZ ;  /* 0x0000000404027c10 */ /* 0x044fe4000ff3e0ff */
[----:B---3--:R-:W-:Y:S02]  /*10d0*/  IADD3 R4, P2, PT, R4, UR6, RZ ;  /* 0x0000000604047c10 */ /* 0x008fe4000ff5e0ff */
[C---:B------:R-:W-:Y:S02]  /*10e0*/  IADD3.X R3, PT, PT, R0.reuse, UR5, RZ, P1, !PT ;  /* 0x0000000500037c10 */ /* 0x040fe40008ffe4ff */
[----:B------:R-:W-:-:S03]  /*10f0*/  IADD3.X R5, PT, PT, R0, UR7, RZ, P2, !PT ;  /* 0x0000000700057c10 */ /* 0x000fc600097fe4ff */
[----:B------:R-:W-:Y:S04]  /*1100*/  STG.E desc[UR8][R2.64], R7 ;  /* 0x0000000702007986 */ /* 0x000fe8000c101908 */
[----:B0-----:R-:W-:Y:S01]  /*1110*/  STG.E desc[UR8][R4.64], R33 ;  /* 0x0000002104007986 */ /* 0x001fe2000c101908 */
[----:B------:R-:W-:Y:S05]  /*1120*/  EXIT ;  /* 0x000000000000794d */ /* 0x000fea0003800000 */
.L_x_966:
        /* <DEDUP_REMOVED lines=13> */
.L_x_2085:


//--------------------- .text._ZN17fastertransformer19segmented_topp_impl15blockSortKernelIfLi896ELi1EEEvPKT_PS2_PKiPiS7_iii --------------------------
	.section	.text._ZN17fastertransformer19segmented_topp_impl15blockSortKernelIfLi896ELi1EEEvPKT_PS2_PKiPiS7_iii,"ax",@progbits
	.align	128
        .global         _ZN17fastertransformer19segmented_topp_impl15blockSortKernelIfLi896ELi1EEEvPKT_PS2_PKiPiS7_iii
        .type           _ZN17fastertransformer19segmented_topp_impl15blockSortKernelIfLi896ELi1EEEvPKT_PS2_PKiPiS7_iii,@function
        .size           _ZN17fastertransformer19segmented_topp_impl15blockSortKernelIfLi896ELi1EEEvPKT_PS2_PKiPiS7_iii,(.L_x_2086 - _ZN17fastertransformer19segmented_topp_impl15blockSortKernelIfLi896ELi1EEEvPKT_PS2_PKiPiS7_iii)
        .other          _ZN17fastertransformer19segmented_topp_impl15blockSortKernelIfLi896ELi1EEEvPKT_PS2_PKiPiS7_iii,@"STO_CUDA_ENTRY STV_DEFAULT"
_ZN17fastertransformer19segmented_topp_impl15blockSortKernelIfLi896ELi1EEEvPKT_PS2_PKiPiS7_iii:
.text._ZN17fastertransformer19segmented_topp_impl15blockSortKernelIfLi896ELi1EEEvPKT_PS2_PKiPiS7_iii:
        /* <DEDUP_REMOVED lines=35> */
[----:B------:R-:W-:Y:S02]  /*0230*/  UBMSK UR7, URZ, 0x4 ;  /* 0x00000004ff07789b */ /* 0x000fe40008000000 */
        /* <DEDUP_REMOVED lines=9> */
.L_x_968:
[C---:B-1----:R-:W-:Y:S01]  /*02d0*/  ISETP.NE.AND P0, PT, R28.reuse, 0x7fffffff, PT ;  /* 0x7fffffff1c00780c */ /* 0x042fe20003f05270 */
[----:B------:R-:W-:Y:S01]  /*02e0*/  STS [R31], RZ ;  /* 0x000000ff1f007388 */ /* 0x000fe20000000800 */
[----:B------:R-:W-:Y:S01]  /*02f0*/  ISETP.NE.AND P1, PT, R3, 0x1f, PT ;  /* 0x0000001f0300780c */ /* 0x000fe20003f25270 */
[----:B------:R-:W0:Y:S01]  /*0300*/  S2UR UR6, SR_CgaCtaId ;  /* 0x00000000000679c3 */ /* 0x000e220000008800 */
[----:B------:R-:W-:Y:S01]  /*0310*/  SEL R4, R28, 0x80000000, P0 ;  /* 0x800000001c047807 */ /* 0x000fe20000000000 */
[----:B------:R-:W-:Y:S01]  /*0320*/  STS [R31+0xe00], RZ ;  /* 0x000e00ff1f007388 */ /* 0x000fe20000000800 */
[----:B------:R-:W-:Y:S01]  /*0330*/  UMOV UR5, 0x400 ;  /* 0x0000040000057882 */ /* 0x000fe20000000000 */
[C---:B------:R-:W-:Y:S01]  /*0340*/  ISETP.NE.AND P2, PT, R32.reuse, 0x1a, PT ;  /* 0x0000001a2000780c */ /* 0x040fe20003f45270 */
[----:B------:R-:W-:Y:S02]  /*0350*/  UISETP.GE.U32.AND UP0, UPT, UR4, 0x1c, UPT ;  /* 0x0000001c0400788c */ /* 0x000fe4000bf06070 */
[----:B------:R-:W-:Y:S01]  /*0360*/  SHF.R.U32.HI R4, RZ, UR4, R4 ;  /* 0x00000004ff047c19 */ /* 0x000fe20008011604 */
[----:B------:R-:W-:Y:S01]  /*0370*/  STS [R31+0x1c00], RZ ;  /* 0x001c00ff1f007388 */ /* 0x000fe20000000800 */
[----:B------:R-:W-:-:S02]  /*0380*/  ISETP.NE.AND P3, PT, R32, 0x1b, PT ;  /* 0x0000001b2000780c */ /* 0x000fc40003f65270 */
[----:B------:R-:W-:Y:S01]  /*0390*/  LOP3.LUT R4, R4, UR7, RZ, 0xc0, !PT ;  /* 0x0000000704047c12 */ /* 0x000fe2000f8ec0ff */
[----:B------:R-:W-:Y:S03]  /*03a0*/  STS [R31+0x2a00], RZ ;  /* 0x002a00ff1f007388 */ /* 0x000fe60000000800 */
[----:B------:R-:W-:Y:S01]  /*03b0*/  LOP3.LUT R6, R4, 0x7, RZ, 0xc, !PT ;  /* 0x0000000704067812 */ /* 0x000fe200078e0cff */
[----:B------:R-:W-:Y:S01]  /*03c0*/  STS [R31+0x3800], RZ ;  /* 0x003800ff1f007388 */ /* 0x000fe20000000800 */
[----:B------:R-:W-:-:S03]  /*03d0*/  SHF.R.U32.HI R4, RZ, 0x2, R4 ;  /* 0x00000002ff047819 */ /* 0x000fc60000011604 */
[----:B------:R-:W-:Y:S01]  /*03e0*/  IMAD R5, R6, 0xe00, R31 ;  /* 0x00000e0006057824 */ /* 0x000fe200078e021f */
[----:B------:R-:W-:Y:S01]  /*03f0*/  LOP3.LUT R4, R4, 0x3ffffffe, RZ, 0xc0, !PT ;  /* 0x3ffffffe04047812 */ /* 0x000fe200078ec0ff */
[----:B------:R-:W-:Y:S01]  /*0400*/  STS [R31+0x4600], RZ ;  /* 0x004600ff1f007388 */ /* 0x000fe20000000800 */
[----:B0-----:R-:W-:-:S03]  /*0410*/  ULEA UR5, UR6, UR5, 0x18 ;  /* 0x0000000506057291 */ /* 0x001fc6000f8ec0ff */
[----:B------:R-:W-:Y:S01]  /*0420*/  IMAD.IADD R5, R5, 0x1, -R4 ;  /* 0x0000000105057824 */ /* 0x000fe200078e0a04 */
[----:B------:R-:W-:Y:S04]  /*0430*/  STS [R31+0x5400], RZ ;  /* 0x005400ff1f007388 */ /* 0x000fe80000000800 */
        /* <DEDUP_REMOVED lines=98> */
[----:B------:R-:W0:Y:S01]  /*0a60*/  LDS.128 R16, [UR5+0x7e60] ;  /* 0x007e6005ff107984 */ /* 0x000e220008000c00 */
[----:B------:R-:W-:-:S04]  /*0a70*/  ISETP.NE.AND P0, PT, R32, 0x13, PT ;  /* 0x000000132000780c */ /* 0x000fc80003f05270 */
        /* <DEDUP_REMOVED lines=67> */
.L_x_967:
        /* <DEDUP_REMOVED lines=27> */
.L_x_969:
        /* <DEDUP_REMOVED lines=10> */
.L_x_2086:


//--------------------- .text._ZN17fastertransformer19segmented_topp_impl15blockSortKernelIfLi768ELi1EEEvPKT_PS2_PKiPiS7_iii --------------------------
	.section	.text._ZN17fastertransformer19segmented_topp_impl15blockSortKernelIfLi768ELi1EEEvPKT_PS2_PKiPiS7_iii,"ax",@progbits
	.align	128
        .global         _ZN17fastertransformer19segmented_topp_impl15blockSortKernelIfLi768ELi1EEEvPKT_PS2_PKiPiS7_iii
        .type           _ZN17fastertransformer19segmented_topp_impl15blockSortKernelIfLi768ELi1EEEvPKT_PS2_PKiPiS7_iii,@function
        .size           _ZN17fastertransformer19segmented_topp_impl15blockSortKernelIfLi768ELi1EEEvPKT_PS2_PKiPiS7_iii,(.L_x_2087 - _ZN17fastertransformer19segmented_topp_impl15blockSortKernelIfLi768ELi1EEEvPKT_PS2_PKiPiS7_iii)
        .other          _ZN17fastertransformer19segmented_topp_impl15blockSortKernelIfLi768ELi1EEEvPKT_PS2_PKiPiS7_iii,@"STO_CUDA_ENTRY STV_DEFAULT"
_ZN17fastertransformer19segmented_topp_impl15blockSortKernelIfLi768ELi1EEEvPKT_PS2_PKiPiS7_iii:
.text._ZN17fastertransformer19segmented_topp_impl15blockSortKernelIfLi768ELi1EEEvPKT_PS2_PKiPiS7_iii:
        /* <DEDUP_REMOVED lines=39> */
[----:B------:R-:W-:Y:S01]  /*0270*/  IMAD R30, R0, 0x20, R33 ;  /* 0x00000020001e7824 */ /* 0x000fe200078e0221 */
[----:B------:R-:W-:Y:S01]  /*0280*/  BAR.SYNC.DEFER_BLOCKING 0x0 ;  /* 0x0000000000007b1d */ /* 0x000fe20000010000 */
[----:B--2---:R-:W-:-:S04]  /*0290*/  ISETP.GT.AND P0, PT, R29, -0x1, PT ;  /* 0xffffffff1d00780c */ /* 0x004fc80003f04270 */
[----:B------:R-:W-:-:S04]  /*02a0*/  SEL R4, R8, 0x80000000, !P0 ;  /* 0x8000000008047807 */ /* 0x000fc80004000000 */
[----:B-1-3--:R-:W-:-:S07]  /*02b0*/  LOP3.LUT R29, R4, R29, RZ, 0x3c, !PT ;  /* 0x0000001d041d7212 */ /* 0x00afce00078e3cff */
.L_x_971:
[----:B-1----:R-:W-:Y:S01]  /*02c0*/  ISETP.NE.AND P0, PT, R29, 0x7fffffff, PT ;  /* 0x7fffffff1d00780c */ /* 0x002fe20003f05270 */
[----:B------:R-:W-:Y:S01]  /*02d0*/  UBMSK UR5, URZ, 0x4 ;  /* 0x00000004ff05789b */ /* 0x000fe20008000000 */
[----:B------:R-:W-:Y:S01]  /*02e0*/  STS [R33], RZ ;  /* 0x000000ff21007388 */ /* 0x000fe20000000800 */
[----:B------:R-:W-:Y:S01]  /*02f0*/  ISETP.NE.AND P1, PT, R3, 0x1f, PT ;  /* 0x0000001f0300780c */ /* 0x000fe20003f25270 */
[----:B------:R-:W0:Y:S01]  /*0300*/  S2UR UR6, SR_CgaCtaId ;  /* 0x00000000000679c3 */ /* 0x000e220000008800 */
[----:B------:R-:W-:Y:S01]  /*0310*/  SEL R4, R29, 0x80000000, P0 ;  /* 0x800000001d047807 */ /* 0x000fe20000000000 */
[----:B------:R-:W-:Y:S01]  /*0320*/  STS [R33+0xc00], RZ ;  /* 0x000c00ff21007388 */ /* 0x000fe20000000800 */
[----:B------:R-:W-:Y:S01]  /*0330*/  SHF.R.U32.HI R25, RZ, 0x5, R0 ;  /* 0x00000005ff197819 */ /* 0x000fe20000011600 */
[----:B------:R-:W-:Y:S02]  /*0340*/  UISETP.GE.U32.AND UP0, UPT, UR4, 0x1c, UPT ;  /* 0x0000001c0400788c */ /* 0x000fe4000bf06070 */
[----:B------:R-:W-:Y:S01]  /*0350*/  SHF.R.U32.HI R4, RZ, UR4, R4 ;  /* 0x00000004ff047c19 */ /* 0x000fe20008011604 */
[----:B------:R-:W-:Y:S01]  /*0360*/  STS [R33+0x1800], RZ ;  /* 0x001800ff21007388 */ /* 0x000fe20000000800 */
[----:B------:R-:W-:-:S02]  /*0370*/  ISETP.NE.AND P4, PT, R25, 0x16, PT ;  /* 0x000000161900780c */ /* 0x000fc40003f85270 */
[----:B------:R-:W-:Y:S01]  /*0380*/  LOP3.LUT R4, R4, UR5, RZ, 0xc0, !PT ;  /* 0x0000000504047c12 */ /* 0x000fe2000f8ec0ff */
[----:B------:R-:W-:Y:S01]  /*0390*/  STS [R33+0x2400], RZ ;  /* 0x002400ff21007388 */ /* 0x000fe20000000800 */
[----:B------:R-:W-:Y:S01]  /*03a0*/  UMOV UR5, 0x400 ;  /* 0x0000040000057882 */ /* 0x000fe20000000000 */
[----:B------:R-:W-:Y:S02]  /*03b0*/  ISETP.NE.AND P3, PT, R25, 0x17, PT ;  /* 0x000000171900780c */ /* 0x000fe40003f65270 */
        /* <DEDUP_REMOVED lines=111> */
[----:B------:R-:W-:Y:S01]  /*0ab0*/  SEL R8, R15, R8, !P0 ;  /* 0x000000080f087207 */ /* 0x000fe20004000000 */
[----:B------:R-:W-:Y:S01]  /*0ac0*/  IMAD.IADD R17, R17, 0x1, R16 ;  /* 0x0000000111117824 */ /* 0x000fe200078e0210 */
[----:B------:R-:W-:Y:S02]  /*0ad0*/  ISETP.GT.U32.AND P0, PT, R0, 0x1f, PT ;  /* 0x0000001f0000780c */ /* 0x000fe40003f04070 */
[----:B------:R-:W-:Y:S01]  /*0ae0*/  SEL R8, R16, R8, !P1 ;  /* 0x0000000810087207 */ /* 0x000fe20004800000 */
[----:B------:R-:W-:Y:S01]  /*0af0*/  IMAD.IADD R18, R18, 0x1, R17 ;  /* 0x0000000112127824 */ /* 0x000fe200078e0211 */
[----:B------:R-:W-:Y:S02]  /*0b00*/  ISETP.NE.AND P1, PT, R3, RZ, PT ;  /* 0x000000ff0300720c */ /* 0x000fe40003f25270 */
[----:B------:R-:W-:Y:S01]  /*0b10*/  SEL R8, R17, R8, !P4 ;  /* 0x0000000811087207 */ /* 0x000fe20006000000 */
[----:B------:R-:W-:Y:S01]  /*0b20*/  IMAD.IADD R19, R19, 0x1, R18 ;  /* 0x0000000113137824 */ /* 0x000fe200078e0212 */
        /* <DEDUP_REMOVED lines=44> */
.L_x_970:
        /* <DEDUP_REMOVED lines=27> */
.L_x_972:
        /* <DEDUP_REMOVED lines=14> */
.L_x_2087:


//--------------------- .text._ZN17fastertransformer19segmented_topp_impl15blockSortKernelIfLi640ELi1EEEvPKT_PS2_PKiPiS7_iii --------------------------
	.section	.text._ZN17fastertransformer19segmented_topp_impl15blockSortKernelIfLi640ELi1EEEvPKT_PS2_PKiPiS7_iii,"ax",@progbits
	.align	128
        .global         _ZN17fastertransformer19segmented_topp_impl15blockSortKernelIfLi640ELi1EEEvPKT_PS2_PKiPiS7_iii
        .type           _ZN17fastertransformer19segmented_topp_impl15blockSortKernelIfLi640ELi1EEEvPKT_PS2_PKiPiS7_iii,@function
        .size           _ZN17fastertransformer19segmented_topp_impl15blockSortKernelIfLi640ELi1EEEvPKT_PS2_PKiPiS7_iii,(.L_x_2088 - _ZN17fastertransformer19segmented_topp_impl15blockSortKernelIfLi640ELi1EEEvPKT_PS2_PKiPiS7_iii)
        .other          _ZN17fastertransformer19segmented_topp_impl15blockSortKernelIfLi640ELi1EEEvPKT_PS2_PKiPiS7_iii,@"STO_CUDA_ENTRY STV_DEFAULT"
_ZN17fastertransformer19segmented_topp_impl15blockSortKernelIfLi640ELi1EEEvPKT_PS2_PKiPiS7_iii:
.text._ZN17fastertransformer19segmented_topp_impl15blockSortKernelIfLi640ELi1EEEvPKT_PS2_PKiPiS7_iii:
        /* <DEDUP_REMOVED lines=37> */
[----:B------:R-:W-:-:S05]  /*0250*/  LEA R32, R5, UR4, 0x2 ;  /* 0x0000000405207c11 */ /* 0x000fca000f8e10ff */
[----:B------:R-:W-:Y:S01]  /*0260*/  IMAD R30, R5, 0x20, R32 ;  /* 0x00000020051e7824 */ /* 0x000fe200078e0220 */
[----:B------:R-:W-:Y:S01]  /*0270*/  BAR.SYNC.DEFER_BLOCKING 0x0 ;  /* 0x0000000000007b1d */ /* 0x000fe20000010000 */
[----:B--2---:R-:W-:-:S04]  /*0280*/  ISETP.GT.AND P0, PT, R2, -0x1, PT ;  /* 0xffffffff0200780c */ /* 0x004fc80003f04270 */
[----:B------:R-:W-:Y:S02]  /*0290*/  SEL R7, R0, 0x80000000, !P0 ;  /* 0x8000000000077807 */ /* 0x000fe40004000000 */
[----:B------:R-:W-:Y:S01]  /*02a0*/  LEA R0, R31, UR4, 0x2 ;  /* 0x000000041f007c11 */ /* 0x000fe2000f8e10ff */
[----:B------:R-:W-:Y:S01]  /*02b0*/  UMOV UR4, URZ ;  /* 0x000000ff00047c82 */ /* 0x000fe20008000000 */
[----:B-1-3--:R-:W-:-:S07]  /*02c0*/  LOP3.LUT R2, R7, R2, RZ, 0x3c, !PT ;  /* 0x0000000207027212 */ /* 0x00afce00078e3cff */
.L_x_974:
        /* <DEDUP_REMOVED lines=164> */
.L_x_973:
        /* <DEDUP_REMOVED lines=27> */
.L_x_975:
        /* <DEDUP_REMOVED lines=12> */
.L_x_2088:


//--------------------- .text._ZN17fastertransformer19segmented_topp_impl15blockSortKernelIfLi512ELi1EEEvPKT_PS2_PKiPiS7_iii --------------------------
	.section	.text._ZN17fastertransformer19segmented_topp_impl15blockSortKernelIfLi512ELi1EEEvPKT_PS2_PKiPiS7_iii,"ax",@progbits
	.align	128
        .global         _ZN17fastertransformer19segmented_topp_impl15blockSortKernelIfLi512ELi1EEEvPKT_PS2_PKiPiS7_iii
        .type           _ZN17fastertransformer19segmented_topp_impl15blockSortKernelIfLi512ELi1EEEvPKT_PS2_PKiPiS7_iii,@function
        .size           _ZN17fastertransformer19segmented_topp_impl15blockSortKernelIfLi512ELi1EEEvPKT_PS2_PKiPiS7_iii,(.L_x_2089 - _ZN17fastertransformer19segmented_topp_impl15blockSortKernelIfLi512ELi1EEEvPKT_PS2_PKiPiS7_iii)
        .other          _ZN17fastertransformer19segmented_topp_impl15blockSortKernelIfLi512ELi1EEEvPKT_PS2_PKiPiS7_iii,@"STO_CUDA_ENTRY STV_DEFAULT"
_ZN17fastertransformer19segmented_topp_impl15blockSortKernelIfLi512ELi1EEEvPKT_PS2_PKiPiS7_iii:
.text._ZN17fastertransformer19segmented_topp_impl15blockSortKernelIfLi512ELi1EEEvPKT_PS2_PKiPiS7_iii:
        /* <DEDUP_REMOVED lines=29> */
[----:B------:R-:W-:Y:S02]  /*01d0*/  @!P0 IMAD.X R9, R4, 0x1, R13, P1 ;  /* 0x0000000104098824 */ /* 0x000fe400008e060d */
[----:B------:R-:W1:Y:S03]  /*01e0*/  S2R R4, SR_LANEID ;  /* 0x0000000000047919 */ /* 0x000e660000000000 */
[----:B------:R3:W5:Y:S01]  /*01f0*/  @!P0 LDG.E R3, desc[UR8][R8.64] ;  /* 0x0000000808038981 */ /* 0x000762000c1e1900 */
[----:B------:R-:W-:Y:S01]  /*0200*/  UMOV UR4, 0x400 ;  /* 0x0000040000047882 */ /* 0x000fe20000000000 */
[----:B------:R-:W-:Y:S01]  /*0210*/  IMAD.MOV.U32 R5, RZ, RZ, -0x1 ;  /* 0xffffffffff057424 */ /* 0x000fe200078e00ff */
[----:B------:R-:W-:Y:S01]  /*0220*/  SHF.R.U32.HI R11, RZ, 0x5, R0 ;  /* 0x00000005ff0b7819 */ /* 0x000fe20000011600 */
[----:B0-----:R-:W-:Y:S01]  /*0230*/  ULEA UR4, UR5, UR4, 0x18 ;  /* 0x0000000405047291 */ /* 0x001fe2000f8ec0ff */
[----:B------:R-:W-:Y:S01]  /*0240*/  BAR.SYNC.DEFER_BLOCKING 0x0 ;  /* 0x0000000000007b1d */ /* 0x000fe20000010000 */
[----:B--2---:R-:W-:-:S04]  /*0250*/  ISETP.GT.AND P0, PT, R10, -0x1, PT ;  /* 0xffffffff0a00780c */ /* 0x004fc80003f04270 */
[----:B------:R-:W-:Y:S02]  /*0260*/  SEL R7, R5, 0x80000000, !P0 ;  /* 0x8000000005077807 */ /* 0x000fe40004000000 */
[C---:B------:R-:W-:Y:S02]  /*0270*/  LEA R5, R0.reuse, UR4, 0x2 ;  /* 0x0000000400057c11 */ /* 0x040fe4000f8e10ff */
[----:B------:R-:W-:Y:S02]  /*0280*/  LOP3.LUT R6, R7, R10, RZ, 0x3c, !PT ;  /* 0x0000000a07067212 */ /* 0x000fe400078e3cff */
[----:B------:R-:W-:Y:S01]  /*0290*/  LEA R7, R11, UR4, 0x2 ;  /* 0x000000040b077c11 */ /* 0x000fe2000f8e10ff */
[----:B------:R-:W-:Y:S01]  /*02a0*/  IMAD R20, R0, 0x20, R5 ;  /* 0x0000002000147824 */ /* 0x000fe200078e0205 */
[----:B-1-3--:R-:W-:-:S06]  /*02b0*/  UMOV UR4, URZ ;  /* 0x000000ff00047c82 */ /* 0x00afcc0008000000 */
.L_x_977:
        /* <DEDUP_REMOVED lines=16> */
[----:B------:R-:W-:Y:S01]  /*03c0*/  IMAD.SHL.U32 R9, R8, 0x800, RZ ;  /* 0x0000080008097824 */ /* 0x000fe200078e00ff */
[----:B------:R-:W-:Y:S01]  /*03d0*/  SHF.R.U32.HI R10, RZ, 0x2, R8 ;  /* 0x00000002ff0a7819 */ /* 0x000fe20000011608 */
[----:B------:R-:W-:Y:S03]  /*03e0*/  STS [R5+0x2000], RZ ;  /* 0x002000ff05007388 */ /* 0x000fe60000000800 */
        /* <DEDUP_REMOVED lines=134> */
.L_x_976:
        /* <DEDUP_REMOVED lines=27> */
.L_x_978:
        /* <DEDUP_REMOVED lines=16> */
.L_x_2089:


//--------------------- .text._ZN17fastertransformer19segmented_topp_impl15blockSortKernelIfLi384ELi1EEEvPKT_PS2_PKiPiS7_iii --------------------------
	.section	.text._ZN17fastertransformer19segmented_topp_impl15blockSortKernelIfLi384ELi1EEEvPKT_PS2_PKiPiS7_iii,"ax",@progbits
	.align	128
        .global         _ZN17fastertransformer19segmented_topp_impl15blockSortKernelIfLi384ELi1EEEvPKT_PS2_PKiPiS7_iii
        .type           _ZN17fastertransformer19segmented_topp_impl15blockSortKernelIfLi384ELi1EEEvPKT_PS2_PKiPiS7_iii,@function
        .size           _ZN17fastertransformer19segmented_topp_impl15blockSortKernelIfLi384ELi1EEEvPKT_PS2_PKiPiS7_iii,(.L_x_2090 - _ZN17fastertransformer19segmented_topp_impl15blockSortKernelIfLi384ELi1EEEvPKT_PS2_PKiPiS7_iii)
        .other          _ZN17fastertransformer19segmented_topp_impl15blockSortKernelIfLi384ELi1EEEvPKT_PS2_PKiPiS7_iii,@"STO_CUDA_ENTRY STV_DEFAULT"
_ZN17fastertransformer19segmented_topp_impl15blockSortKernelIfLi384ELi1EEEvPKT_PS2_PKiPiS7_iii:
.text._ZN17fastertransformer19segmented_topp_impl15blockSortKernelIfLi384ELi1EEEvPKT_PS2_PKiPiS7_iii:
        /* <DEDUP_REMOVED lines=45> */
.L_x_980:
        /* <DEDUP_REMOVED lines=68> */
[----:B------:R-:W0:Y:S01]  /*0710*/  LDS.128 R12, [UR5+0x3620] ;  /* 0x00362005ff0c7984 */ /* 0x000e220008000c00 */
[----:B------:R-:W-:Y:S01]  /*0720*/  ISETP.NE.AND P0, PT, R19, 0x3, PT ;  /* 0x000000031300780c */ /* 0x000fe20003f05270 */
[----:B------:R-:W-:-:S03]  /*0730*/  IMAD.IADD R7, R7, 0x1, R6 ;  /* 0x0000000107077824 */ /* 0x000fc600078e0206 */
[----:B------:R-:W-:Y:S01]  /*0740*/  SEL R4, R6, R4, !P0 ;  /* 0x0000000406047207 */ /* 0x000fe20004000000 */
        /* <DEDUP_REMOVED lines=66> */
.L_x_979:
        /* <DEDUP_REMOVED lines=9> */
[----:B------:R-:W2:Y:S01]  /*0c00*/  LDS R7, [R18] ;  /* 0x0000000012077984 */ /* 0x000ea20000000800 */
[----:B------:R-:W3:Y:S01]  /*0c10*/  LDCU.64 UR4, c[0x0][0x388] ;  /* 0x00007100ff0477ac */ /* 0x000ee20008000a00 */
[----:B------:R-:W-:Y:S01]  /*0c20*/  IADD3 R2, P0, PT, R2, R3, RZ ;  /* 0x0000000302027210 */ /* 0x000fe20007f1e0ff */
[----:B------:R-:W-:Y:S01]  /*0c30*/  IMAD.MOV.U32 R9, RZ, RZ, -0x1 ;  /* 0xffffffffff097424 */ /* 0x000fe200078e00ff */
[----:B------:R-:W4:Y:S03]  /*0c40*/  LDCU.64 UR6, c[0x0][0x398] ;  /* 0x00007300ff0677ac */ /* 0x000f260008000a00 */
[----:B------:R-:W-:Y:S01]  /*0c50*/  IMAD.X R3, RZ, RZ, R16, P0 ;  /* 0x000000ffff037224 */ /* 0x000fe200000e0610 */
[----:B-1----:R-:W-:Y:S01]  /*0c60*/  ISETP.GT.AND P0, PT, R0, -0x1, PT ;  /* 0xffffffff0000780c */ /* 0x002fe20003f04270 */
[----:B0-----:R-:W-:-:S03]  /*0c70*/  IMAD.SHL.U32 R4, R2, 0x4, RZ ;  /* 0x0000000402047824 */ /* 0x001fc600078e00ff */
[----:B------:R-:W-:Y:S02]  /*0c80*/  SHF.L.U64.HI R5, R2, 0x2, R3 ;  /* 0x0000000202057819 */ /* 0x000fe40000010203 */
[----:B------:R-:W-:-:S04]  /*0c90*/  SEL R9, R9, 0x80000000, P0 ;  /* 0x8000000009097807 */ /* 0x000fc80000000000 */
[----:B------:R-:W-:Y:S02]  /*0ca0*/  LOP3.LUT R9, R9, R0, RZ, 0x3c, !PT ;  /* 0x0000000009097212 */ /* 0x000fe400078e3cff */
[C---:B---3--:R-:W-:Y:S02]  /*0cb0*/  IADD3 R2, P1, PT, R4.reuse, UR4, RZ ;  /* 0x0000000404027c10 */ /* 0x048fe4000ff3e0ff */
[----:B----4-:R-:W-:Y:S02]  /*0cc0*/  IADD3 R4, P2, PT, R4, UR6, RZ ;  /* 0x0000000604047c10 */ /* 0x010fe4000ff5e0ff */
[C---:B------:R-:W-:Y:S02]  /*0cd0*/  IADD3.X R3, PT, PT, R5.reuse, UR5, RZ, P1, !PT ;  /* 0x0000000505037c10 */ /* 0x040fe40008ffe4ff */
[----:B------:R-:W-:-:S03]  /*0ce0*/  IADD3.X R5, PT, PT, R5, UR7, RZ, P2, !PT ;  /* 0x0000000705057c10 */ /* 0x000fc600097fe4ff */
[----:B------:R-:W-:Y:S04]  /*0cf0*/  STG.E desc[UR8][R2.64], R9 ;  /* 0x0000000902007986 */ /* 0x000fe8000c101908 */
[----:B--2---:R-:W-:Y:S01]  /*0d00*/  STG.E desc[UR8][R4.64], R7 ;  /* 0x0000000704007986 */ /* 0x004fe2000c101908 */
[----:B------:R-:W-:Y:S05]  /*0d10*/  EXIT ;  /* 0x000000000000794d */ /* 0x000fea0003800000 */
.L_x_981:
        /* <DEDUP_REMOVED lines=14> */
.L_x_2090:


//--------------------- .text._ZN17fastertransformer19segmented_topp_impl15blockSortKernelIfLi256ELi1EEEvPKT_PS2_PKiPiS7_iii --------------------------
	.section	.text._ZN17fastertransformer19segmented_topp_impl15blockSortKernelIfLi256ELi1EEEvPKT_PS2_PKiPiS7_iii,"ax",@progbits
	.align	128
        .global         _ZN17fastertransformer19segmented_topp_impl15blockSortKernelIfLi256ELi1EEEvPKT_PS2_PKiPiS7_iii
        .type           _ZN17fastertransformer19segmented_topp_impl15blockSortKernelIfLi256ELi1EEEvPKT_PS2_PKiPiS7_iii,@function
        .size           _ZN17fastertransformer19segmented_topp_impl15blockSortKernelIfLi256ELi1EEEvPKT_PS2_PKiPiS7_iii,(.L_x_2091 - _ZN17fastertransformer19segmented_topp_impl15blockSortKernelIfLi256ELi1EEEvPKT_PS2_PKiPiS7_iii)
        .other          _ZN17fastertransformer19segmented_topp_impl15blockSortKernelIfLi256ELi1EEEvPKT_PS2_PKiPiS7_iii,@"STO_CUDA_ENTRY STV_DEFAULT"
_ZN17fastertransformer19segmented_topp_impl15blockSortKernelIfLi256ELi1EEEvPKT_PS2_PKiPiS7_iii:
.text._ZN17fastertransformer19segmented_topp_impl15blockSortKernelIfLi256ELi1EEEvPKT_PS2_PKiPiS7_iii:
        /* <DEDUP_REMOVED lines=25> */
[----:B------:R0:W2:Y:S01]  /*0190*/  @!P0 LDG.E R8, desc[UR8][R2.64] ;  /* 0x0000000802088981 */ /* 0x0000a2000c1e1900 */
[----:B------:R-:W3:Y:S01]  /*01a0*/  S2UR UR5, SR_CgaCtaId ;  /* 0x00000000000579c3 */ /* 0x000ee20000008800 */
[----:B-1----:R-:W-:-:S05]  /*01b0*/  @!P0 IADD3 R4, P1, PT, R5, R10, RZ ;  /* 0x0000000a05048210 */ /* 0x002fca0007f3e0ff */
[----:B------:R-:W-:Y:S02]  /*01c0*/  @!P0 IMAD.X R5, R0, 0x1, R11, P1 ;  /* 0x0000000100058824 */ /* 0x000fe400008e060b */
[----:B------:R-:W-:Y:S01]  /*01d0*/  IMAD.MOV.U32 R11, RZ, RZ, -0x1 ;  /* 0xffffffffff0b7424 */ /* 0x000fe200078e00ff */
[----:B------:R-:W1:Y:S05]  /*01e0*/  S2R R10, SR_LANEID ;  /* 0x00000000000a7919 */ /* 0x000e6a0000000000 */
[----:B------:R4:W5:Y:S01]  /*01f0*/  @!P0 LDG.E R11, desc[UR8][R4.64] ;  /* 0x00000008040b8981 */ /* 0x000962000c1e1900 */
[----:B------:R-:W-:Y:S01]  /*0200*/  UMOV UR4, 0x400 ;  /* 0x0000040000047882 */ /* 0x000fe20000000000 */
[----:B------:R-:W-:Y:S01]  /*0210*/  IMAD.MOV.U32 R0, RZ, RZ, -0x1 ;  /* 0xffffffffff007424 */ /* 0x000fe200078e00ff */
[----:B---3--:R-:W-:-:S06]  /*0220*/  ULEA UR4, UR5, UR4, 0x18 ;  /* 0x0000000405047291 */ /* 0x008fcc000f8ec0ff */
[----:B------:R-:W-:-:S05]  /*0230*/  LEA R9, R14, UR4, 0x2 ;  /* 0x000000040e097c11 */ /* 0x000fca000f8e10ff */
[----:B0-----:R-:W-:Y:S01]  /*0240*/  IMAD R2, R14, 0x20, R9 ;  /* 0x000000200e027824 */ /* 0x001fe200078e0209 */
[----:B------:R-:W-:Y:S01]  /*0250*/  BAR.SYNC.DEFER_BLOCKING 0x0 ;  /* 0x0000000000007b1d */ /* 0x000fe20000010000 */
[----:B--2---:R-:W-:-:S04]  /*0260*/  ISETP.GT.AND P0, PT, R8, -0x1, PT ;  /* 0xffffffff0800780c */ /* 0x004fc80003f04270 */
[----:B------:R-:W-:Y:S02]  /*0270*/  SEL R3, R0, 0x80000000, !P0 ;  /* 0x8000000000037807 */ /* 0x000fe40004000000 */
[----:B------:R-:W-:Y:S02]  /*0280*/  SHF.R.U32.HI R0, RZ, 0x5, R14 ;  /* 0x00000005ff007819 */ /* 0x000fe4000001160e */
[----:B------:R-:W-:Y:S02]  /*0290*/  LOP3.LUT R8, R3, R8, RZ, 0x3c, !PT ;  /* 0x0000000803087212 */ /* 0x000fe400078e3cff */
[----:B------:R-:W-:Y:S01]  /*02a0*/  LEA R3, R0, UR4, 0x2 ;  /* 0x0000000400037c11 */ /* 0x000fe2000f8e10ff */
[----:B-1--4-:R-:W-:-:S06]  /*02b0*/  UMOV UR4, URZ ;  /* 0x000000ff00047c82 */ /* 0x012fcc0008000000 */
.L_x_983:
        /* <DEDUP_REMOVED lines=64> */
[----:B------:R-:W0:Y:S02]  /*06c0*/  LDS.128 R4, [UR5+0x2400] ;  /* 0x00240005ff047984 */ /* 0x000e240008000c00 */
[C---:B0-----:R-:W-:Y:S01]  /*06d0*/  SEL R27, R4.reuse, R27, !P0 ;  /* 0x0000001b041b7207 */ /* 0x041fe20004000000 */
[----:B------:R-:W-:Y:S01]  /*06e0*/  IMAD.IADD R5, R4, 0x1, R5 ;  /* 0x0000000104057824 */ /* 0x000fe200078e0205 */
[----:B------:R-:W-:-:S03]  /*06f0*/  ISETP.NE.AND P0, PT, R26, 0x2, PT ;  /* 0x000000021a00780c */ /* 0x000fc60003f05270 */
[----:B------:R-:W-:Y:S01]  /*0700*/  IMAD.IADD R6, R6, 0x1, R5 ;  /* 0x0000000106067824 */ /* 0x000fe200078e0205 */
[----:B------:R-:W-:Y:S02]  /*0710*/  SEL R27, R5, R27, !P0 ;  /* 0x0000001b051b7207 */ /* 0x000fe40004000000 */
[----:B------:R-:W-:Y:S01]  /*0720*/  ISETP.NE.AND P0, PT, R26, 0x7, PT ;  /* 0x000000071a00780c */ /* 0x000fe20003f05270 */
[----:B------:R-:W-:Y:S01]  /*0730*/  IMAD.IADD R26, R7, 0x1, R6 ;  /* 0x00000001071a7824 */ /* 0x000fe200078e0206 */
[----:B------:R-:W-:Y:S02]  /*0740*/  SEL R27, R6, R27, !P4 ;  /* 0x0000001b061b7207 */ /* 0x000fe40006000000 */
[----:B------:R-:W0:Y:S02]  /*0750*/  LDS.128 R4, [UR5+0x2410] ;  /* 0x00241005ff047984 */ /* 0x000e240008000c00 */
[----:B------:R-:W-:Y:S02]  /*0760*/  SEL R27, R26, R27, !P3 ;  /* 0x0000001b1a1b7207 */ /* 0x000fe40005800000 */
        /* <DEDUP_REMOVED lines=9> */
[----:B------:R-:W-:Y:S02]  /*0800*/  SEL R27, R6, R27, !P0 ;  /* 0x0000001b061b7207 */ /* 0x000fe40004000000 */
[----:B------:R-:W-:-:S02]  /*0810*/  SEL R4, R0, RZ, P3 ;  /* 0x000000ff00047207 */ /* 0x000fc40001800000 */
[----:B------:R-:W-:-:S03]  /*0820*/  ISETP.NE.AND P0, PT, R14, RZ, PT ;  /* 0x000000ff0e00720c */ /* 0x000fc60003f05270 */
[----:B------:R-:W-:-:S04]  /*0830*/  @P2 IMAD.IADD R0, R27, 0x1, R4 ;  /* 0x000000011b002824 */ /* 0x000fc800078e0204 */
        /* <DEDUP_REMOVED lines=39> */
.L_x_982:
        /* <DEDUP_REMOVED lines=27> */
.L_x_984:
        /* <DEDUP_REMOVED lines=10> */
.L_x_2091:


//--------------------- .text._ZN17fastertransformer19segmented_topp_impl15blockSortKernelIfLi128ELi1EEEvPKT_PS2_PKiPiS7_iii --------------------------
	.section	.text._ZN17fastertransformer19segmented_topp_impl15blockSortKernelIfLi128ELi1EEEvPKT_PS2_PKiPiS7_iii,"ax",@progbits
	.align	128
        .global         _ZN17fastertransformer19segmented_topp_impl15blockSortKernelIfLi128ELi1EEEvPKT_PS2_PKiPiS7_iii
        .type           _ZN17fastertransformer19segmented_topp_impl15blockSortKernelIfLi128ELi1EEEvPKT_PS2_PKiPiS7_iii,@function
        .size           _ZN17fastertransformer19segmented_topp_impl15blockSortKernelIfLi128ELi1EEEvPKT_PS2_PKiPiS7_iii,(.L_x_2092 - _ZN17fastertransformer19segmented_topp_impl15blockSortKernelIfLi128ELi1EEEvPKT_PS2_PKiPiS7_iii)
        .other          _ZN17fastertransformer19segmented_topp_impl15blockSortKernelIfLi128ELi1EEEvPKT_PS2_PKiPiS7_iii,@"STO_CUDA_ENTRY STV_DEFAULT"
_ZN17fastertransformer19segmented_topp_impl15blockSortKernelIfLi128ELi1EEEvPKT_PS2_PKiPiS7_iii:
.text._ZN17fastertransformer19segmented_topp_impl15blockSortKernelIfLi128ELi1EEEvPKT_PS2_PKiPiS7_iii:
        /* <DEDUP_REMOVED lines=23> */
[----:B------:R-:W-:Y:S02]  /*0170*/  @!P0 IMAD.X R5, R10, 0x1, R13, P1 ;  /* 0x000000010a058824 */ /* 0x000fe400008e060d */
[----:B------:R-:W-:-:S06]  /*0180*/  IMAD.MOV.U32 R13, RZ, RZ, RZ ;  /* 0x000000ffff0d7224 */ /* 0x000fcc00078e00ff */
        /* <DEDUP_REMOVED lines=9> */
[----:B------:R-:W-:Y:S02]  /*0220*/  UBMSK UR7, URZ, 0x4 ;  /* 0x00000004ff07789b */ /* 0x000fe40008000000 */
[----:B0-----:R-:W-:-:S06]  /*0230*/  ULEA UR4, UR5, UR4, 0x18 ;  /* 0x0000000405047291 */ /* 0x001fcc000f8ec0ff */
[----:B------:R-:W-:-:S05]  /*0240*/  LEA R12, R3, UR4, 0x2 ;  /* 0x00000004030c7c11 */ /* 0x000fca000f8e10ff */
[----:B------:R-:W-:Y:S01]  /*0250*/  IMAD R15, R3, 0x20, R12 ;  /* 0x00000020030f7824 */ /* 0x000fe200078e020c */
[----:B------:R-:W-:Y:S01]  /*0260*/  BAR.SYNC.DEFER_BLOCKING 0x0 ;  /* 0x0000000000007b1d */ /* 0x000fe20000010000 */
[----:B--2---:R-:W-:-:S04]  /*0270*/  ISETP.GT.AND P0, PT, R13, -0x1, PT ;  /* 0xffffffff0d00780c */ /* 0x004fc80003f04270 */
[----:B------:R-:W-:Y:S02]  /*0280*/  SEL R4, R11, 0x80000000, !P0 ;  /* 0x800000000b047807 */ /* 0x000fe40004000000 */
[----:B------:R-:W-:Y:S02]  /*0290*/  SHF.R.U32.HI R11, RZ, 0x5, R3 ;  /* 0x00000005ff0b7819 */ /* 0x000fe40000011603 */
[----:B------:R-:W-:Y:S02]  /*02a0*/  LOP3.LUT R13, R4, R13, RZ, 0x3c, !PT ;  /* 0x0000000d040d7212 */ /* 0x000fe400078e3cff */
[----:B------:R-:W-:Y:S01]  /*02b0*/  LEA R14, R11, UR4, 0x2 ;  /* 0x000000040b0e7c11 */ /* 0x000fe2000f8e10ff */
[----:B-1-3--:R-:W-:-:S06]  /*02c0*/  UMOV UR4, URZ ;  /* 0x000000ff00047c82 */ /* 0x00afcc0008000000 */
.L_x_986:
[C---:B-1----:R-:W-:Y:S01]  /*02d0*/  ISETP.NE.AND P0, PT, R13.reuse, 0x7fffffff, PT ;  /* 0x7fffffff0d00780c */ /* 0x042fe20003f05270 */
[----:B------:R-:W-:Y:S01]  /*02e0*/  STS [R12], RZ ;  /* 0x000000ff0c007388 */ /* 0x000fe20000000800 */
[----:B------:R-:W-:Y:S01]  /*02f0*/  ISETP.NE.AND P1, PT, R10, 0x1f, PT ;  /* 0x0000001f0a00780c */ /* 0x000fe20003f25270 */
[----:B------:R-:W0:Y:S01]  /*0300*/  S2UR UR6, SR_CgaCtaId ;  /* 0x00000000000679c3 */ /* 0x000e220000008800 */
[----:B------:R-:W-:Y:S01]  /*0310*/  SEL R4, R13, 0x80000000, P0 ;  /* 0x800000000d047807 */ /* 0x000fe20000000000 */
[----:B------:R-:W-:Y:S01]  /*0320*/  STS [R12+0x200], RZ ;  /* 0x000200ff0c007388 */ /* 0x000fe20000000800 */
[----:B------:R-:W-:Y:S01]  /*0330*/  UMOV UR5, 0x400 ;  /* 0x0000040000057882 */ /* 0x000fe20000000000 */
[----:B------:R-:W-:Y:S01]  /*0340*/  ISETP.NE.AND P3, PT, R11, 0x3, PT ;  /* 0x000000030b00780c */ /* 0x000fe20003f65270 */
[----:B------:R-:W-:Y:S02]  /*0350*/  UISETP.GE.U32.AND UP0, UPT, UR4, 0x1c, UPT ;  /* 0x0000001c0400788c */ /* 0x000fe4000bf06070 */
[----:B------:R-:W-:Y:S01]  /*0360*/  SHF.R.U32.HI R4, RZ, UR4, R4 ;  /* 0x00000004ff047c19 */ /* 0x000fe20008011604 */
[----:B------:R-:W-:Y:S03]  /*0370*/  STS [R12+0x400], RZ ;  /* 0x000400ff0c007388 */ /* 0x000fe60000000800 */
[----:B------:R-:W-:Y:S01]  /*0380*/  LOP3.LUT R4, R4, UR7, RZ, 0xc0, !PT ;  /* 0x0000000704047c12 */ /* 0x000fe2000f8ec0ff */
[----:B------:R-:W-:Y:S04]  /*0390*/  STS [R12+0x600], RZ ;  /* 0x000600ff0c007388 */ /* 0x000fe80000000800 */
[----:B------:R-:W-:Y:S01]  /*03a0*/  IMAD.SHL.U32 R5, R4, 0x200, RZ ;  /* 0x0000020004057824 */ /* 0x000fe200078e00ff */
[----:B------:R-:W-:Y:S01]  /*03b0*/  SHF.R.U32.HI R4, RZ, 0x2, R4 ;  /* 0x00000002ff047819 */ /* 0x000fe20000011604 */
[----:B------:R-:W-:Y:S03]  /*03c0*/  STS [R12+0x800], RZ ;  /* 0x000800ff0c007388 */ /* 0x000fe60000000800 */
[----:B------:R-:W-:Y:S01]  /*03d0*/  LOP3.LUT R5, R5, 0xe00, RZ, 0xc, !PT ;  /* 0x00000e0005057812 */ /* 0x000fe200078e0cff */
[----:B------:R-:W-:Y:S01]  /*03e0*/  STS [R12+0xa00], RZ ;  /* 0x000a00ff0c007388 */ /* 0x000fe20000000800 */
[----:B------:R-:W-:Y:S01]  /*03f0*/  LOP3.LUT R4, R4, 0x3ffffffe, RZ, 0xc0, !PT ;  /* 0x3ffffffe04047812 */ /* 0x000fe200078ec0ff */
[----:B0-----:R-:W-:-:S02]  /*0400*/  ULEA UR5, UR6, UR5, 0x18 ;  /* 0x0000000506057291 */ /* 0x001fc4000f8ec0ff */
[----:B------:R-:W-:Y:S01]  /*0410*/  STS [R12+0xc00], RZ ;  /* 0x000c00ff0c007388 */ /* 0x000fe20000000800 */
[----:B------:R-:W-:-:S03]  /*0420*/  IADD3 R18, PT, PT, -R4, R12, R5 ;  /* 0x0000000c04127210 */ /* 0x000fc60007ffe105 */
        /* <DEDUP_REMOVED lines=37> */
[----:B------:R-:W-:-:S04]  /*0680*/  ISETP.NE.AND P1, PT, R10, RZ, PT ;  /* 0x000000ff0a00720c */ /* 0x000fc80003f25270 */
[----:B------:R-:W-:Y:S01]  /*0690*/  ISETP.GT.U32.OR P2, PT, R3, 0x1f, P1 ;  /* 0x0000001f0300780c */ /* 0x000fe20000f44470 */
[----:B------:R-:W0:Y:S02]  /*06a0*/  LDS.128 R4, [UR5+0x1200] ;  /* 0x00120005ff047984 */ /* 0x000e240008000c00 */
[C---:B0-----:R-:W-:Y:S01]  /*06b0*/  SEL R17, R4.reuse, R17, !P0 ;  /* 0x0000001104117207 */ /* 0x041fe20004000000 */
[----:B------:R-:W-:Y:S01]  /*06c0*/  IMAD.IADD R5, R4, 0x1, R5 ;  /* 0x0000000104057824 */ /* 0x000fe200078e0205 */
[----:B------:R-:W-:Y:S02]  /*06d0*/  ISETP.NE.AND P0, PT, R11, 0x2, PT ;  /* 0x000000020b00780c */ /* 0x000fe40003f05270 */
[----:B------:R-:W-:Y:S01]  /*06e0*/  SEL R4, R27, RZ, P1 ;  /* 0x000000ff1b047207 */ /* 0x000fe20000800000 */
[----:B------:R-:W-:Y:S01]  /*06f0*/  IMAD.IADD R6, R6, 0x1, R5 ;  /* 0x0000000106067824 */ /* 0x000fe200078e0205 */
[----:B------:R-:W-:Y:S02]  /*0700*/  SEL R17, R5, R17, !P0 ;  /* 0x0000001105117207 */ /* 0x000fe40004000000 */
        /* <DEDUP_REMOVED lines=44> */
.L_x_985:
        /* <DEDUP_REMOVED lines=12> */
[----:B0-----:R-:W-:Y:S01]  /*0a90*/  IMAD.MOV.U32 R9, RZ, RZ, -0x1 ;  /* 0xffffffffff097424 */ /* 0x001fe200078e00ff */
[----:B------:R-:W0:Y:S03]  /*0aa0*/  LDCU.64 UR6, c[0x0][0x398] ;  /* 0x00007300ff0677ac */ /* 0x000e260008000a00 */
[----:B------:R-:W-:Y:S01]  /*0ab0*/  IMAD.X R3, RZ, RZ, R8, P0 ;  /* 0x000000ffff037224 */ /* 0x000fe200000e0608 */
[----:B-1----:R-:W-:Y:S01]  /*0ac0*/  ISETP.GT.AND P0, PT, R0, -0x1, PT ;  /* 0xffffffff0000780c */ /* 0x002fe20003f04270 */
[----:B------:R-:W-:-:S03]  /*0ad0*/  IMAD.SHL.U32 R4, R2, 0x4, RZ ;  /* 0x0000000402047824 */ /* 0x000fc600078e00ff */
[----:B------:R-:W-:Y:S02]  /*0ae0*/  SHF.L.U64.HI R5, R2, 0x2, R3 ;  /* 0x0000000202057819 */ /* 0x000fe40000010203 */
[----:B------:R-:W-:-:S04]  /*0af0*/  SEL R9, R9, 0x80000000, P0 ;  /* 0x8000000009097807 */ /* 0x000fc80000000000 */
[----:B------:R-:W-:Y:S02]  /*0b00*/  LOP3.LUT R9, R9, R0, RZ, 0x3c, !PT ;  /* 0x0000000009097212 */ /* 0x000fe400078e3cff */
[C---:B---3--:R-:W-:Y:S02]  /*0b10*/  IADD3 R2, P1, PT, R4.reuse, UR4, RZ ;  /* 0x0000000404027c10 */ /* 0x048fe4000ff3e0ff */
[----:B0-----:R-:W-:Y:S02]  /*0b20*/  IADD3 R4, P2, PT, R4, UR6, RZ ;  /* 0x0000000604047c10 */ /* 0x001fe4000ff5e0ff */
[C---:B------:R-:W-:Y:S02]  /*0b30*/  IADD3.X R3, PT, PT, R5.reuse, UR5, RZ, P1, !PT ;  /* 0x0000000505037c10 */ /* 0x040fe40008ffe4ff */
[----:B------:R-:W-:-:S03]  /*0b40*/  IADD3.X R5, PT, PT, R5, UR7, RZ, P2, !PT ;  /* 0x0000000705057c10 */ /* 0x000fc600097fe4ff */
[----:B------:R-:W-:Y:S04]  /*0b50*/  STG.E desc[UR8][R2.64], R9 ;  /* 0x0000000902007986 */ /* 0x000fe8000c101908 */
[----:B--2---:R-:W-:Y:S01]  /*0b60*/  STG.E desc[UR8][R4.64], R7 ;  /* 0x0000000704007986 */ /* 0x004fe2000c101908 */
[----:B------:R-:W-:Y:S05]  /*0b70*/  EXIT ;  /* 0x000000000000794d */ /* 0x000fea0003800000 */
.L_x_987:
        /* <DEDUP_REMOVED lines=16> */
.L_x_2092:


//--------------------- .text._ZN17fastertransformer19segmented_topp_impl27segmented_top_p_single_passINS0_28Segmented_topk_kernel_paramsIfiLi256ELi2EEELi256EEEvNS0_20TopKPerSegmentParamsE --------------------------
	.section	.text._ZN17fastertransformer19segmented_topp_impl27segmented_top_p_single_passINS0_28Segmented_topk_kernel_paramsIfiLi256ELi2EEELi256EEEvNS0_20TopKPerSegmentParamsE,"ax",@progbits
	.align	128
        .global         _ZN17fastertransformer19segmented_topp_impl27segmented_top_p_single_passINS0_28Segmented_topk_kernel_paramsIfiLi256ELi2EEELi256EEEvNS0_20TopKPerSegmentParamsE
        .type           _ZN17fastertransformer19segmented_topp_impl27segmented_top_p_single_passINS0_28Segmented_topk_kernel_paramsIfiLi256ELi2EEELi256EEEvNS0_20TopKPerSegmentParamsE,@function
        .size           _ZN17fastertransformer19segmented_topp_impl27segmented_top_p_single_passINS0_28Segmented_topk_kernel_paramsIfiLi256ELi2EEELi256EEEvNS0_20TopKPerSegmentParamsE,(.L_x_2093 - _ZN17fastertransformer19segmented_topp_impl27segmented_top_p_single_passINS0_28Segmented_topk_kernel_paramsIfiLi256ELi2EEELi256EEEvNS0_20TopKPerSegmentParamsE)
        .other          _ZN17fastertransformer19segmented_topp_impl27segmented_top_p_single_passINS0_28Segmented_topk_kernel_paramsIfiLi256ELi2EEELi256EEEvNS0_20TopKPerSegmentParamsE,@"STO_CUDA_ENTRY STV_DEFAULT"
_ZN17fastertransformer19segmented_topp_impl27segmented_top_p_single_passINS0_28Segmented_topk_kernel_paramsIfiLi256ELi2EEELi256EEEvNS0_20TopKPerSegmentParamsE:
.text._ZN17fastertransformer19segmented_topp_impl27segmented_top_p_single_passINS0_28Segmented_topk_kernel_paramsIfiLi256ELi2EEELi256EEEvNS0_20TopKPerSegmentParamsE:
        /* <DEDUP_REMOVED lines=25> */
.L_x_988:
        /* <DEDUP_REMOVED lines=648> */
[----:B------:R0:W-:Y:S04]  /*2a10*/  STL [R1+0x20], R0 ;  /* 0x0000200001007387 */ /* 0x0001e80000100800 */
[----:B------:R1:W-:Y:S01]  /*2a20*/  STL [R1+0x1cc], R95 ;  /* 0x0001cc5f01007387 */ /* 0x0003e20000100800 */
[----:B------:R-:W-:Y:S01]  /*2a30*/  BSSY.RECONVERGENT B0, `(.L_x_989) ;  /* 0x0000023000007945 */ /* 0x000fe20003800200 */
[----:B0-----:R-:W-:-:S02]  /*2a40*/  IMAD.SHL.U32 R0, R85, 0x2, RZ ;  /* 0x0000000255007824 */ /* 0x001fc400078e00ff */
[----:B------:R0:W-:Y:S01]  /*2a50*/  STL [R1+0x144], R3 ;  /* 0x0001440301007387 */ /* 0x0001e20000100800 */
[----:B-1----:R-:W-:-:S03]  /*2a60*/  SHF.R.U32.HI R95, RZ, 0x5, R85 ;  /* 0x00000005ff5f7819 */ /* 0x002fc60000011655 */
[----:B------:R1:W-:Y:S01]  /*2a70*/  STL [R1+0x24], R2 ;  /* 0x0000240201007387 */ /* 0x0003e20000100800 */
[----:B0-----:R-:W-:Y:S02]  /*2a80*/  LOP3.LUT R3, R0, 0x3e, RZ, 0xc0, !PT ;  /* 0x0000003e00037812 */ /* 0x001fe400078ec0ff */
[----:B------:R-:W-:Y:S01]  /*2a90*/  SHF.R.S32.HI R0, RZ, 0x1f, R88 ;  /* 0x0000001fff007819 */ /* 0x000fe20000011458 */
[----:B-1----:R-:W-:-:S07]  /*2aa0*/  IMAD.MOV.U32 R2, RZ, RZ, R95 ;  /* 0x000000ffff027224 */ /* 0x002fce00078e005f */
.L_x_992:
[----:B0-----:R-:W0:Y:S01]  /*2ab0*/  S2R R5, SR_CgaCtaId ;  /* 0x0000000000057919 */ /* 0x001e220000008800 */
[----:B------:R-:W-:Y:S01]  /*2ac0*/  MOV R4, 0x400 ;  /* 0x0000040000047802 */ /* 0x000fe20000000f00 */
[----:B------:R-:W-:Y:S01]  /*2ad0*/  IMAD.SHL.U32 R10, R2, 0x100, RZ ;  /* 0x00000100020a7824 */ /* 0x000fe200078e00ff */
[----:B------:R-:W-:Y:S01]  /*2ae0*/  BSSY.RECONVERGENT B1, `(.L_x_990) ;  /* 0x0000014000017945 */ /* 0x000fe20003800200 */
[----:B------:R-:W-:Y:S02]  /*2af0*/  IMAD.MOV.U32 R7, RZ, RZ, R3 ;  /* 0x000000ffff077224 */ /* 0x000fe400078e0003 */
[----:B------:R-:W-:Y:S02]  /*2b00*/  VIADD R4, R4, 0x4b0 ;  /* 0x000004b004047836 */ /* 0x000fe40000000000 */
[----:B------:R-:W-:-:S03]  /*2b10*/  VIADD R12, R10, 0x80 ;  /* 0x000000800a0c7836 */ /* 0x000fc60000000000 */
[----:B0-----:R-:W-:-:S07]  /*2b20*/  LEA R104, R5, R4, 0x18 ;  /* 0x0000000405687211 */ /* 0x001fce00078ec0ff */
.L_x_991:
[----:B------:R-:W-:Y:S01]  /*2b30*/  IMAD.IADD R4, R12, 0x1, R7 ;  /* 0x000000010c047824 */ /* 0x000fe200078e0207 */
[----:B0-----:R-:W-:-:S04]  /*2b40*/  CS2R R8, SRZ ;  /* 0x0000000000087805 */ /* 0x001fc8000001ff00 */
[----:B------:R-:W-:-:S13]  /*2b50*/  ISETP.GE.AND P0, PT, R4, R87, PT ;  /* 0x000000570400720c */ /* 0x000fda0003f06270 */
[----:B------:R-:W-:-:S05]  /*2b60*/  @!P0 IADD3 R5, P1, PT, R10, R7, RZ ;  /* 0x000000070a058210 */ /* 0x000fca0007f3e0ff */
[----:B------:R-:W-:Y:S01]  /*2b70*/  @!P0 IMAD.X R6, RZ, RZ, RZ, P1 ;  /* 0x000000ffff068224 */ /* 0x000fe200008e06ff */
[----:B------:R-:W-:-:S04]  /*2b80*/  @!P0 LEA R4, P1, R5, R152, 0x2 ;  /* 0x0000009805048211 */ /* 0x000fc800078210ff */
[----:B------:R-:W-:-:S05]  /*2b90*/  @!P0 LEA.HI.X R5, R5, R153, R6, 0x2, P1 ;  /* 0x0000009905058211 */ /* 0x000fca00008f1406 */
[----:B------:R-:W2:Y:S01]  /*2ba0*/  @!P0 LDG.E.64 R8, desc[UR10][R4.64+0x200] ;  /* 0x0002000a04088981 */ /* 0x000ea2000c1e1b00 */
[C---:B------:R-:W-:Y:S01]  /*2bb0*/  IMAD R11, R7.reuse, 0x100, R2 ;  /* 0x00000100070b7824 */ /* 0x040fe200078e0202 */
[C---:B------:R-:W-:Y:S01]  /*2bc0*/  ISETP.GE.U32.AND P0, PT, R7.reuse, 0x40, PT ;  /* 0x000000400700780c */ /* 0x040fe20003f06070 */
[----:B------:R-:W-:Y:S02]  /*2bd0*/  VIADD R7, R7, 0x40 ;  /* 0x0000004007077836 */ /* 0x000fe40000000000 */
[----:B------:R-:W-:-:S05]  /*2be0*/  IMAD R11, R11, 0x4, R104 ;  /* 0x000000040b0b7824 */ /* 0x000fca00078e0268 */
[----:B--2---:R0:W-:Y:S04]  /*2bf0*/  STS [R11+0x6000], R8 ;  /* 0x006000080b007388 */ /* 0x0041e80000000800 */
[----:B------:R0:W-:Y:S01]  /*2c00*/  STS [R11+0x6400], R9 ;  /* 0x006400090b007388 */ /* 0x0001e20000000800 */
[----:B------:R-:W-:Y:S05]  /*2c10*/  @!P0 BRA `(.L_x_991) ;  /* 0xfffffffc00c48947 */ /* 0x000fea000383ffff */
[----:B------:R-:W-:Y:S05]  /*2c20*/  BSYNC.RECONVERGENT B1 ;  /* 0x0000000000017941 */ /* 0x000fea0003800200 */
.L_x_990:
[C---:B------:R-:W-:Y:S01]  /*2c30*/  ISETP.GE.U32.AND P0, PT, R2.reuse, 0xf8, PT ;  /* 0x000000f80200780c */ /* 0x040fe20003f06070 */
[----:B------:R-:W-:-:S12]  /*2c40*/  VIADD R2, R2, 0x8 ;  /* 0x0000000802027836 */ /* 0x000fd80000000000 */
[----:B------:R-:W-:Y:S05]  /*2c50*/  @!P0 BRA `(.L_x_992) ;  /* 0xfffffffc00948947 */ /* 0x000fea000383ffff */
[----:B------:R-:W-:Y:S05]  /*2c60*/  BSYNC.RECONVERGENT B0 ;  /* 0x0000000000007941 */ /* 0x000fea0003800200 */
.L_x_989:
        /* <DEDUP_REMOVED lines=23> */
.L_x_1004:
        /* <DEDUP_REMOVED lines=15> */
[----:B------:R-:W5:Y:S04]  /*2ed0*/  LDL R2, [R1+0x204] ;  /* 0x0002040001027983 */ /* 0x000f680000100800 */
[----:B------:R-:W5:Y:S04]  /*2ee0*/  LDL.128 R16, [R1+0xd0] ;  /* 0x0000d00001107983 */ /* 0x000f680000100c00 */
[----:B0-----:R-:W5:Y:S01]  /*2ef0*/  LDL.128 R8, [R1+0xe0] ;  /* 0x0000e00001087983 */ /* 0x001f620000100c00 */
        /* <DEDUP_REMOVED lines=617> */
.L_x_993:
        /* <DEDUP_REMOVED lines=162> */
.L_x_1018:
        /* <DEDUP_REMOVED lines=18> */
.L_x_994:
        /* <DEDUP_REMOVED lines=17> */
.L_x_996:
[----:B------:R-:W-:-:S07]  /*61e0*/  IMAD.MOV.U32 R5, RZ, RZ, RZ ;  /* 0x000000ffff057224 */ /* 0x000fce00078e00ff */
.L_x_998:
        /* <DEDUP_REMOVED lines=102> */
.L_x_999:
        /* <DEDUP_REMOVED lines=103> */
.L_x_997:
        /* <DEDUP_REMOVED lines=23> */
.L_x_1002:
        /* <DEDUP_REMOVED lines=9> */
.L_x_1003:
[----:B------:R-:W-:Y:S05]  /*70c0*/  BSYNC.RECONVERGENT B0 ;  /* 0x0000000000007941 */ /* 0x000fea0003800200 */
.L_x_1001:
[----:B------:R-:W-:Y:S01]  /*70d0*/  UIADD3 UR9, UPT, UPT, UR9, -0x1, URZ ;  /* 0xffffffff09097890 */ /* 0x000fe2000fffe0ff */
[----:B------:R-:W-:Y:S11]  /*70e0*/  BRA `(.L_x_1004) ;  /* 0xffffffbc003c7947 */ /* 0x000ff6000383ffff */
.L_x_1000:
        /* <DEDUP_REMOVED lines=24> */
.L_x_1006:
[----:B------:R-:W-:Y:S05]  /*7270*/  BSYNC.RECONVERGENT B0 ;  /* 0x0000000000007941 */ /* 0x000fea0003800200 */
.L_x_1005:
        /* <DEDUP_REMOVED lines=44> */
.L_x_1009:
        /* <DEDUP_REMOVED lines=14> */
.L_x_1008:
[----:B------:R-:W-:Y:S05]  /*7620*/  BSYNC.RECONVERGENT B0 ;  /* 0x0000000000007941 */ /* 0x000fea0003800200 */
.L_x_1007:
[----:B------:R-:W-:Y:S05]  /*7630*/  @!P1 EXIT ;  /* 0x000000000000994d */ /* 0x000fea0003800000 */
.L_x_1010:
        /* <DEDUP_REMOVED lines=55> */
.L_x_995:
        /* <DEDUP_REMOVED lines=8> */
.L_x_1011:
[----:B------:R-:W-:Y:S02]  /*7a30*/  IMAD.MOV.U32 R15, RZ, RZ, 0x2 ;  /* 0x00000002ff0f7424 */ /* 0x000fe400078e00ff */
[----:B------:R-:W-:-:S04]  /*7a40*/  IMAD.MOV.U32 R10, RZ, RZ, R14 ;  /* 0x000000ffff0a7224 */ /* 0x000fc800078e000e */
[----:B------:R-:W-:-:S04]  /*7a50*/  @P0 IMAD.IADD R10, R9, 0x1, R10 ;  /* 0x00000001090a0824 */ /* 0x000fc800078e020a */
[----:B------:R-:W-:-:S07]  /*7a60*/  IMAD.MOV.U32 R18, RZ, RZ, R10 ;  /* 0x000000ffff127224 */ /* 0x000fce00078e000a */
[----:B------:R-:W-:Y:S05]  /*7a70*/  WARPSYNC.COLLECTIVE R17, `(.L_x_1012) ;  /* 0x0000000011087348 */ /* 0x000fea0003c00000 */
[----:B------:R0:W1:Y:S02]  /*7a80*/  SHFL.UP P0, R14, R18, R15, R20 ;  /* 0x0400000f120e7389 */ /* 0x0000640000000014 */
[----:B01----:R-:W-:Y:S05]  /*7a90*/  ENDCOLLECTIVE ;  /* 0x000000000000791b */ /* 0x003fea0003800000 */
.L_x_1012:
[----:B------:R-:W-:Y:S02]  /*7aa0*/  IMAD.MOV.U32 R15, RZ, RZ, 0x4 ;  /* 0x00000004ff0f7424 */ /* 0x000fe400078e00ff */
[----:B------:R-:W-:-:S04]  /*7ab0*/  IMAD.MOV.U32 R11, RZ, RZ, R14 ;  /* 0x000000ffff0b7224 */ /* 0x000fc800078e000e */
[----:B------:R-:W-:-:S04]  /*7ac0*/  @P0 IMAD.IADD R11, R10, 0x1, R11 ;  /* 0x000000010a0b0824 */ /* 0x000fc800078e020b */
[----:B------:R-:W-:-:S07]  /*7ad0*/  IMAD.MOV.U32 R18, RZ, RZ, R11 ;  /* 0x000000ffff127224 */ /* 0x000fce00078e000b */
[----:B------:R-:W-:Y:S05]  /*7ae0*/  WARPSYNC.COLLECTIVE R17, `(.L_x_1013) ;  /* 0x0000000011087348 */ /* 0x000fea0003c00000 */
[----:B------:R0:W1:Y:S02]  /*7af0*/  SHFL.UP P0, R14, R18, R15, R20 ;  /* 0x0400000f120e7389 */ /* 0x0000640000000014 */
[----:B01----:R-:W-:Y:S05]  /*7b00*/  ENDCOLLECTIVE ;  /* 0x000000000000791b */ /* 0x003fea0003800000 */
.L_x_1013:
        /* <DEDUP_REMOVED lines=8> */
.L_x_1014:
[----:B------:R-:W-:Y:S02]  /*7b90*/  IMAD.MOV.U32 R15, RZ, RZ, 0x10 ;  /* 0x00000010ff0f7424 */ /* 0x000fe400078e00ff */
[----:B------:R-:W-:-:S04]  /*7ba0*/  IMAD.MOV.U32 R13, RZ, RZ, R14 ;  /* 0x000000ffff0d7224 */ /* 0x000fc800078e000e */
[----:B------:R-:W-:-:S04]  /*7bb0*/  @P0 IMAD.IADD R13, R12, 0x1, R13 ;  /* 0x000000010c0d0824 */ /* 0x000fc800078e020d */
[----:B------:R-:W-:-:S07]  /*7bc0*/  IMAD.MOV.U32 R18, RZ, RZ, R13 ;  /* 0x000000ffff127224 */ /* 0x000fce00078e000d */
[----:B------:R-:W-:Y:S05]  /*7bd0*/  WARPSYNC.COLLECTIVE R17, `(.L_x_1015) ;  /* 0x0000000011087348 */ /* 0x000fea0003c00000 */
[----:B------:R0:W1:Y:S02]  /*7be0*/  SHFL.UP P0, R14, R18, R15, R20 ;  /* 0x0400000f120e7389 */ /* 0x0000640000000014 */
[----:B01----:R-:W-:Y:S05]  /*7bf0*/  ENDCOLLECTIVE ;  /* 0x000000000000791b */ /* 0x003fea0003800000 */
.L_x_1015:
[----:B------:R-:W-:-:S04]  /*7c00*/  @P0 IMAD.IADD R14, R13, 0x1, R14 ;  /* 0x000000010d0e0824 */ /* 0x000fc800078e020e */
[----:B------:R-:W-:Y:S02]  /*7c10*/  IMAD.MOV.U32 R12, RZ, RZ, R14 ;  /* 0x000000ffff0c7224 */ /* 0x000fe400078e000e */
[----:B------:R-:W-:-:S07]  /*7c20*/  IMAD.IADD R9, R14, 0x1, -R9 ;  /* 0x000000010e097824 */ /* 0x000fce00078e0a09 */
[----:B------:R-:W-:Y:S05]  /*7c30*/  WARPSYNC.COLLECTIVE R17, `(.L_x_1016) ;  /* 0x0000000011087348 */ /* 0x000fea0003c00000 */
[----:B------:R0:W1:Y:S02]  /*7c40*/  SHFL.IDX P0, R10, R12, R11, R22 ;  /* 0x0000000b0c0a7389 */ /* 0x0000640000000016 */
[----:B01----:R-:W-:Y:S05]  /*7c50*/  ENDCOLLECTIVE ;  /* 0x000000000000791b */ /* 0x003fea0003800000 */
.L_x_1016:
[----:B------:R-:W-:Y:S02]  /*7c60*/  IMAD.MOV.U32 R12, RZ, RZ, R93 ;  /* 0x000000ffff0c7224 */ /* 0x000fe400078e005d */
[----:B------:R-:W-:Y:S02]  /*7c70*/  IMAD.MOV.U32 R11, RZ, RZ, RZ ;  /* 0x000000ffff0b7224 */ /* 0x000fe400078e00ff */
[----:B------:R-:W-:-:S07]  /*7c80*/  IMAD.MOV.U32 R16, RZ, RZ, R10 ;  /* 0x000000ffff107224 */ /* 0x000fce00078e000a */
[----:B------:R-:W-:Y:S05]  /*7c90*/  WARPSYNC.COLLECTIVE R17, `(.L_x_1017) ;  /* 0x0000000011087348 */ /* 0x000fea0003c00000 */
[----:B------:R0:W1:Y:S02]  /*7ca0*/  SHFL.IDX P0, R10, R12, R11, R22 ;  /* 0x0000000b0c0a7389 */ /* 0x0000640000000016 */
[----:B01----:R-:W-:Y:S05]  /*7cb0*/  ENDCOLLECTIVE ;  /* 0x000000000000791b */ /* 0x003fea0003800000 */
.L_x_1017:
[----:B------:R-:W-:Y:S02]  /*7cc0*/  IMAD.IADD R16, R93, 0x1, R16 ;  /* 0x000000015d107824 */ /* 0x000fe400078e0210 */
[----:B------:R-:W-:Y:S01]  /*7cd0*/  IMAD.MOV.U32 R15, RZ, RZ, R10 ;  /* 0x000000ffff0f7224 */ /* 0x000fe200078e000a */
[----:B------:R-:W-:Y:S06]  /*7ce0*/  BRA `(.L_x_1018) ;  /* 0xffffffe000b07947 */ /* 0x000fec000383ffff */
.L_x_1019:
        /* <DEDUP_REMOVED lines=9> */
.L_x_2093:


//--------------------- .text._ZN17fastertransformer19segmented_topp_impl27segmented_top_p_single_passINS0_28Segmented_topk_kernel_paramsIfiLi256ELi2EEELi224EEEvNS0_20TopKPerSegmentParamsE --------------------------
	.section	.text._ZN17fastertransformer19segmented_topp_impl27segmented_top_p_single_passINS0_28Segmented_topk_kernel_paramsIfiLi256ELi2EEELi224EEEvNS0_20TopKPerSegmentParamsE,"ax",@progbits
	.align	128
        .global         _ZN17fastertransformer19segmented_topp_impl27segmented_top_p_single_passINS0_28Segmented_topk_kernel_paramsIfiLi256ELi2EEELi224EEEvNS0_20TopKPerSegmentParamsE
        .type           _ZN17fastertransformer19segmented_topp_impl27segmented_top_p_single_passINS0_28Segmented_topk_kernel_paramsIfiLi256ELi2EEELi224EEEvNS0_20TopKPerSegmentParamsE,@function
        .size           _ZN17fastertransformer19segmented_topp_impl27segmented_top_p_single_passINS0_28Segmented_topk_kernel_paramsIfiLi256ELi2EEELi224EEEvNS0_20TopKPerSegmentParamsE,(.L_x_2094 - _ZN17fastertransformer19segmented_topp_impl27segmented_top_p_single_passINS0_28Segmented_topk_kernel_paramsIfiLi256ELi2EEELi224EEEvNS0_20TopKPerSegmentParamsE)
        .other          _ZN17fastertransformer19segmented_topp_impl27segmented_top_p_single_passINS0_28Segmented_topk_kernel_paramsIfiLi256ELi2EEELi224EEEvNS0_20TopKPerSegmentParamsE,@"STO_CUDA_ENTRY STV_DEFAULT"
_ZN17fastertransformer19segmented_topp_impl27segmented_top_p_single_passINS0_28Segmented_topk_kernel_paramsIfiLi256ELi2EEELi224EEEvNS0_20TopKPerSegmentParamsE:
.text._ZN17fastertransformer19segmented_topp_impl27segmented_top_p_single_passINS0_28Segmented_topk_kernel_paramsIfiLi256ELi2EEELi224EEEvNS0_20TopKPerSegmentParamsE:
        /* <DEDUP_REMOVED lines=25> */
.L_x_1020:
        /* <DEDUP_REMOVED lines=573> */
[----:B------:R-:W-:-:S03]  /*2560*/  SHF.R.U32.HI R107, RZ, 0x5, R97 ;  /* 0x00000005ff6b7819 */ /* 0x000fc60000011661 */
[----:B------:R0:W-:Y:S01]  /*2570*/  STL [R1+0x20], R0 ;  /* 0x0000200001007387 */ /* 0x0001e20000100800 */
[----:B------:R-:W-:Y:S03]  /*2580*/  BSSY.RECONVERGENT B0, `(.L_x_1021) ;  /* 0x0000022000007945 */ /* 0x000fe60003800200 */
[----:B------:R1:W-:Y:S01]  /*2590*/  STL [R1+0x11c], R3 ;  /* 0x00011c0301007387 */ /* 0x0003e20000100800 */
[----:B0-----:R-:W-:-:S03]  /*25a0*/  IMAD.SHL.U32 R0, R97, 0x2, RZ ;  /* 0x0000000261007824 */ /* 0x001fc600078e00ff */
[----:B------:R0:W-:Y:S02]  /*25b0*/  STL [R1+0x24], R2 ;  /* 0x0000240201007387 */ /* 0x0001e40000100800 */
[----:B-1----:R-:W-:Y:S02]  /*25c0*/  LOP3.LUT R3, R0, 0x3e, RZ, 0xc0, !PT ;  /* 0x0000003e00037812 */ /* 0x002fe400078ec0ff */
[----:B------:R-:W-:Y:S01]  /*25d0*/  SHF.R.S32.HI R0, RZ, 0x1f, R100 ;  /* 0x0000001fff007819 */ /* 0x000fe20000011464 */
[----:B0-----:R-:W-:-:S07]  /*25e0*/  IMAD.MOV.U32 R2, RZ, RZ, R107 ;  /* 0x000000ffff027224 */ /* 0x001fce00078e006b */
.L_x_1024:
[----:B0-----:R-:W0:Y:S01]  /*25f0*/  S2R R5, SR_CgaCtaId ;  /* 0x0000000000057919 */ /* 0x001e220000008800 */
[----:B------:R-:W-:Y:S01]  /*2600*/  MOV R4, 0x400 ;  /* 0x0000040000047802 */ /* 0x000fe20000000f00 */
[----:B------:R-:W-:Y:S01]  /*2610*/  IMAD R10, R2, 0xe0, RZ ;  /* 0x000000e0020a7824 */ /* 0x000fe200078e02ff */
[----:B------:R-:W-:Y:S01]  /*2620*/  BSSY.RECONVERGENT B1, `(.L_x_1022) ;  /* 0x0000014000017945 */ /* 0x000fe20003800200 */
[----:B------:R-:W-:Y:S02]  /*2630*/  IMAD.MOV.U32 R7, RZ, RZ, R3 ;  /* 0x000000ffff077224 */ /* 0x000fe400078e0003 */
[----:B------:R-:W-:Y:S02]  /*2640*/  VIADD R4, R4, 0x4b0 ;  /* 0x000004b004047836 */ /* 0x000fe40000000000 */
[----:B------:R-:W-:-:S03]  /*2650*/  VIADD R12, R10, 0x70 ;  /* 0x000000700a0c7836 */ /* 0x000fc60000000000 */
[----:B0-----:R-:W-:-:S07]  /*2660*/  LEA R116, R5, R4, 0x18 ;  /* 0x0000000405747211 */ /* 0x001fce00078ec0ff */
.L_x_1023:
        /* <DEDUP_REMOVED lines=16> */
.L_x_1022:
[C---:B------:R-:W-:Y:S01]  /*2770*/  ISETP.GE.U32.AND P0, PT, R2.reuse, 0xf8, PT ;  /* 0x000000f80200780c */ /* 0x040fe20003f06070 */
[----:B------:R-:W-:-:S12]  /*2780*/  VIADD R2, R2, 0x8 ;  /* 0x0000000802027836 */ /* 0x000fd80000000000 */
[----:B------:R-:W-:Y:S05]  /*2790*/  @!P0 BRA `(.L_x_1024) ;  /* 0xfffffffc00948947 */ /* 0x000fea000383ffff */
[----:B------:R-:W-:Y:S05]  /*27a0*/  BSYNC.RECONVERGENT B0 ;  /* 0x0000000000007941 */ /* 0x000fea0003800200 */
.L_x_1021:
        /* <DEDUP_REMOVED lines=23> */
.L_x_1035:
        /* <DEDUP_REMOVED lines=1391> */
.L_x_1049:
        /* <DEDUP_REMOVED lines=18> */
.L_x_1025:
        /* <DEDUP_REMOVED lines=17> */
.L_x_1027:
[----:B------:R-:W-:-:S07]  /*8240*/  IMAD.MOV.U32 R5, RZ, RZ, RZ ;  /* 0x000000ffff057224 */ /* 0x000fce00078e00ff */
.L_x_1029:
        /* <DEDUP_REMOVED lines=102> */
.L_x_1030:
        /* <DEDUP_REMOVED lines=112> */
.L_x_1028:
        /* <DEDUP_REMOVED lines=23> */
.L_x_1033:
        /* <DEDUP_REMOVED lines=9> */
.L_x_1034:
[----:B------:R-:W-:Y:S05]  /*91b0*/  BSYNC.RECONVERGENT B0 ;  /* 0x0000000000007941 */ /* 0x000fea0003800200 */
.L_x_1032:
[----:B------:R-:W-:Y:S01]  /*91c0*/  UIADD3 UR9, UPT, UPT, UR9, -0x1, URZ ;  /* 0xffffffff09097890 */ /* 0x000fe2000fffe0ff */
[----:B------:R-:W-:Y:S11]  /*91d0*/  BRA `(.L_x_1035) ;  /* 0xffffff9400d07947 */ /* 0x000ff6000383ffff */
.L_x_1031:
        /* <DEDUP_REMOVED lines=24> */
.L_x_1037:
[----:B------:R-:W-:Y:S05]  /*9360*/  BSYNC.RECONVERGENT B0 ;  /* 0x0000000000007941 */ /* 0x000fea0003800200 */
.L_x_1036:
        /* <DEDUP_REMOVED lines=44> */
.L_x_1040:
        /* <DEDUP_REMOVED lines=14> */
.L_x_1039:
[----:B------:R-:W-:Y:S05]  /*9710*/  BSYNC.RECONVERGENT B0 ;  /* 0x0000000000007941 */ /* 0x000fea0003800200 */
.L_x_1038:
[----:B------:R-:W-:Y:S05]  /*9720*/  @!P1 EXIT ;  /* 0x000000000000994d */ /* 0x000fea0003800000 */
.L_x_1041:
        /* <DEDUP_REMOVED lines=55> */
.L_x_1026:
        /* <DEDUP_REMOVED lines=8> */
.L_x_1042:
[----:B------:R-:W-:Y:S02]  /*9b20*/  IMAD.MOV.U32 R19, RZ, RZ, 0x2 ;  /* 0x00000002ff137424 */ /* 0x000fe400078e00ff */
[----:B------:R-:W-:-:S04]  /*9b30*/  IMAD.MOV.U32 R11, RZ, RZ, R15 ;  /* 0x000000ffff0b7224 */ /* 0x000fc800078e000f */
[----:B------:R-:W-:-:S04]  /*9b40*/  @P0 IMAD.IADD R11, R10, 0x1, R11 ;  /* 0x000000010a0b0824 */ /* 0x000fc800078e020b */
[----:B------:R-:W-:-:S07]  /*9b50*/  IMAD.MOV.U32 R17, RZ, RZ, R11 ;  /* 0x000000ffff117224 */ /* 0x000fce00078e000b */
[----:B------:R-:W-:Y:S05]  /*9b60*/  WARPSYNC.COLLECTIVE R18, `(.L_x_1043) ;  /* 0x0000000012087348 */ /* 0x000fea0003c00000 */
[----:B------:R0:W1:Y:S02]  /*9b70*/  SHFL.UP P0, R15, R17, R19, R20 ;  /* 0x04000013110f7389 */ /* 0x0000640000000014 */
[----:B01----:R-:W-:Y:S05]  /*9b80*/  ENDCOLLECTIVE ;  /* 0x000000000000791b */ /* 0x003fea0003800000 */
.L_x_1043:
[----:B------:R-:W-:Y:S02]  /*9b90*/  IMAD.MOV.U32 R19, RZ, RZ, 0x4 ;  /* 0x00000004ff137424 */ /* 0x000fe400078e00ff */
[----:B------:R-:W-:-:S04]  /*9ba0*/  IMAD.MOV.U32 R12, RZ, RZ, R15 ;  /* 0x000000ffff0c7224 */ /* 0x000fc800078e000f */
[----:B------:R-:W-:-:S04]  /*9bb0*/  @P0 IMAD.IADD R12, R11, 0x1, R12 ;  /* 0x000000010b0c0824 */ /* 0x000fc800078e020c */
[----:B------:R-:W-:-:S07]  /*9bc0*/  IMAD.MOV.U32 R17, RZ, RZ, R12 ;  /* 0x000000ffff117224 */ /* 0x000fce00078e000c */
[----:B------:R-:W-:Y:S05]  /*9bd0*/  WARPSYNC.COLLECTIVE R18, `(.L_x_1044) ;  /* 0x0000000012087348 */ /* 0x000fea0003c00000 */
[----:B------:R0:W1:Y:S02]  /*9be0*/  SHFL.UP P0, R15, R17, R19, R20 ;  /* 0x04000013110f7389 */ /* 0x0000640000000014 */
[----:B01----:R-:W-:Y:S05]  /*9bf0*/  ENDCOLLECTIVE ;  /* 0x000000000000791b */ /* 0x003fea0003800000 */
.L_x_1044:
        /* <DEDUP_REMOVED lines=8> */
.L_x_1045:
[----:B------:R-:W-:Y:S02]  /*9c80*/  IMAD.MOV.U32 R19, RZ, RZ, 0x10 ;  /* 0x00000010ff137424 */ /* 0x000fe400078e00ff */
[----:B------:R-:W-:-:S04]  /*9c90*/  IMAD.MOV.U32 R14, RZ, RZ, R15 ;  /* 0x000000ffff0e7224 */ /* 0x000fc800078e000f */
[----:B------:R-:W-:-:S04]  /*9ca0*/  @P0 IMAD.IADD R14, R13, 0x1, R14 ;  /* 0x000000010d0e0824 */ /* 0x000fc800078e020e */
[----:B------:R-:W-:-:S07]  /*9cb0*/  IMAD.MOV.U32 R17, RZ, RZ, R14 ;  /* 0x000000ffff117224 */ /* 0x000fce00078e000e */
[----:B------:R-:W-:Y:S05]  /*9cc0*/  WARPSYNC.COLLECTIVE R18, `(.L_x_1046) ;  /* 0x0000000012087348 */ /* 0x000fea0003c00000 */
[----:B------:R0:W1:Y:S02]  /*9cd0*/  SHFL.UP P0, R15, R17, R19, R20 ;  /* 0x04000013110f7389 */ /* 0x0000640000000014 */
[----:B01----:R-:W-:Y:S05]  /*9ce0*/  ENDCOLLECTIVE ;  /* 0x000000000000791b */ /* 0x003fea0003800000 */
.L_x_1046:
[----:B------:R-:W-:-:S04]  /*9cf0*/  @P0 IMAD.IADD R15, R14, 0x1, R15 ;  /* 0x000000010e0f0824 */ /* 0x000fc800078e020f */
[----:B------:R-:W-:Y:S02]  /*9d00*/  IMAD.MOV.U32 R13, RZ, RZ, R15 ;  /* 0x000000ffff0d7224 */ /* 0x000fe400078e000f */
[----:B------:R-:W-:-:S07]  /*9d10*/  IMAD.IADD R10, R15, 0x1, -R10 ;  /* 0x000000010f0a7824 */ /* 0x000fce00078e0a0a */
[----:B------:R-:W-:Y:S05]  /*9d20*/  WARPSYNC.COLLECTIVE R18, `(.L_x_1047) ;  /* 0x0000000012087348 */ /* 0x000fea0003c00000 */
[----:B------:R0:W1:Y:S02]  /*9d30*/  SHFL.IDX P0, R11, R13, R12, R21 ;  /* 0x0000000c0d0b7389 */ /* 0x0000640000000015 */
[----:B01----:R-:W-:Y:S05]  /*9d40*/  ENDCOLLECTIVE ;  /* 0x000000000000791b */ /* 0x003fea0003800000 */
.L_x_1047:
[----:B------:R-:W-:Y:S02]  /*9d50*/  IMAD.MOV.U32 R13, RZ, RZ, R103 ;  /* 0x000000ffff0d7224 */ /* 0x000fe400078e0067 */
[----:B------:R-:W-:Y:S02]  /*9d60*/  IMAD.MOV.U32 R12, RZ, RZ, RZ ;  /* 0x000000ffff0c7224 */ /* 0x000fe400078e00ff */
[----:B------:R-:W-:-:S07]  /*9d70*/  IMAD.MOV.U32 R16, RZ, RZ, R11 ;  /* 0x000000ffff107224 */ /* 0x000fce00078e000b */
[----:B------:R-:W-:Y:S05]  /*9d80*/  WARPSYNC.COLLECTIVE R18, `(.L_x_1048) ;  /* 0x0000000012087348 */ /* 0x000fea0003c00000 */
[----:B------:R0:W1:Y:S02]  /*9d90*/  SHFL.IDX P0, R11, R13, R12, R21 ;  /* 0x0000000c0d0b7389 */ /* 0x0000640000000015 */
[----:B01----:R-:W-:Y:S05]  /*9da0*/  ENDCOLLECTIVE ;  /* 0x000000000000791b */ /* 0x003fea0003800000 */
.L_x_1048:
[----:B------:R-:W-:Y:S02]  /*9db0*/  IMAD.IADD R16, R103, 0x1, R16 ;  /* 0x0000000167107824 */ /* 0x000fe400078e0210 */
[----:B------:R-:W-:Y:S01]  /*9dc0*/  IMAD.MOV.U32 R17, RZ, RZ, R11 ;  /* 0x000000ffff117224 */ /* 0x000fe200078e000b */
[----:B------:R-:W-:Y:S06]  /*9dd0*/  BRA `(.L_x_1049) ;  /* 0xffffffe0008c7947 */ /* 0x000fec000383ffff */
.L_x_1050:
        /* <DEDUP_REMOVED lines=10> */
.L_x_2094:


//--------------------- .text._ZN17fastertransformer19segmented_topp_impl27segmented_top_p_single_passINS0_28Segmented_topk_kernel_paramsIfiLi256ELi2EEELi192EEEvNS0_20TopKPerSegmentParamsE --------------------------
	.section	.text._ZN17fastertransformer19segmented_topp_impl27segmented_top_p_single_passINS0_28Segmented_topk_kernel_paramsIfiLi256ELi2EEELi192EEEvNS0_20TopKPerSegmentParamsE,"ax",@progbits
	.align	128
        .global         _ZN17fastertransformer19segmented_topp_impl27segmented_top_p_single_passINS0_28Segmented_topk_kernel_paramsIfiLi256ELi2EEELi192EEEvNS0_20TopKPerSegmentParamsE
        .type           _ZN17fastertransformer19segmented_topp_impl27segmented_top_p_single_passINS0_28Segmented_topk_kernel_paramsIfiLi256ELi2EEELi192EEEvNS0_20TopKPerSegmentParamsE,@function
        .size           _ZN17fastertransformer19segmented_topp_impl27segmented_top_p_single_passINS0_28Segmented_topk_kernel_paramsIfiLi256ELi2EEELi192EEEvNS0_20TopKPerSegmentParamsE,(.L_x_2095 - _ZN17fastertransformer19segmented_topp_impl27segmented_top_p_single_passINS0_28Segmented_topk_kernel_paramsIfiLi256ELi2EEELi192EEEvNS0_20TopKPerSegmentParamsE)
        .other          _ZN17fastertransformer19segmented_topp_impl27segmented_top_p_single_passINS0_28Segmented_topk_kernel_paramsIfiLi256ELi2EEELi192EEEvNS0_20TopKPerSegmentParamsE,@"STO_CUDA_ENTRY STV_DEFAULT"
_ZN17fastertransformer19segmented_topp_impl27segmented_top_p_single_passINS0_28Segmented_topk_kernel_paramsIfiLi256ELi2EEELi192EEEvNS0_20TopKPerSegmentParamsE:
.text._ZN17fastertransformer19segmented_topp_impl27segmented_top_p_single_passINS0_28Segmented_topk_kernel_paramsIfiLi256ELi2EEELi192EEEvNS0_20TopKPerSegmentParamsE:
        /* <DEDUP_REMOVED lines=26> */
.L_x_1051:
        /* <DEDUP_REMOVED lines=530> */
[----:B------:R-:W-:-:S03]  /*22c0*/  IMAD.SHL.U32 R5, R0, 0x2, RZ ;  /* 0x0000000200057824 */ /* 0x000fc600078e00ff */
[----:B------:R0:W-:Y:S01]  /*22d0*/  STL [R1], R4 ;  /* 0x0000000401007387 */ /* 0x0001e20000100800 */
[----:B------:R-:W-:Y:S01]  /*22e0*/  BSSY.RECONVERGENT B0, `(.L_x_1052) ;  /* 0x0000021000007945 */ /* 0x000fe20003800200 */
[----:B------:R-:W-:Y:S02]  /*22f0*/  SHF.R.S32.HI R241, RZ, 0x1f, R240 ;  /* 0x0000001ffff17819 */ /* 0x000fe400000114f0 */
[----:B------:R1:W-:Y:S01]  /*2300*/  STL [R1+0x4], R6 ;  /* 0x0000040601007387 */ /* 0x0003e20000100800 */
[----:B0-----:R-:W-:Y:S02]  /*2310*/  SHF.R.U32.HI R4, RZ, 0x5, R0 ;  /* 0x00000005ff047819 */ /* 0x001fe40000011600 */
[----:B-1----:R-:W-:-:S03]  /*2320*/  LOP3.LUT R6, R5, 0x3e, RZ, 0xc0, !PT ;  /* 0x0000003e05067812 */ /* 0x002fc600078ec0ff */
[----:B------:R-:W-:-:S07]  /*2330*/  IMAD.MOV.U32 R5, RZ, RZ, R4 ;  /* 0x000000ffff057224 */ /* 0x000fce00078e0004 */
.L_x_1055:
        /* <DEDUP_REMOVED lines=8> */
.L_x_1054:
        /* <DEDUP_REMOVED lines=16> */
.L_x_1053:
[C---:B------:R-:W-:Y:S01]  /*24c0*/  ISETP.GE.U32.AND P0, PT, R5.reuse, 0xf8, PT ;  /* 0x000000f80500780c */ /* 0x040fe20003f06070 */
[----:B------:R-:W-:-:S12]  /*24d0*/  VIADD R5, R5, 0x8 ;  /* 0x0000000805057836 */ /* 0x000fd80000000000 */
[----:B------:R-:W-:Y:S05]  /*24e0*/  @!P0 BRA `(.L_x_1055) ;  /* 0xfffffffc00948947 */ /* 0x000fea000383ffff */
[----:B------:R-:W-:Y:S05]  /*24f0*/  BSYNC.RECONVERGENT B0 ;  /* 0x0000000000007941 */ /* 0x000fea0003800200 */
.L_x_1052:
[----:B------:R-:W1:Y:S01]  /*2500*/  S2R R7, SR_CgaCtaId ;  /* 0x0000000000077919 */ /* 0x000e620000008800 */
        /* <DEDUP_REMOVED lines=20> */
.L_x_1066:
[----:B-1----:R-:W2:Y:S04]  /*2650*/  LDL.128 R4, [R1] ;  /* 0x0000000001047983 */ /* 0x002ea80000100c00 */
[----:B------:R-:W3:Y:S04]  /*2660*/  LDL.128 R8, [R1+0x10] ;  /* 0x0000100001087983 */ /* 0x000ee80000100c00 */
[----:B0-----:R-:W4:Y:S04]  /*2670*/  LDL.128 R12, [R1+0x20] ;  /* 0x00002000010c7983 */ /* 0x001f280000100c00 */
        /* <DEDUP_REMOVED lines=303> */
[----:B------:R1:W-:Y:S01]  /*3970*/  STL [R1+0x184], R43 ;  /* 0x0001842b01007387 */ /* 0x0003e20000100800 */
        /* <DEDUP_REMOVED lines=181> */
.L_x_1056:
        /* <DEDUP_REMOVED lines=162> */
.L_x_1080:
        /* <DEDUP_REMOVED lines=18> */
.L_x_1057:
        /* <DEDUP_REMOVED lines=19> */
.L_x_1059:
        /* <DEDUP_REMOVED lines=676> */
.L_x_1061:
        /* <DEDUP_REMOVED lines=104> */
.L_x_1060:
        /* <DEDUP_REMOVED lines=22> */
.L_x_1064:
        /* <DEDUP_REMOVED lines=9> */
.L_x_1065:
[----:B------:R-:W-:Y:S05]  /*83f0*/  BSYNC.RECONVERGENT B0 ;  /* 0x0000000000007941 */ /* 0x000fea0003800200 */
.L_x_1063:
[----:B------:R-:W-:Y:S01]  /*8400*/  UIADD3 UR9, UPT, UPT, UR9, -0x1, URZ ;  /* 0xffffffff09097890 */ /* 0x000fe2000fffe0ff */
[----:B------:R-:W-:Y:S11]  /*8410*/  BRA `(.L_x_1066) ;  /* 0xffffffa0008c7947 */ /* 0x000ff6000383ffff */
.L_x_1062:
        /* <DEDUP_REMOVED lines=25> */
.L_x_1068:
[----:B------:R-:W-:Y:S05]  /*85b0*/  BSYNC.RECONVERGENT B0 ;  /* 0x0000000000007941 */ /* 0x000fea0003800200 */
.L_x_1067:
        /* <DEDUP_REMOVED lines=44> */
.L_x_1071:
        /* <DEDUP_REMOVED lines=14> */
.L_x_1070:
[----:B------:R-:W-:Y:S05]  /*8960*/  BSYNC.RECONVERGENT B0 ;  /* 0x0000000000007941 */ /* 0x000fea0003800200 */
.L_x_1069:
[----:B------:R-:W-:Y:S05]  /*8970*/  @!P1 EXIT ;  /* 0x000000000000994d */ /* 0x000fea0003800000 */
.L_x_1072:
        /* <DEDUP_REMOVED lines=55> */
.L_x_1058:
        /* <DEDUP_REMOVED lines=8> */
.L_x_1073:
[----:B------:R-:W-:Y:S02]  /*8d70*/  IMAD.MOV.U32 R20, RZ, RZ, 0x2 ;  /* 0x00000002ff147424 */ /* 0x000fe400078e00ff */
[----:B------:R-:W-:-:S04]  /*8d80*/  IMAD.MOV.U32 R15, RZ, RZ, R19 ;  /* 0x000000ffff0f7224 */ /* 0x000fc800078e0013 */
[----:B------:R-:W-:-:S04]  /*8d90*/  @P0 IMAD.IADD R15, R14, 0x1, R15 ;  /* 0x000000010e0f0824 */ /* 0x000fc800078e020f */
[----:B------:R-:W-:-:S07]  /*8da0*/  IMAD.MOV.U32 R23, RZ, RZ, R15 ;  /* 0x000000ffff177224 */ /* 0x000fce00078e000f */
[----:B------:R-:W-:Y:S05]  /*8db0*/  WARPSYNC.COLLECTIVE R22, `(.L_x_1074) ;  /* 0x0000000016087348 */ /* 0x000fea0003c00000 */
[----:B------:R0:W1:Y:S02]  /*8dc0*/  SHFL.UP P0, R19, R23, R20, R25 ;  /* 0x0400001417137389 */ /* 0x0000640000000019 */
[----:B01----:R-:W-:Y:S05]  /*8dd0*/  ENDCOLLECTIVE ;  /* 0x000000000000791b */ /* 0x003fea0003800000 */
.L_x_1074:
[----:B------:R-:W-:Y:S02]  /*8de0*/  IMAD.MOV.U32 R20, RZ, RZ, 0x4 ;  /* 0x00000004ff147424 */ /* 0x000fe400078e00ff */
[----:B------:R-:W-:-:S04]  /*8df0*/  IMAD.MOV.U32 R16, RZ, RZ, R19 ;  /* 0x000000ffff107224 */ /* 0x000fc800078e0013 */
[----:B------:R-:W-:-:S04]  /*8e00*/  @P0 IMAD.IADD R16, R15, 0x1, R16 ;  /* 0x000000010f100824 */ /* 0x000fc800078e0210 */
[----:B------:R-:W-:-:S07]  /*8e10*/  IMAD.MOV.U32 R23, RZ, RZ, R16 ;  /* 0x000000ffff177224 */ /* 0x000fce00078e0010 */
[----:B------:R-:W-:Y:S05]  /*8e20*/  WARPSYNC.COLLECTIVE R22, `(.L_x_1075) ;  /* 0x0000000016087348 */ /* 0x000fea0003c00000 */
[----:B------:R0:W1:Y:S02]  /*8e30*/  SHFL.UP P0, R19, R23, R20, R25 ;  /* 0x0400001417137389 */ /* 0x0000640000000019 */
[----:B01----:R-:W-:Y:S05]  /*8e40*/  ENDCOLLECTIVE ;  /* 0x000000000000791b */ /* 0x003fea0003800000 */
.L_x_1075:
        /* <DEDUP_REMOVED lines=8> */
.L_x_1076:
[----:B------:R-:W-:Y:S02]  /*8ed0*/  IMAD.MOV.U32 R20, RZ, RZ, 0x10 ;  /* 0x00000010ff147424 */ /* 0x000fe400078e00ff */
[----:B------:R-:W-:-:S04]  /*8ee0*/  IMAD.MOV.U32 R18, RZ, RZ, R19 ;  /* 0x000000ffff127224 */ /* 0x000fc800078e0013 */
[----:B------:R-:W-:-:S04]  /*8ef0*/  @P0 IMAD.IADD R18, R17, 0x1, R18 ;  /* 0x0000000111120824 */ /* 0x000fc800078e0212 */
[----:B------:R-:W-:-:S07]  /*8f00*/  IMAD.MOV.U32 R23, RZ, RZ, R18 ;  /* 0x000000ffff177224 */ /* 0x000fce00078e0012 */
[----:B------:R-:W-:Y:S05]  /*8f10*/  WARPSYNC.COLLECTIVE R22, `(.L_x_1077) ;  /* 0x0000000016087348 */ /* 0x000fea0003c00000 */
[----:B------:R0:W1:Y:S02]  /*8f20*/  SHFL.UP P0, R19, R23, R20, R25 ;  /* 0x0400001417137389 */ /* 0x0000640000000019 */
[----:B01----:R-:W-:Y:S05]  /*8f30*/  ENDCOLLECTIVE ;  /* 0x000000000000791b */ /* 0x003fea0003800000 */
.L_x_1077:
[----:B------:R-:W-:-:S04]  /*8f40*/  @P0 IMAD.IADD R19, R18, 0x1, R19 ;  /* 0x0000000112130824 */ /* 0x000fc800078e0213 */
[----:B------:R-:W-:Y:S02]  /*8f50*/  IMAD.MOV.U32 R17, RZ, RZ, R19 ;  /* 0x000000ffff117224 */ /* 0x000fe400078e0013 */
[----:B------:R-:W-:-:S07]  /*8f60*/  IMAD.IADD R14, R19, 0x1, -R14 ;  /* 0x00000001130e7824 */ /* 0x000fce00078e0a0e */
[----:B------:R-:W-:Y:S05]  /*8f70*/  WARPSYNC.COLLECTIVE R22, `(.L_x_1078) ;  /* 0x0000000016087348 */ /* 0x000fea0003c00000 */
[----:B------:R0:W1:Y:S02]  /*8f80*/  SHFL.IDX P0, R15, R17, R16, R27 ;  /* 0x00000010110f7389 */ /* 0x000064000000001b */
[----:B01----:R-:W-:Y:S05]  /*8f90*/  ENDCOLLECTIVE ;  /* 0x000000000000791b */ /* 0x003fea0003800000 */
.L_x_1078:
[----:B------:R-:W-:Y:S02]  /*8fa0*/  IMAD.MOV.U32 R17, RZ, RZ, R186 ;  /* 0x000000ffff117224 */ /* 0x000fe400078e00ba */
[----:B------:R-:W-:Y:S02]  /*8fb0*/  IMAD.MOV.U32 R16, RZ, RZ, RZ ;  /* 0x000000ffff107224 */ /* 0x000fe400078e00ff */
[----:B------:R-:W-:-:S07]  /*8fc0*/  IMAD.MOV.U32 R21, RZ, RZ, R15 ;  /* 0x000000ffff157224 */ /* 0x000fce00078e000f */
[----:B------:R-:W-:Y:S05]  /*8fd0*/  WARPSYNC.COLLECTIVE R22, `(.L_x_1079) ;  /* 0x0000000016087348 */ /* 0x000fea0003c00000 */
[----:B------:R0:W1:Y:S02]  /*8fe0*/  SHFL.IDX P0, R15, R17, R16, R27 ;  /* 0x00000010110f7389 */ /* 0x000064000000001b */
[----:B01----:R-:W-:Y:S05]  /*8ff0*/  ENDCOLLECTIVE ;  /* 0x000000000000791b */ /* 0x003fea0003800000 */
.L_x_1079:
[----:B------:R-:W-:Y:S02]  /*9000*/  IMAD.IADD R21, R186, 0x1, R21 ;  /* 0x00000001ba157824 */ /* 0x000fe400078e0215 */
[----:B------:R-:W-:Y:S01]  /*9010*/  IMAD.MOV.U32 R20, RZ, RZ, R15 ;  /* 0x000000ffff147224 */ /* 0x000fe200078e000f */
[----:B------:R-:W-:Y:S06]  /*9020*/  BRA `(.L_x_1080) ;  /* 0xffffffbc00b07947 */ /* 0x000fec000383ffff */
.L_x_1081:
        /* <DEDUP_REMOVED lines=13> */
.L_x_2095:


//--------------------- .text._ZN17fastertransformer19segmented_topp_impl27segmented_top_p_single_passINS0_28Segmented_topk_kernel_paramsIfiLi256ELi2EEELi160EEEvNS0_20TopKPerSegmentParamsE --------------------------
	.section	.text._ZN17fastertransformer19segmented_topp_impl27segmented_top_p_single_passINS0_28Segmented_topk_kernel_paramsIfiLi256ELi2EEELi160EEEvNS0_20TopKPerSegmentParamsE,"ax",@progbits
	.align	128
        .global         _ZN17fastertransformer19segmented_topp_impl27segmented_top_p_single_passINS0_28Segmented_topk_kernel_paramsIfiLi256ELi2EEELi160EEEvNS0_20TopKPerSegmentParamsE
        .type           _ZN17fastertransformer19segmented_topp_impl27segmented_top_p_single_passINS0_28Segmented_topk_kernel_paramsIfiLi256ELi2EEELi160EEEvNS0_20TopKPerSegmentParamsE,@function
        .size           _ZN17fastertransformer19segmented_topp_impl27segmented_top_p_single_passINS0_28Segmented_topk_kernel_paramsIfiLi256ELi2EEELi160EEEvNS0_20TopKPerSegmentParamsE,(.L_x_2096 - _ZN17fastertransformer19segmented_topp_impl27segmented_top_p_single_passINS0_28Segmented_topk_kernel_paramsIfiLi256ELi2EEELi160EEEvNS0_20TopKPerSegmentParamsE)
        .other          _ZN17fastertransformer19segmented_topp_impl27segmented_top_p_single_passINS0_28Segmented_topk_kernel_paramsIfiLi256ELi2EEELi160EEEvNS0_20TopKPerSegmentParamsE,@"STO_CUDA_ENTRY STV_DEFAULT"
_ZN17fastertransformer19segmented_topp_impl27segmented_top_p_single_passINS0_28Segmented_topk_kernel_paramsIfiLi256ELi2EEELi160EEEvNS0_20TopKPerSegmentParamsE:
.text._ZN17fastertransformer19segmented_topp_impl27segmented_top_p_single_passINS0_28Segmented_topk_kernel_paramsIfiLi256ELi2EEELi160EEEvNS0_20TopKPerSegmentParamsE:
        /* <DEDUP_REMOVED lines=25> */
.L_x_1082:
        /* <DEDUP_REMOVED lines=348> */
[----:B------:R-:W-:Y:S01]  /*1750*/  IMAD.SHL.U32 R0, R21, 0x2, RZ ;  /* 0x0000000215007824 */ /* 0x000fe200078e00ff */
[----:B------:R-:W-:Y:S01]  /*1760*/  SHF.R.U32.HI R195, RZ, 0x5, R21 ;  /* 0x00000005ffc37819 */ /* 0x000fe20000011615 */
[----:B------:R-:W-:Y:S01]  /*1770*/  BSSY.RECONVERGENT B0, `(.L_x_1083) ;  /* 0x000001f000007945 */ /* 0x000fe20003800200 */
[----:B------:R-:W-:-:S02]  /*1780*/  SHF.R.S32.HI R23, RZ, 0x1f, R196 ;  /* 0x0000001fff177819 */ /* 0x000fc400000114c4 */
[----:B------:R-:W-:Y:S01]  /*1790*/  LOP3.LUT R12, R0, 0x3e, RZ, 0xc0, !PT ;  /* 0x0000003e000c7812 */ /* 0x000fe200078ec0ff */
[----:B------:R-:W-:-:S07]  /*17a0*/  IMAD.MOV.U32 R0, RZ, RZ, R195 ;  /* 0x000000ffff007224 */ /* 0x000fce00078e00c3 */
.L_x_1086:
        /* <DEDUP_REMOVED lines=8> */
.L_x_1085:
        /* <DEDUP_REMOVED lines=16> */
.L_x_1084:
[C---:B------:R-:W-:Y:S01]  /*1930*/  ISETP.GE.U32.AND P0, PT, R0.reuse, 0xf8, PT ;  /* 0x000000f80000780c */ /* 0x040fe20003f06070 */
[----:B------:R-:W-:-:S12]  /*1940*/  VIADD R0, R0, 0x8 ;  /* 0x0000000800007836 */ /* 0x000fd80000000000 */
[----:B------:R-:W-:Y:S05]  /*1950*/  @!P0 BRA `(.L_x_1086) ;  /* 0xfffffffc00948947 */ /* 0x000fea000383ffff */
[----:B------:R-:W-:Y:S05]  /*1960*/  BSYNC.RECONVERGENT B0 ;  /* 0x0000000000007941 */ /* 0x000fea0003800200 */
.L_x_1083:
        /* <DEDUP_REMOVED lines=22> */
.L_x_1096:
        /* <DEDUP_REMOVED lines=982> */
.L_x_1110:
        /* <DEDUP_REMOVED lines=18> */
.L_x_1087:
        /* <DEDUP_REMOVED lines=17> */
.L_x_1089:
        /* <DEDUP_REMOVED lines=484> */
.L_x_1091:
        /* <DEDUP_REMOVED lines=112> */
.L_x_1090:
        /* <DEDUP_REMOVED lines=23> */
.L_x_1094:
        /* <DEDUP_REMOVED lines=9> */
.L_x_1095:
[----:B------:R-:W-:Y:S05]  /*81a0*/  BSYNC.RECONVERGENT B0 ;  /* 0x0000000000007941 */ /* 0x000fea0003800200 */
.L_x_1093:
[----:B------:R-:W-:Y:S01]  /*81b0*/  UIADD3 UR9, UPT, UPT, UR9, -0x1, URZ ;  /* 0xffffffff09097890 */ /* 0x000fe2000fffe0ff */
[----:B------:R-:W-:Y:S11]  /*81c0*/  BRA `(.L_x_1096) ;  /* 0xffffff9800407947 */ /* 0x000ff6000383ffff */
.L_x_1092:
        /* <DEDUP_REMOVED lines=24> */
.L_x_1098:
[----:B------:R-:W-:Y:S05]  /*8350*/  BSYNC.RECONVERGENT B0 ;  /* 0x0000000000007941 */ /* 0x000fea0003800200 */
.L_x_1097:
        /* <DEDUP_REMOVED lines=44> */
.L_x_1101:
        /* <DEDUP_REMOVED lines=12> */
.L_x_1100:
[----:B------:R-:W-:Y:S05]  /*86e0*/  BSYNC.RECONVERGENT B0 ;  /* 0x0000000000007941 */ /* 0x000fea0003800200 */
.L_x_1099:
[----:B------:R-:W-:Y:S05]  /*86f0*/  @!P1 EXIT ;  /* 0x000000000000994d */ /* 0x000fea0003800000 */
.L_x_1102:
        /* <DEDUP_REMOVED lines=55> */
.L_x_1088:
        /* <DEDUP_REMOVED lines=8> */
.L_x_1103:
[----:B------:R-:W-:Y:S02]  /*8af0*/  IMAD.MOV.U32 R20, RZ, RZ, 0x2 ;  /* 0x00000002ff147424 */ /* 0x000fe400078e00ff */
[----:B------:R-:W-:-:S04]  /*8b00*/  IMAD.MOV.U32 R13, RZ, RZ, R17 ;  /* 0x000000ffff0d7224 */ /* 0x000fc800078e0011 */
[----:B------:R-:W-:-:S04]  /*8b10*/  @P0 IMAD.IADD R13, R12, 0x1, R13 ;  /* 0x000000010c0d0824 */ /* 0x000fc800078e020d */
[----:B------:R-:W-:-:S07]  /*8b20*/  IMAD.MOV.U32 R33, RZ, RZ, R13 ;  /* 0x000000ffff217224 */ /* 0x000fce00078e000d */
[----:B------:R-:W-:Y:S05]  /*8b30*/  WARPSYNC.COLLECTIVE R22, `(.L_x_1104) ;  /* 0x0000000016087348 */ /* 0x000fea0003c00000 */
[----:B------:R0:W1:Y:S02]  /*8b40*/  SHFL.UP P0, R17, R33, R20, R35 ;  /* 0x0400001421117389 */ /* 0x0000640000000023 */
[----:B01----:R-:W-:Y:S05]  /*8b50*/  ENDCOLLECTIVE ;  /* 0x000000000000791b */ /* 0x003fea0003800000 */
.L_x_1104:
[----:B------:R-:W-:Y:S02]  /*8b60*/  IMAD.MOV.U32 R20, RZ, RZ, 0x4 ;  /* 0x00000004ff147424 */ /* 0x000fe400078e00ff */
[----:B------:R-:W-:-:S04]  /*8b70*/  IMAD.MOV.U32 R14, RZ, RZ, R17 ;  /* 0x000000ffff0e7224 */ /* 0x000fc800078e0011 */
[----:B------:R-:W-:-:S04]  /*8b80*/  @P0 IMAD.IADD R14, R13, 0x1, R14 ;  /* 0x000000010d0e0824 */ /* 0x000fc800078e020e */
[----:B------:R-:W-:-:S07]  /*8b90*/  IMAD.MOV.U32 R33, RZ, RZ, R14 ;  /* 0x000000ffff217224 */ /* 0x000fce00078e000e */
[----:B------:R-:W-:Y:S05]  /*8ba0*/  WARPSYNC.COLLECTIVE R22, `(.L_x_1105) ;  /* 0x0000000016087348 */ /* 0x000fea0003c00000 */
[----:B------:R0:W1:Y:S02]  /*8bb0*/  SHFL.UP P0, R17, R33, R20, R35 ;  /* 0x0400001421117389 */ /* 0x0000640000000023 */
[----:B01----:R-:W-:Y:S05]  /*8bc0*/  ENDCOLLECTIVE ;  /* 0x000000000000791b */ /* 0x003fea0003800000 */
.L_x_1105:
        /* <DEDUP_REMOVED lines=8> */
.L_x_1106:
[----:B------:R-:W-:Y:S02]  /*8c50*/  IMAD.MOV.U32 R20, RZ, RZ, 0x10 ;  /* 0x00000010ff147424 */ /* 0x000fe400078e00ff */
[----:B------:R-:W-:-:S04]  /*8c60*/  IMAD.MOV.U32 R16, RZ, RZ, R17 ;  /* 0x000000ffff107224 */ /* 0x000fc800078e0011 */
[----:B------:R-:W-:-:S04]  /*8c70*/  @P0 IMAD.IADD R16, R15, 0x1, R16 ;  /* 0x000000010f100824 */ /* 0x000fc800078e0210 */
[----:B------:R-:W-:-:S07]  /*8c80*/  IMAD.MOV.U32 R33, RZ, RZ, R16 ;  /* 0x000000ffff217224 */ /* 0x000fce00078e0010 */
[----:B------:R-:W-:Y:S05]  /*8c90*/  WARPSYNC.COLLECTIVE R22, `(.L_x_1107) ;  /* 0x0000000016087348 */ /* 0x000fea0003c00000 */
[----:B------:R0:W1:Y:S02]  /*8ca0*/  SHFL.UP P0, R17, R33, R20, R35 ;  /* 0x0400001421117389 */ /* 0x0000640000000023 */
[----:B01----:R-:W-:Y:S05]  /*8cb0*/  ENDCOLLECTIVE ;  /* 0x000000000000791b */ /* 0x003fea0003800000 */
.L_x_1107:
[----:B------:R-:W-:-:S04]  /*8cc0*/  @P0 IMAD.IADD R17, R16, 0x1, R17 ;  /* 0x0000000110110824 */ /* 0x000fc800078e0211 */
[----:B------:R-:W-:Y:S02]  /*8cd0*/  IMAD.MOV.U32 R15, RZ, RZ, R17 ;  /* 0x000000ffff0f7224 */ /* 0x000fe400078e0011 */
[----:B------:R-:W-:-:S07]  /*8ce0*/  IMAD.IADD R12, R17, 0x1, -R12 ;  /* 0x00000001110c7824 */ /* 0x000fce00078e0a0c */
[----:B------:R-:W-:Y:S05]  /*8cf0*/  WARPSYNC.COLLECTIVE R22, `(.L_x_1108) ;  /* 0x0000000016087348 */ /* 0x000fea0003c00000 */
[----:B------:R0:W1:Y:S02]  /*8d00*/  SHFL.IDX P0, R13, R15, R14, R203 ;  /* 0x0000000e0f0d7389 */ /* 0x00006400000000cb */
[----:B01----:R-:W-:Y:S05]  /*8d10*/  ENDCOLLECTIVE ;  /* 0x000000000000791b */ /* 0x003fea0003800000 */
.L_x_1108:
[----:B------:R-:W-:Y:S02]  /*8d20*/  IMAD.MOV.U32 R15, RZ, RZ, R27 ;  /* 0x000000ffff0f7224 */ /* 0x000fe400078e001b */
[----:B------:R-:W-:Y:S02]  /*8d30*/  IMAD.MOV.U32 R14, RZ, RZ, RZ ;  /* 0x000000ffff0e7224 */ /* 0x000fe400078e00ff */
[----:B------:R-:W-:-:S07]  /*8d40*/  IMAD.MOV.U32 R18, RZ, RZ, R13 ;  /* 0x000000ffff127224 */ /* 0x000fce00078e000d */
[----:B------:R-:W-:Y:S05]  /*8d50*/  WARPSYNC.COLLECTIVE R22, `(.L_x_1109) ;  /* 0x0000000016087348 */ /* 0x000fea0003c00000 */
[----:B------:R0:W1:Y:S02]  /*8d60*/  SHFL.IDX P0, R13, R15, R14, R203 ;  /* 0x0000000e0f0d7389 */ /* 0x00006400000000cb */
[----:B01----:R-:W-:Y:S05]  /*8d70*/  ENDCOLLECTIVE ;  /* 0x000000000000791b */ /* 0x003fea0003800000 */
.L_x_1109:
[----:B------:R-:W-:Y:S02]  /*8d80*/  IMAD.IADD R18, R27, 0x1, R18 ;  /* 0x000000011b127824 */ /* 0x000fe400078e0212 */
[----:B------:R-:W-:Y:S01]  /*8d90*/  IMAD.MOV.U32 R20, RZ, RZ, R13 ;  /* 0x000000ffff147224 */ /* 0x000fe200078e000d */
[----:B------:R-:W-:Y:S06]  /*8da0*/  BRA `(.L_x_1110) ;  /* 0xffffffc800a07947 */ /* 0x000fec000383ffff */
.L_x_1111:
        /* <DEDUP_REMOVED lines=13> */
.L_x_2096:


//--------------------- .text._ZN17fastertransformer19segmented_topp_impl27segmented_top_p_single_passINS0_28Segmented_topk_kernel_paramsIfiLi256ELi2EEELi128EEEvNS0_20TopKPerSegmentParamsE --------------------------
	.section	.text._ZN17fastertransformer19segmented_topp_impl27segmented_top_p_single_passINS0_28Segmented_topk_kernel_paramsIfiLi256ELi2EEELi128EEEvNS0_20TopKPerSegmentParamsE,"ax",@progbits
	.align	128
        .global         _ZN17fastertransformer19segmented_topp_impl27segmented_top_p_single_passINS0_28Segmented_topk_kernel_paramsIfiLi256ELi2EEELi128EEEvNS0_20TopKPerSegmentParamsE
        .type           _ZN17fastertransformer19segmented_topp_impl27segmented_top_p_single_passINS0_28Segmented_topk_kernel_paramsIfiLi256ELi2EEELi128EEEvNS0_20TopKPerSegmentParamsE,@function
        .size           _ZN17fastertransformer19segmented_topp_impl27segmented_top_p_single_passINS0_28Segmented_topk_kernel_paramsIfiLi256ELi2EEELi128EEEvNS0_20TopKPerSegmentParamsE,(.L_x_2097 - _ZN17fastertransformer19segmented_topp_impl27segmented_top_p_single_passINS0_28Segmented_topk_kernel_paramsIfiLi256ELi2EEELi128EEEvNS0_20TopKPerSegmentParamsE)
        .other          _ZN17fastertransformer19segmented_topp_impl27segmented_top_p_single_passINS0_28Segmented_topk_kernel_paramsIfiLi256ELi2EEELi128EEEvNS0_20TopKPerSegmentParamsE,@"STO_CUDA_ENTRY STV_DEFAULT"
_ZN17fastertransformer19segmented_topp_impl27segmented_top_p_single_passINS0_28Segmented_topk_kernel_paramsIfiLi256ELi2EEELi128EEEvNS0_20TopKPerSegmentParamsE:
.text._ZN17fastertransformer19segmented_topp_impl27segmented_top_p_single_passINS0_28Segmented_topk_kernel_paramsIfiLi256ELi2EEELi128EEEvNS0_20TopKPerSegmentParamsE:
[----:B------:R-:W-:Y:S08]  /*0000*/  LDC R1, c[0x0][0x37c] ;  /* 0x0000df00ff017b82 */ /* 0x000ff00000000800 */
[----:B------:R-:W-:Y:S01]  /*0010*/  S2UR UR8, SR_CTAID.Y ;  /* 0x00000000000879c3 */ /* 0x000fe20000002600 */
[----:B------:R-:W0:Y:S01]  /*0020*/  LDCU UR9, c[0x0][0x370] ;  /* 0x00006e00ff0977ac */ /* 0x000e220008000800 */
[----:B------:R-:W1:Y:S06]  /*0030*/  LDCU.128 UR4, c[0x0][0x3b0] ;  /* 0x00007600ff0477ac */ /* 0x000e6c0008000c00 */
[----:B------:R-:W0:Y:S01]  /*0040*/  S2UR UR10, SR_CTAID.X ;  /* 0x00000000000a79c3 */ /* 0x000e220000002500 */
[----:B------:R-:W2:Y:S01]  /*0050*/  LDCU.64 UR12, c[0x0][0x358] ;  /* 0x00006b00ff0c77ac */ /* 0x000ea20008000a00 */
[----:B0-----:R-:W-:-:S04]  /*0060*/  UIMAD UR8, UR8, UR9, UR10 ;  /* 0x00000009080872a4 */ /* 0x001fc8000f8e020a */
[----:B-1----:R-:W-:Y:S02]  /*0070*/  UIMAD.WIDE.U32 UR4, UR8, 0x4, UR4 ;  /* 0x00000004080478a5 */ /* 0x002fe4000f8e0004 */
        /* <DEDUP_REMOVED lines=21> */
.L_x_1112:
[----:B------:R-:W0:Y:S01]  /*01d0*/  LDC.64 R8, c[0x0][0x3c8] ;  /* 0x0000f200ff087b82 */ /* 0x000e220000000a00 */
[----:B------:R-:W1:Y:S01]  /*01e0*/  S2R R156, SR_TID.X ;  /* 0x00000000009c7919 */ /* 0x000e620000002100 */
[----:B------:R-:W2:Y:S01]  /*01f0*/  LDCU.64 UR4, c[0x0][0x380] ;  /* 0x00007000ff0477ac */ /* 0x000ea20008000a00 */
        /* <DEDUP_REMOVED lines=34> */
[----:B------:R0:W3:Y:S01]  /*0420*/  F2I.FTZ.U32.TRUNC.NTZ R3, R2 ;  /* 0x0000000200037305 */ /* 0x0000e2000021f000 */
[----:B------:R-:W-:Y:S02]  /*0430*/  IMAD.MOV.U32 R82, RZ, RZ, RZ ;  /* 0x000000ffff527224 */ /* 0x000fe400078e00ff */
[----:B------:R-:W-:Y:S02]  /*0440*/  IMAD.MOV.U32 R80, RZ, RZ, RZ ;  /* 0x000000ffff507224 */ /* 0x000fe400078e00ff */
[----:B------:R-:W-:Y:S02]  /*0450*/  IMAD.MOV.U32 R78, RZ, RZ, RZ ;  /* 0x000000ffff4e7224 */ /* 0x000fe400078e00ff */
[----:B------:R-:W-:Y:S02]  /*0460*/  IMAD.MOV.U32 R76, RZ, RZ, RZ ;  /* 0x000000ffff4c7224 */ /* 0x000fe400078e00ff */
[----:B0-----:R-:W-:-:S02]  /*0470*/  IMAD.MOV.U32 R2, RZ, RZ, RZ ;  /* 0x000000ffff027224 */ /* 0x001fc400078e00ff */
[----:B------:R-:W-:Y:S02]  /*0480*/  IMAD.MOV.U32 R72, RZ, RZ, RZ ;  /* 0x000000ffff487224 */ /* 0x000fe400078e00ff */
[----:B------:R-:W-:Y:S02]  /*0490*/  IMAD.MOV.U32 R70, RZ, RZ, RZ ;  /* 0x000000ffff467224 */ /* 0x000fe400078e00ff */
[----:B---3--:R-:W-:Y:S02]  /*04a0*/  IMAD.MOV R4, RZ, RZ, -R3 ;  /* 0x000000ffff047224 */ /* 0x008fe400078e0a03 */
        /* <DEDUP_REMOVED lines=50> */
[----:B------:R-:W-:Y:S01]  /*07d0*/  ISETP.GE.AND P3, PT, R151, UR14, PT ;  /* 0x0000000e97007c0c */ /* 0x000fe2000bf66270 */
[----:B------:R-:W-:Y:S01]  /*07e0*/  VIADD R139, R3, 0x8 ;  /* 0x00000008038b7836 */ /* 0x000fe20000000000 */
[----:B------:R-:W-:Y:S01]  /*07f0*/  ISETP.GE.AND P2, PT, R149, UR14, PT ;  /* 0x0000000e95007c0c */ /* 0x000fe2000bf46270 */
[----:B------:R-:W-:Y:S01]  /*0800*/  VIADD R137, R3, 0x9 ;  /* 0x0000000903897836 */ /* 0x000fe20000000000 */
[----:B------:R-:W-:Y:S01]  /*0810*/  ISETP.GE.AND P1, PT, R147, UR14, PT ;  /* 0x0000000e93007c0c */ /* 0x000fe2000bf26270 */
[----:B------:R-:W-:Y:S01]  /*0820*/  IMAD.U32 R6, RZ, RZ, UR4 ;  /* 0x00000004ff067e24 */ /* 0x000fe2000f8e00ff */
[----:B------:R-:W-:Y:S01]  /*0830*/  ISETP.GE.AND P4, PT, R143, UR14, PT ;  /* 0x0000000e8f007c0c */ /* 0x000fe2000bf86270 */
[----:B------:R-:W-:-:S02]  /*0840*/  IMAD.U32 R7, RZ, RZ, UR5 ;  /* 0x00000005ff077e24 */ /* 0x000fc4000f8e00ff */
[C---:B------:R-:W-:Y:S02]  /*0850*/  VIADD R135, R3.reuse, 0xa ;  /* 0x0000000a03877836 */ /* 0x040fe40000000000 */
[----:B------:R-:W-:-:S04]  /*0860*/  IMAD.WIDE.U32 R4, R3, 0x4, R6 ;  /* 0x0000000403047825 */ /* 0x000fc800078e0006 */
[----:B------:R-:W-:Y:S01]  /*0870*/  VIADD R133, R3, 0xb ;  /* 0x0000000b03857836 */ /* 0x000fe20000000000 */
[----:B------:R0:W5:Y:S01]  /*0880*/  @!P6 LDG.E R2, desc[UR12][R4.64] ;  /* 0x0000000c0402e981 */ /* 0x000162000c1e1900 */
[----:B------:R-:W-:Y:S01]  /*0890*/  ISETP.GE.AND P6, PT, R141, UR14, PT ;  /* 0x0000000e8d007c0c */ /* 0x000fe2000bfc6270 */
[C---:B------:R-:W-:Y:S02]  /*08a0*/  VIADD R129, R3.reuse, 0xd ;  /* 0x0000000d03817836 */ /* 0x040fe40000000000 */
[----:B------:R-:W-:Y:S01]  /*08b0*/  VIADD R127, R3, 0xe ;  /* 0x0000000e037f7836 */ /* 0x000fe20000000000 */
[----:B------:R0:W5:Y:S01]  /*08c0*/  @!P5 LDG.E R152, desc[UR12][R4.64+0x4] ;  /* 0x0000040c0498d981 */ /* 0x000162000c1e1900 */
[----:B------:R-:W-:Y:S01]  /*08d0*/  ISETP.GE.AND P5, PT, R139, UR14, PT ;  /* 0x0000000e8b007c0c */ /* 0x000fe2000bfa6270 */
[----:B------:R-:W-:Y:S02]  /*08e0*/  VIADD R125, R3, 0xf ;  /* 0x0000000f037d7836 */ /* 0x000fe40000000000 */
[----:B------:R0:W5:Y:S01]  /*08f0*/  @!P3 LDG.E R150, desc[UR12][R4.64+0x8] ;  /* 0x0000080c0496b981 */ /* 0x000162000c1e1900 */
[----:B------:R-:W-:Y:S01]  /*0900*/  ISETP.GE.AND P3, PT, R137, UR14, PT ;  /* 0x0000000e89007c0c */ /* 0x000fe2000bf66270 */
[----:B------:R-:W-:-:S02]  /*0910*/  VIADD R123, R3, 0x10 ;  /* 0x00000010037b7836 */ /* 0x000fc40000000000 */
[----:B------:R0:W5:Y:S01]  /*0920*/  @!P2 LDG.E R148, desc[UR12][R4.64+0xc] ;  /* 0x00000c0c0494a981 */ /* 0x000162000c1e1900 */
[----:B------:R-:W-:Y:S01]  /*0930*/  ISETP.GE.AND P2, PT, R135, UR14, PT ;  /* 0x0000000e87007c0c */ /* 0x000fe2000bf46270 */
[----:B------:R-:W-:Y:S02]  /*0940*/  VIADD R121, R3, 0x11 ;  /* 0x0000001103797836 */ /* 0x000fe40000000000 */
        /* <DEDUP_REMOVED lines=119> */
[----:B------:R-:W-:Y:S02]  /*10c0*/  IMAD.MOV.U32 R38, RZ, RZ, RZ ;  /* 0x000000ffff267224 */ /* 0x000fe400078e00ff */
[----:B------:R0:W5:Y:S01]  /*10d0*/  @!P3 LDG.E R52, desc[UR12][R4.64+0xcc] ;  /* 0x0000cc0c0434b981 */ /* 0x000162000c1e1900 */
[----:B------:R-:W-:Y:S01]  /*10e0*/  ISETP.GE.AND P3, PT, R39, UR14, PT ;  /* 0x0000000e27007c0c */ /* 0x000fe2000bf66270 */
[----:B------:R-:W-:-:S02]  /*10f0*/  IMAD.MOV.U32 R36, RZ, RZ, RZ ;  /* 0x000000ffff247224 */ /* 0x000fc400078e00ff */
[----:B------:R0:W5:Y:S01]  /*1100*/  @!P2 LDG.E R50, desc[UR12][R4.64+0xd0] ;  /* 0x0000d00c0432a981 */ /* 0x000162000c1e1900 */
[----:B------:R-:W-:Y:S01]  /*1110*/  ISETP.GE.AND P2, PT, R37, UR14, PT ;  /* 0x0000000e25007c0c */ /* 0x000fe2000bf46270 */
[----:B------:R-:W-:Y:S02]  /*1120*/  IMAD.MOV.U32 R34, RZ, RZ, RZ ;  /* 0x000000ffff227224 */ /* 0x000fe400078e00ff */
        /* <DEDUP_REMOVED lines=8> */
[C---:B------:R-:W-:Y:S02]  /*11b0*/  VIADD R145, R3.reuse, 0x5 ;  /* 0x0000000503917836 */ /* 0x040fe40000000000 */
[----:B------:R0:W5:Y:S01]  /*11c0*/  @!P5 LDG.E R40, desc[UR12][R4.64+0xe4] ;  /* 0x0000e40c0428d981 */ /* 0x000162000c1e1900 */
[----:B------:R-:W-:Y:S02]  /*11d0*/  VIADD R131, R3, 0xc ;  /* 0x0000000c03837836 */ /* 0x000fe40000000000 */
[----:B------:R-:W-:Y:S01]  /*11e0*/  ISETP.GE.AND P0, PT, R145, UR14, PT ;  /* 0x0000000e91007c0c */ /* 0x000fe2000bf06270 */
[----:B------:R0:W5:Y:S01]  /*11f0*/  @!P3 LDG.E R38, desc[UR12][R4.64+0xe8] ;  /* 0x0000e80c0426b981 */ /* 0x000162000c1e1900 */
[C---:B------:R-:W-:Y:S02]  /*1200*/  VIADD R117, R3.reuse, 0x13 ;  /* 0x0000001303757836 */ /* 0x040fe40000000000 */
[C---:B------:R-:W-:Y:S01]  /*1210*/  VIADD R103, R3.reuse, 0x1a ;  /* 0x0000001a03677836 */ /* 0x040fe20000000000 */
[----:B------:R0:W5:Y:S01]  /*1220*/  @!P2 LDG.E R36, desc[UR12][R4.64+0xec] ;  /* 0x0000ec0c0424a981 */ /* 0x000162000c1e1900 */
[----:B------:R-:W-:-:S02]  /*1230*/  VIADD R89, R3, 0x21 ;  /* 0x0000002103597836 */ /* 0x000fc40000000000 */
[C---:B------:R-:W-:Y:S01]  /*1240*/  VIADD R75, R3.reuse, 0x28 ;  /* 0x00000028034b7836 */ /* 0x040fe20000000000 */
[----:B------:R0:W5:Y:S01]  /*1250*/  @!P1 LDG.E R34, desc[UR12][R4.64+0xf0] ;  /* 0x0000f00c04229981 */ /* 0x000162000c1e1900 */
[C---:B------:R-:W-:Y:S02]  /*1260*/  VIADD R61, R3.reuse, 0x2f ;  /* 0x0000002f033d7836 */ /* 0x040fe40000000000 */
[C---:B------:R-:W-:Y:S01]  /*1270*/  VIADD R47, R3.reuse, 0x36 ;  /* 0x00000036032f7836 */ /* 0x040fe20000000000 */
[----:B------:R0:W5:Y:S01]  /*1280*/  @!P4 LDG.E R30, desc[UR12][R4.64+0xf8] ;  /* 0x0000f80c041ec981 */ /* 0x000162000c1e1900 */
[----:B------:R-:W-:-:S03]  /*1290*/  VIADD R33, R3, 0x3d ;  /* 0x0000003d03217836 */ /* 0x000fc60000000000 */
[----:B------:R0:W5:Y:S04]  /*12a0*/  @!P6 LDG.E R28, desc[UR12][R4.64+0xfc] ;  /* 0x0000fc0c041ce981 */ /* 0x000168000c1e1900 */
[----:B------:R0:W5:Y:S01]  /*12b0*/  @!P0 LDG.E R144, desc[UR12][R4.64+0x14] ;  /* 0x0000140c04908981 */ /* 0x000162000c1e1900 */
[----:B------:R-:W-:-:S13]  /*12c0*/  ISETP.GE.AND P0, PT, R131, UR14, PT ;  /* 0x0000000e83007c0c */ /* 0x000fda000bf06270 */
        /* <DEDUP_REMOVED lines=11> */
[----:B------:R-:W-:Y:S02]  /*1380*/  ISETP.GE.AND P0, PT, R47, UR14, PT ;  /* 0x0000000e2f007c0c */ /* 0x000fe4000bf06270 */
[----:B------:R-:W-:Y:S01]  /*1390*/  SHF.R.U32.HI R0, RZ, 0x8, R156 ;  /* 0x00000008ff007819 */ /* 0x000fe2000001169c */
[----:B------:R-:W-:-:S10]  /*13a0*/  IMAD.MOV.U32 R32, RZ, RZ, RZ ;  /* 0x000000ffff207224 */ /* 0x000fd400078e00ff */
[----:B------:R0:W5:Y:S01]  /*13b0*/  @!P0 LDG.E R46, desc[UR12][R4.64+0xd8] ;  /* 0x0000d80c042e8981 */ /* 0x000162000c1e1900 */
[----:B------:R-:W-:Y:S01]  /*13c0*/  ISETP.GE.AND P0, PT, R33, UR14, PT ;  /* 0x0000000e21007c0c */ /* 0x000fe2000bf06270 */
[----:B------:R-:W-:Y:S01]  /*13d0*/  IMAD.MOV R0, RZ, RZ, -R0 ;  /* 0x000000ffff007224 */ /* 0x000fe200078e0a00 */
[----:B------:R-:W-:-:S11]  /*13e0*/  SHF.R.U32.HI R163, RZ, 0x5, R156 ;  /* 0x00000005ffa37819 */ /* 0x000fd6000001169c */
[----:B------:R0:W5:Y:S01]  /*13f0*/  @!P0 LDG.E R32, desc[UR12][R4.64+0xf4] ;  /* 0x0000f40c04208981 */ /* 0x000162000c1e1900 */
[----:B------:R-:W-:Y:S01]  /*1400*/  LOP3.LUT P0, R10, R0, 0x3, RZ, 0xc0, !PT ;  /* 0x00000003000a7812 */ /* 0x000fe2000780c0ff */
[----:B------:R-:W-:Y:S01]  /*1410*/  IMAD.SHL.U32 R0, R156, 0x2, RZ ;  /* 0x000000029c007824 */ /* 0x000fe200078e00ff */
[----:B------:R-:W-:Y:S01]  /*1420*/  USHF.R.S32.HI UR16, URZ, 0x1f, UR15 ;  /* 0x0000001fff107899 */ /* 0x000fe2000801140f */
[----:B------:R-:W-:Y:S03]  /*1430*/  BSSY.RECONVERGENT B0, `(.L_x_1113) ;  /* 0x0000026000007945 */ /* 0x000fe60003800200 */
[----:B------:R-:W-:Y:S01]  /*1440*/  LOP3.LUT R19, R0, 0x3e, RZ, 0xc0, !PT ;  /* 0x0000003e00137812 */ /* 0x000fe200078ec0ff */
[----:B------:R-:W-:-:S06]  /*1450*/  IMAD.MOV.U32 R0, RZ, RZ, R163 ;  /* 0x000000ffff007224 */ /* 0x000fcc00078e00a3 */
        /* <DEDUP_REMOVED lines=22> */
.L_x_1115:
[----:B------:R-:W-:Y:S01]  /*15c0*/  VIADD R10, R11, 0x40 ;  /* 0x000000400b0a7836 */ /* 0x000fe20000000000 */
[----:B------:R-:W-:-:S04]  /*15d0*/  CS2R R12, SRZ ;  /* 0x00000000000c7805 */ /* 0x000fc8000001ff00 */
[----:B------:R-:W-:-:S13]  /*15e0*/  ISETP.GE.AND P0, PT, R10, UR14, PT ;  /* 0x0000000e0a007c0c */ /* 0x000fda000bf06270 */
[----:B------:R0:W2:Y:S01]  /*15f0*/  @!P0 LDG.E.64 R12, desc[UR12][R4.64] ;  /* 0x0000000c040c8981 */ /* 0x0000a2000c1e1b00 */
[----:B------:R-:W-:Y:S02]  /*1600*/  VIADD R9, R9, 0x1 ;  /* 0x0000000109097836 */ /* 0x000fe40000000000 */
[----:B------:R-:W-:-:S03]  /*1610*/  VIADD R11, R11, 0x400 ;  /* 0x000004000b0b7836 */ /* 0x000fc60000000000 */
[----:B------:R-:W-:Y:S02]  /*1620*/  ISETP.NE.AND P0, PT, R9, RZ, PT ;  /* 0x000000ff0900720c */ /* 0x000fe40003f05270 */
[----:B0-----:R-:W-:-:S05]  /*1630*/  IADD3 R4, P1, PT, R4, 0x1000, RZ ;  /* 0x0000100004047810 */ /* 0x001fca0007f3e0ff */
[----:B------:R-:W-:Y:S01]  /*1640*/  IMAD.X R5, RZ, RZ, R5, P1 ;  /* 0x000000ffff057224 */ /* 0x000fe200008e0605 */
[----:B--2---:R-:W-:Y:S04]  /*1650*/  STS [R8+-0x400], R12 ;  /* 0xfffc000c08007388 */ /* 0x004fe80000000800 */
[----:B------:R0:W-:Y:S02]  /*1660*/  STS [R8], R13 ;  /* 0x0000000d08007388 */ /* 0x0001e40000000800 */
[----:B0-----:R-:W-:Y:S01]  /*1670*/  VIADD R8, R8, 0x20 ;  /* 0x0000002008087836 */ /* 0x001fe20000000000 */
[----:B------:R-:W-:Y:S06]  /*1680*/  @P0 BRA `(.L_x_1115) ;  /* 0xfffffffc00cc0947 */ /* 0x000fec000383ffff */
.L_x_1114:
[----:B------:R-:W-:Y:S05]  /*1690*/  BSYNC.RECONVERGENT B0 ;  /* 0x0000000000007941 */ /* 0x000fea0003800200 */
.L_x_1113:
[----:B------:R-:W-:Y:S01]  /*16a0*/  BSSY.RECONVERGENT B0, `(.L_x_1116) ;  /* 0x0000026000007945 */ /* 0x000fe20003800200 */
[----:B------:R-:W-:-:S07]  /*16b0*/  LOP3.LUT R11, R19, 0x40, RZ, 0xfc, !PT ;  /* 0x00000040130b7812 */ /* 0x000fce00078efcff */
.L_x_1117:
[----:B------:R-:W-:Y:S01]  /*16c0*/  IMAD.SHL.U32 R4, R0, 0x80, RZ ;  /* 0x0000008000047824 */ /* 0x000fe200078e00ff */
[----:B0-----:R-:W-:Y:S02]  /*16d0*/  CS2R R12, SRZ ;  /* 0x00000000000c7805 */ /* 0x001fe4000001ff00 */
[----:B------:R-:W-:Y:S02]  /*16e0*/  CS2R R14, SRZ ;  /* 0x00000000000e7805 */ /* 0x000fe4000001ff00 */
[----:B------:R-:W-:Y:S02]  /*16f0*/  CS2R R16, SRZ ;  /* 0x0000000000107805 */ /* 0x000fe4000001ff00 */
[----:B------:R-:W-:-:S04]  /*1700*/  LOP3.LUT R8, R4, R11, RZ, 0xfc, !PT ;  /* 0x0000000b04087212 */ /* 0x000fc800078efcff */
[C---:B------:R-:W-:Y:S01]  /*1710*/  ISETP.GE.AND P0, PT, R8.reuse, UR14, PT ;  /* 0x0000000e08007c0c */ /* 0x040fe2000bf06270 */
[C---:B------:R-:W-:Y:S02]  /*1720*/  VIADD R5, R8.reuse, 0x400 ;  /* 0x0000040008057836 */ /* 0x040fe40000000000 */
[C---:B------:R-:W-:Y:S02]  /*1730*/  VIADD R9, R8.reuse, 0x800 ;  /* 0x0000080008097836 */ /* 0x040fe40000000000 */
[----:B------:R-:W-:Y:S01]  /*1740*/  VIADD R8, R8, 0xc00 ;  /* 0x00000c0008087836 */ /* 0x000fe20000000000 */
[----:B------:R-:W-:Y:S02]  /*1750*/  ISETP.GE.AND P1, PT, R5, UR14, PT ;  /* 0x0000000e05007c0c */ /* 0x000fe4000bf26270 */
[----:B------:R-:W-:Y:S02]  /*1760*/  ISETP.GE.AND P2, PT, R9, UR14, PT ;  /* 0x0000000e09007c0c */ /* 0x000fe4000bf46270 */
[----:B------:R-:W-:-:S02]  /*1770*/  ISETP.GE.AND P3, PT, R8, UR14, PT ;  /* 0x0000000e08007c0c */ /* 0x000fc4000bf66270 */
[----:B------:R-:W-:Y:S02]  /*1780*/  CS2R R8, SRZ ;  /* 0x0000000000087805 */ /* 0x000fe4000001ff00 */
[----:B------:R-:W-:-:S05]  /*1790*/  LOP3.LUT R5, R4, R19, RZ, 0xfc, !PT ;  /* 0x0000001304057212 */ /* 0x000fca00078efcff */
[----:B------:R-:W-:-:S05]  /*17a0*/  IMAD.WIDE.U32 R4, R5, 0x4, R6 ;  /* 0x0000000405047825 */ /* 0x000fca00078e0006 */
[----:B------:R-:W2:Y:S04]  /*17b0*/  @!P0 LDG.E.64 R8, desc[UR12][R4.64+0x100] ;  /* 0x0001000c04088981 */ /* 0x000ea8000c1e1b00 */
[----:B------:R-:W3:Y:S04]  /*17c0*/  @!P1 LDG.E.64 R12, desc[UR12][R4.64+0x1100] ;  /* 0x0011000c040c9981 */ /* 0x000ee8000c1e1b00 */
[----:B------:R-:W4:Y:S04]  /*17d0*/  @!P2 LDG.E.64 R14, desc[UR12][R4.64+0x2100] ;  /* 0x0021000c040ea981 */ /* 0x000f28000c1e1b00 */
[----:B------:R-:W4:Y:S01]  /*17e0*/  @!P3 LDG.E.64 R16, desc[UR12][R4.64+0x3100] ;  /* 0x0031000c0410b981 */ /* 0x000f22000c1e1b00 */
        /* <DEDUP_REMOVED lines=9> */
[----:B------:R0:W-:Y:S04]  /*1880*/  STS [R10+0x6400], R9 ;  /* 0x006400090a007388 */ /* 0x0001e80000000800 */
[----:B---3--:R0:W-:Y:S04]  /*1890*/  STS [R10+0x6020], R12 ;  /* 0x0060200c0a007388 */ /* 0x0081e80000000800 */
[----:B------:R0:W-:Y:S04]  /*18a0*/  STS [R10+0x6420], R13 ;  /* 0x0064200d0a007388 */ /* 0x0001e80000000800 */
[----:B----4-:R0:W-:Y:S04]  /*18b0*/  STS [R10+0x6040], R14 ;  /* 0x0060400e0a007388 */ /* 0x0101e80000000800 */
[----:B------:R0:W-:Y:S04]  /*18c0*/  STS [R10+0x6440], R15 ;  /* 0x0064400f0a007388 */ /* 0x0001e80000000800 */
[----:B------:R0:W-:Y:S04]  /*18d0*/  STS [R10+0x6060], R16 ;  /* 0x006060100a007388 */ /* 0x0001e80000000800 */
[----:B------:R0:W-:Y:S01]  /*18e0*/  STS [R10+0x6460], R17 ;  /* 0x006460110a007388 */ /* 0x0001e20000000800 */
[----:B------:R-:W-:Y:S05]  /*18f0*/  @!P0 BRA `(.L_x_1117) ;  /* 0xfffffffc00708947 */ /* 0x000fea000383ffff */
[----:B------:R-:W-:Y:S05]  /*1900*/  BSYNC.RECONVERGENT B0 ;  /* 0x0000000000007941 */ /* 0x000fea0003800200 */
.L_x_1116:
[----:B------:R-:W-:Y:S01]  /*1910*/  ISETP.NE.AND P0, PT, R156, RZ, PT ;  /* 0x000000ff9c00720c */ /* 0x000fe20003f05270 */
[----:B------:R-:W-:Y:S01]  /*1920*/  VIADD R4, R18, 0x10 ;  /* 0x0000001012047836 */ /* 0x000fe20000000000 */
[C---:B------:R-:W-:Y:S01]  /*1930*/  LEA.HI R164, R156.reuse, R156, RZ, 0x1d ;  /* 0x0000009c9ca47211 */ /* 0x040fe200078fe8ff */
[----:B------:R-:W-:Y:S01]  /*1940*/  IMAD R158, R156, 0x4, R157 ;  /* 0x000000049c9e7824 */ /* 0x000fe200078e029d */
[----:B------:R-:W-:Y:S01]  /*1950*/  CS2R R160, SRZ ;  /* 0x0000000000a07805 */ /* 0x000fe2000001ff00 */
[----:B------:R-:W-:Y:S01]  /*1960*/  IMAD.MOV.U32 R159, RZ, RZ, RZ ;  /* 0x000000ffff9f7224 */ /* 0x000fe200078e00ff */
[----:B------:R-:W-:Y:S01]  /*1970*/  LEA R4, R21, R4, 0x18 ;  /* 0x0000000415047211 */ /* 0x000fe200078ec0ff */
[----:B------:R-:W-:Y:S01]  /*1980*/  IMAD.MOV.U32 R162, RZ, RZ, RZ ;  /* 0x000000ffffa27224 */ /* 0x000fe200078e00ff */
[----:B------:R-:W-:Y:S01]  /*1990*/  UMOV UR10, 0x1d ;  /* 0x0000001d000a7882 */ /* 0x000fe20000000000 */
[----:B------:R-:W-:Y:S01]  /*19a0*/  VIADD R27, R3, 0x75 ;  /* 0x00000075031b7836 */ /* 0x000fe20000000000 */
[----:B------:R-:W1:Y:S01]  /*19b0*/  LDCU UR11, c[0x0][0x3d4] ;  /* 0x00007a80ff0b77ac */ /* 0x000e620008000800 */
[----:B------:R-:W-:-:S02]  /*19c0*/  VIADD R165, R4, 0x10 ;  /* 0x0000001004a57836 */ /* 0x000fc40000000000 */
[----:B------:R-:W-:Y:S01]  /*19d0*/  @!P0 LEA R0, R21, R18, 0x18 ;  /* 0x0000001215008211 */ /* 0x000fe200078ec0ff */
[C---:B------:R-:W-:Y:S01]  /*19e0*/  VIADD R25, R3.reuse, 0x76 ;  /* 0x0000007603197836 */ /* 0x040fe20000000000 */
[----:B------:R-:W-:Y:S01]  /*19f0*/  UMOV UR4, URZ ;  /* 0x000000ff00047c82 */ /* 0x000fe20008000000 */
[----:B------:R-:W-:Y:S01]  /*1a00*/  IMAD R164, R164, 0x4, R165 ;  /* 0x00000004a4a47824 */ /* 0x000fe200078e02a5 */
[----:B------:R-:W-:Y:S01]  /*1a10*/  UMOV UR5, URZ ;  /* 0x000000ff00057c82 */ /* 0x000fe20008000000 */
[----:B------:R2:W-:Y:S01]  /*1a20*/  @!P0 STS [R0], RZ ;  /* 0x000000ff00008388 */ /* 0x0005e20000000800 */
[C---:B------:R-:W-:Y:S02]  /*1a30*/  VIADD R23, R3.reuse, 0x77 ;  /* 0x0000007703177836 */ /* 0x040fe40000000000 */
[C---:B------:R-:W-:Y:S02]  /*1a40*/  VIADD R21, R3.reuse, 0x78 ;  /* 0x0000007803157836 */ /* 0x040fe40000000000 */
[----:B------:R-:W-:-:S02]  /*1a50*/  VIADD R19, R3, 0x79 ;  /* 0x0000007903137836 */ /* 0x000fc40000000000 */
[C---:B0-----:R-:W-:Y:S02]  /*1a60*/  VIADD R17, R3.reuse, 0x7a ;  /* 0x0000007a03117836 */ /* 0x041fe40000000000 */
[----:B------:R-:W-:Y:S02]  /*1a70*/  VIADD R15, R3, 0x7b ;  /* 0x0000007b030f7836 */ /* 0x000fe40000000000 */
[----:B------:R-:W-:Y:S02]  /*1a80*/  IMAD R163, R163, 0x4, R4 ;  /* 0x00000004a3a37824 */ /* 0x000fe400078e0204 */
[C---:B------:R-:W-:Y:S02]  /*1a90*/  VIADD R13, R3.reuse, 0x7d ;  /* 0x0000007d030d7836 */ /* 0x040fe40000000000 */
[C---:B------:R-:W-:Y:S02]  /*1aa0*/  VIADD R11, R3.reuse, 0x7e ;  /* 0x0000007e030b7836 */ /* 0x040fe40000000000 */
[----:B------:R-:W-:-:S02]  /*1ab0*/  VIADD R9, R3, 0x7f ;  /* 0x0000007f03097836 */ /* 0x000fc40000000000 */
[----:B-12---:R-:W-:-:S07]  /*1ac0*/  IMAD R165, R156, 0x24, R165 ;  /* 0x000000249ca57824 */ /* 0x006fce00078e02a5 */
.L_x_1128:
        /* <DEDUP_REMOVED lines=33> */
[----:B------:R-:W-:Y:S01]  /*1ce0*/  LDS R16, [R158+0x7000] ;  /* 0x007000009e107984 */ /* 0x000fe20000000800 */
        /* <DEDUP_REMOVED lines=100> */
[----:B------:R-:W-:Y:S02]  /*2330*/  LOP3.LUT R176, RZ, R90, RZ, 0x33, !PT ;  /* 0x0000005affb07212 */ /* 0x000fe400078e33ff */
[----:B------:R-:W-:Y:S01]  /*2340*/  LOP3.LUT P4, RZ, R92, UR6, RZ, 0xc, !PT ;  /* 0x000000065cff7c12 */ /* 0x000fe2000f880cff */
[----:B------:R-:W-:Y:S01]  /*2350*/  FFMA.FTZ R155, R96, R8, R7 ;  /* 0x00000008609b7223 */ /* 0x000fe20000010007 */
[----:B------:R-:W-:Y:S02]  /*2360*/  SEL R7, RZ, 0x800000, P6 ;  /* 0x00800000ff077807 */ /* 0x000fe40003000000 */
[----:B------:R-:W-:Y:S02]  /*2370*/  LOP3.LUT P6, RZ, R94, UR6, RZ, 0xc, !PT ;  /* 0x000000065eff7c12 */ /* 0x000fe4000f8c0cff */
[----:B------:R-:W-:-:S02]  /*2380*/  SEL R154, RZ, 0x2000000, P5 ;  /* 0x02000000ff9a7807 */ /* 0x000fc40002800000 */
[----:B------:R-:W-:Y:S02]  /*2390*/  FSEL R6, RZ, 1, P6 ;  /* 0x3f800000ff067808 */ /* 0x000fe40003000000 */
[----:B------:R-:W-:Y:S02]  /*23a0*/  LOP3.LUT R177, RZ, R88, RZ, 0x33, !PT ;  /* 0x00000058ffb17212 */ /* 0x000fe400078e33ff */
[----:B------:R-:W-:Y:S01]  /*23b0*/  LOP3.LUT P5, R176, RZ, UR6, R176, 0x88, !PT ;  /* 0x00000006ffb07c12 */ /* 0x000fe2000f8a88b0 */
[----:B------:R-:W-:Y:S01]  /*23c0*/  FFMA.FTZ R155, R94, R6, R155 ;  /* 0x000000065e9b7223 */ /* 0x000fe2000001009b */
        /* <DEDUP_REMOVED lines=109> */
[----:B------:R-:W-:Y:S01]  /*2aa0*/  SEL R12, RZ, 0x100000, P4 ;  /* 0x00100000ff0c7807 */ /* 0x000fe20002000000 */
[----:B------:R-:W-:Y:S01]  /*2ab0*/  FFMA.FTZ R155, R40, R10, R155 ;  /* 0x0000000a289b7223 */ /* 0x000fe2000001009b */
[----:B------:R-:W-:Y:S01]  /*2ac0*/  LOP3.LUT P4, RZ, R36, UR6, RZ, 0xc, !PT ;  /* 0x0000000624ff7c12 */ /* 0x000fe2000f880cff */
[----:B------:R-:W3:Y:S01]  /*2ad0*/  LDS R10, [R158+0x6c00] ;  /* 0x006c00009e0a7984 */ /* 0x000ee20000000800 */
        /* <DEDUP_REMOVED lines=15> */
[----:B------:R-:W-:Y:S01]  /*2bd0*/  FSEL R169, RZ, 1, P1 ;  /* 0x3f800000ffa97808 */ /* 0x000fe20000800000 */
[----:B------:R-:W-:Y:S01]  /*2be0*/  FFMA.FTZ R155, R32, R22, R155 ;  /* 0x00000016209b7223 */ /* 0x000fe2000001009b */
[----:B------:R-:W-:Y:S02]  /*2bf0*/  LOP3.LUT P3, RZ, R28, UR6, RZ, 0xc, !PT ;  /* 0x000000061cff7c12 */ /* 0x000fe4000f860cff */
[----:B0-----:R-:W-:Y:S01]  /*2c00*/  LOP3.LUT R185, RZ, R167, RZ, 0x33, !PT ;  /* 0x000000a7ffb97212 */ /* 0x001fe200078e33ff */
[----:B------:R-:W-:Y:S01]  /*2c10*/  FFMA.FTZ R169, R30, R169, R155 ;  /* 0x000000a91ea97223 */ /* 0x000fe2000001009b */
[----:B------:R-:W-:Y:S02]  /*2c20*/  FSEL R22, RZ, 1, P3 ;  /* 0x3f800000ff167808 */ /* 0x000fe40001800000 */
[----:B------:R-:W-:-:S02]  /*2c30*/  SEL R155, RZ, 0x2000000, P0 ;  /* 0x02000000ff9b7807 */ /* 0x000fc40000000000 */
[----:B------:R-:W-:Y:S01]  /*2c40*/  LOP3.LUT P0, R185, RZ, UR6, R185, 0x88, !PT ;  /* 0x00000006ffb97c12 */ /* 0x000fe2000f8088b9 */
[----:B------:R-:W-:Y:S01]  /*2c50*/  FFMA.FTZ R188, R28, R22, R169 ;  /* 0x000000161cbc7223 */ /* 0x000fe200000100a9 */
[----:B-1----:R-:W-:Y:S01]  /*2c60*/  LOP3.LUT R187, RZ, R166, RZ, 0x33, !PT ;  /* 0x000000a6ffbb7212 */ /* 0x002fe200078e33ff */
[----:B------:R-:W0:Y:S01]  /*2c70*/  LDS R22, [R158+0x7800] ;  /* 0x007800009e167984 */ /* 0x000e220000000800 */
[----:B------:R-:W-:Y:S02]  /*2c80*/  FSEL R169, RZ, 1, P0 ;  /* 0x3f800000ffa97808 */ /* 0x000fe40000000000 */
[----:B------:R-:W-:Y:S02]  /*2c90*/  SEL R233, RZ, 0x4000000, P6 ;  /* 0x04000000ffe97807 */ /* 0x000fe40003000000 */
[----:B------:R-:W-:Y:S01]  /*2ca0*/  LOP3.LUT P6, R187, RZ, UR6, R187, 0x88, !PT ;  /* 0x00000006ffbb7c12 */ /* 0x000fe2000f8c88bb */
[----:B------:R-:W-:Y:S01]  /*2cb0*/  FFMA.FTZ R169, R167, R169, R188 ;  /* 0x000000a9a7a97223 */ /* 0x000fe200000100bc */
[----:B--2---:R-:W-:-:S02]  /*2cc0*/  LOP3.LUT R189, RZ, R26, RZ, 0x33, !PT ;  /* 0x0000001affbd7212 */ /* 0x004fc400078e33ff */
[----:B------:R-:W-:Y:S02]  /*2cd0*/  FSEL R167, RZ, 1, P6 ;  /* 0x3f800000ffa77808 */ /* 0x000fe40003000000 */
[----:B------:R-:W-:Y:S02]  /*2ce0*/  SEL R222, RZ, 0x8000000, P4 ;  /* 0x08000000ffde7807 */ /* 0x000fe40002000000 */
[----:B------:R-:W-:Y:S01]  /*2cf0*/  LOP3.LUT P4, R188, RZ, UR6, R189, 0x88, !PT ;  /* 0x00000006ffbc7c12 */ /* 0x000fe2000f8888bd */
[----:B------:R-:W-:Y:S01]  /*2d00*/  FFMA.FTZ R167, R166, R167, R169 ;  /* 0x000000a7a6a77223 */ /* 0x000fe200000100a9 */
[----:B---3--:R-:W-:Y:S01]  /*2d10*/  LOP3.LUT R189, RZ, R10, RZ, 0x33, !PT ;  /* 0x0000000affbd7212 */ /* 0x008fe200078e33ff */
[----:B------:R-:W1:Y:S01]  /*2d20*/  LDS R169, [R158+0x7c00] ;  /* 0x007c00009ea97984 */ /* 0x000e620000000800 */
[----:B------:R-:W-:Y:S02]  /*2d30*/  FSEL R166, RZ, 1, P4 ;  /* 0x3f800000ffa67808 */ /* 0x000fe40002000000 */
[----:B------:R-:W-:-:S02]  /*2d40*/  SEL R229, RZ, 0x10000000, P5 ;  /* 0x10000000ffe57807 */ /* 0x000fc40002800000 */
[----:B------:R-:W-:Y:S01]  /*2d50*/  LOP3.LUT P5, R189, RZ, UR6, R189, 0x88, !PT ;  /* 0x00000006ffbd7c12 */ /* 0x000fe2000f8a88bd */
[----:B------:R-:W-:Y:S01]  /*2d60*/  FFMA.FTZ R167, R26, R166, R167 ;  /* 0x000000a61aa77223 */ /* 0x000fe200000100a7 */
[----:B------:R-:W-:Y:S02]  /*2d70*/  LOP3.LUT R190, RZ, R16, RZ, 0x33, !PT ;  /* 0x00000010ffbe7212 */ /* 0x000fe400078e33ff */
[----:B------:R-:W-:Y:S02]  /*2d80*/  FSEL R26, RZ, 1, P5 ;  /* 0x3f800000ff1a7808 */ /* 0x000fe40002800000 */
[----:B------:R-:W-:Y:S02]  /*2d90*/  SEL R226, RZ, 0x20000000, P2 ;  /* 0x20000000ffe27807 */ /* 0x000fe40001000000 */
[----:B------:R-:W-:Y:S01]  /*2da0*/  LOP3.LUT P2, R190, RZ, UR6, R190, 0x88, !PT ;  /* 0x00000006ffbe7c12 */ /* 0x000fe2000f8488be */
[----:B------:R-:W-:Y:S01]  /*2db0*/  FFMA.FTZ R167, R10, R26, R167 ;  /* 0x0000001a0aa77223 */ /* 0x000fe200000100a7 */
[----:B----4-:R-:W-:-:S02]  /*2dc0*/  LOP3.LUT R192, RZ, R20, RZ, 0x33, !PT ;  /* 0x00000014ffc07212 */ /* 0x010fc400078e33ff */
[----:B------:R-:W-:Y:S02]  /*2dd0*/  FSEL R10, RZ, 1, P2 ;  /* 0x3f800000ff0a7808 */ /* 0x000fe40001000000 */
[----:B------:R-:W-:Y:S02]  /*2de0*/  SEL R191, RZ, 0x40000000, P1 ;  /* 0x40000000ffbf7807 */ /* 0x000fe40000800000 */
[----:B------:R-:W-:Y:S01]  /*2df0*/  LOP3.LUT P1, R192, RZ, UR6, R192, 0x88, !PT ;  /* 0x00000006ffc07c12 */ /* 0x000fe2000f8288c0 */
[----:B------:R-:W-:Y:S01]  /*2e00*/  FFMA.FTZ R167, R16, R10, R167 ;  /* 0x0000000a10a77223 */ /* 0x000fe200000100a7 */
[----:B------:R-:W-:Y:S02]  /*2e10*/  SEL R194, RZ, 0x80000000, P3 ;  /* 0x80000000ffc27807 */ /* 0x000fe40001800000 */
[----:B------:R-:W-:Y:S02]  /*2e20*/  FSEL R10, RZ, 1, P1 ;  /* 0x3f800000ff0a7808 */ /* 0x000fe40000800000 */
[----:B0-----:R-:W-:-:S02]  /*2e30*/  LOP3.LUT P3, RZ, R22, UR6, RZ, 0xc, !PT ;  /* 0x0000000616ff7c12 */ /* 0x001fc4000f860cff */
[----:B------:R-:W-:Y:S01]  /*2e40*/  SEL R199, RZ, 0x1, P0 ;  /* 0x00000001ffc77807 */ /* 0x000fe20000000000 */
[----:B------:R-:W-:Y:S01]  /*2e50*/  FFMA.FTZ R167, R20, R10, R167 ;  /* 0x0000000a14a77223 */ /* 0x000fe200000100a7 */
[----:B------:R-:W-:Y:S02]  /*2e60*/  FSEL R10, RZ, 1, P3 ;  /* 0x3f800000ff0a7808 */ /* 0x000fe40001800000 */
[----:B------:R-:W-:Y:S02]  /*2e70*/  SEL R200, RZ, 0x2, P6 ;  /* 0x00000002ffc87807 */ /* 0x000fe40003000000 */
[----:B------:R-:W-:Y:S01]  /*2e80*/  LOP3.LUT P6, RZ, R201, UR6, RZ, 0xc, !PT ;  /* 0x00000006c9ff7c12 */ /* 0x000fe2000f8c0cff */
[----:B------:R-:W-:Y:S01]  /*2e90*/  FFMA.FTZ R10, R22, R10, R167 ;  /* 0x0000000a160a7223 */ /* 0x000fe200000100a7 */
[----:B------:R-:W-:Y:S01]  /*2ea0*/  SEL R205, RZ, 0x4, P4 ;  /* 0x00000004ffcd7807 */ /* 0x000fe20002000000 */
[----:B------:R-:W0:Y:S01]  /*2eb0*/  LDS R167, [R158+0x8800] ;  /* 0x008800009ea77984 */ /* 0x000e220000000800 */
[----:B------:R-:W-:-:S02]  /*2ec0*/  LOP3.LUT P4, RZ, R203, UR6, RZ, 0xc, !PT ;  /* 0x00000006cbff7c12 */ /* 0x000fc4000f880cff */
[----:B-1----:R-:W-:Y:S01]  /*2ed0*/  LOP3.LUT P0, RZ, R169, UR6, RZ, 0xc, !PT ;  /* 0x00000006a9ff7c12 */ /* 0x002fe2000f800cff */
[----:B------:R-:W-:Y:S01]  /*2ee0*/  LDS R22, [R158+0x9000] ;  /* 0x009000009e167984 */ /* 0x000fe20000000800 */
[----:B------:R-:W-:Y:S02]  /*2ef0*/  SEL R202, RZ, 0x10, P2 ;  /* 0x00000010ffca7807 */ /* 0x000fe40001000000 */
[----:B------:R-:W-:Y:S02]  /*2f00*/  FSEL R16, RZ, 1, P0 ;  /* 0x3f800000ff107808 */ /* 0x000fe40000000000 */
[----:B------:R-:W-:Y:S02]  /*2f10*/  SEL R204, RZ, 0x80, P0 ;  /* 0x00000080ffcc7807 */ /* 0x000fe40000000000 */
[----:B------:R-:W-:Y:S01]  /*2f20*/  IADD3 R232, PT, PT, R5, R4, R232 ;  /* 0x0000000405e87210 */ /* 0x000fe20007ffe0e8 */
[----:B------:R-:W-:Y:S01]  /*2f30*/  FFMA.FTZ R10, R169, R16, R10 ;  /* 0x00000010a90a7223 */ /* 0x000fe2000001000a */
[----:B------:R-:W-:Y:S01]  /*2f40*/  FSEL R16, RZ, 1, P6 ;  /* 0x3f800000ff107808 */ /* 0x000fe20003000000 */
[----:B------:R-:W1:Y:S01]  /*2f50*/  LDS R169, [R158+0x8c00] ;  /* 0x008c00009ea97984 */ /* 0x000e620000000800 */
[----:B------:R-:W-:-:S02]  /*2f60*/  IADD3 R227, PT, PT, R227, R6, R231 ;  /* 0x00000006e3e37210 */ /* 0x000fc40007ffe0e7 */
[----:B------:R-:W-:Y:S01]  /*2f70*/  IADD3 R228, PT, PT, R223, R232, R228 ;  /* 0x000000e8dfe47210 */ /* 0x000fe20007ffe0e4 */
[----:B------:R-:W-:Y:S01]  /*2f80*/  FFMA.FTZ R10, R201, R16, R10 ;  /* 0x00000010c90a7223 */ /* 0x000fe2000001000a */
[----:B------:R-:W-:Y:S02]  /*2f90*/  FSEL R16, RZ, 1, P4 ;  /* 0x3f800000ff107808 */ /* 0x000fe40002000000 */
[----:B------:R-:W-:Y:S01]  /*2fa0*/  SEL R201, RZ, 0x8, P5 ;  /* 0x00000008ffc97807 */ /* 0x000fe20002800000 */
[----:B------:R-:W-:Y:S01]  /*2fb0*/  IMAD.IADD R195, R195, 0x1, R228 ;  /* 0x00000001c3c37824 */ /* 0x000fe200078e02e4 */
[----:B------:R-:W-:Y:S01]  /*2fc0*/  IADD3 R209, PT, PT, R224, R227, R209 ;  /* 0x000000e3e0d17210 */ /* 0x000fe20007ffe0d1 */
[----:B------:R-:W-:Y:S01]  /*2fd0*/  FFMA.FTZ R10, R203, R16, R10 ;  /* 0x00000010cb0a7223 */ /* 0x000fe2000001000a */
[----:B------:R-:W-:Y:S02]  /*2fe0*/  SEL R203, RZ, 0x40, P3 ;  /* 0x00000040ffcb7807 */ /* 0x000fe40001800000 */
[----:B------:R-:W-:Y:S01]  /*2ff0*/  LOP3.LUT P3, RZ, R237, UR6, RZ, 0xc, !PT ;  /* 0x00000006edff7c12 */ /* 0x000fe2000f860cff */
[----:B------:R-:W-:Y:S01]  /*3000*/  IMAD.IADD R196, R196, 0x1, R209 ;  /* 0x00000001c4c47824 */ /* 0x000fe200078e02d1 */
[----:B------:R-:W-:-:S02]  /*3010*/  IADD3 R193, PT, PT, R195, R193, R206 ;  /* 0x000000c1c3c17210 */ /* 0x000fc40007ffe0ce */
[----:B------:R-:W-:Y:S02]  /*3020*/  FSEL R166, RZ, 1, P3 ;  /* 0x3f800000ffa67808 */ /* 0x000fe40001800000 */
[----:B------:R-:W-:Y:S02]  /*3030*/  IADD3 R196, PT, PT, R196, R197, R198 ;  /* 0x000000c5c4c47210 */ /* 0x000fe40007ffe0c6 */
[----:B------:R-:W-:Y:S02]  /*3040*/  IADD3 R205, PT, PT, R205, R200, R199 ;  /* 0x000000c8cdcd7210 */ /* 0x000fe40007ffe0c7 */
[----:B------:R-:W-:Y:S02]  /*3050*/  IADD3 R207, PT, PT, R193, R0, R207 ;  /* 0x00000000c1cf7210 */ /* 0x000fe40007ffe0cf */
[----:B------:R-:W-:Y:S02]  /*3060*/  IADD3 R208, PT, PT, R196, R208, R247 ;  /* 0x000000d0c4d07210 */ /* 0x000fe40007ffe0f7 */
[----:B0-----:R-:W-:Y:S01]  /*3070*/  LOP3.LUT P5, RZ, R167, UR6, RZ, 0xc, !PT ;  /* 0x00000006a7ff7c12 */ /* 0x001fe2000f8a0cff */
[----:B------:R-:W-:Y:S01]  /*3080*/  LDS R247, [R158+0x11c00] ;  /* 0x011c00009ef77984 */ /* 0x000fe20000000800 */
[----:B------:R-:W-:-:S02]  /*3090*/  IADD3 R210, PT, PT, R207, R210, R240 ;  /* 0x000000d2cfd27210 */ /* 0x000fc40007ffe0f0 */
[----:B------:R-:W-:Y:S02]  /*30a0*/  FSEL R16, RZ, 1, P5 ;  /* 0x3f800000ff107808 */ /* 0x000fe40002800000 */
[----:B------:R-:W-:Y:S02]  /*30b0*/  SEL R251, RZ, 0x400, P5 ;  /* 0x00000400fffb7807 */ /* 0x000fe40002800000 */
[----:B------:R-:W-:Y:S01]  /*30c0*/  IADD3 R211, PT, PT, R208, R14, R211 ;  /* 0x0000000ed0d37210 */ /* 0x000fe20007ffe0d3 */
[----:B------:R-:W-:Y:S01]  /*30d0*/  FFMA.FTZ R16, R167, R16, R10 ;  /* 0x00000010a7107223 */ /* 0x000fe2000001000a */
[----:B------:R-:W-:Y:S01]  /*30e0*/  IADD3 R212, PT, PT, R210, R239, R212 ;  /* 0x000000efd2d47210 */ /* 0x000fe20007ffe0d4 */
[----:B------:R-:W0:Y:S01]  /*30f0*/  LDS R10, [R158+0x9800] ;  /* 0x009800009e0a7984 */ /* 0x000e220000000800 */
[----:B------:R-:W-:Y:S02]  /*3100*/  IADD3 R213, PT, PT, R211, R238, R213 ;  /* 0x000000eed3d57210 */ /* 0x000fe40007ffe0d5 */
[----:B-1----:R-:W-:Y:S01]  /*3110*/  LOP3.LUT P2, RZ, R169, UR6, RZ, 0xc, !PT ;  /* 0x00000006a9ff7c12 */ /* 0x002fe2000f840cff */
[----:B------:R-:W-:Y:S01]  /*3120*/  LDS R167, [R158+0xa800] ;  /* 0x00a800009ea77984 */ /* 0x000fe20000000800 */
[----:B------:R-:W-:-:S02]  /*3130*/  IADD3 R214, PT, PT, R212, R241, R214 ;  /* 0x000000f1d4d67210 */ /* 0x000fc40007ffe0d6 */
[----:B------:R-:W-:Y:S02]  /*3140*/  FSEL R20, RZ, 1, P2 ;  /* 0x3f800000ff147808 */ /* 0x000fe40001000000 */
[----:B------:R-:W-:Y:S02]  /*3150*/  IADD3 R215, PT, PT, R213, R242, R215 ;  /* 0x000000f2d5d77210 */ /* 0x000fe40007ffe0d7 */
[----:B------:R-:W-:Y:S01]  /*3160*/  IADD3 R216, PT, PT, R214, R243, R216 ;  /* 0x000000f3d6d87210 */ /* 0x000fe20007ffe0d8 */
[----:B------:R-:W-:Y:S01]  /*3170*/  FFMA.FTZ R169, R169, R20, R16 ;  /* 0x00000014a9a97223 */ /* 0x000fe20000010010 */
[----:B------:R-:W-:Y:S01]  /*3180*/  SEL R16, RZ, 0x20, P1 ;  /* 0x00000020ff107807 */ /* 0x000fe20000800000 */
[----:B------:R-:W1:Y:S01]  /*3190*/  LDS R20, [R158+0x9c00] ;  /* 0x009c00009e147984 */ /* 0x000e620000000800 */
[----:B------:R-:W-:Y:S02]  /*31a0*/  LOP3.LUT P1, RZ, R22, UR6, RZ, 0xc, !PT ;  /* 0x0000000616ff7c12 */ /* 0x000fe4000f820cff */
[----:B------:R-:W-:-:S02]  /*31b0*/  IADD3 R217, PT, PT, R215, R24, R217 ;  /* 0x00000018d7d97210 */ /* 0x000fc40007ffe0d9 */
[----:B------:R-:W-:Y:S02]  /*31c0*/  FSEL R26, RZ, 1, P1 ;  /* 0x3f800000ff1a7808 */ /* 0x000fe40000800000 */
[----:B------:R-:W-:Y:S02]  /*31d0*/  IADD3 R218, PT, PT, R216, R245, R218 ;  /* 0x000000f5d8da7210 */ /* 0x000fe40007ffe0da */
[----:B------:R-:W-:Y:S01]  /*31e0*/  IADD3 R219, PT, PT, R217, R18, R219 ;  /* 0x00000012d9db7210 */ /* 0x000fe20007ffe0db */
[----:B------:R-:W-:Y:S01]  /*31f0*/  FFMA.FTZ R26, R22, R26, R169 ;  /* 0x0000001a161a7223 */ /* 0x000fe200000100a9 */
[----:B------:R-:W-:Y:S01]  /*3200*/  IADD3 R220, PT, PT, R218, R171, R220 ;  /* 0x000000abdadc7210 */ /* 0x000fe20007ffe0dc */
[----:B------:R-:W2:Y:S01]  /*3210*/  LDS R22, [R158+0xa000] ;  /* 0x00a000009e167984 */ /* 0x000ea20000000800 */
[----:B------:R-:W-:Y:S01]  /*3220*/  IADD3 R221, PT, PT, R219, R12, R221 ;  /* 0x0000000cdbdd7210 */ /* 0x000fe20007ffe0dd */
[----:B------:R-:W-:Y:S01]  /*3230*/  FFMA.FTZ R237, R237, R166, R26 ;  /* 0x000000a6eded7223 */ /* 0x000fe2000001001a */
[----:B------:R-:W-:Y:S01]  /*3240*/  IADD3 R236, PT, PT, R220, R236, R7 ;  /* 0x000000ecdcec7210 */ /* 0x000fe20007ffe007 */
[----:B------:R-:W3:Y:S01]  /*3250*/  LDS R26, [R158+0xa400] ;  /* 0x00a400009e1a7984 */ /* 0x000ee20000000800 */
[----:B------:R-:W-:-:S02]  /*3260*/  IADD3 R8, PT, PT, R221, R8, R248 ;  /* 0x00000008dd087210 */ /* 0x000fc40007ffe0f8 */
[----:B------:R-:W-:Y:S01]  /*3270*/  IADD3 R235, PT, PT, R236, R235, R154 ;  /* 0x000000ebeceb7210 */ /* 0x000fe20007ffe09a */
[----:B------:R-:W-:Y:S01]  /*3280*/  LDS R171, [R158+0x14800] ;  /* 0x014800009eab7984 */ /* 0x000fe20000000800 */
[----:B------:R-:W-:Y:S02]  /*3290*/  IADD3 R234, PT, PT, R8, R234, R155 ;  /* 0x000000ea08ea7210 */ /* 0x000fe40007ffe09b */
[----:B------:R-:W-:Y:S02]  /*32a0*/  IADD3 R225, PT, PT, R235, R230, R225 ;  /* 0x000000e6ebe17210 */ /* 0x000fe40007ffe0e1 */
[----:B------:R-:W-:Y:S02]  /*32b0*/  IADD3 R222, PT, PT, R234, R233, R222 ;  /* 0x000000e9eade7210 */ /* 0x000fe40007ffe0de */
[----:B0-----:R-:W-:Y:S02]  /*32c0*/  LOP3.LUT P0, RZ, R10, UR6, RZ, 0xc, !PT ;  /* 0x000000060aff7c12 */ /* 0x001fe4000f800cff */
[----:B------:R-:W-:-:S02]  /*32d0*/  IADD3 R226, PT, PT, R222, R229, R226 ;  /* 0x000000e5dee27210 */ /* 0x000fc40007ffe0e2 */
[----:B------:R-:W-:-:S05]  /*32e0*/  FSEL R166, RZ, 1, P0 ;  /* 0x3f800000ffa67808 */ /* 0x000fca0000000000 */
[----:B------:R-:W-:Y:S01]  /*32f0*/  FFMA.FTZ R237, R10, R166, R237 ;  /* 0x000000a60aed7223 */ /* 0x000fe200000100ed */
[----:B------:R-:W-:Y:S02]  /*3300*/  SEL R166, RZ, 0x100, P6 ;  /* 0x00000100ffa67807 */ /* 0x000fe40003000000 */
[----:B-1----:R-:W-:-:S04]  /*3310*/  LOP3.LUT P6, RZ, R20, UR6, RZ, 0xc, !PT ;  /* 0x0000000614ff7c12 */ /* 0x002fc8000f8c0cff */
[----:B------:R-:W-:-:S05]  /*3320*/  FSEL R10, RZ, 1, P6 ;  /* 0x3f800000ff0a7808 */ /* 0x000fca0003000000 */
[----:B------:R-:W-:Y:S01]  /*3330*/  FFMA.FTZ R237, R20, R10, R237 ;  /* 0x0000000a14ed7223 */ /* 0x000fe200000100ed */
[----:B------:R-:W-:Y:S01]  /*3340*/  SEL R10, RZ, 0x200, P4 ;  /* 0x00000200ff0a7807 */ /* 0x000fe20002000000 */
[----:B------:R-:W0:Y:S01]  /*3350*/  LDS R20, [R158+0xac00] ;  /* 0x00ac00009e147984 */ /* 0x000e220000000800 */
[----:B--2---:R-:W-:-:S04]  /*3360*/  LOP3.LUT P4, RZ, R22, UR6, RZ, 0xc, !PT ;  /* 0x0000000616ff7c12 */ /* 0x004fc8000f880cff */
[----:B------:R-:W-:Y:S02]  /*3370*/  FSEL R169, RZ, 1, P4 ;  /* 0x3f800000ffa97808 */ /* 0x000fe40002000000 */
[----:B---3--:R-:W-:Y:S02]  /*3380*/  LOP3.LUT P5, RZ, R26, UR6, RZ, 0xc, !PT ;  /* 0x000000061aff7c12 */ /* 0x008fe4000f8a0cff */
[----:B------:R-:W-:Y:S01]  /*3390*/  SEL R5, RZ, 0x10000, P4 ;  /* 0x00010000ff057807 */ /* 0x000fe20002000000 */
[----:B------:R-:W-:Y:S01]  /*33a0*/  FFMA.FTZ R169, R22, R169, R237 ;  /* 0x000000a916a97223 */ /* 0x000fe200000100ed */
[----:B------:R-:W-:Y:S01]  /*33b0*/  FSEL R22, RZ, 1, P5 ;  /* 0x3f800000ff167808 */ /* 0x000fe20002800000 */
[----:B------:R-:W1:Y:S01]  /*33c0*/  LDS R237, [R158+0xb000] ;  /* 0x00b000009eed7984 */ /* 0x000e620000000800 */
[----:B------:R-:W-:-:S03]  /*33d0*/  LOP3.LUT P4, RZ, R249, UR6, RZ, 0xc, !PT ;  /* 0x00000006f9ff7c12 */ /* 0x000fc6000f880cff */
[----:B------:R-:W-:Y:S01]  /*33e0*/  FFMA.FTZ R22, R26, R22, R169 ;  /* 0x000000161a167223 */ /* 0x000fe200000100a9 */
[----:B------:R-:W-:Y:S02]  /*33f0*/  SEL R26, RZ, 0x800, P2 ;  /* 0x00000800ff1a7807 */ /* 0x000fe40001000000 */
[----:B------:R-:W-:Y:S02]  /*3400*/  LOP3.LUT P2, RZ, R167, UR6, RZ, 0xc, !PT ;  /* 0x00000006a7ff7c12 */ /* 0x000fe4000f840cff */
[----:B------:R-:W-:Y:S02]  /*3410*/  FSEL R4, RZ, 1, P4 ;  /* 0x3f800000ff047808 */ /* 0x000fe40002000000 */
        /* <DEDUP_REMOVED lines=17> */
[----:B------:R-:W-:-:S05]  /*3530*/  FSEL R244, RZ, 1, P6 ;  /* 0x3f800000fff47808 */ /* 0x000fca0003000000 */
[----:B------:R-:W-:Y:S02]  /*3540*/  FFMA.FTZ R244, R246, R244, R237 ;  /* 0x000000f4f6f47223 */ /* 0x000fe400000100ed */
[----:B------:R-:W0:Y:S02]  /*3550*/  LDS R237, [R158+0xc000] ;  /* 0x00c000009eed7984 */ /* 0x000e240000000800 */
[----:B------:R-:W-:Y:S01]  /*3560*/  FFMA.FTZ R244, R249, R4, R244 ;  /* 0x00000004f9f47223 */ /* 0x000fe200000100f4 */
[----:B------:R-:W-:Y:S01]  /*3570*/  SEL R4, RZ, 0x20000, P5 ;  /* 0x00020000ff047807 */ /* 0x000fe20002800000 */
[----:B------:R-:W1:Y:S01]  /*3580*/  LDS R249, [R158+0xc400] ;  /* 0x00c400009ef97984 */ /* 0x000e620000000800 */
[----:B0-----:R-:W-:-:S04]  /*3590*/  LOP3.LUT P5, RZ, R237, UR6, RZ, 0xc, !PT ;  /* 0x00000006edff7c12 */ /* 0x001fc8000f8a0cff */
[----:B------:R-:W-:Y:S02]  /*35a0*/  FSEL R246, RZ, 1, P5 ;  /* 0x3f800000fff67808 */ /* 0x000fe40002800000 */
[----:B------:R-:W-:-:S03]  /*35b0*/  SEL R228, RZ, 0x1000000, P5 ;  /* 0x01000000ffe47807 */ /* 0x000fc60002800000 */
[----:B------:R-:W-:Y:S01]  /*35c0*/  FFMA.FTZ R246, R237, R246, R244 ;  /* 0x000000f6edf67223 */ /* 0x000fe200000100f4 */
[----:B------:R-:W-:Y:S01]  /*35d0*/  SEL R237, RZ, 0x40000, P2 ;  /* 0x00040000ffed7807 */ /* 0x000fe20001000000 */
[----:B------:R-:W0:Y:S01]  /*35e0*/  LDS R244, [R158+0xc800] ;  /* 0x00c800009ef47984 */ /* 0x000e220000000800 */
[----:B-1----:R-:W-:-:S04]  /*35f0*/  LOP3.LUT P2, RZ, R249, UR6, RZ, 0xc, !PT ;  /* 0x00000006f9ff7c12 */ /* 0x002fc8000f840cff */
[----:B------:R-:W-:-:S05]  /*3600*/  FSEL R6, RZ, 1, P2 ;  /* 0x3f800000ff067808 */ /* 0x000fca0001000000 */
[----:B------:R-:W-:Y:S01]  /*3610*/  FFMA.FTZ R249, R249, R6, R246 ;  /* 0x00000006f9f97223 */ /* 0x000fe200000100f6 */
        /* <DEDUP_REMOVED lines=16> */
[----:B------:R-:W-:Y:S01]  /*3720*/  SEL R231, RZ, 0x400000, P6 ;  /* 0x00400000ffe77807 */ /* 0x000fe20003000000 */
        /* <DEDUP_REMOVED lines=14> */
[----:B0-----:R-:W-:-:S04]  /*3810*/  LOP3.LUT R195, RZ, R244, RZ, 0x33, !PT ;  /* 0x000000f4ffc37212 */ /* 0x001fc800078e33ff */
[----:B------:R-:W-:-:S04]  /*3820*/  LOP3.LUT P2, R195, RZ, UR6, R195, 0x88, !PT ;  /* 0x00000006ffc37c12 */ /* 0x000fc8000f8488c3 */
[----:B------:R-:W-:-:S05]  /*3830*/  FSEL R206, RZ, 1, P2 ;  /* 0x3f800000ffce7808 */ /* 0x000fca0001000000 */
[----:B------:R-:W-:Y:S02]  /*3840*/  FFMA.FTZ R249, R244, R206, R249 ;  /* 0x000000cef4f97223 */ /* 0x000fe400000100f9 */
[----:B------:R-:W0:Y:S04]  /*3850*/  LDS R244, [R158+0xe400] ;  /* 0x00e400009ef47984 */ /* 0x000e280000000800 */
[----:B------:R-:W1:Y:S01]  /*3860*/  LDS R206, [R158+0xe800] ;  /* 0x00e800009ece7984 */ /* 0x000e620000000800 */
[----:B0-----:R-:W-:-:S04]  /*3870*/  LOP3.LUT R198, RZ, R244, RZ, 0x33, !PT ;  /* 0x000000f4ffc67212 */ /* 0x001fc800078e33ff */
[----:B------:R-:W-:Y:S02]  /*3880*/  LOP3.LUT P1, R198, RZ, UR6, R198, 0x88, !PT ;  /* 0x00000006ffc67c12 */ /* 0x000fe4000f8288c6 */
[----:B-1----:R-:W-:Y:S02]  /*3890*/  LOP3.LUT R199, RZ, R206, RZ, 0x33, !PT ;  /* 0x000000ceffc77212 */ /* 0x002fe400078e33ff */
[----:B------:R-:W-:Y:S02]  /*38a0*/  FSEL R209, RZ, 1, P1 ;  /* 0x3f800000ffd17808 */ /* 0x000fe40000800000 */
[----:B------:R-:W-:-:S03]  /*38b0*/  LOP3.LUT P3, R199, RZ, UR6, R199, 0x88, !PT ;  /* 0x00000006ffc77c12 */ /* 0x000fc6000f8688c7 */
[----:B------:R-:W-:Y:S01]  /*38c0*/  FFMA.FTZ R249, R244, R209, R249 ;  /* 0x000000d1f4f97223 */ /* 0x000fe200000100f9 */
[----:B------:R-:W-:Y:S01]  /*38d0*/  FSEL R244, RZ, 1, P3 ;  /* 0x3f800000fff47808 */ /* 0x000fe20001800000 */
[----:B------:R-:W0:Y:S04]  /*38e0*/  LDS R209, [R158+0xec00] ;  /* 0x00ec00009ed17984 */ /* 0x000e280000000800 */
[----:B------:R-:W-:Y:S01]  /*38f0*/  FFMA.FTZ R206, R206, R244, R249 ;  /* 0x000000f4cece7223 */ /* 0x000fe200000100f9 */
[----:B------:R-:W-:Y:S01]  /*3900*/  IADD3 R249, PT, PT, R202, R205, R201 ;  /* 0x000000cdcaf97210 */ /* 0x000fe20007ffe0c9 */
[----:B------:R-:W1:Y:S01]  /*3910*/  LDS R244, [R158+0xf000] ;  /* 0x00f000009ef47984 */ /* 0x000e620000000800 */
[----:B------:R-:W-:-:S03]  /*3920*/  SEL R205, RZ, 0x1, P2 ;  /* 0x00000001ffcd7807 */ /* 0x000fc60001000000 */
        /* <DEDUP_REMOVED lines=10> */
[----:B------:R-:W-:Y:S02]  /*39d0*/  LOP3.LUT P2, R201, RZ, UR6, R201, 0x88, !PT ;  /* 0x00000006ffc97c12 */ /* 0x000fe4000f8488c9 */
[----:B------:R-:W-:Y:S02]  /*39e0*/  IADD3 R224, PT, PT, R223, R231, R224 ;  /* 0x000000e7dfe07210 */ /* 0x000fe40007ffe0e0 */
[----:B------:R-:W-:-:S02]  /*39f0*/  FSEL R202, RZ, 1, P2 ;  /* 0x3f800000ffca7808 */ /* 0x000fc40001000000 */
[----:B------:R-:W-:-:S03]  /*3a00*/  IADD3 R227, PT, PT, R224, R228, R227 ;  /* 0x000000e4e0e37210 */ /* 0x000fc60007ffe0e3 */
[----:B------:R-:W-:Y:S01]  /*3a10*/  FFMA.FTZ R209, R209, R202, R206 ;  /* 0x000000cad1d17223 */ /* 0x000fe200000100ce */
[----:B-1----:R-:W-:Y:S02]  /*3a20*/  LOP3.LUT R202, RZ, R244, RZ, 0x33, !PT ;  /* 0x000000f4ffca7212 */ /* 0x002fe400078e33ff */
[----:B------:R-:W-:Y:S02]  /*3a30*/  SEL R206, RZ, 0x2, P1 ;  /* 0x00000002ffce7807 */ /* 0x000fe40000800000 */
[----:B------:R-:W-:-:S04]  /*3a40*/  LOP3.LUT P1, R202, RZ, UR6, R202, 0x88, !PT ;  /* 0x00000006ffca7c12 */ /* 0x000fc8000f8288ca */
[----:B------:R-:W-:-:S05]  /*3a50*/  FSEL R246, RZ, 1, P1 ;  /* 0x3f800000fff67808 */ /* 0x000fca0000800000 */
[----:B------:R-:W-:Y:S01]  /*3a60*/  FFMA.FTZ R244, R244, R246, R209 ;  /* 0x000000f6f4f47223 */ /* 0x000fe200000100d1 */
[----:B------:R-:W-:Y:S01]  /*3a70*/  SEL R246, RZ, 0x4, P3 ;  /* 0x00000004fff67807 */ /* 0x000fe20001800000 */
[----:B------:R-:W0:Y:S03]  /*3a80*/  LDS R209, [R158+0xf400] ;  /* 0x00f400009ed17984 */ /* 0x000e260000000800 */
[----:B------:R-:W-:Y:S02]  /*3a90*/  IADD3 R206, PT, PT, R246, R206, R205 ;  /* 0x000000cef6ce7210 */ /* 0x000fe40007ffe0cd */
[----:B------:R-:W-:Y:S02]  /*3aa0*/  SEL R205, RZ, 0x8, P2 ;  /* 0x00000008ffcd7807 */ /* 0x000fe40001000000 */
[----:B0-----:R-:W-:-:S04]  /*3ab0*/  LOP3.LUT R204, RZ, R209, RZ, 0x33, !PT ;  /* 0x000000d1ffcc7212 */ /* 0x001fc800078e33ff */
[----:B------:R-:W-:-:S04]  /*3ac0*/  LOP3.LUT P3, R204, RZ, UR6, R204, 0x88, !PT ;  /* 0x00000006ffcc7c12 */ /* 0x000fc8000f8688cc */
        /* <DEDUP_REMOVED lines=13> */
[----:B------:R-:W0:Y:S01]  /*3ba0*/  LDS R249, [R158+0x10000] ;  /* 0x010000009ef97984 */ /* 0x000e220000000800 */
[----:B------:R-:W-:Y:S01]  /*3bb0*/  IMAD.IADD R206, R206, 0x1, R205 ;  /* 0x00000001cece7824 */ /* 0x000fe200078e02cd */
[----:B------:R-:W-:Y:S02]  /*3bc0*/  SEL R205, RZ, 0x80, P1 ;  /* 0x00000080ffcd7807 */ /* 0x000fe40000800000 */
        /* <DEDUP_REMOVED lines=23> */
[----:B------:R-:W-:Y:S02]  /*3d40*/  FSEL R0, RZ, 1, P6 ;  /* 0x3f800000ff007808 */ /* 0x000fe40003000000 */
[----:B------:R-:W-:-:S03]  /*3d50*/  SEL R239, RZ, 0x1000, P6 ;  /* 0x00001000ffef7807 */ /* 0x000fc60003000000 */
[----:B------:R-:W-:Y:S01]  /*3d60*/  FFMA.FTZ R249, R16, R0, R249 ;  /* 0x0000000010f97223 */ /* 0x000fe200000100f9 */
[----:B------:R-:W-:Y:S02]  /*3d70*/  SEL R16, RZ, 0x100, P3 ;  /* 0x00000100ff107807 */ /* 0x000fe40001800000 */
[----:B0-----:R-:W-:-:S04]  /*3d80*/  LOP3.LUT P3, RZ, R244, UR6, RZ, 0xc, !PT ;  /* 0x00000006f4ff7c12 */ /* 0x001fc8000f860cff */
[----:B------:R-:W-:Y:S02]  /*3d90*/  FSEL R0, RZ, 1, P3 ;  /* 0x3f800000ff007808 */ /* 0x000fe40001800000 */
[----:B------:R-:W-:-:S03]  /*3da0*/  SEL R238, RZ, 0x2000, P3 ;  /* 0x00002000ffee7807 */ /* 0x000fc60001800000 */
[----:B------:R-:W-:Y:S01]  /*3db0*/  FFMA.FTZ R249, R244, R0, R249 ;  /* 0x00000000f4f97223 */ /* 0x000fe200000100f9 */
[----:B------:R-:W-:Y:S01]  /*3dc0*/  SEL R0, RZ, 0x200, P2 ;  /* 0x00000200ff007807 */ /* 0x000fe20001000000 */
[----:B------:R-:W0:Y:S03]  /*3dd0*/  LDS R244, [R158+0x11800] ;  /* 0x011800009ef47984 */ /* 0x000e260000000800 */
[----:B------:R-:W-:Y:S02]  /*3de0*/  IADD3 R16, PT, PT, R205, R16, R0 ;  /* 0x00000010cd107210 */ /* 0x000fe40007ffe000 */
[----:B0-----:R-:W-:-:S04]  /*3df0*/  LOP3.LUT P2, RZ, R244, UR6, RZ, 0xc, !PT ;  /* 0x00000006f4ff7c12 */ /* 0x001fc8000f840cff */
[----:B------:R-:W-:-:S05]  /*3e00*/  FSEL R246, RZ, 1, P2 ;  /* 0x3f800000fff67808 */ /* 0x000fca0001000000 */
[----:B------:R-:W-:Y:S01]  /*3e10*/  FFMA.FTZ R246, R244, R246, R249 ;  /* 0x000000f6f4f67223 */ /* 0x000fe200000100f9 */
[----:B------:R-:W-:Y:S02]  /*3e20*/  SEL R249, RZ, 0x400, P1 ;  /* 0x00000400fff97807 */ /* 0x000fe40000800000 */
[----:B------:R-:W-:Y:S02]  /*3e30*/  LOP3.LUT P1, RZ, R247, UR6, RZ, 0xc, !PT ;  /* 0x00000006f7ff7c12 */ /* 0x000fe4000f820cff */
[----:B------:R-:W-:Y:S02]  /*3e40*/  IADD3 R14, PT, PT, R16, R249, R14 ;  /* 0x000000f9100e7210 */ /* 0x000fe40007ffe00e */
[----:B------:R-:W-:Y:S02]  /*3e50*/  FSEL R240, RZ, 1, P1 ;  /* 0x3f800000fff07808 */ /* 0x000fe40000800000 */
[----:B------:R-:W-:-:S03]  /*3e60*/  IADD3 R238, PT, PT, R14, R239, R238 ;  /* 0x000000ef0eee7210 */ /* 0x000fc60007ffe0ee */
        /* <DEDUP_REMOVED lines=47> */
[----:B------:R-:W-:Y:S02]  /*4160*/  FFMA.FTZ R18, R247, R18, R24 ;  /* 0x00000012f7127223 */ /* 0x000fe40000010018 */
[----:B------:R-:W0:Y:S02]  /*4170*/  LDS R247, [R158+0x14400] ;  /* 0x014400009ef77984 */ /* 0x000e240000000800 */
[----:B0-----:R-:W-:-:S04]  /*4180*/  LOP3.LUT P1, RZ, R247, UR6, RZ, 0xc, !PT ;  /* 0x00000006f7ff7c12 */ /* 0x001fc8000f820cff */
[----:B------:R-:W-:-:S05]  /*4190*/  FSEL R24, RZ, 1, P1 ;  /* 0x3f800000ff187808 */ /* 0x000fca0000800000 */
[----:B------:R-:W-:Y:S01]  /*41a0*/  FFMA.FTZ R18, R247, R24, R18 ;  /* 0x00000018f7127223 */ /* 0x000fe20000010012 */
[----:B------:R-:W-:Y:S02]  /*41b0*/  SEL R247, RZ, 0x200000, P0 ;  /* 0x00200000fff77807 */ /* 0x000fe40000000000 */
[C---:B------:R-:W-:Y:S02]  /*41c0*/  LOP3.LUT P0, RZ, R171.reuse, UR6, RZ, 0xc, !PT ;  /* 0x00000006abff7c12 */ /* 0x040fe4000f800cff */
[----:B------:R-:W-:Y:S02]  /*41d0*/  SEL R24, RZ, 0x800000, P3 ;  /* 0x00800000ff187807 */ /* 0x000fe40001800000 */
[----:B------:R-:W-:Y:S02]  /*41e0*/  FSEL R12, RZ, 1, P0 ;  /* 0x3f800000ff0c7808 */ /* 0x000fe40000000000 */
[----:B------:R-:W-:Y:S02]  /*41f0*/  SEL R167, RZ, 0x4000000, P0 ;  /* 0x04000000ffa77807 */ /* 0x000fe40000000000 */
[----:B------:R-:W-:Y:S01]  /*4200*/  IADD3 R246, PT, PT, R244, R246, R247 ;  /* 0x000000f6f4f67210 */ /* 0x000fe20007ffe0f7 */
        /* <DEDUP_REMOVED lines=24> */
[----:B------:R-:W0:Y:S03]  /*4390*/  S2R R0, SR_LANEID ;  /* 0x0000000000007919 */ /* 0x000e260000000000 */
[----:B------:R-:W1:Y:S02]  /*43a0*/  SHFL.DOWN P6, R250, R251, 0x1, 0x1f ;  /* 0x08201f00fbfa7f89 */ /* 0x000e6400000c0000 */
[----:B-1----:R-:W-:-:S05]  /*43b0*/  @P6 FADD R250, R251, R250 ;  /* 0x000000fafbfa6221 */ /* 0x002fca0000000000 */
[----:B------:R-:W1:Y:S02]  /*43c0*/  SHFL.DOWN P6, R249, R250, 0x2, 0x1f ;  /* 0x08401f00faf97f89 */ /* 0x000e6400000c0000 */
        /* <DEDUP_REMOVED lines=27> */
.L_x_1119:
[----:B------:R-:W-:Y:S05]  /*4580*/  BSYNC.RECONVERGENT B0 ;  /* 0x0000000000007941 */ /* 0x000fea0003800200 */
.L_x_1118:
        /* <DEDUP_REMOVED lines=8> */
[----:B------:R-:W-:Y:S02]  /*4610*/  IADD3 R12, PT, PT, R18, R167, R12 ;  /* 0x000000a7120c7210 */ /* 0x000fe40007ffe00c */
[----:B------:R-:W-:Y:S02]  /*4620*/  SEL R5, RZ, 0x40000000, P4 ;  /* 0x40000000ff057807 */ /* 0x000fe40002000000 */
[----:B------:R-:W-:-:S02]  /*4630*/  SEL R6, RZ, 0x80000000, P5 ;  /* 0x80000000ff067807 */ /* 0x000fc40002800000 */
        /* <DEDUP_REMOVED lines=10> */
[----:B------:R-:W-:Y:S01]  /*46e0*/  POPC R24, R183 ;  /* 0x000000b700187309 */ /* 0x000fe20000000000 */
[----:B------:R-:W1:Y:S01]  /*46f0*/  LDS R159, [UR7+0x4] ;  /* 0x00000407ff9f7984 */ /* 0x000e620008000800 */
[----:B------:R-:W-:Y:S01]  /*4700*/  BAR.SYNC.DEFER_BLOCKING 0x0 ;  /* 0x0000000000007b1d */ /* 0x000fe20000010000 */
[----:B------:R-:W-:Y:S02]  /*4710*/  IADD3 R5, PT, PT, R4, R5, R7 ;  /* 0x0000000504057210 */ /* 0x000fe40007ffe007 */
[----:B------:R-:W-:-:S03]  /*4720*/  ISETP.GT.U32.AND P0, PT, R156, 0x1f, PT ;  /* 0x0000001f9c00780c */ /* 0x000fc60003f04070 */
[----:B------:R-:W2:Y:S01]  /*4730*/  POPC R10, R6 ;  /* 0x00000006000a7309 */ /* 0x000ea20000000000 */
[----:B------:R-:W3:Y:S01]  /*4740*/  POPC R7, R5 ;  /* 0x0000000500077309 */ /* 0x000ee20000000000 */
[----:B--2---:R-:W-:-:S05]  /*4750*/  IADD3 R10, PT, PT, R10, R155, R24 ;  /* 0x0000009b0a0a7210 */ /* 0x004fca0007ffe018 */
[----:B---3--:R-:W-:-:S05]  /*4760*/  IMAD.IADD R7, R7, 0x1, R10 ;  /* 0x0000000107077824 */ /* 0x008fca00078e020a */
[----:B------:R2:W-:Y:S01]  /*4770*/  STS [R164], R7 ;  /* 0x00000007a4007388 */ /* 0x0005e20000000800 */
[----:B------:R-:W-:Y:S06]  /*4780*/  BAR.SYNC.DEFER_BLOCKING 0x0 ;  /* 0x0000000000007b1d */ /* 0x000fec0000010000 */
[----:B------:R-:W-:Y:S05]  /*4790*/  @P0 BRA `(.L_x_1120) ;  /* 0x0000000000bc0947 */ /* 0x000fea0003800000 */
[----:B------:R-:W-:Y:S01]  /*47a0*/  LDS R169, [R165] ;  /* 0x00000000a5a97984 */ /* 0x000fe20000000800 */
[----:B------:R-:W-:Y:S01]  /*47b0*/  UMOV UR9, 0xffffffff ;  /* 0xffffffff00097882 */ /* 0x000fe20000000000 */
[----:B------:R-:W-:Y:S02]  /*47c0*/  ISETP.NE.AND P1, PT, R156, RZ, PT ;  /* 0x000000ff9c00720c */ /* 0x000fe40003f25270 */
[----:B------:R-:W-:Y:S04]  /*47d0*/  LDS R167, [R165+0x4] ;  /* 0x00000400a5a77984 */ /* 0x000fe80000000800 */
[----:B0-----:R-:W0:Y:S04]  /*47e0*/  LDS R154, [R165+0x8] ;  /* 0x00000800a59a7984 */ /* 0x001e280000000800 */
[----:B------:R-:W-:Y:S04]  /*47f0*/  LDS R155, [R165+0xc] ;  /* 0x00000c00a59b7984 */ /* 0x000fe80000000800 */
[----:B------:R-:W3:Y:S04]  /*4800*/  LDS R24, [R165+0x10] ;  /* 0x00001000a5187984 */ /* 0x000ee80000000800 */
[----:B------:R-:W-:Y:S04]  /*4810*/  LDS R10, [R165+0x14] ;  /* 0x00001400a50a7984 */ /* 0x000fe80000000800 */
[----:B--2---:R-:W2:Y:S04]  /*4820*/  LDS R7, [R165+0x18] ;  /* 0x00001800a5077984 */ /* 0x004ea80000000800 */
        /* <DEDUP_REMOVED lines=20> */
.L_x_1142:
        /* <DEDUP_REMOVED lines=18> */
.L_x_1120:
[----:B------:R-:W-:Y:S05]  /*4a90*/  WARPSYNC.ALL ;  /* 0x0000000000007948 */ /* 0x000fea0003800000 */
[----:B------:R-:W-:Y:S01]  /*4aa0*/  BAR.SYNC.DEFER_BLOCKING 0x0 ;  /* 0x0000000000007b1d */ /* 0x000fe20000010000 */
[----:B---3--:R-:W-:Y:S01]  /*4ab0*/  IMAD.U32 R10, RZ, RZ, UR11 ;  /* 0x0000000bff0a7e24 */ /* 0x008fe2000f8e00ff */
[----:B-1----:R-:W-:-:S03]  /*4ac0*/  FSETP.GT.FTZ.AND P0, PT, R159, RZ, PT ;  /* 0x000000ff9f00720b */ /* 0x002fc60003f14000 */
[----:B------:R-:W-:-:S05]  /*4ad0*/  FADD.FTZ R10, R10, 0.0099999997764825820923 ;  /* 0x3c23d70a0a0a7421 */ /* 0x000fca0000010000 */
[----:B------:R-:W-:Y:S01]  /*4ae0*/  FSETP.GTU.FTZ.AND P1, PT, R159, R10, PT ;  /* 0x0000000a9f00720b */ /* 0x000fe20003f3c000 */
[----:B0-----:R-:W-:Y:S04]  /*4af0*/  LDS R154, [R164] ;  /* 0x00000000a49a7984 */ /* 0x001fe80000000800 */
[----:B------:R-:W-:Y:S01]  /*4b00*/  @!P6 STS [UR7], R160 ;  /* 0x000000a0ff00e988 */ /* 0x000fe20008000807 */
[----:B------:R-:W-:Y:S06]  /*4b10*/  BAR.SYNC.DEFER_BLOCKING 0x0 ;  /* 0x0000000000007b1d */ /* 0x000fec0000010000 */
[----:B--2---:R-:W0:Y:S02]  /*4b20*/  LDS R7, [UR7] ;  /* 0x00000007ff077984 */ /* 0x004e240008000800 */
        /* <DEDUP_REMOVED lines=10> */
.L_x_1122:
[----:B------:R-:W-:-:S04]  /*4bd0*/  ISETP.GT.U32.AND P4, PT, R154, 0xbff, PT ;  /* 0x00000bff9a00780c */ /* 0x000fc80003f84070 */
[----:B------:R-:W-:-:S13]  /*4be0*/  ISETP.NE.OR P4, PT, R168, RZ, P4 ;  /* 0x000000ffa800720c */ /* 0x000fda0002785670 */
[C---:B------:R-:W-:Y:S02]  /*4bf0*/  @!P4 IMAD R10, R154.reuse, 0x8, R157 ;  /* 0x000000089a0ac824 */ /* 0x040fe400078e029d */
[----:B------:R-:W-:-:S03]  /*4c00*/  @!P4 VIADD R154, R154, 0x1 ;  /* 0x000000019a9ac836 */ /* 0x000fc60000000000 */
[----:B------:R0:W-:Y:S02]  /*4c10*/  @!P4 STS.64 [R10], R2 ;  /* 0x000000020a00c388 */ /* 0x0001e40000000a00 */
[----:B------:R-:W-:-:S04]  /*4c20*/  ISETP.GT.U32.AND P2, PT, R154, 0xbff, PT ;  /* 0x00000bff9a00780c */ /* 0x000fc80003f44070 */
[----:B------:R-:W-:Y:S01]  /*4c30*/  ISETP.NE.OR P2, PT, R170, RZ, P2 ;  /* 0x000000ffaa00720c */ /* 0x000fe20001745670 */
[----:B0-----:R-:W-:Y:S01]  /*4c40*/  @!P4 IMAD.MOV.U32 R2, RZ, RZ, RZ ;  /* 0x000000ffff02c224 */ /* 0x001fe200078e00ff */
[----:B------:R-:W-:-:S11]  /*4c50*/  LOP3.LUT P4, RZ, R193, 0x40, RZ, 0xc0, !PT ;  /* 0x00000040c1ff7812 */ /* 0x000fd6000788c0ff */
        /* <DEDUP_REMOVED lines=31> */
[----:B------:R-:W-:Y:S01]  /*4e50*/  ISETP.GT.U32.OR P4, PT, R154, 0xbff, !P4 ;  /* 0x00000bff9a00780c */ /* 0x000fe20006784470 */
        /* <DEDUP_REMOVED lines=126> */
[----:B0-----:R-:W-:-:S12]  /*5640*/  @!P1 IMAD.MOV.U32 R102, RZ, RZ, RZ ;  /* 0x000000ffff669224 */ /* 0x001fd800078e00ff */
        /* <DEDUP_REMOVED lines=23> */
[----:B------:R-:W-:-:S04]  /*57c0*/  ISETP.GT.U32.AND P1, PT, R154, 0xbff, PT ;  /* 0x00000bff9a00780c */ /* 0x000fc80003f24070 */
[----:B------:R-:W-:Y:S01]  /*57d0*/  ISETP.NE.OR P1, PT, R176, RZ, P1 ;  /* 0x000000ffb000720c */ /* 0x000fe20000f25670 */
[----:B0-----:R-:W-:-:S12]  /*57e0*/  @!P2 IMAD.MOV.U32 R92, RZ, RZ, RZ ;  /* 0x000000ffff5ca224 */ /* 0x001fd800078e00ff */
        /* <DEDUP_REMOVED lines=192> */
[----:B------:R-:W0:Y:S01]  /*63f0*/  @!P3 LDS R168, [R158+0x6000] ;  /* 0x006000009ea8b984 */ /* 0x000e220000000800 */
[C---:B------:R-:W-:Y:S02]  /*6400*/  @!P3 IMAD R10, R154.reuse, 0x8, R157 ;  /* 0x000000089a0ab824 */ /* 0x040fe400078e029d */
[----:B------:R-:W-:Y:S02]  /*6410*/  @!P3 VIADD R169, R3, 0x40 ;  /* 0x0000004003a9b836 */ /* 0x000fe40000000000 */
[----:B------:R-:W-:-:S03]  /*6420*/  @!P3 VIADD R154, R154, 0x1 ;  /* 0x000000019a9ab836 */ /* 0x000fc60000000000 */
[----:B0-----:R-:W-:Y:S04]  /*6430*/  @!P3 STS.64 [R10], R168 ;  /* 0x000000a80a00b388 */ /* 0x001fe80000000a00 */
[----:B------:R-:W-:Y:S01]  /*6440*/  @!P3 STS [R158+0x6000], RZ ;  /* 0x006000ff9e00b388 */ /* 0x000fe20000000800 */
[----:B------:R-:W-:-:S04]  /*6450*/  ISETP.GT.U32.AND P3, PT, R154, 0xbff, PT ;  /* 0x00000bff9a00780c */ /* 0x000fc80003f64070 */
[----:B------:R-:W-:-:S13]  /*6460*/  ISETP.NE.OR P3, PT, R187, RZ, P3 ;  /* 0x000000ffbb00720c */ /* 0x000fda0001f65670 */
        /* <DEDUP_REMOVED lines=38> */
[----:B------:R-:W-:-:S04]  /*66d0*/  LOP3.LUT P3, RZ, R203, 0x40, RZ, 0xc0, !PT ;  /* 0x00000040cbff7812 */ /* 0x000fc8000786c0ff */
[----:B------:R-:W-:-:S13]  /*66e0*/  ISETP.GT.U32.OR P3, PT, R154, 0xbff, !P3 ;  /* 0x00000bff9a00780c */ /* 0x000fda0005f64470 */
        /* <DEDUP_REMOVED lines=448> */
[----:B------:R-:W-:-:S05]  /*82f0*/  @!P3 IMAD R154, R154, 0x8, R157 ;  /* 0x000000089a9ab824 */ /* 0x000fca00078e029d */
[----:B0-----:R0:W-:Y:S04]  /*8300*/  @!P3 STS.64 [R154], R8 ;  /* 0x000000089a00b388 */ /* 0x0011e80000000a00 */
[----:B------:R0:W-:Y:S02]  /*8310*/  @!P3 STS [R158+0x15c00], RZ ;  /* 0x015c00ff9e00b388 */ /* 0x0001e40000000800 */
.L_x_1123:
        /* <DEDUP_REMOVED lines=22> */
.L_x_1126:
[----:B------:R-:W-:Y:S01]  /*8480*/  ISETP.NE.AND P0, PT, R156, RZ, PT ;  /* 0x000000ff9c00720c */ /* 0x000fe20003f05270 */
[----:B------:R-:W-:-:S03]  /*8490*/  UISETP.NE.AND UP0, UPT, UR5, URZ, UPT ;  /* 0x000000ff0500728c */ /* 0x000fc6000bf05270 */
[----:B------:R-:W-:Y:S01]  /*84a0*/  FSEL R162, R159, R162, !P0 ;  /* 0x000000a29fa27208 */ /* 0x000fe20004000000 */
[----:B------:R-:W-:-:S03]  /*84b0*/  USEL UR4, UR4, UR5, !UP0 ;  /* 0x0000000504047287 */ /* 0x000fc6000c000000 */
[----:B------:R-:W-:-:S05]  /*84c0*/  UMOV UR5, URZ ;  /* 0x000000ff00057c82 */ /* 0x000fca0008000000 */
[----:B------:R-:W1:Y:S04]  /*84d0*/  @!P0 LDS R161, [UR7] ;  /* 0x00000007ffa18984 */ /* 0x000e680008000800 */
.L_x_1127:
[----:B------:R-:W-:Y:S05]  /*84e0*/  BSYNC.RECONVERGENT B0 ;  /* 0x0000000000007941 */ /* 0x000fea0003800200 */
.L_x_1125:
[----:B------:R-:W-:Y:S01]  /*84f0*/  UIADD3 UR10, UPT, UPT, UR10, -0x1, URZ ;  /* 0xffffffff0a0a7890 */ /* 0x000fe2000fffe0ff */
[----:B------:R-:W-:Y:S11]  /*8500*/  BRA `(.L_x_1128) ;  /* 0xffffff9400707947 */ /* 0x000ff6000383ffff */
.L_x_1124:
        /* <DEDUP_REMOVED lines=8> */
[----:B------:R-:W1:Y:S01]  /*8590*/  LDCU.64 UR4, c[0x0][0x3a0] ;  /* 0x00007400ff0477ac */ /* 0x000e620008000a00 */
[----:B------:R-:W2:Y:S01]  /*85a0*/  LDC.64 R2, c[0x0][0x3a8] ;  /* 0x0000ea00ff027b82 */ /* 0x000ea20000000a00 */
[----:B------:R-:W-:Y:S01]  /*85b0*/  CREDUX.MAX.S32 UR7, R23 ;  /* 0x00000000170772cc */ /* 0x000fe20000000200 */
[----:B------:R-:W-:Y:S02]  /*85c0*/  VOTEU.ANY UR6, UPT, PT ;  /* 0x0000000000067886 */ /* 0x000fe400038e0100 */
[----:B------:R-:W-:-:S06]  /*85d0*/  UFLO.U32 UR6, UR6 ;  /* 0x00000006000672bd */ /* 0x000fcc00080e0000 */
[----:B------:R-:W-:-:S04]  /*85e0*/  ISETP.EQ.U32.AND P1, PT, R0, UR6, PT ;  /* 0x0000000600007c0c */ /* 0x000fc8000bf22070 */
[----:B------:R-:W-:Y:S01]  /*85f0*/  IMAD.U32 R7, RZ, RZ, UR7 ;  /* 0x00000007ff077e24 */ /* 0x000fe2000f8e00ff */
[----:B-1----:R-:W-:-:S06]  /*8600*/  UIMAD.WIDE.U32 UR4, UR8, 0x4, UR4 ;  /* 0x00000004080478a5 */ /* 0x002fcc000f8e0004 */
[----:B------:R-:W-:Y:S02]  /*8610*/  IMAD.U32 R4, RZ, RZ, UR4 ;  /* 0x00000004ff047e24 */ /* 0x000fe4000f8e00ff */
[----:B------:R-:W-:-:S05]  /*8620*/  IMAD.U32 R5, RZ, RZ, UR5 ;  /* 0x00000005ff057e24 */ /* 0x000fca000f8e00ff */
[----:B------:R1:W-:Y:S04]  /*8630*/  STG.E desc[UR12][R4.64], R23 ;  /* 0x0000001704007986 */ /* 0x0003e8000c10190c */
[----:B--2---:R1:W-:Y:S02]  /*8640*/  @P1 REDG.E.MAX.S32.STRONG.GPU desc[UR12][R2.64], R7 ;  /* 0x000000070200198e */ /* 0x0043e4000d12e30c */
.L_x_1130:
[----:B------:R-:W-:Y:S05]  /*8650*/  BSYNC.RECONVERGENT B0 ;  /* 0x0000000000007941 */ /* 0x000fea0003800200 */
.L_x_1129:
        /* <DEDUP_REMOVED lines=34> */
[----:B0--34-:R-:W-:Y:S05]  /*8880*/  @!P0 BRA `(.L_x_1132) ;  /* 0x00000000005c8947 */ /* 0x019fea0003800000 */
[----:B------:R-:W-:Y:S01]  /*8890*/  IADD3 R2, P0, PT, R156, UR15, RZ ;  /* 0x0000000f9c027c10 */ /* 0x000fe2000ff1e0ff */
[----:B------:R-:W-:-:S04]  /*88a0*/  VIADD R0, R0, 0x1 ;  /* 0x0000000100007836 */ /* 0x000fc80000000000 */
[----:B------:R-:W-:Y:S01]  /*88b0*/  IMAD.X R9, RZ, RZ, UR16, P0 ;  /* 0x00000010ff097e24 */ /* 0x000fe200080e06ff */
[----:B------:R-:W-:Y:S01]  /*88c0*/  LOP3.LUT R3, R0, 0x3, RZ, 0xc0, !PT ;  /* 0x0000000300037812 */ /* 0x000fe200078ec0ff */
[----:B------:R-:W-:-:S03]  /*88d0*/  IMAD R0, R156, 0x8, R157 ;  /* 0x000000089c007824 */ /* 0x000fc600078e029d */
[C---:B------:R-:W-:Y:S01]  /*88e0*/  SHF.L.U64.HI R9, R2.reuse, 0x2, R9 ;  /* 0x0000000202097819 */ /* 0x040fe20000010209 */
[----:B------:R-:W-:Y:S02]  /*88f0*/  IMAD.SHL.U32 R2, R2, 0x4, RZ ;  /* 0x0000000402027824 */ /* 0x000fe400078e00ff */
[----:B------:R-:W-:Y:S02]  /*8900*/  IMAD R156, R3, R21, R156 ;  /* 0x00000015039c7224 */ /* 0x000fe400078e029c */
[----:B------:R-:W-:-:S07]  /*8910*/  IMAD.MOV R8, RZ, RZ, -R3 ;  /* 0x000000ffff087224 */ /* 0x000fce00078e0a03 */
.L_x_1133:
        /* <DEDUP_REMOVED lines=14> */
.L_x_1132:
[----:B------:R-:W-:Y:S05]  /*8a00*/  BSYNC.RECONVERGENT B0 ;  /* 0x0000000000007941 */ /* 0x000fea0003800200 */
.L_x_1131:
[----:B------:R-:W-:Y:S05]  /*8a10*/  @!P1 EXIT ;  /* 0x000000000000994d */ /* 0x000fea0003800000 */
.L_x_1134:
[C---:B------:R-:W-:Y:S01]  /*8a20*/  IMAD R0, R156.reuse, 0x8, R157 ;  /* 0x000000089c007824 */ /* 0x040fe200078e029d */
[----:B0--3--:R-:W-:Y:S01]  /*8a30*/  IADD3 R7, P0, PT, R156, UR15, RZ ;  /* 0x0000000f9c077c10 */ /* 0x009fe2000ff1e0ff */
[C---:B------:R-:W-:Y:S02]  /*8a40*/  IMAD.IADD R156, R21.reuse, 0x1, R156 ;  /* 0x00000001159c7824 */ /* 0x040fe400078e029c */
[C---:B------:R-:W-:Y:S01]  /*8a50*/  IMAD R4, R21.reuse, 0x8, R0 ;  /* 0x0000000815047824 */ /* 0x040fe200078e0200 */
[----:B------:R0:W1:Y:S01]  /*8a60*/  LDS.64 R10, [R0] ;  /* 0x00000000000a7984 */ /* 0x0000620000000a00 */
[----:B------:R-:W-:Y:S01]  /*8a70*/  IMAD.X R2, RZ, RZ, UR16, P0 ;  /* 0x00000010ff027e24 */ /* 0x000fe200080e06ff */
[C---:B------:R-:W-:Y:S01]  /*8a80*/  IADD3 R8, P2, PT, R156.reuse, UR15, RZ ;  /* 0x0000000f9c087c10 */ /* 0x040fe2000ff5e0ff */
[----:B------:R-:W-:Y:S01]  /*8a90*/  IMAD R6, R21, 0x8, R4 ;  /* 0x0000000815067824 */ /* 0x000fe200078e0204 */
        /* <DEDUP_REMOVED lines=8> */
[----:B------:R-:W-:Y:S01]  /*8b20*/  IMAD.X R5, RZ, RZ, UR16, P2 ;  /* 0x00000010ff057e24 */ /* 0x000fe200090e06ff */
[----:B------:R0:W2:Y:S01]  /*8b30*/  LDS.64 R18, [R0] ;  /* 0x0000000000127984 */ /* 0x0000a20000000a00 */
[----:B------:R-:W-:-:S03]  /*8b40*/  IADD3.X R3, PT, PT, R7, UR9, RZ, P0, !PT ;  /* 0x0000000907037c10 */ /* 0x000fc600087fe4ff */
[C---:B------:R-:W-:Y:S01]  /*8b50*/  SHF.L.U64.HI R22, R8.reuse, 0x2, R5 ;  /* 0x0000000208167819 */ /* 0x040fe20000010205 */
[----:B------:R-:W-:Y:S01]  /*8b60*/  IMAD.SHL.U32 R8, R8, 0x4, RZ ;  /* 0x0000000408087824 */ /* 0x000fe200078e00ff */
[----:B------:R-:W-:Y:S02]  /*8b70*/  IADD3.X R5, PT, PT, R7, UR11, RZ, P1, !PT ;  /* 0x0000000b07057c10 */ /* 0x000fe40008ffe4ff */
[C---:B------:R-:W-:Y:S01]  /*8b80*/  IADD3 R9, P1, PT, R156.reuse, UR15, RZ ;  /* 0x0000000f9c097c10 */ /* 0x040fe2000ff3e0ff */
[----:B------:R-:W-:Y:S01]  /*8b90*/  IMAD.IADD R156, R156, 0x1, R21 ;  /* 0x000000019c9c7824 */ /* 0x000fe200078e0215 */
[----:B----4-:R-:W-:-:S03]  /*8ba0*/  IADD3 R6, P0, PT, R8, UR8, RZ ;  /* 0x0000000808067c10 */ /* 0x010fc6000ff1e0ff */
[----:B------:R-:W-:Y:S01]  /*8bb0*/  IMAD.X R20, RZ, RZ, UR16, P1 ;  /* 0x00000010ff147e24 */ /* 0x000fe200088e06ff */
[----:B------:R-:W-:Y:S01]  /*8bc0*/  IADD3 R12, P1, PT, R156, UR15, RZ ;  /* 0x0000000f9c0c7c10 */ /* 0x000fe2000ff3e0ff */
[C---:B0-----:R-:W-:Y:S01]  /*8bd0*/  IMAD.SHL.U32 R0, R9.reuse, 0x4, RZ ;  /* 0x0000000409007824 */ /* 0x041fe200078e00ff */
        /* <DEDUP_REMOVED lines=27> */
.L_x_1121:
[----:B------:R-:W-:Y:S02]  /*8d90*/  IMAD.MOV.U32 R239, RZ, RZ, R182 ;  /* 0x000000ffffef7224 */ /* 0x000fe400078e00b6 */
[----:B------:R-:W-:Y:S02]  /*8da0*/  IMAD.MOV.U32 R200, RZ, RZ, 0x1 ;  /* 0x00000001ffc87424 */ /* 0x000fe400078e00ff */
[----:B------:R-:W-:Y:S02]  /*8db0*/  IMAD.MOV.U32 R241, RZ, RZ, RZ ;  /* 0x000000fffff17224 */ /* 0x000fe400078e00ff */
[----:B------:R-:W-:-:S07]  /*8dc0*/  IMAD.MOV.U32 R228, RZ, RZ, -0x1 ;  /* 0xffffffffffe47424 */ /* 0x000fce00078e00ff */
[----:B-1----:R-:W-:Y:S05]  /*8dd0*/  WARPSYNC.COLLECTIVE R228, `(.L_x_1135) ;  /* 0x00000000e4087348 */ /* 0x002fea0003c00000 */
[----:B------:R0:W2:Y:S02]  /*8de0*/  SHFL.UP P0, R231, R239, R200, R241 ;  /* 0x040000c8efe77389 */ /* 0x0000a400000000f1 */
[----:B012---:R-:W-:Y:S05]  /*8df0*/  ENDCOLLECTIVE ;  /* 0x000000000000791b */ /* 0x007fea0003800000 */
.L_x_1135:
[----:B------:R-:W-:Y:S02]  /*8e00*/  IMAD.MOV.U32 R200, RZ, RZ, 0x2 ;  /* 0x00000002ffc87424 */ /* 0x000fe400078e00ff */
[----:B------:R-:W-:-:S04]  /*8e10*/  IMAD.MOV.U32 R209, RZ, RZ, R231 ;  /* 0x000000ffffd17224 */ /* 0x000fc800078e00e7 */
[----:B------:R-:W-:-:S04]  /*8e20*/  @P0 IMAD.IADD R209, R182, 0x1, R209 ;  /* 0x00000001b6d10824 */ /* 0x000fc800078e02d1 */
[----:B------:R-:W-:-:S07]  /*8e30*/  IMAD.MOV.U32 R239, RZ, RZ, R209 ;  /* 0x000000ffffef7224 */ /* 0x000fce00078e00d1 */
[----:B------:R-:W-:Y:S05]  /*8e40*/  WARPSYNC.COLLECTIVE R228, `(.L_x_1136) ;  /* 0x00000000e4087348 */ /* 0x000fea0003c00000 */
[----:B------:R0:W1:Y:S02]  /*8e50*/  SHFL.UP P0, R231, R239, R200, R241 ;  /* 0x040000c8efe77389 */ /* 0x00006400000000f1 */
[----:B01----:R-:W-:Y:S05]  /*8e60*/  ENDCOLLECTIVE ;  /* 0x000000000000791b */ /* 0x003fea0003800000 */
.L_x_1136:
        /* <DEDUP_REMOVED lines=8> */
.L_x_1137:
[----:B------:R-:W-:Y:S02]  /*8ef0*/  IMAD.MOV.U32 R200, RZ, RZ, 0x8 ;  /* 0x00000008ffc87424 */ /* 0x000fe400078e00ff */
[----:B------:R-:W-:-:S04]  /*8f00*/  IMAD.MOV.U32 R229, RZ, RZ, R231 ;  /* 0x000000ffffe57224 */ /* 0x000fc800078e00e7 */
[----:B------:R-:W-:-:S04]  /*8f10*/  @P0 IMAD.IADD R229, R186, 0x1, R229 ;  /* 0x00000001bae50824 */ /* 0x000fc800078e02e5 */
[----:B------:R-:W-:-:S07]  /*8f20*/  IMAD.MOV.U32 R239, RZ, RZ, R229 ;  /* 0x000000ffffef7224 */ /* 0x000fce00078e00e5 */
[----:B------:R-:W-:Y:S05]  /*8f30*/  WARPSYNC.COLLECTIVE R228, `(.L_x_1138) ;  /* 0x00000000e4087348 */ /* 0x000fea0003c00000 */
[----:B------:R0:W1:Y:S02]  /*8f40*/  SHFL.UP P0, R231, R239, R200, R241 ;  /* 0x040000c8efe77389 */ /* 0x00006400000000f1 */
[----:B01----:R-:W-:Y:S05]  /*8f50*/  ENDCOLLECTIVE ;  /* 0x000000000000791b */ /* 0x003fea0003800000 */
.L_x_1138:
[----:B------:R-:W-:Y:S02]  /*8f60*/  IMAD.MOV.U32 R200, RZ, RZ, 0x10 ;  /* 0x00000010ffc87424 */ /* 0x000fe400078e00ff */
[----:B------:R-:W-:-:S04]  /*8f70*/  IMAD.MOV.U32 R194, RZ, RZ, R231 ;  /* 0x000000ffffc27224 */ /* 0x000fc800078e00e7 */
[----:B------:R-:W-:-:S04]  /*8f80*/  @P0 IMAD.IADD R194, R229, 0x1, R194 ;  /* 0x00000001e5c20824 */ /* 0x000fc800078e02c2 */
[----:B------:R-:W-:-:S07]  /*8f90*/  IMAD.MOV.U32 R239, RZ, RZ, R194 ;  /* 0x000000ffffef7224 */ /* 0x000fce00078e00c2 */
[----:B------:R-:W-:Y:S05]  /*8fa0*/  WARPSYNC.COLLECTIVE R228, `(.L_x_1139) ;  /* 0x00000000e4087348 */ /* 0x000fea0003c00000 */
[----:B------:R0:W1:Y:S02]  /*8fb0*/  SHFL.UP P0, R231, R239, R200, R241 ;  /* 0x040000c8efe77389 */ /* 0x00006400000000f1 */
[----:B01----:R-:W-:Y:S05]  /*8fc0*/  ENDCOLLECTIVE ;  /* 0x000000000000791b */ /* 0x003fea0003800000 */
.L_x_1139:
[----:B------:R-:W-:Y:S02]  /*8fd0*/  @P0 IMAD.IADD R231, R194, 0x1, R231 ;  /* 0x00000001c2e70824 */ /* 0x000fe400078e02e7 */
[----:B------:R-:W-:Y:S02]  /*8fe0*/  IMAD.MOV.U32 R194, RZ, RZ, 0x1f ;  /* 0x0000001fffc27424 */ /* 0x000fe400078e00ff */
[----:B------:R-:W-:-:S07]  /*8ff0*/  IMAD.IADD R182, R231, 0x1, -R182 ;  /* 0x00000001e7b67824 */ /* 0x000fce00078e0ab6 */
[----:B------:R-:W-:Y:S05]  /*9000*/  WARPSYNC.COLLECTIVE R228, `(.L_x_1140) ;  /* 0x00000000e4087348 */ /* 0x000fea0003c00000 */
[----:B------:R0:W1:Y:S02]  /*9010*/  SHFL.IDX P0, R186, R231, R194, R209 ;  /* 0x000000c2e7ba7389 */ /* 0x00006400000000d1 */
[----:B01----:R-:W-:Y:S05]  /*9020*/  ENDCOLLECTIVE ;  /* 0x000000000000791b */ /* 0x003fea0003800000 */
.L_x_1140:
[----:B------:R-:W-:Y:S02]  /*9030*/  IMAD.MOV.U32 R231, RZ, RZ, R160 ;  /* 0x000000ffffe77224 */ /* 0x000fe400078e00a0 */
[----:B------:R-:W-:Y:S02]  /*9040*/  IMAD.MOV.U32 R194, RZ, RZ, RZ ;  /* 0x000000ffffc27224 */ /* 0x000fe400078e00ff */
[----:B------:R-:W-:-:S07]  /*9050*/  IMAD.MOV.U32 R233, RZ, RZ, R186 ;  /* 0x000000ffffe97224 */ /* 0x000fce00078e00ba */
[----:B------:R-:W-:Y:S05]  /*9060*/  WARPSYNC.COLLECTIVE R228, `(.L_x_1141) ;  /* 0x00000000e4087348 */ /* 0x000fea0003c00000 */
[----:B------:R0:W1:Y:S02]  /*9070*/  SHFL.IDX P0, R186, R231, R194, R209 ;  /* 0x000000c2e7ba7389 */ /* 0x00006400000000d1 */
[----:B01----:R-:W-:Y:S05]  /*9080*/  ENDCOLLECTIVE ;  /* 0x000000000000791b */ /* 0x003fea0003800000 */
.L_x_1141:
[----:B------:R-:W-:Y:S02]  /*9090*/  IMAD.IADD R233, R160, 0x1, R233 ;  /* 0x00000001a0e97824 */ /* 0x000fe400078e02e9 */
[----:B------:R-:W-:Y:S01]  /*90a0*/  IMAD.MOV.U32 R200, RZ, RZ, R186 ;  /* 0x000000ffffc87224 */ /* 0x000fe200078e00ba */
[----:B------:R-:W-:Y:S06]  /*90b0*/  BRA `(.L_x_1142) ;  /* 0xffffffb8002c7947 */ /* 0x000fec000383ffff */
.L_x_1143:
        /* <DEDUP_REMOVED lines=12> */
.L_x_2097:


//--------------------- .text._ZN17fastertransformer19segmented_topp_impl27segmented_top_p_single_passINS0_28Segmented_topk_kernel_paramsIfiLi256ELi2EEELi96EEEvNS0_20TopKPerSegmentParamsE --------------------------
	.section	.text._ZN17fastertransformer19segmented_topp_impl27segmented_top_p_single_passINS0_28Segmented_topk_kernel_paramsIfiLi256ELi2EEELi96EEEvNS0_20TopKPerSegmentParamsE,"ax",@progbits
	.align	128
        .global         _ZN17fastertransformer19segmented_topp_impl27segmented_top_p_single_passINS0_28Segmented_topk_kernel_paramsIfiLi256ELi2EEELi96EEEvNS0_20TopKPerSegmentParamsE
        .type           _ZN17fastertransformer19segmented_topp_impl27segmented_top_p_single_passINS0_28Segmented_topk_kernel_paramsIfiLi256ELi2EEELi96EEEvNS0_20TopKPerSegmentParamsE,@function
        .size           _ZN17fastertransformer19segmented_topp_impl27segmented_top_p_single_passINS0_28Segmented_topk_kernel_paramsIfiLi256ELi2EEELi96EEEvNS0_20TopKPerSegmentParamsE,(.L_x_2098 - _ZN17fastertransformer19segmented_topp_impl27segmented_top_p_single_passINS0_28Segmented_topk_kernel_paramsIfiLi256ELi2EEELi96EEEvNS0_20TopKPerSegmentParamsE)
        .other          _ZN17fastertransformer19segmented_topp_impl27segmented_top_p_single_passINS0_28Segmented_topk_kernel_paramsIfiLi256ELi2EEELi96EEEvNS0_20TopKPerSegmentParamsE,@"STO_CUDA_ENTRY STV_DEFAULT"
_ZN17fastertransformer19segmented_topp_impl27segmented_top_p_single_passINS0_28Segmented_topk_kernel_paramsIfiLi256ELi2EEELi96EEEvNS0_20TopKPerSegmentParamsE:
.text._ZN17fastertransformer19segmented_topp_impl27segmented_top_p_single_passINS0_28Segmented_topk_kernel_paramsIfiLi256ELi2EEELi96EEEvNS0_20TopKPerSegmentParamsE:
        /* <DEDUP_REMOVED lines=24> */
.L_x_1144:
        /* <DEDUP_REMOVED lines=195> */
[----:B------:R-:W-:-:S02]  /*0db0*/  VIADD R77, R3, 0x2c ;  /* 0x0000002c034d7836 */ /* 0x000fc40000000000 */
        /* <DEDUP_REMOVED lines=13> */
[----:B------:R-:W-:-:S13]  /*0e90*/  ISETP.GE.AND P0, PT, R133, R212, PT ;  /* 0x000000d48500720c */ /* 0x000fda0003f06270 */
[----:B------:R0:W5:Y:S01]  /*0ea0*/  @!P0 LDG.E R132, desc[UR12][R4.64+0x40] ;  /* 0x0000400c04848981 */ /* 0x000162000c1e1900 */
[----:B------:R-:W-:-:S13]  /*0eb0*/  ISETP.GE.AND P0, PT, R119, R212, PT ;  /* 0x000000d47700720c */ /* 0x000fda0003f06270 */
[----:B------:R0:W5:Y:S01]  /*0ec0*/  @!P0 LDG.E R118, desc[UR12][R4.64+0x5c] ;  /* 0x00005c0c04768981 */ /* 0x000162000c1e1900 */
[----:B------:R-:W-:-:S13]  /*0ed0*/  ISETP.GE.AND P0, PT, R105, R212, PT ;  /* 0x000000d46900720c */ /* 0x000fda0003f06270 */
[----:B------:R0:W5:Y:S01]  /*0ee0*/  @!P0 LDG.E R104, desc[UR12][R4.64+0x78] ;  /* 0x0000780c04688981 */ /* 0x000162000c1e1900 */
[----:B------:R-:W-:Y:S02]  /*0ef0*/  ISETP.GE.AND P0, PT, R91, R212, PT ;  /* 0x000000d45b00720c */ /* 0x000fe40003f06270 */
[----:B------:R-:W-:Y:S01]  /*0f00*/  SHF.R.U32.HI R0, RZ, 0x8, R210 ;  /* 0x00000008ff007819 */ /* 0x000fe200000116d2 */
[----:B------:R-:W-:-:S10]  /*0f10*/  IMAD.MOV.U32 R76, RZ, RZ, RZ ;  /* 0x000000ffff4c7224 */ /* 0x000fd400078e00ff */
[----:B------:R0:W5:Y:S01]  /*0f20*/  @!P0 LDG.E R90, desc[UR12][R4.64+0x94] ;  /* 0x0000940c045a8981 */ /* 0x000162000c1e1900 */
[----:B------:R-:W-:Y:S01]  /*0f30*/  ISETP.GE.AND P0, PT, R77, R212, PT ;  /* 0x000000d44d00720c */ /* 0x000fe20003f06270 */
[----:B------:R-:W-:Y:S02]  /*0f40*/  IMAD.MOV R8, RZ, RZ, -R0 ;  /* 0x000000ffff087224 */ /* 0x000fe400078e0a00 */
[----:B------:R-:W-:-:S10]  /*0f50*/  IMAD.SHL.U32 R0, R210, 0x2, RZ ;  /* 0x00000002d2007824 */ /* 0x000fd400078e00ff */
[----:B------:R0:W5:Y:S01]  /*0f60*/  @!P0 LDG.E R76, desc[UR12][R4.64+0xb0] ;  /* 0x0000b00c044c8981 */ /* 0x000162000c1e1900 */
        /* <DEDUP_REMOVED lines=27> */
.L_x_1151:
        /* <DEDUP_REMOVED lines=8> */
[----:B------:R-:W-:-:S11]  /*11a0*/  CS2R R4, SRZ ;  /* 0x0000000000047805 */ /* 0x000fd6000001ff00 */
[----:B------:R-:W-:Y:S05]  /*11b0*/  @P0 BRA `(.L_x_1150) ;  /* 0x00000000000c0947 */ /* 0x000fea0003800000 */
[----:B------:R-:W-:Y:S02]  /*11c0*/  IMAD.MOV.U32 R4, RZ, RZ, R10 ;  /* 0x000000ffff047224 */ /* 0x000fe400078e000a */
[----:B------:R-:W-:-:S06]  /*11d0*/  IMAD.MOV.U32 R5, RZ, RZ, R13 ;  /* 0x000000ffff057224 */ /* 0x000fcc00078e000d */
[----:B------:R-:W5:Y:S02]  /*11e0*/  LDG.E.64 R4, desc[UR12][R4.64] ;  /* 0x0000000c04047981 */ /* 0x000f64000c1e1b00 */
.L_x_1150:
[----:B------:R-:W-:Y:S05]  /*11f0*/  BSYNC.RECONVERGENT B2 ;  /* 0x0000000000027941 */ /* 0x000fea0003800200 */
.L_x_1149:
[----:B-----5:R0:W-:Y:S04]  /*1200*/  STS [R8+-0x400], R4 ;  /* 0xfffc000408007388 */ /* 0x0201e80000000800 */
[----:B------:R0:W-:Y:S02]  /*1210*/  STS [R8], R5 ;  /* 0x0000000508007388 */ /* 0x0001e40000000800 */
.L_x_1148:
[----:B------:R-:W-:Y:S05]  /*1220*/  BSYNC.RECONVERGENT B1 ;  /* 0x0000000000017941 */ /* 0x000fea0003800200 */
.L_x_1147:
[----:B------:R-:W-:Y:S01]  /*1230*/  IADD3 R10, P0, PT, R10, 0xc00, RZ ;  /* 0x00000c000a0a7810 */ /* 0x000fe20007f1e0ff */
[----:B0-----:R-:W-:Y:S02]  /*1240*/  VIADD R8, R8, 0x20 ;  /* 0x0000002008087836 */ /* 0x001fe40000000000 */
[----:B------:R-:W-:Y:S02]  /*1250*/  VIADD R11, R11, 0x300 ;  /* 0x000003000b0b7836 */ /* 0x000fe40000000000 */
[----:B------:R-:W-:Y:S01]  /*1260*/  IMAD.X R13, RZ, RZ, R13, P0 ;  /* 0x000000ffff0d7224 */ /* 0x000fe200000e060d */
[----:B------:R-:W-:Y:S07]  /*1270*/  @P1 BRA `(.L_x_1151) ;  /* 0xfffffffc00a81947 */ /* 0x000fee000383ffff */
.L_x_1146:
[----:B------:R-:W-:Y:S05]  /*1280*/  BSYNC.RECONVERGENT B0 ;  /* 0x0000000000007941 */ /* 0x000fea0003800200 */
.L_x_1145:
[----:B------:R-:W0:Y:S01]  /*1290*/  S2UR UR5, SR_CgaCtaId ;  /* 0x00000000000579c3 */ /* 0x000e220000008800 */
[----:B------:R-:W-:Y:S01]  /*12a0*/  UMOV UR4, 0x400 ;  /* 0x0000040000047882 */ /* 0x000fe20000000000 */
[----:B------:R-:W-:Y:S01]  /*12b0*/  BSSY.RECONVERGENT B0, `(.L_x_1152) ;  /* 0x0000049000007945 */ /* 0x000fe20003800200 */
[----:B------:R-:W-:Y:S01]  /*12c0*/  UIADD3 UR4, UPT, UPT, UR4, 0x4b0, URZ ;  /* 0x000004b004047890 */ /* 0x000fe2000fffe0ff */
[----:B------:R-:W-:-:S03]  /*12d0*/  ISETP.GT.U32.AND P0, PT, R15, 0x2f, PT ;  /* 0x0000002f0f00780c */ /* 0x000fc60003f04070 */
[----:B0-----:R-:W-:-:S12]  /*12e0*/  ULEA UR7, UR5, UR4, 0x18 ;  /* 0x0000000405077291 */ /* 0x001fd8000f8ec0ff */
.L_x_1167:
[----:B0-2---:R-:W-:Y:S01]  /*12f0*/  IMAD R4, R15, 0x100, R0 ;  /* 0x000001000f047824 */ /* 0x005fe200078e0200 */
[----:B------:R-:W-:Y:S04]  /*1300*/  BSSY.RECONVERGENT B1, `(.L_x_1153) ;  /* 0x000000e000017945 */ /* 0x000fe80003800200 */
[----:B-1----:R-:W-:Y:S01]  /*1310*/  LEA R10, R4, UR7, 0x2 ;  /* 0x00000007040a7c11 */ /* 0x002fe2000f8e10ff */
        /* <DEDUP_REMOVED lines=9> */
.L_x_1156:
[----:B------:R-:W-:Y:S05]  /*13b0*/  BSYNC.RECONVERGENT B2 ;  /* 0x0000000000027941 */ /* 0x000fea0003800200 */
.L_x_1155:
[----:B-----5:R0:W-:Y:S04]  /*13c0*/  STS [R10+0x6000], R4 ;  /* 0x006000040a007388 */ /* 0x0201e80000000800 */
[----:B------:R0:W-:Y:S02]  /*13d0*/  STS [R10+0x6400], R5 ;  /* 0x006400050a007388 */ /* 0x0001e40000000800 */
.L_x_1154:
[----:B------:R-:W-:Y:S05]  /*13e0*/  BSYNC.RECONVERGENT B1 ;  /* 0x0000000000017941 */ /* 0x000fea0003800200 */
.L_x_1153:
        /* <DEDUP_REMOVED lines=14> */
.L_x_1160:
[----:B------:R-:W-:Y:S05]  /*14d0*/  BSYNC.RECONVERGENT B2 ;  /* 0x0000000000027941 */ /* 0x000fea0003800200 */
.L_x_1159:
[----:B------:R-:W-:Y:S01]  /*14e0*/  IMAD R12, R0, R9, 0x600 ;  /* 0x00000600000c7424 */ /* 0x000fe200078e0209 */
[----:B-----5:R0:W-:Y:S01]  /*14f0*/  STS [R10+0x6020], R4 ;  /* 0x006020040a007388 */ /* 0x0201e20000000800 */
[----:B------:R-:W-:Y:S02]  /*1500*/  BSSY.RECONVERGENT B2, `(.L_x_1161) ;  /* 0x000000b000027945 */ /* 0x000fe40003800200 */
[----:B------:R-:W-:Y:S01]  /*1510*/  IMAD.IADD R9, R17, 0x1, R12 ;  /* 0x0000000111097824 */ /* 0x000fe200078e020c */
[----:B------:R0:W-:Y:S04]  /*1520*/  STS [R10+0x6420], R5 ;  /* 0x006420050a007388 */ /* 0x0001e80000000800 */
[----:B------:R-:W-:Y:S02]  /*1530*/  ISETP.GE.AND P1, PT, R9, R212, PT ;  /* 0x000000d40900720c */ /* 0x000fe40003f26270 */
[----:B------:R-:W-:-:S11]  /*1540*/  CS2R R8, SRZ ;  /* 0x0000000000087805 */ /* 0x000fd6000001ff00 */
[----:B0-----:R-:W-:Y:S05]  /*1550*/  @P1 BRA `(.L_x_1162) ;  /* 0x0000000000141947 */ /* 0x001fea0003800000 */
[----:B------:R-:W-:-:S05]  /*1560*/  IADD3 R5, P1, PT, R15, R12, RZ ;  /* 0x0000000c0f057210 */ /* 0x000fca0007f3e0ff */
[----:B------:R-:W-:Y:S01]  /*1570*/  IMAD.X R8, RZ, RZ, RZ, P1 ;  /* 0x000000ffff087224 */ /* 0x000fe200008e06ff */
[----:B------:R-:W-:-:S04]  /*1580*/  LEA R4, P1, R5, R6, 0x2 ;  /* 0x0000000605047211 */ /* 0x000fc800078210ff */
[----:B------:R-:W-:-:S05]  /*1590*/  LEA.HI.X R5, R5, R7, R8, 0x2, P1 ;  /* 0x0000000705057211 */ /* 0x000fca00008f1408 */
[----:B------:R0:W5:Y:S04]  /*15a0*/  LDG.E.64 R8, desc[UR12][R4.64+0xc0] ;  /* 0x0000c00c04087981 */ /* 0x000168000c1e1b00 */
.L_x_1162:
[----:B------:R-:W-:Y:S05]  /*15b0*/  BSYNC.RECONVERGENT B2 ;  /* 0x0000000000027941 */ /* 0x000fea0003800200 */
.L_x_1161:
[----:B-----5:R1:W-:Y:S04]  /*15c0*/  STS [R10+0x6040], R8 ;  /* 0x006040080a007388 */ /* 0x0203e80000000800 */
[----:B------:R1:W-:Y:S02]  /*15d0*/  STS [R10+0x6440], R9 ;  /* 0x006440090a007388 */ /* 0x0003e40000000800 */
.L_x_1158:
[----:B------:R-:W-:Y:S05]  /*15e0*/  BSYNC.RECONVERGENT B1 ;  /* 0x0000000000017941 */ /* 0x000fea0003800200 */
.L_x_1157:
[----:B------:R-:W-:Y:S04]  /*15f0*/  BSSY.RECONVERGENT B1, `(.L_x_1163) ;  /* 0x0000011000017945 */ /* 0x000fe80003800200 */
[----:B------:R-:W-:Y:S05]  /*1600*/  @P2 BRA `(.L_x_1164) ;  /* 0x00000000003c2947 */ /* 0x000fea0003800000 */
[----:B0-----:R-:W-:Y:S01]  /*1610*/  IMAD.MOV.U32 R5, RZ, RZ, 0x60 ;  /* 0x00000060ff057424 */ /* 0x001fe200078e00ff */
[----:B------:R-:W-:Y:S03]  /*1620*/  BSSY.RECONVERGENT B2, `(.L_x_1165) ;  /* 0x000000b000027945 */ /* 0x000fe60003800200 */
[----:B-1----:R-:W-:-:S04]  /*1630*/  IMAD R8, R0, R5, 0x900 ;  /* 0x0000090000087424 */ /* 0x002fc800078e0205 */
        /* <DEDUP_REMOVED lines=9> */
.L_x_1166:
[----:B------:R-:W-:Y:S05]  /*16d0*/  BSYNC.RECONVERGENT B2 ;  /* 0x0000000000027941 */ /* 0x000fea0003800200 */
.L_x_1165:
[----:B-----5:R2:W-:Y:S04]  /*16e0*/  STS [R10+0x6060], R4 ;  /* 0x006060040a007388 */ /* 0x0205e80000000800 */
[----:B------:R2:W-:Y:S02]  /*16f0*/  STS [R10+0x6460], R5 ;  /* 0x006460050a007388 */ /* 0x0005e40000000800 */
.L_x_1164:
[----:B------:R-:W-:Y:S05]  /*1700*/  BSYNC.RECONVERGENT B1 ;  /* 0x0000000000017941 */ /* 0x000fea0003800200 */
.L_x_1163:
[C---:B------:R-:W-:Y:S01]  /*1710*/  ISETP.GE.U32.AND P1, PT, R0.reuse, 0xe0, PT ;  /* 0x000000e00000780c */ /* 0x040fe20003f26070 */
[----:B------:R-:W-:-:S12]  /*1720*/  VIADD R0, R0, 0x20 ;  /* 0x0000002000007836 */ /* 0x000fd80000000000 */
[----:B------:R-:W-:Y:S05]  /*1730*/  @!P1 BRA `(.L_x_1167) ;  /* 0xfffffff800ec9947 */ /* 0x000fea000383ffff */
[----:B------:R-:W-:Y:S05]  /*1740*/  BSYNC.RECONVERGENT B0 ;  /* 0x0000000000007941 */ /* 0x000fea0003800200 */
.L_x_1152:
[----:B0-2---:R-:W0:Y:S01]  /*1750*/  S2R R5, SR_CgaCtaId ;  /* 0x0000000000057919 */ /* 0x005e220000008800 */
[C---:B------:R-:W-:Y:S01]  /*1760*/  ISETP.NE.AND P0, PT, R210.reuse, RZ, PT ;  /* 0x000000ffd200720c */ /* 0x040fe20003f05270 */
[----:B------:R-:W2:Y:S01]  /*1770*/  LDC R201, c[0x0][0x3d4] ;  /* 0x0000f500ffc97b82 */ /* 0x000ea20000000800 */
        /* <DEDUP_REMOVED lines=8> */
[----:B------:R-:W3:Y:S01]  /*1800*/  LDCU UR11, c[0x0][0x3d4] ;  /* 0x00007a80ff0b77ac */ /* 0x000ee20008000800 */
        /* <DEDUP_REMOVED lines=10> */
[----:B--2---:R-:W-:Y:S01]  /*18b0*/  FADD.FTZ R201, R201, 0.0099999997764825820923 ;  /* 0x3c23d70ac9c97421 */ /* 0x004fe20000010000 */
        /* <DEDUP_REMOVED lines=44> */
[----:B-1----:R-:W-:Y:S02]  /*1b80*/  VIADD R9, R3, 0x5f ;  /* 0x0000005f03097836 */ /* 0x002fe40000000000 */
[--C-:B------:R-:W-:Y:S02]  /*1b90*/  IMAD R200, R200, 0x4, R5.reuse ;  /* 0x00000004c8c87824 */ /* 0x100fe400078e0205 */
[----:B0--3--:R-:W-:-:S07]  /*1ba0*/  IMAD R0, R210, 0x24, R5 ;  /* 0x00000024d2007824 */ /* 0x009fce00078e0205 */
.L_x_1178:
        /* <DEDUP_REMOVED lines=518> */
.L_x_1169:
[----:B------:R-:W-:Y:S05]  /*3c10*/  BSYNC.RECONVERGENT B0 ;  /* 0x0000000000007941 */ /* 0x000fea0003800200 */
.L_x_1168:
        /* <DEDUP_REMOVED lines=59> */
.L_x_1192:
        /* <DEDUP_REMOVED lines=18> */
.L_x_1170:
        /* <DEDUP_REMOVED lines=16> */
.L_x_1172:
        /* <DEDUP_REMOVED lines=623> */
.L_x_1173:
        /* <DEDUP_REMOVED lines=18> */
.L_x_1176:
[----:B------:R-:W-:Y:S01]  /*6a00*/  ISETP.NE.AND P0, PT, R210, RZ, PT ;  /* 0x000000ffd200720c */ /* 0x000fe20003f05270 */
[----:B------:R-:W-:-:S03]  /*6a10*/  UISETP.NE.AND UP0, UPT, UR5, URZ, UPT ;  /* 0x000000ff0500728c */ /* 0x000fc6000bf05270 */
[----:B------:R-:W-:Y:S01]  /*6a20*/  FSEL R204, R206, R204, !P0 ;  /* 0x000000cccecc7208 */ /* 0x000fe20004000000 */
[----:B------:R-:W-:-:S03]  /*6a30*/  USEL UR4, UR4, UR5, !UP0 ;  /* 0x0000000504047287 */ /* 0x000fc6000c000000 */
[----:B------:R-:W-:-:S05]  /*6a40*/  UMOV UR5, URZ ;  /* 0x000000ff00057c82 */ /* 0x000fca0008000000 */
[----:B------:R-:W4:Y:S04]  /*6a50*/  @!P0 LDS R203, [UR8] ;  /* 0x00000008ffcb8984 */ /* 0x000f280008000800 */
.L_x_1177:
[----:B------:R-:W-:Y:S05]  /*6a60*/  BSYNC.RECONVERGENT B0 ;  /* 0x0000000000007941 */ /* 0x000fea0003800200 */
.L_x_1175:
[----:B------:R-:W-:Y:S01]  /*6a70*/  UIADD3 UR10, UPT, UPT, UR10, -0x1, URZ ;  /* 0xffffffff0a0a7890 */ /* 0x000fe2000fffe0ff */
[----:B------:R-:W-:Y:S11]  /*6a80*/  BRA `(.L_x_1178) ;  /* 0xffffffb000487947 */ /* 0x000ff6000383ffff */
.L_x_1174:
        /* <DEDUP_REMOVED lines=18> */
.L_x_1180:
[----:B------:R-:W-:Y:S05]  /*6bb0*/  BSYNC.RECONVERGENT B0 ;  /* 0x0000000000007941 */ /* 0x000fea0003800200 */
.L_x_1179:
        /* <DEDUP_REMOVED lines=44> */
.L_x_1183:
        /* <DEDUP_REMOVED lines=14> */
.L_x_1182:
[----:B------:R-:W-:Y:S05]  /*6f60*/  BSYNC.RECONVERGENT B0 ;  /* 0x0000000000007941 */ /* 0x000fea0003800200 */
.L_x_1181:
[----:B------:R-:W-:Y:S05]  /*6f70*/  @!P1 EXIT ;  /* 0x000000000000994d */ /* 0x000fea0003800000 */
.L_x_1184:
        /* <DEDUP_REMOVED lines=55> */
.L_x_1171:
[----:B------:R-:W-:Y:S02]  /*72f0*/  IMAD.MOV.U32 R239, RZ, RZ, R182 ;  /* 0x000000ffffef7224 */ /* 0x000fe400078e00b6 */
[----:B------:R-:W-:Y:S02]  /*7300*/  IMAD.MOV.U32 R216, RZ, RZ, 0x1 ;  /* 0x00000001ffd87424 */ /* 0x000fe400078e00ff */
[----:B------:R-:W-:Y:S02]  /*7310*/  IMAD.MOV.U32 R241, RZ, RZ, RZ ;  /* 0x000000fffff17224 */ /* 0x000fe400078e00ff */
[----:B------:R-:W-:-:S07]  /*7320*/  IMAD.MOV.U32 R218, RZ, RZ, -0x1 ;  /* 0xffffffffffda7424 */ /* 0x000fce00078e00ff */
[----:B-1----:R-:W-:Y:S05]  /*7330*/  WARPSYNC.COLLECTIVE R218, `(.L_x_1185) ;  /* 0x00000000da087348 */ /* 0x002fea0003c00000 */
[----:B------:R0:W2:Y:S02]  /*7340*/  SHFL.UP P0, R235, R239, R216, R241 ;  /* 0x040000d8efeb7389 */ /* 0x0000a400000000f1 */
[----:B012---:R-:W-:Y:S05]  /*7350*/  ENDCOLLECTIVE ;  /* 0x000000000000791b */ /* 0x007fea0003800000 */
.L_x_1185:
[----:B------:R-:W-:Y:S02]  /*7360*/  IMAD.MOV.U32 R216, RZ, RZ, 0x2 ;  /* 0x00000002ffd87424 */ /* 0x000fe400078e00ff */
[----:B------:R-:W-:-:S04]  /*7370*/  IMAD.MOV.U32 R223, RZ, RZ, R235 ;  /* 0x000000ffffdf7224 */ /* 0x000fc800078e00eb */
[----:B------:R-:W-:-:S04]  /*7380*/  @P0 IMAD.IADD R223, R182, 0x1, R223 ;  /* 0x00000001b6df0824 */ /* 0x000fc800078e02df */
[----:B------:R-:W-:-:S07]  /*7390*/  IMAD.MOV.U32 R239, RZ, RZ, R223 ;  /* 0x000000ffffef7224 */ /* 0x000fce00078e00df */
[----:B------:R-:W-:Y:S05]  /*73a0*/  WARPSYNC.COLLECTIVE R218, `(.L_x_1186) ;  /* 0x00000000da087348 */ /* 0x000fea0003c00000 */
[----:B------:R0:W1:Y:S02]  /*73b0*/  SHFL.UP P0, R235, R239, R216, R241 ;  /* 0x040000d8efeb7389 */ /* 0x00006400000000f1 */
[----:B01----:R-:W-:Y:S05]  /*73c0*/  ENDCOLLECTIVE ;  /* 0x000000000000791b */ /* 0x003fea0003800000 */
.L_x_1186:
        /* <DEDUP_REMOVED lines=8> */
.L_x_1187:
[----:B------:R-:W-:Y:S02]  /*7450*/  IMAD.MOV.U32 R216, RZ, RZ, 0x8 ;  /* 0x00000008ffd87424 */ /* 0x000fe400078e00ff */
[----:B------:R-:W-:-:S04]  /*7460*/  IMAD.MOV.U32 R225, RZ, RZ, R235 ;  /* 0x000000ffffe17224 */ /* 0x000fc800078e00eb */
[----:B------:R-:W-:-:S04]  /*7470*/  @P0 IMAD.IADD R225, R184, 0x1, R225 ;  /* 0x00000001b8e10824 */ /* 0x000fc800078e02e1 */
[----:B------:R-:W-:-:S07]  /*7480*/  IMAD.MOV.U32 R239, RZ, RZ, R225 ;  /* 0x000000ffffef7224 */ /* 0x000fce00078e00e1 */
[----:B------:R-:W-:Y:S05]  /*7490*/  WARPSYNC.COLLECTIVE R218, `(.L_x_1188) ;  /* 0x00000000da087348 */ /* 0x000fea0003c00000 */
[----:B------:R0:W1:Y:S02]  /*74a0*/  SHFL.UP P0, R235, R239, R216, R241 ;  /* 0x040000d8efeb7389 */ /* 0x00006400000000f1 */
[----:B01----:R-:W-:Y:S05]  /*74b0*/  ENDCOLLECTIVE ;  /* 0x000000000000791b */ /* 0x003fea0003800000 */
.L_x_1188:
[----:B------:R-:W-:Y:S02]  /*74c0*/  IMAD.MOV.U32 R216, RZ, RZ, 0x10 ;  /* 0x00000010ffd87424 */ /* 0x000fe400078e00ff */
[----:B------:R-:W-:-:S04]  /*74d0*/  IMAD.MOV.U32 R194, RZ, RZ, R235 ;  /* 0x000000ffffc27224 */ /* 0x000fc800078e00eb */
[----:B------:R-:W-:-:S04]  /*74e0*/  @P0 IMAD.IADD R194, R225, 0x1, R194 ;  /* 0x00000001e1c20824 */ /* 0x000fc800078e02c2 */
[----:B------:R-:W-:-:S07]  /*74f0*/  IMAD.MOV.U32 R239, RZ, RZ, R194 ;  /* 0x000000ffffef7224 */ /* 0x000fce00078e00c2 */
[----:B------:R-:W-:Y:S05]  /*7500*/  WARPSYNC.COLLECTIVE R218, `(.L_x_1189) ;  /* 0x00000000da087348 */ /* 0x000fea0003c00000 */
[----:B------:R0:W1:Y:S02]  /*7510*/  SHFL.UP P0, R235, R239, R216, R241 ;  /* 0x040000d8efeb7389 */ /* 0x00006400000000f1 */
[----:B01----:R-:W-:Y:S05]  /*7520*/  ENDCOLLECTIVE ;  /* 0x000000000000791b */ /* 0x003fea0003800000 */
.L_x_1189:
[----:B------:R-:W-:Y:S02]  /*7530*/  @P0 IMAD.IADD R235, R194, 0x1, R235 ;  /* 0x00000001c2eb0824 */ /* 0x000fe400078e02eb */
[----:B------:R-:W-:Y:S02]  /*7540*/  IMAD.MOV.U32 R194, RZ, RZ, 0x1f ;  /* 0x0000001fffc27424 */ /* 0x000fe400078e00ff */
[----:B------:R-:W-:-:S07]  /*7550*/  IMAD.IADD R182, R235, 0x1, -R182 ;  /* 0x00000001ebb67824 */ /* 0x000fce00078e0ab6 */
[----:B------:R-:W-:Y:S05]  /*7560*/  WARPSYNC.COLLECTIVE R218, `(.L_x_1190) ;  /* 0x00000000da087348 */ /* 0x000fea0003c00000 */
[----:B------:R0:W1:Y:S02]  /*7570*/  SHFL.IDX P0, R184, R235, R194, R223 ;  /* 0x000000c2ebb87389 */ /* 0x00006400000000df */
[----:B01----:R-:W-:Y:S05]  /*7580*/  ENDCOLLECTIVE ;  /* 0x000000000000791b */ /* 0x003fea0003800000 */
.L_x_1190:
[----:B------:R-:W-:Y:S02]  /*7590*/  IMAD.MOV.U32 R235, RZ, RZ, R205 ;  /* 0x000000ffffeb7224 */ /* 0x000fe400078e00cd */
[----:B------:R-:W-:Y:S02]  /*75a0*/  IMAD.MOV.U32 R194, RZ, RZ, RZ ;  /* 0x000000ffffc27224 */ /* 0x000fe400078e00ff */
[----:B------:R-:W-:-:S07]  /*75b0*/  IMAD.MOV.U32 R198, RZ, RZ, R184 ;  /* 0x000000ffffc67224 */ /* 0x000fce00078e00b8 */
[----:B------:R-:W-:Y:S05]  /*75c0*/  WARPSYNC.COLLECTIVE R218, `(.L_x_1191) ;  /* 0x00000000da087348 */ /* 0x000fea0003c00000 */
[----:B------:R0:W1:Y:S02]  /*75d0*/  SHFL.IDX P0, R184, R235, R194, R223 ;  /* 0x000000c2ebb87389 */ /* 0x00006400000000df */
[----:B01----:R-:W-:Y:S05]  /*75e0*/  ENDCOLLECTIVE ;  /* 0x000000000000791b */ /* 0x003fea0003800000 */
.L_x_1191:
[----:B------:R-:W-:Y:S02]  /*75f0*/  IMAD.IADD R198, R205, 0x1, R198 ;  /* 0x00000001cdc67824 */ /* 0x000fe400078e02c6 */
[----:B------:R-:W-:Y:S01]  /*7600*/  IMAD.MOV.U32 R216, RZ, RZ, R184 ;  /* 0x000000ffffd87224 */ /* 0x000fe200078e00b8 */
[----:B------:R-:W-:Y:S06]  /*7610*/  BRA `(.L_x_1192) ;  /* 0xffffffc8006c7947 */ /* 0x000fec000383ffff */
.L_x_1193:
        /* <DEDUP_REMOVED lines=14> */
.L_x_2098:


//--------------------- .text._ZN17fastertransformer19segmented_topp_impl27segmented_top_p_single_passINS0_28Segmented_topk_kernel_paramsIfiLi256ELi2EEELi64EEEvNS0_20TopKPerSegmentParamsE --------------------------
	.section	.text._ZN17fastertransformer19segmented_topp_impl27segmented_top_p_single_passINS0_28Segmented_topk_kernel_paramsIfiLi256ELi2EEELi64EEEvNS0_20TopKPerSegmentParamsE,"ax",@progbits
	.align	128
        .global         _ZN17fastertransformer19segmented_topp_impl27segmented_top_p_single_passINS0_28Segmented_topk_kernel_paramsIfiLi256ELi2EEELi64EEEvNS0_20TopKPerSegmentParamsE
        .type           _ZN17fastertransformer19segmented_topp_impl27segmented_top_p_single_passINS0_28Segmented_topk_kernel_paramsIfiLi256ELi2EEELi64EEEvNS0_20TopKPerSegmentParamsE,@function
        .size           _ZN17fastertransformer19segmented_topp_impl27segmented_top_p_single_passINS0_28Segmented_topk_kernel_paramsIfiLi256ELi2EEELi64EEEvNS0_20TopKPerSegmentParamsE,(.L_x_2099 - _ZN17fastertransformer19segmented_topp_impl27segmented_top_p_single_passINS0_28Segmented_topk_kernel_paramsIfiLi256ELi2EEELi64EEEvNS0_20TopKPerSegmentParamsE)
        .other          _ZN17fastertransformer19segmented_topp_impl27segmented_top_p_single_passINS0_28Segmented_topk_kernel_paramsIfiLi256ELi2EEELi64EEEvNS0_20TopKPerSegmentParamsE,@"STO_CUDA_ENTRY STV_DEFAULT"
_ZN17fastertransformer19segmented_topp_impl27segmented_top_p_single_passINS0_28Segmented_topk_kernel_paramsIfiLi256ELi2EEELi64EEEvNS0_20TopKPerSegmentParamsE:
.text._ZN17fastertransformer19segmented_topp_impl27segmented_top_p_single_passINS0_28Segmented_topk_kernel_paramsIfiLi256ELi2EEELi64EEEvNS0_20TopKPerSegmentParamsE:
        /* <DEDUP_REMOVED lines=24> */
.L_x_1194:
        /* <DEDUP_REMOVED lines=186> */
.L_x_1201:
        /* <DEDUP_REMOVED lines=13> */
.L_x_1200:
[----:B------:R-:W-:Y:S05]  /*0df0*/  BSYNC.RECONVERGENT B2 ;  /* 0x0000000000027941 */ /* 0x000fea0003800200 */
.L_x_1199:
[----:B-----5:R0:W-:Y:S04]  /*0e00*/  STS [R71+-0x400], R4 ;  /* 0xfffc000447007388 */ /* 0x0201e80000000800 */
[----:B------:R0:W-:Y:S02]  /*0e10*/  STS [R71], R5 ;  /* 0x0000000547007388 */ /* 0x0001e40000000800 */
.L_x_1198:
[----:B------:R-:W-:Y:S05]  /*0e20*/  BSYNC.RECONVERGENT B1 ;  /* 0x0000000000017941 */ /* 0x000fea0003800200 */
.L_x_1197:
[----:B------:R-:W-:Y:S01]  /*0e30*/  IADD3 R74, P0, PT, R74, 0x800, RZ ;  /* 0x000008004a4a7810 */ /* 0x000fe20007f1e0ff */
[----:B0-----:R-:W-:Y:S02]  /*0e40*/  VIADD R71, R71, 0x20 ;  /* 0x0000002047477836 */ /* 0x001fe40000000000 */
[----:B------:R-:W-:Y:S02]  /*0e50*/  VIADD R73, R73, 0x200 ;  /* 0x0000020049497836 */ /* 0x000fe40000000000 */
[----:B------:R-:W-:Y:S01]  /*0e60*/  IMAD.X R75, RZ, RZ, R75, P0 ;  /* 0x000000ffff4b7224 */ /* 0x000fe200000e064b */
[----:B------:R-:W-:Y:S07]  /*0e70*/  @P1 BRA `(.L_x_1201) ;  /* 0xfffffffc00a81947 */ /* 0x000fee000383ffff */
.L_x_1196:
[----:B------:R-:W-:Y:S05]  /*0e80*/  BSYNC.RECONVERGENT B0 ;  /* 0x0000000000007941 */ /* 0x000fea0003800200 */
.L_x_1195:
[----:B------:R-:W0:Y:S01]  /*0e90*/  S2UR UR5, SR_CgaCtaId ;  /* 0x00000000000579c3 */ /* 0x000e220000008800 */
[----:B------:R-:W-:Y:S01]  /*0ea0*/  UMOV UR4, 0x400 ;  /* 0x0000040000047882 */ /* 0x000fe20000000000 */
[----:B------:R-:W-:Y:S01]  /*0eb0*/  BSSY.RECONVERGENT B0, `(.L_x_1202) ;  /* 0x0000042000007945 */ /* 0x000fe20003800200 */
[----:B------:R-:W-:Y:S01]  /*0ec0*/  UIADD3 UR4, UPT, UPT, UR4, 0x4b0, URZ ;  /* 0x000004b004047890 */ /* 0x000fe2000fffe0ff */
[----:B------:R-:W-:-:S03]  /*0ed0*/  ISETP.GT.U32.AND P1, PT, R76, 0x1f, PT ;  /* 0x0000001f4c00780c */ /* 0x000fc60003f24070 */
[----:B0-----:R-:W-:-:S12]  /*0ee0*/  ULEA UR7, UR5, UR4, 0x18 ;  /* 0x0000000405077291 */ /* 0x001fd8000f8ec0ff */
.L_x_1217:
        /* <DEDUP_REMOVED lines=12> */
.L_x_1206:
[----:B------:R-:W-:Y:S05]  /*0fb0*/  BSYNC.RECONVERGENT B2 ;  /* 0x0000000000027941 */ /* 0x000fea0003800200 */
.L_x_1205:
[----:B-----5:R0:W-:Y:S04]  /*0fc0*/  STS [R74+0x6000], R4 ;  /* 0x006000044a007388 */ /* 0x0201e80000000800 */
[----:B------:R0:W-:Y:S02]  /*0fd0*/  STS [R74+0x6400], R5 ;  /* 0x006400054a007388 */ /* 0x0001e40000000800 */
.L_x_1204:
[----:B------:R-:W-:Y:S05]  /*0fe0*/  BSYNC.RECONVERGENT B1 ;  /* 0x0000000000017941 */ /* 0x000fea0003800200 */
.L_x_1203:
[----:B------:R-:W-:Y:S01]  /*0ff0*/  ISETP.GT.U32.AND P2, PT, R76, 0x1f, PT ;  /* 0x0000001f4c00780c */ /* 0x000fe20003f44070 */
[----:B------:R-:W-:-:S12]  /*1000*/  BSSY.RECONVERGENT B1, `(.L_x_1207) ;  /* 0x000001a000017945 */ /* 0x000fd80003800200 */
[----:B------:R-:W-:Y:S05]  /*1010*/  @P2 BRA `(.L_x_1208) ;  /* 0x0000000000602947 */ /* 0x000fea0003800000 */
[----:B------:R-:W-:Y:S01]  /*1020*/  LEA R71, R70, 0x200, 0x6 ;  /* 0x0000020046477811 */ /* 0x000fe200078e30ff */
[----:B------:R-:W-:Y:S04]  /*1030*/  BSSY.RECONVERGENT B2, `(.L_x_1209) ;  /* 0x0000008000027945 */ /* 0x000fe80003800200 */
[----:B0-----:R-:W-:-:S05]  /*1040*/  IMAD.IADD R5, R77, 0x1, R71 ;  /* 0x000000014d057824 */ /* 0x001fca00078e0247 */
[----:B------:R-:W-:Y:S02]  /*1050*/  ISETP.GE.AND P0, PT, R5, R136, PT ;  /* 0x000000880500720c */ /* 0x000fe40003f06270 */
[----:B------:R-:W-:-:S11]  /*1060*/  CS2R R4, SRZ ;  /* 0x0000000000047805 */ /* 0x000fd6000001ff00 */
[----:B------:R-:W-:Y:S05]  /*1070*/  @P0 BRA `(.L_x_1210) ;  /* 0x00000000000c0947 */ /* 0x000fea0003800000 */
[----:B------:R-:W-:-:S04]  /*1080*/  IMAD.IADD R5, R76, 0x1, R71 ;  /* 0x000000014c057824 */ /* 0x000fc800078e0247 */
[----:B------:R-:W-:-:S06]  /*1090*/  IMAD.WIDE.U32 R4, R5, 0x4, R6 ;  /* 0x0000000405047825 */ /* 0x000fcc00078e0006 */
[----:B------:R-:W5:Y:S02]  /*10a0*/  LDG.E.64 R4, desc[UR12][R4.64+0x80] ;  /* 0x0000800c04047981 */ /* 0x000f64000c1e1b00 */
.L_x_1210:
[----:B------:R-:W-:Y:S05]  /*10b0*/  BSYNC.RECONVERGENT B2 ;  /* 0x0000000000027941 */ /* 0x000fea0003800200 */
.L_x_1209:
[----:B------:R-:W-:Y:S01]  /*10c0*/  LEA R75, R70, 0x400, 0x6 ;  /* 0x00000400464b7811 */ /* 0x000fe200078e30ff */
[----:B-----5:R0:W-:Y:S01]  /*10d0*/  STS [R74+0x6020], R4 ;  /* 0x006020044a007388 */ /* 0x0201e20000000800 */
[----:B------:R-:W-:Y:S01]  /*10e0*/  BSSY.RECONVERGENT B2, `(.L_x_1211) ;  /* 0x0000009000027945 */ /* 0x000fe20003800200 */
[----:B------:R-:W-:Y:S02]  /*10f0*/  CS2R R72, SRZ ;  /* 0x0000000000487805 */ /* 0x000fe4000001ff00 */
[----:B------:R0:W-:Y:S01]  /*1100*/  STS [R74+0x6420], R5 ;  /* 0x006420054a007388 */ /* 0x0001e20000000800 */
[----:B------:R-:W-:-:S05]  /*1110*/  IMAD.IADD R71, R77, 0x1, R75 ;  /* 0x000000014d477824 */ /* 0x000fca00078e024b */
[----:B------:R-:W-:-:S13]  /*1120*/  ISETP.GE.AND P0, PT, R71, R136, PT ;  /* 0x000000884700720c */ /* 0x000fda0003f06270 */
[----:B0-----:R-:W-:Y:S05]  /*1130*/  @P0 BRA `(.L_x_1212) ;  /* 0x00000000000c0947 */ /* 0x001fea0003800000 */
[----:B------:R-:W-:-:S04]  /*1140*/  IMAD.IADD R5, R76, 0x1, R75 ;  /* 0x000000014c057824 */ /* 0x000fc800078e024b */
[----:B------:R-:W-:-:S05]  /*1150*/  IMAD.WIDE.U32 R4, R5, 0x4, R6 ;  /* 0x0000000405047825 */ /* 0x000fca00078e0006 */
[----:B------:R0:W5:Y:S02]  /*1160*/  LDG.E.64 R72, desc[UR12][R4.64+0x80] ;  /* 0x0000800c04487981 */ /* 0x000164000c1e1b00 */
.L_x_1212:
[----:B------:R-:W-:Y:S05]  /*1170*/  BSYNC.RECONVERGENT B2 ;  /* 0x0000000000027941 */ /* 0x000fea0003800200 */
.L_x_1211:
[----:B-----5:R1:W-:Y:S04]  /*1180*/  STS [R74+0x6040], R72 ;  /* 0x006040484a007388 */ /* 0x0203e80000000800 */
[----:B------:R1:W-:Y:S02]  /*1190*/  STS [R74+0x6440], R73 ;  /* 0x006440494a007388 */ /* 0x0003e40000000800 */
.L_x_1208:
[----:B------:R-:W-:Y:S05]  /*11a0*/  BSYNC.RECONVERGENT B1 ;  /* 0x0000000000017941 */ /* 0x000fea0003800200 */
.L_x_1207:
[----:B------:R-:W-:Y:S04]  /*11b0*/  BSSY.RECONVERGENT B1, `(.L_x_1213) ;  /* 0x000000e000017945 */ /* 0x000fe80003800200 */
        /* <DEDUP_REMOVED lines=10> */
.L_x_1216:
[----:B------:R-:W-:Y:S05]  /*1260*/  BSYNC.RECONVERGENT B2 ;  /* 0x0000000000027941 */ /* 0x000fea0003800200 */
.L_x_1215:
[----:B-----5:R2:W-:Y:S04]  /*1270*/  STS [R74+0x6060], R4 ;  /* 0x006060044a007388 */ /* 0x0205e80000000800 */
[----:B------:R2:W-:Y:S02]  /*1280*/  STS [R74+0x6460], R5 ;  /* 0x006460054a007388 */ /* 0x0005e40000000800 */
.L_x_1214:
[----:B------:R-:W-:Y:S05]  /*1290*/  BSYNC.RECONVERGENT B1 ;  /* 0x0000000000017941 */ /* 0x000fea0003800200 */
.L_x_1213:
[C---:B------:R-:W-:Y:S01]  /*12a0*/  ISETP.GE.U32.AND P0, PT, R70.reuse, 0xe0, PT ;  /* 0x000000e04600780c */ /* 0x040fe20003f06070 */
[----:B------:R-:W-:-:S12]  /*12b0*/  VIADD R70, R70, 0x20 ;  /* 0x0000002046467836 */ /* 0x000fd80000000000 */
[----:B------:R-:W-:Y:S05]  /*12c0*/  @!P0 BRA `(.L_x_1217) ;  /* 0xfffffffc00088947 */ /* 0x000fea000383ffff */
[----:B------:R-:W-:Y:S05]  /*12d0*/  BSYNC.RECONVERGENT B0 ;  /* 0x0000000000007941 */ /* 0x000fea0003800200 */
.L_x_1202:
[----:B------:R-:W3:Y:S01]  /*12e0*/  S2R R6, SR_CgaCtaId ;  /* 0x0000000000067919 */ /* 0x000ee20000008800 */
[C---:B------:R-:W-:Y:S01]  /*12f0*/  ISETP.NE.AND P0, PT, R137.reuse, RZ, PT ;  /* 0x000000ff8900720c */ /* 0x040fe20003f05270 */
[----:B------:R-:W4:Y:S01]  /*1300*/  LDC R144, c[0x0][0x3d4] ;  /* 0x0000f500ff907b82 */ /* 0x000f220000000800 */
[----:B0-2---:R-:W-:Y:S01]  /*1310*/  MOV R5, 0x400 ;  /* 0x0000040000057802 */ /* 0x005fe20000000f00 */
[----:B------:R-:W0:Y:S01]  /*1320*/  S2R R7, SR_LANEID ;  /* 0x0000000000077919 */ /* 0x000e220000000000 */
        /* <DEDUP_REMOVED lines=8> */
[----:B-1----:R-:W-:-:S02]  /*13b0*/  VIADD R73, R3, 0x21 ;  /* 0x0000002103497836 */ /* 0x002fc40000000000 */
        /* <DEDUP_REMOVED lines=8> */
[----:B----4-:R-:W-:Y:S01]  /*1440*/  FADD.FTZ R144, R144, 0.0099999997764825820923 ;  /* 0x3c23d70a90907421 */ /* 0x010fe20000010000 */
[C---:B------:R-:W-:Y:S02]  /*1450*/  VIADD R87, R3.reuse, 0x28 ;  /* 0x0000002803577836 */ /* 0x040fe40000000000 */
[C---:B------:R-:W-:Y:S02]  /*1460*/  VIADD R89, R3.reuse, 0x29 ;  /* 0x0000002903597836 */ /* 0x040fe40000000000 */
[----:B------:R-:W-:Y:S01]  /*1470*/  VIADD R91, R3, 0x2a ;  /* 0x0000002a035b7836 */ /* 0x000fe20000000000 */
[C---:B---3--:R-:W-:Y:S01]  /*1480*/  @!P0 LEA R4, R6.reuse, R5, 0x18 ;  /* 0x0000000506048211 */ /* 0x048fe200078ec0ff */
        /* <DEDUP_REMOVED lines=28> */
[----:B0-2---:R-:W-:-:S07]  /*1650*/  IMAD R146, R137, 0x24, R6 ;  /* 0x0000002489927824 */ /* 0x005fce00078e0206 */
.L_x_1228:
        /* <DEDUP_REMOVED lines=241> */
[----:B------:R-:W-:Y:S01]  /*2570*/  SEL R152, RZ, 0x800, P0 ;  /* 0x00000800ff987807 */ /* 0x000fe20000000000 */
[----:B------:R-:W-:Y:S01]  /*2580*/  IMAD.IADD R132, R132, 0x1, R173 ;  /* 0x0000000184847824 */ /* 0x000fe200078e02ad */
        /* <DEDUP_REMOVED lines=66> */
[----:B------:R-:W-:Y:S02]  /*29b0*/  SEL R170, RZ, 0x8000000, P5 ;  /* 0x08000000ffaa7807 */ /* 0x000fe40002800000 */
[----:B------:R-:W-:-:S02]  /*29c0*/  IADD3 R177, PT, PT, R130, R177, R150 ;  /* 0x000000b182b17210 */ /* 0x000fc40007ffe096 */
[----:B------:R-:W0:Y:S01]  /*29d0*/  SHFL.DOWN P5, R193, R172, 0x1, 0x1f ;  /* 0x08201f00acc17f89 */ /* 0x000e2200000a0000 */
        /* <DEDUP_REMOVED lines=12> */
[----:B0-----:R-:W-:Y:S01]  /*2aa0*/  @P5 FADD R193, R172, R193 ;  /* 0x000000c1acc15221 */ /* 0x001fe20000000000 */
[----:B------:R-:W-:-:S04]  /*2ab0*/  IADD3 R189, PT, PT, R166, R164, R189 ;  /* 0x000000a4a6bd7210 */ /* 0x000fc80007ffe0bd */
        /* <DEDUP_REMOVED lines=27> */
.L_x_1219:
[----:B------:R-:W-:Y:S05]  /*2c70*/  BSYNC.RECONVERGENT B0 ;  /* 0x0000000000007941 */ /* 0x000fea0003800200 */
.L_x_1218:
[----:B------:R-:W2:Y:S08]  /*2c80*/  S2UR UR9, SR_CgaCtaId ;  /* 0x00000000000979c3 */ /* 0x000eb00000008800 */
[----:B------:R-:W-:Y:S01]  /*2c90*/  BAR.SYNC.DEFER_BLOCKING 0x0 ;  /* 0x0000000000007b1d */ /* 0x000fe20000010000 */
[----:B------:R-:W-:Y:S01]  /*2ca0*/  IADD3 R165, PT, PT, R152, R100, R165 ;  /* 0x0000006498a57210 */ /* 0x000fe20007ffe0a5 */
[----:B------:R-:W-:Y:S01]  /*2cb0*/  IMAD.IADD R4, R112, 0x1, R189 ;  /* 0x0000000170047824 */ /* 0x000fe200078e02bd */
[----:B------:R-:W-:-:S02]  /*2cc0*/  SEL R139, RZ, 0x80000000, P6 ;  /* 0x80000000ff8b7807 */ /* 0x000fc40003000000 */
[----:B------:R-:W-:Y:S01]  /*2cd0*/  IADD3 R154, PT, PT, R165, R108, R161 ;  /* 0x0000006ca59a7210 */ /* 0x000fe20007ffe0a1 */
[----:B------:R-:W-:Y:S01]  /*2ce0*/  IMAD.IADD R5, R4, 0x1, R191 ;  /* 0x0000000104057824 */ /* 0x000fe200078e02bf */
[----:B------:R-:W-:Y:S01]  /*2cf0*/  UMOV UR8, 0x400 ;  /* 0x0000040000087882 */ /* 0x000fe20000000000 */
[----:B------:R-:W-:Y:S02]  /*2d00*/  SEL R6, RZ, 0x10000000, P3 ;  /* 0x10000000ff067807 */ /* 0x000fe40001800000 */
[----:B------:R-:W-:Y:S02]  /*2d10*/  IADD3 R169, PT, PT, R154, R120, R169 ;  /* 0x000000789aa97210 */ /* 0x000fe40007ffe0a9 */
[----:B------:R-:W-:Y:S02]  /*2d20*/  IADD3 R7, PT, PT, R5, R168, R170 ;  /* 0x000000a805077210 */ /* 0x000fe40007ffe0aa */
[----:B0-----:R-:W-:Y:S02]  /*2d30*/  SEL R82, RZ, 0x20000000, P2 ;  /* 0x20000000ff527807 */ /* 0x001fe40001000000 */
[----:B------:R-:W-:-:S02]  /*2d40*/  IADD3 R156, PT, PT, R169, R122, R139 ;  /* 0x0000007aa99c7210 */ /* 0x000fc40007ffe08b */
[----:B------:R-:W-:Y:S02]  /*2d50*/  SEL R139, RZ, 0x40000000, P1 ;  /* 0x40000000ff8b7807 */ /* 0x000fe40000800000 */
[----:B------:R-:W-:Y:S01]  /*2d60*/  IADD3 R6, PT, PT, R7, R6, R82 ;  /* 0x0000000607067210 */ /* 0x000fe20007ffe052 */
[----:B------:R-:W-:Y:S01]  /*2d70*/  POPC R147, R156 ;  /* 0x0000009c00937309 */ /* 0x000fe20000000000 */
[----:B------:R-:W-:Y:S01]  /*2d80*/  SEL R132, RZ, 0x80000000, P0 ;  /* 0x80000000ff847807 */ /* 0x000fe20000000000 */
[----:B--2---:R-:W-:Y:S01]  /*2d90*/  ULEA UR8, UR9, UR8, 0x18 ;  /* 0x0000000809087291 */ /* 0x004fe2000f8ec0ff */
[----:B------:R-:W-:Y:S02]  /*2da0*/  ISETP.GT.U32.AND P0, PT, R137, 0x1f, PT ;  /* 0x0000001f8900780c */ /* 0x000fe40003f04070 */
[----:B------:R-:W-:-:S04]  /*2db0*/  IADD3 R132, PT, PT, R6, R139, R132 ;  /* 0x0000008b06847210 */ /* 0x000fc80007ffe084 */
[----:B------:R-:W0:Y:S02]  /*2dc0*/  POPC R82, R132 ;  /* 0x0000008400527309 */ /* 0x000e240000000000 */
[----:B------:R-:W2:Y:S01]  /*2dd0*/  LDS R139, [UR8+0x4] ;  /* 0x00000408ff8b7984 */ /* 0x000ea20008000800 */
[----:B0-----:R-:W-:Y:S01]  /*2de0*/  IMAD.IADD R82, R82, 0x1, R147 ;  /* 0x0000000152527824 */ /* 0x001fe200078e0293 */
        /* <DEDUP_REMOVED lines=10> */
[----:B------:R-:W3:Y:S04]  /*2e90*/  LDS R149, [R146+0x10] ;  /* 0x0000100092957984 */ /* 0x000ee80000000800 */
[----:B------:R-:W-:Y:S04]  /*2ea0*/  LDS R108, [R146+0x14] ;  /* 0x00001400926c7984 */ /* 0x000fe80000000800 */
[----:B------:R-:W4:Y:S04]  /*2eb0*/  LDS R151, [R146+0x18] ;  /* 0x0000180092977984 */ /* 0x000f280000000800 */
[----:B------:R-:W5:Y:S01]  /*2ec0*/  LDS R120, [R146+0x1c] ;  /* 0x00001c0092787984 */ /* 0x000f620000000800 */
[----:B0-----:R-:W-:-:S04]  /*2ed0*/  IADD3 R122, PT, PT, R86, R147, R82 ;  /* 0x00000093567a7210 */ /* 0x001fc80007ffe052 */
[----:B---3--:R-:W-:-:S04]  /*2ee0*/  IADD3 R122, PT, PT, R149, R122, R100 ;  /* 0x0000007a957a7210 */ /* 0x008fc80007ffe064 */
[----:B----4-:R-:W-:-:S05]  /*2ef0*/  IADD3 R155, PT, PT, R151, R122, R108 ;  /* 0x0000007a979b7210 */ /* 0x010fca0007ffe06c */
[----:B-----5:R-:W-:Y:S01]  /*2f00*/  IMAD.IADD R120, R120, 0x1, R155 ;  /* 0x0000000178787824 */ /* 0x020fe200078e029b */
        /* <DEDUP_REMOVED lines=8> */
[----:B-1----:R-:W0:Y:S02]  /*2f90*/  SHFL.UP P0, R148, R157, 0x8, RZ ;  /* 0x050000009d947989 */ /* 0x002e2400000000ff */
[----:B0-----:R-:W-:-:S05]  /*2fa0*/  @P0 IMAD.IADD R148, R157, 0x1, R148 ;  /* 0x000000019d940824 */ /* 0x001fca00078e0294 */
[----:B------:R-:W0:Y:S02]  /*2fb0*/  SHFL.UP P0, R161, R148, 0x10, RZ ;  /* 0x0600000094a17989 */ /* 0x000e2400000000ff */
[----:B0-----:R-:W-:-:S04]  /*2fc0*/  @P0 IMAD.IADD R161, R148, 0x1, R161 ;  /* 0x0000000194a10824 */ /* 0x001fc800078e02a1 */
[----:B------:R-:W-:Y:S01]  /*2fd0*/  IMAD.IADD R120, R161, 0x1, -R120 ;  /* 0x00000001a1787824 */ /* 0x000fe200078e0a78 */
[----:B------:R-:W0:Y:S02]  /*2fe0*/  SHFL.IDX PT, R163, R161, 0x1f, 0x1f ;  /* 0x03e01f00a1a37f89 */ /* 0x000e2400000e0000 */
[----:B0-----:R-:W-:-:S07]  /*2ff0*/  IMAD.IADD R163, R140, 0x1, R163 ;  /* 0x000000018ca37824 */ /* 0x001fce00078e02a3 */
.L_x_1242:
        /* <DEDUP_REMOVED lines=18> */
.L_x_1220:
[----:B------:R-:W-:Y:S05]  /*3120*/  WARPSYNC.ALL ;  /* 0x0000000000007948 */ /* 0x000fea0003800000 */
[----:B------:R-:W-:Y:S01]  /*3130*/  BAR.SYNC.DEFER_BLOCKING 0x0 ;  /* 0x0000000000007b1d */ /* 0x000fe20000010000 */
[C---:B--2---:R-:W-:Y:S01]  /*3140*/  FSETP.GTU.FTZ.AND P1, PT, R139.reuse, R144, PT ;  /* 0x000000908b00720b */ /* 0x044fe20003f3c000 */
[C---:B---3--:R-:W-:Y:S01]  /*3150*/  FADD.FTZ R149, R139.reuse, -UR11 ;  /* 0x8000000b8b957e21 */ /* 0x048fe20008010000 */
[----:B------:R-:W-:-:S03]  /*3160*/  FSETP.GT.FTZ.AND P0, PT, R139, RZ, PT ;  /* 0x000000ff8b00720b */ /* 0x000fc60003f14000 */
[----:B------:R2:W3:Y:S04]  /*3170*/  LDS R147, [R145] ;  /* 0x0000000091937984 */ /* 0x0004e80000000800 */
[----:B------:R2:W-:Y:S01]  /*3180*/  @!P5 STS [UR8], R140 ;  /* 0x0000008cff00d988 */ /* 0x0005e20008000808 */
[----:B------:R-:W-:Y:S06]  /*3190*/  BAR.SYNC.DEFER_BLOCKING 0x0 ;  /* 0x0000000000007b1d */ /* 0x000fec0000010000 */
[----:B-1----:R-:W1:Y:S02]  /*31a0*/  LDS R148, [UR8] ;  /* 0x00000008ff947984 */ /* 0x002e640008000800 */
[----:B------:R-:W-:Y:S06]  /*31b0*/  BAR.SYNC.DEFER_BLOCKING 0x0 ;  /* 0x0000000000007b1d */ /* 0x000fec0000010000 */
[----:B--2---:R-:W-:Y:S05]  /*31c0*/  @P0 BRA !P1, `(.L_x_1222) ;  /* 0x0000000000140947 */ /* 0x004fea0004800000 */
[----:B------:R-:W-:Y:S02]  /*31d0*/  FSETP.GT.FTZ.AND P1, PT, R139, UR11, PT ;  /* 0x0000000b8b007c0b */ /* 0x000fe4000bf34000 */
[----:B------:R-:W-:Y:S02]  /*31e0*/  ISETP.EQ.AND P0, PT, RZ, UR10, P0 ;  /* 0x0000000aff007c0c */ /* 0x000fe40008702270 */
[----:B-1----:R-:W-:-:S04]  /*31f0*/  ISETP.LT.U32.AND P1, PT, R148, 0xc01, P1 ;  /* 0x00000c019400780c */ /* 0x002fc80000f21070 */
[----:B------:R-:W-:-:S13]  /*3200*/  PLOP3.LUT P0, PT, P1, P0, PT, 0xf8, 0x8f ;  /* 0x00000000008f781c */ /* 0x000fda0000f01f70 */
[----:B------:R-:W-:Y:S05]  /*3210*/  @!P0 BRA `(.L_x_1223) ;  /* 0x00000018007c8947 */ /* 0x000fea0003800000 */
.L_x_1222:
        /* <DEDUP_REMOVED lines=183> */
[C---:B0-----:R-:W-:Y:S01]  /*3d90*/  @!P1 LEA R82, R147.reuse, UR7, 0x3 ;  /* 0x0000000793529c11 */ /* 0x041fe2000f8e18ff */
        /* <DEDUP_REMOVED lines=11> */
[C---:B------:R-:W-:Y:S01]  /*3e50*/  @!P3 LEA R74, R147.reuse, UR7, 0x3 ;  /* 0x00000007934abc11 */ /* 0x040fe2000f8e18ff */
[----:B------:R-:W-:-:S04]  /*3e60*/  @!P3 VIADD R147, R147, 0x1 ;  /* 0x000000019393b836 */ /* 0x000fc80000000000 */
[----:B0-----:R-:W-:Y:S04]  /*3e70*/  @!P3 STS.64 [R74], R70 ;  /* 0x000000464a00b388 */ /* 0x001fe80000000a00 */
[----:B------:R-:W-:Y:S01]  /*3e80*/  @!P3 STS [R138+0x6000], RZ ;  /* 0x006000ff8a00b388 */ /* 0x000fe20000000800 */
[----:B------:R-:W-:-:S04]  /*3e90*/  ISETP.GT.U32.AND P3, PT, R147, 0xbff, PT ;  /* 0x00000bff9300780c */ /* 0x000fc80003f64070 */
[----:B------:R-:W-:-:S13]  /*3ea0*/  ISETP.NE.OR P3, PT, R98, RZ, P3 ;  /* 0x000000ff6200720c */ /* 0x000fda0001f65670 */
        /* <DEDUP_REMOVED lines=214> */
.L_x_1223:
[C---:B------:R-:W-:Y:S02]  /*4c10*/  FSETP.GTU.FTZ.AND P1, PT, R149.reuse, 0.0099999997764825820923, PT ;  /* 0x3c23d70a9500780b */ /* 0x040fe40003f3c000 */
[----:B------:R-:W-:-:S04]  /*4c20*/  FSETP.GE.FTZ.AND P0, PT, R149, RZ, PT ;  /* 0x000000ff9500720b */ /* 0x000fc80003f16000 */
[----:B------:R-:W-:Y:S02]  /*4c30*/  PLOP3.LUT P1, PT, P1, P0, PT, 0x8, 0x80 ;  /* 0x000000000080781c */ /* 0x000fe40000f20170 */
[----:B------:R-:W-:-:S11]  /*4c40*/  PLOP3.LUT P0, PT, PT, PT, PT, 0x80, 0x8 ;  /* 0x000000000008781c */ /* 0x000fd60003f0f070 */
[----:B------:R-:W-:-:S04]  /*4c50*/  @!P1 FSETP.GT.FTZ.AND P2, PT, R139, UR11, PT ;  /* 0x0000000b8b009c0b */ /* 0x000fc8000bf54000 */
[----:B-1----:R-:W-:-:S04]  /*4c60*/  @!P1 ISETP.LT.U32.AND P0, PT, R148, 0xc01, P2 ;  /* 0x00000c019400980c */ /* 0x002fc80001701070 */
        /* <DEDUP_REMOVED lines=12> */
.L_x_1226:
[----:B------:R-:W-:Y:S01]  /*4d30*/  ISETP.NE.AND P0, PT, R137, RZ, PT ;  /* 0x000000ff8900720c */ /* 0x000fe20003f05270 */
[----:B------:R-:W-:-:S03]  /*4d40*/  UISETP.NE.AND UP0, UPT, UR5, URZ, UPT ;  /* 0x000000ff0500728c */ /* 0x000fc6000bf05270 */
[----:B------:R-:W-:Y:S01]  /*4d50*/  FSEL R142, R139, R142, !P0 ;  /* 0x0000008e8b8e7208 */ /* 0x000fe20004000000 */
[----:B------:R-:W-:-:S03]  /*4d60*/  USEL UR4, UR4, UR5, !UP0 ;  /* 0x0000000504047287 */ /* 0x000fc6000c000000 */
[----:B------:R-:W-:-:S05]  /*4d70*/  UMOV UR5, URZ ;  /* 0x000000ff00057c82 */ /* 0x000fca0008000000 */
[----:B------:R-:W4:Y:S04]  /*4d80*/  @!P0 LDS R141, [UR8] ;  /* 0x00000008ff8d8984 */ /* 0x000f280008000800 */
.L_x_1227:
[----:B------:R-:W-:Y:S05]  /*4d90*/  BSYNC.RECONVERGENT B0 ;  /* 0x0000000000007941 */ /* 0x000fea0003800200 */
.L_x_1225:
[----:B------:R-:W-:Y:S01]  /*4da0*/  UIADD3 UR10, UPT, UPT, UR10, -0x1, URZ ;  /* 0xffffffff0a0a7890 */ /* 0x000fe2000fffe0ff */
[----:B------:R-:W-:Y:S11]  /*4db0*/  BRA `(.L_x_1228) ;  /* 0xffffffc800287947 */ /* 0x000ff6000383ffff */
.L_x_1224:
        /* <DEDUP_REMOVED lines=17> */
[----:B-1----:R-:W-:-:S13]  /*4ed0*/  ISETP.EQ.U32.AND P1, PT, R6, UR4, PT ;  /* 0x0000000406007c0c */ /* 0x002fda000bf22070 */
[----:B-----5:R4:W-:Y:S02]  /*4ee0*/  @P1 REDG.E.MAX.S32.STRONG.GPU desc[UR12][R4.64], R7 ;  /* 0x000000070400198e */ /* 0x0209e4000d12e30c */
.L_x_1230:
[----:B------:R-:W-:Y:S05]  /*4ef0*/  BSYNC.RECONVERGENT B0 ;  /* 0x0000000000007941 */ /* 0x000fea0003800200 */
.L_x_1229:
[----:B------:R-:W-:Y:S05]  /*4f00*/  @P0 EXIT ;  /* 0x000000000000094d */ /* 0x000fea0003800000 */
[----:B------:R-:W4:Y:S01]  /*4f10*/  LDC R20, c[0x0][0x360] ;  /* 0x0000d800ff147b82 */ /* 0x000f220000000800 */
[----:B------:R-:W1:Y:S01]  /*4f20*/  LDCU.64 UR10, c[0x0][0x388] ;  /* 0x00007100ff0a77ac */ /* 0x000e620008000a00 */
        /* <DEDUP_REMOVED lines=31> */
[----:B01----:R-:W-:Y:S05]  /*5120*/  @!P0 BRA `(.L_x_1232) ;  /* 0x00000000005c8947 */ /* 0x003fea0003800000 */
[----:B------:R-:W-:Y:S01]  /*5130*/  IADD3 R12, P0, PT, R0, R137, RZ ;  /* 0x00000089000c7210 */ /* 0x000fe20007f1e0ff */
[----:B------:R-:W-:Y:S01]  /*5140*/  VIADD R2, R2, 0x1 ;  /* 0x0000000102027836 */ /* 0x000fe20000000000 */
[----:B------:R-:W-:-:S03]  /*5150*/  LEA R8, R137, UR7, 0x3 ;  /* 0x0000000789087c11 */ /* 0x000fc6000f8e18ff */
[----:B------:R-:W-:Y:S01]  /*5160*/  IMAD.X R3, RZ, RZ, R135, P0 ;  /* 0x000000ffff037224 */ /* 0x000fe200000e0687 */
[----:B------:R-:W-:-:S04]  /*5170*/  LOP3.LUT R2, R2, 0x3, RZ, 0xc0, !PT ;  /* 0x0000000302027812 */ /* 0x000fc800078ec0ff */
[C---:B------:R-:W-:Y:S01]  /*5180*/  SHF.L.U64.HI R3, R12.reuse, 0x2, R3 ;  /* 0x000000020c037819 */ /* 0x040fe20000010203 */
[----:B------:R-:W-:Y:S02]  /*5190*/  IMAD.SHL.U32 R12, R12, 0x4, RZ ;  /* 0x000000040c0c7824 */ /* 0x000fe400078e00ff */
[----:B------:R-:W-:Y:S02]  /*51a0*/  IMAD R137, R2, R20, R137 ;  /* 0x0000001402897224 */ /* 0x000fe400078e0289 */
[----:B------:R-:W-:-:S07]  /*51b0*/  IMAD.MOV R9, RZ, RZ, -R2 ;  /* 0x000000ffff097224 */ /* 0x000fce00078e0a02 */
.L_x_1233:
        /* <DEDUP_REMOVED lines=14> */
.L_x_1232:
[----:B------:R-:W-:Y:S05]  /*52a0*/  BSYNC.RECONVERGENT B0 ;  /* 0x0000000000007941 */ /* 0x000fea0003800200 */
.L_x_1231:
[----:B------:R-:W-:Y:S05]  /*52b0*/  @!P1 EXIT ;  /* 0x000000000000994d */ /* 0x000fea0003800000 */
.L_x_1234:
[----:B0---4-:R-:W-:Y:S02]  /*52c0*/  LEA R4, R137, UR7, 0x3 ;  /* 0x0000000789047c11 */ /* 0x011fe4000f8e18ff */
[----:B------:R-:W-:Y:S01]  /*52d0*/  IADD3 R7, P0, PT, R0, R137, RZ ;  /* 0x0000008900077210 */ /* 0x000fe20007f1e0ff */
[C---:B------:R-:W-:Y:S02]  /*52e0*/  IMAD.IADD R137, R20.reuse, 0x1, R137 ;  /* 0x0000000114897824 */ /* 0x040fe400078e0289 */
[----:B------:R0:W1:Y:S01]  /*52f0*/  LDS.64 R10, [R4] ;  /* 0x00000000040a7984 */ /* 0x0000620000000a00 */
[----:B------:R-:W-:Y:S02]  /*5300*/  IMAD R5, R20, 0x8, R4 ;  /* 0x0000000814057824 */ /* 0x000fe400078e0204 */
[----:B------:R-:W-:Y:S01]  /*5310*/  IMAD.X R2, RZ, RZ, R135, P0 ;  /* 0x000000ffff027224 */ /* 0x000fe200000e0687 */
[----:B------:R-:W-:Y:S01]  /*5320*/  IADD3 R9, P2, PT, R0, R137, RZ ;  /* 0x0000008900097210 */ /* 0x000fe20007f5e0ff */
[C---:B------:R-:W-:Y:S01]  /*5330*/  IMAD R6, R20.reuse, 0x8, R5 ;  /* 0x0000000814067824 */ /* 0x040fe200078e0205 */
[----:B------:R4:W5:Y:S01]  /*5340*/  LDS.64 R14, [R5] ;  /* 0x00000000050e7984 */ /* 0x0009620000000a00 */
[C---:B------:R-:W-:Y:S01]  /*5350*/  IMAD.SHL.U32 R3, R7.reuse, 0x4, RZ ;  /* 0x0000000407037824 */ /* 0x040fe200078e00ff */
[----:B------:R-:W-:Y:S01]  /*5360*/  SHF.L.U64.HI R7, R7, 0x2, R2 ;  /* 0x0000000207077819 */ /* 0x000fe20000010202 */
[----:B------:R-:W-:Y:S01]  /*5370*/  IMAD R8, R20, 0x8, R6 ;  /* 0x0000000814087824 */ /* 0x000fe200078e0206 */
[----:B------:R2:W3:Y:S01]  /*5380*/  LDS.64 R16, [R6] ;  /* 0x0000000006107984 */ /* 0x0004e20000000a00 */
[----:B------:R-:W-:Y:S01]  /*5390*/  IMAD.IADD R137, R137, 0x1, R20 ;  /* 0x0000000189897824 */ /* 0x000fe200078e0214 */
[C---:B0-----:R-:W-:Y:S01]  /*53a0*/  IADD3 R4, P1, PT, R3.reuse, UR14, RZ ;  /* 0x0000000e03047c10 */ /* 0x041fe2000ff3e0ff */
[----:B------:R-:W-:Y:S01]  /*53b0*/  IMAD.X R12, RZ, RZ, R135, P2 ;  /* 0x000000ffff0c7224 */ /* 0x000fe200010e0687 */
[----:B------:R0:W3:Y:S01]  /*53c0*/  LDS.64 R18, [R8] ;  /* 0x0000000008127984 */ /* 0x0000e20000000a00 */
        /* <DEDUP_REMOVED lines=10> */
[----:B--2---:R-:W-:-:S02]  /*5470*/  IADD3 R6, P0, PT, R9, UR10, RZ ;  /* 0x0000000a09067c10 */ /* 0x004fc4000ff1e0ff */
        /* <DEDUP_REMOVED lines=8> */
[----:B-1----:R0:W-:Y:S04]  /*5500*/  STG.E desc[UR12][R2.64], R10 ;  /* 0x0000000a02007986 */ /* 0x0021e8000c10190c */
        /* <DEDUP_REMOVED lines=8> */
[----:B---3--:R4:W-:Y:S01]  /*5590*/  STG.E desc[UR12][R2.64], R16 ;  /* 0x0000001002007986 */ /* 0x0089e2000c10190c */
        /* <DEDUP_REMOVED lines=9> */
.L_x_1221:
[----:B------:R-:W-:Y:S02]  /*5630*/  IMAD.MOV.U32 R167, RZ, RZ, R120 ;  /* 0x000000ffffa77224 */ /* 0x000fe400078e0078 */
[----:B------:R-:W-:Y:S02]  /*5640*/  IMAD.MOV.U32 R150, RZ, RZ, 0x1 ;  /* 0x00000001ff967424 */ /* 0x000fe400078e00ff */
[----:B------:R-:W-:Y:S02]  /*5650*/  IMAD.MOV.U32 R171, RZ, RZ, RZ ;  /* 0x000000ffffab7224 */ /* 0x000fe400078e00ff */
[----:B------:R-:W-:-:S07]  /*5660*/  IMAD.MOV.U32 R158, RZ, RZ, -0x1 ;  /* 0xffffffffff9e7424 */ /* 0x000fce00078e00ff */
[----:B-12---:R-:W-:Y:S05]  /*5670*/  WARPSYNC.COLLECTIVE R158, `(.L_x_1235) ;  /* 0x000000009e087348 */ /* 0x006fea0003c00000 */
[----:B------:R0:W3:Y:S02]  /*5680*/  SHFL.UP P0, R161, R167, R150, R171 ;  /* 0x04000096a7a17389 */ /* 0x0000e400000000ab */
[----:B0123--:R-:W-:Y:S05]  /*5690*/  ENDCOLLECTIVE ;  /* 0x000000000000791b */ /* 0x00ffea0003800000 */
.L_x_1235:
[----:B------:R-:W-:Y:S02]  /*56a0*/  IMAD.MOV.U32 R150, RZ, RZ, 0x2 ;  /* 0x00000002ff967424 */ /* 0x000fe400078e00ff */
[----:B------:R-:W-:-:S04]  /*56b0*/  IMAD.MOV.U32 R155, RZ, RZ, R161 ;  /* 0x000000ffff9b7224 */ /* 0x000fc800078e00a1 */
[----:B------:R-:W-:-:S04]  /*56c0*/  @P0 IMAD.IADD R155, R120, 0x1, R155 ;  /* 0x00000001789b0824 */ /* 0x000fc800078e029b */
[----:B------:R-:W-:-:S07]  /*56d0*/  IMAD.MOV.U32 R167, RZ, RZ, R155 ;  /* 0x000000ffffa77224 */ /* 0x000fce00078e009b */
[----:B------:R-:W-:Y:S05]  /*56e0*/  WARPSYNC.COLLECTIVE R158, `(.L_x_1236) ;  /* 0x000000009e087348 */ /* 0x000fea0003c00000 */
[----:B------:R0:W1:Y:S02]  /*56f0*/  SHFL.UP P0, R161, R167, R150, R171 ;  /* 0x04000096a7a17389 */ /* 0x00006400000000ab */
[----:B01----:R-:W-:Y:S05]  /*5700*/  ENDCOLLECTIVE ;  /* 0x000000000000791b */ /* 0x003fea0003800000 */
.L_x_1236:
[----:B------:R-:W-:Y:S02]  /*5710*/  IMAD.MOV.U32 R150, RZ, RZ, 0x4 ;  /* 0x00000004ff967424 */ /* 0x000fe400078e00ff */
[----:B------:R-:W-:-:S04]  /*5720*/  IMAD.MOV.U32 R122, RZ, RZ, R161 ;  /* 0x000000ffff7a7224 */ /* 0x000fc800078e00a1 */
[----:B------:R-:W-:-:S04]  /*5730*/  @P0 IMAD.IADD R122, R155, 0x1, R122 ;  /* 0x000000019b7a0824 */ /* 0x000fc800078e027a */
[----:B------:R-:W-:-:S07]  /*5740*/  IMAD.MOV.U32 R167, RZ, RZ, R122 ;  /* 0x000000ffffa77224 */ /* 0x000fce00078e007a */
[----:B------:R-:W-:Y:S05]  /*5750*/  WARPSYNC.COLLECTIVE R158, `(.L_x_1237) ;  /* 0x000000009e087348 */ /* 0x000fea0003c00000 */
[----:B------:R0:W1:Y:S02]  /*5760*/  SHFL.UP P0, R161, R167, R150, R171 ;  /* 0x04000096a7a17389 */ /* 0x00006400000000ab */
[----:B01----:R-:W-:Y:S05]  /*5770*/  ENDCOLLECTIVE ;  /* 0x000000000000791b */ /* 0x003fea0003800000 */
.L_x_1237:
[----:B------:R-:W-:Y:S02]  /*5780*/  IMAD.MOV.U32 R150, RZ, RZ, 0x8 ;  /* 0x00000008ff967424 */ /* 0x000fe400078e00ff */
[----:B------:R-:W-:-:S04]  /*5790*/  IMAD.MOV.U32 R157, RZ, RZ, R161 ;  /* 0x000000ffff9d7224 */ /* 0x000fc800078e00a1 */
[----:B------:R-:W-:-:S04]  /*57a0*/  @P0 IMAD.IADD R157, R122, 0x1, R157 ;  /* 0x000000017a9d0824 */ /* 0x000fc800078e029d */
[----:B------:R-:W-:-:S07]  /*57b0*/  IMAD.MOV.U32 R167, RZ, RZ, R157 ;  /* 0x000000ffffa77224 */ /* 0x000fce00078e009d */
[----:B------:R-:W-:Y:S05]  /*57c0*/  WARPSYNC.COLLECTIVE R158, `(.L_x_1238) ;  /* 0x000000009e087348 */ /* 0x000fea0003c00000 */
[----:B------:R0:W1:Y:S02]  /*57d0*/  SHFL.UP P0, R161, R167, R150, R171 ;  /* 0x04000096a7a17389 */ /* 0x00006400000000ab */
[----:B01----:R-:W-:Y:S05]  /*57e0*/  ENDCOLLECTIVE ;  /* 0x000000000000791b */ /* 0x003fea0003800000 */
.L_x_1238:
        /* <DEDUP_REMOVED lines=8> */
.L_x_1239:
[----:B------:R-:W-:Y:S02]  /*5870*/  @P0 IMAD.IADD R161, R148, 0x1, R161 ;  /* 0x0000000194a10824 */ /* 0x000fe400078e02a1 */
[----:B------:R-:W-:Y:S02]  /*5880*/  IMAD.MOV.U32 R148, RZ, RZ, 0x1f ;  /* 0x0000001fff947424 */ /* 0x000fe400078e00ff */
[----:B------:R-:W-:Y:S02]  /*5890*/  IMAD.MOV.U32 R155, RZ, RZ, R161 ;  /* 0x000000ffff9b7224 */ /* 0x000fe400078e00a1 */
[----:B------:R-:W-:-:S07]  /*58a0*/  IMAD.IADD R120, R161, 0x1, -R120 ;  /* 0x00000001a1787824 */ /* 0x000fce00078e0a78 */
[----:B------:R-:W-:Y:S05]  /*58b0*/  WARPSYNC.COLLECTIVE R158, `(.L_x_1240) ;  /* 0x000000009e087348 */ /* 0x000fea0003c00000 */
[----:B------:R0:W1:Y:S02]  /*58c0*/  SHFL.IDX P0, R122, R155, R148, R157 ;  /* 0x000000949b7a7389 */ /* 0x000064000000009d */
[----:B01----:R-:W-:Y:S05]  /*58d0*/  ENDCOLLECTIVE ;  /* 0x000000000000791b */ /* 0x003fea0003800000 */
.L_x_1240:
[----:B------:R-:W-:Y:S02]  /*58e0*/  IMAD.MOV.U32 R155, RZ, RZ, R140 ;  /* 0x000000ffff9b7224 */ /* 0x000fe400078e008c */
[----:B------:R-:W-:Y:S02]  /*58f0*/  IMAD.MOV.U32 R148, RZ, RZ, RZ ;  /* 0x000000ffff947224 */ /* 0x000fe400078e00ff */
[----:B------:R-:W-:-:S07]  /*5900*/  IMAD.MOV.U32 R163, RZ, RZ, R122 ;  /* 0x000000ffffa37224 */ /* 0x000fce00078e007a */
[----:B------:R-:W-:Y:S05]  /*5910*/  WARPSYNC.COLLECTIVE R158, `(.L_x_1241) ;  /* 0x000000009e087348 */ /* 0x000fea0003c00000 */
[----:B------:R0:W1:Y:S02]  /*5920*/  SHFL.IDX P0, R122, R155, R148, R157 ;  /* 0x000000949b7a7389 */ /* 0x000064000000009d */
[----:B01----:R-:W-:Y:S05]  /*5930*/  ENDCOLLECTIVE ;  /* 0x000000000000791b */ /* 0x003fea0003800000 */
.L_x_1241:
[----:B------:R-:W-:Y:S02]  /*5940*/  IMAD.IADD R163, R140, 0x1, R163 ;  /* 0x000000018ca37824 */ /* 0x000fe400078e02a3 */
[----:B------:R-:W-:Y:S01]  /*5950*/  IMAD.MOV.U32 R150, RZ, RZ, R122 ;  /* 0x000000ffff967224 */ /* 0x000fe200078e007a */
[----:B------:R-:W-:Y:S06]  /*5960*/  BRA `(.L_x_1242) ;  /* 0xffffffd400a47947 */ /* 0x000fec000383ffff */
.L_x_1243:
        /* <DEDUP_REMOVED lines=9> */
.L_x_2099:


//--------------------- .text._ZN17fastertransformer19segmented_topp_impl27segmented_top_p_single_passINS0_28Segmented_topk_kernel_paramsIfiLi256ELi2EEELi32EEEvNS0_20TopKPerSegmentParamsE --------------------------
	.section	.text._ZN17fastertransformer19segmented_topp_impl27segmented_top_p_single_passINS0_28Segmented_topk_kernel_paramsIfiLi256ELi2EEELi32EEEvNS0_20TopKPerSegmentParamsE,"ax",@progbits
	.align	128
        .global         _ZN17fastertransformer19segmented_topp_impl27segmented_top_p_single_passINS0_28Segmented_topk_kernel_paramsIfiLi256ELi2EEELi32EEEvNS0_20TopKPerSegmentParamsE
        .type           _ZN17fastertransformer19segmented_topp_impl27segmented_top_p_single_passINS0_28Segmented_topk_kernel_paramsIfiLi256ELi2EEELi32EEEvNS0_20TopKPerSegmentParamsE,@function
        .size           _ZN17fastertransformer19segmented_topp_impl27segmented_top_p_single_passINS0_28Segmented_topk_kernel_paramsIfiLi256ELi2EEELi32EEEvNS0_20TopKPerSegmentParamsE,(.L_x_2100 - _ZN17fastertransformer19segmented_topp_impl27segmented_top_p_single_passINS0_28Segmented_topk_kernel_paramsIfiLi256ELi2EEELi32EEEvNS0_20TopKPerSegmentParamsE)
        .other          _ZN17fastertransformer19segmented_topp_impl27segmented_top_p_single_passINS0_28Segmented_topk_kernel_paramsIfiLi256ELi2EEELi32EEEvNS0_20TopKPerSegmentParamsE,@"STO_CUDA_ENTRY STV_DEFAULT"
_ZN17fastertransformer19segmented_topp_impl27segmented_top_p_single_passINS0_28Segmented_topk_kernel_paramsIfiLi256ELi2EEELi32EEEvNS0_20TopKPerSegmentParamsE:
.text._ZN17fastertransformer19segmented_topp_impl27segmented_top_p_single_passINS0_28Segmented_topk_kernel_paramsIfiLi256ELi2EEELi32EEEvNS0_20TopKPerSegmentParamsE:
        /* <DEDUP_REMOVED lines=24> */
.L_x_1244:
        /* <DEDUP_REMOVED lines=122> */
.L_x_1251:
        /* <DEDUP_REMOVED lines=13> */
.L_x_1250:
[----:B------:R-:W-:Y:S05]  /*09f0*/  BSYNC.RECONVERGENT B2 ;  /* 0x0000000000027941 */ /* 0x000fea0003800200 */
.L_x_1249:
[----:B-----5:R0:W-:Y:S04]  /*0a00*/  STS [R38+-0x400], R6 ;  /* 0xfffc000626007388 */ /* 0x0201e80000000800 */
[----:B------:R0:W-:Y:S02]  /*0a10*/  STS [R38], R7 ;  /* 0x0000000726007388 */ /* 0x0001e40000000800 */
.L_x_1248:
[----:B------:R-:W-:Y:S05]  /*0a20*/  BSYNC.RECONVERGENT B1 ;  /* 0x0000000000017941 */ /* 0x000fea0003800200 */
.L_x_1247:
[----:B------:R-:W-:Y:S01]  /*0a30*/  IADD3 R40, P0, PT, R40, 0x400, RZ ;  /* 0x0000040028287810 */ /* 0x000fe20007f1e0ff */
[----:B0-----:R-:W-:Y:S02]  /*0a40*/  VIADD R38, R38, 0x20 ;  /* 0x0000002026267836 */ /* 0x001fe40000000000 */
[----:B------:R-:W-:Y:S02]  /*0a50*/  VIADD R41, R41, 0x100 ;  /* 0x0000010029297836 */ /* 0x000fe40000000000 */
[----:B------:R-:W-:Y:S01]  /*0a60*/  IMAD.X R43, RZ, RZ, R43, P0 ;  /* 0x000000ffff2b7224 */ /* 0x000fe200000e062b */
[----:B------:R-:W-:Y:S07]  /*0a70*/  @P1 BRA `(.L_x_1251) ;  /* 0xfffffffc00a81947 */ /* 0x000fee000383ffff */
.L_x_1246:
[----:B------:R-:W-:Y:S05]  /*0a80*/  BSYNC.RECONVERGENT B0 ;  /* 0x0000000000007941 */ /* 0x000fea0003800200 */
.L_x_1245:
[----:B------:R-:W0:Y:S01]  /*0a90*/  S2UR UR5, SR_CgaCtaId ;  /* 0x00000000000579c3 */ /* 0x000e220000008800 */
[----:B------:R-:W-:Y:S01]  /*0aa0*/  UMOV UR4, 0x400 ;  /* 0x0000040000047882 */ /* 0x000fe20000000000 */
[----:B------:R-:W-:Y:S01]  /*0ab0*/  BSSY.RECONVERGENT B0, `(.L_x_1252) ;  /* 0x0000042000007945 */ /* 0x000fe20003800200 */
[----:B------:R-:W-:Y:S01]  /*0ac0*/  UIADD3 UR4, UPT, UPT, UR4, 0x4b0, URZ ;  /* 0x000004b004047890 */ /* 0x000fe2000fffe0ff */
[----:B------:R-:W-:-:S03]  /*0ad0*/  ISETP.GT.U32.AND P1, PT, R45, 0xf, PT ;  /* 0x0000000f2d00780c */ /* 0x000fc60003f24070 */
[----:B0-----:R-:W-:-:S12]  /*0ae0*/  ULEA UR7, UR5, UR4, 0x18 ;  /* 0x0000000405077291 */ /* 0x001fd8000f8ec0ff */
.L_x_1267:
        /* <DEDUP_REMOVED lines=12> */
.L_x_1256:
[----:B------:R-:W-:Y:S05]  /*0bb0*/  BSYNC.RECONVERGENT B2 ;  /* 0x0000000000027941 */ /* 0x000fea0003800200 */
.L_x_1255:
[----:B-----5:R0:W-:Y:S04]  /*0bc0*/  STS [R40+0x6000], R6 ;  /* 0x0060000628007388 */ /* 0x0201e80000000800 */
[----:B------:R0:W-:Y:S02]  /*0bd0*/  STS [R40+0x6400], R7 ;  /* 0x0064000728007388 */ /* 0x0001e40000000800 */
.L_x_1254:
[----:B------:R-:W-:Y:S05]  /*0be0*/  BSYNC.RECONVERGENT B1 ;  /* 0x0000000000017941 */ /* 0x000fea0003800200 */
.L_x_1253:
        /* <DEDUP_REMOVED lines=12> */
.L_x_1260:
[----:B------:R-:W-:Y:S05]  /*0cb0*/  BSYNC.RECONVERGENT B2 ;  /* 0x0000000000027941 */ /* 0x000fea0003800200 */
.L_x_1259:
[----:B------:R-:W-:Y:S01]  /*0cc0*/  LEA R42, R0, 0x200, 0x5 ;  /* 0x00000200002a7811 */ /* 0x000fe200078e28ff */
[----:B-----5:R0:W-:Y:S01]  /*0cd0*/  STS [R40+0x6020], R6 ;  /* 0x0060200628007388 */ /* 0x0201e20000000800 */
[----:B------:R-:W-:Y:S03]  /*0ce0*/  BSSY.RECONVERGENT B2, `(.L_x_1261) ;  /* 0x0000009000027945 */ /* 0x000fe60003800200 */
[----:B------:R0:W-:Y:S01]  /*0cf0*/  STS [R40+0x6420], R7 ;  /* 0x0064200728007388 */ /* 0x0001e20000000800 */
[----:B------:R-:W-:-:S05]  /*0d00*/  IMAD.IADD R39, R47, 0x1, R42 ;  /* 0x000000012f277824 */ /* 0x000fca00078e022a */
[----:B------:R-:W-:Y:S02]  /*0d10*/  ISETP.GE.AND P0, PT, R39, R82, PT ;  /* 0x000000522700720c */ /* 0x000fe40003f06270 */
[----:B------:R-:W-:-:S11]  /*0d20*/  CS2R R38, SRZ ;  /* 0x0000000000267805 */ /* 0x000fd6000001ff00 */
[----:B0-----:R-:W-:Y:S05]  /*0d30*/  @P0 BRA `(.L_x_1262) ;  /* 0x00000000000c0947 */ /* 0x001fea0003800000 */
[----:B------:R-:W-:-:S04]  /*0d40*/  IMAD.IADD R7, R45, 0x1, R42 ;  /* 0x000000012d077824 */ /* 0x000fc800078e022a */
[----:B------:R-:W-:-:S05]  /*0d50*/  IMAD.WIDE.U32 R6, R7, 0x4, R4 ;  /* 0x0000000407067825 */ /* 0x000fca00078e0004 */
[----:B------:R0:W5:Y:S02]  /*0d60*/  LDG.E.64 R38, desc[UR12][R6.64+0x40] ;  /* 0x0000400c06267981 */ /* 0x000164000c1e1b00 */
.L_x_1262:
[----:B------:R-:W-:Y:S05]  /*0d70*/  BSYNC.RECONVERGENT B2 ;  /* 0x0000000000027941 */ /* 0x000fea0003800200 */
.L_x_1261:
[----:B-----5:R1:W-:Y:S04]  /*0d80*/  STS [R40+0x6040], R38 ;  /* 0x0060402628007388 */ /* 0x0203e80000000800 */
[----:B------:R1:W-:Y:S02]  /*0d90*/  STS [R40+0x6440], R39 ;  /* 0x0064402728007388 */ /* 0x0003e40000000800 */
.L_x_1258:
[----:B------:R-:W-:Y:S05]  /*0da0*/  BSYNC.RECONVERGENT B1 ;  /* 0x0000000000017941 */ /* 0x000fea0003800200 */
.L_x_1257:
[----:B------:R-:W-:Y:S04]  /*0db0*/  BSSY.RECONVERGENT B1, `(.L_x_1263) ;  /* 0x000000e000017945 */ /* 0x000fe80003800200 */
[----:B------:R-:W-:Y:S05]  /*0dc0*/  @P2 BRA `(.L_x_1264) ;  /* 0x0000000000302947 */ /* 0x000fea0003800000 */
[----:B-1----:R-:W-:Y:S01]  /*0dd0*/  LEA R38, R0, 0x300, 0x5 ;  /* 0x0000030000267811 */ /* 0x002fe200078e28ff */
        /* <DEDUP_REMOVED lines=8> */
.L_x_1266:
[----:B------:R-:W-:Y:S05]  /*0e60*/  BSYNC.RECONVERGENT B2 ;  /* 0x0000000000027941 */ /* 0x000fea0003800200 */
.L_x_1265:
[----:B-----5:R2:W-:Y:S04]  /*0e70*/  STS [R40+0x6060], R6 ;  /* 0x0060600628007388 */ /* 0x0205e80000000800 */
[----:B------:R2:W-:Y:S02]  /*0e80*/  STS [R40+0x6460], R7 ;  /* 0x0064600728007388 */ /* 0x0005e40000000800 */
.L_x_1264:
[----:B------:R-:W-:Y:S05]  /*0e90*/  BSYNC.RECONVERGENT B1 ;  /* 0x0000000000017941 */ /* 0x000fea0003800200 */
.L_x_1263:
[C---:B------:R-:W-:Y:S01]  /*0ea0*/  ISETP.GE.U32.AND P0, PT, R0.reuse, 0xe0, PT ;  /* 0x000000e00000780c */ /* 0x040fe20003f06070 */
[----:B------:R-:W-:-:S12]  /*0eb0*/  VIADD R0, R0, 0x20 ;  /* 0x0000002000007836 */ /* 0x000fd80000000000 */
[----:B------:R-:W-:Y:S05]  /*0ec0*/  @!P0 BRA `(.L_x_1267) ;  /* 0xfffffffc00088947 */ /* 0x000fea000383ffff */
[----:B------:R-:W-:Y:S05]  /*0ed0*/  BSYNC.RECONVERGENT B0 ;  /* 0x0000000000007941 */ /* 0x000fea0003800200 */
.L_x_1252:
[----:B------:R-:W3:Y:S01]  /*0ee0*/  S2R R5, SR_CgaCtaId ;  /* 0x0000000000057919 */ /* 0x000ee20000008800 */
[C---:B------:R-:W-:Y:S01]  /*0ef0*/  ISETP.NE.AND P0, PT, R84.reuse, RZ, PT ;  /* 0x000000ff5400720c */ /* 0x040fe20003f05270 */
[----:B------:R-:W4:Y:S01]  /*0f00*/  LDC R73, c[0x0][0x3d4] ;  /* 0x0000f500ff497b82 */ /* 0x000f220000000800 */
[----:B------:R-:W-:Y:S01]  /*0f10*/  MOV R4, 0x400 ;  /* 0x0000040000047802 */ /* 0x000fe20000000f00 */
[----:B0-2---:R-:W0:Y:S01]  /*0f20*/  S2R R6, SR_LANEID ;  /* 0x0000000000067919 */ /* 0x005e220000000000 */
[C---:B------:R-:W-:Y:S01]  /*0f30*/  LEA.HI R72, R84.reuse, R84, RZ, 0x1d ;  /* 0x0000005454487211 */ /* 0x040fe200078fe8ff */
[----:B------:R-:W-:Y:S01]  /*0f40*/  IMAD.MOV.U32 R78, RZ, RZ, RZ ;  /* 0x000000ffff4e7224 */ /* 0x000fe200078e00ff */
[----:B------:R-:W-:Y:S02]  /*0f50*/  LEA R79, R84, UR7, 0x2 ;  /* 0x00000007544f7c11 */ /* 0x000fe4000f8e10ff */
[----:B------:R-:W-:Y:S01]  /*0f60*/  CS2R R76, SRZ ;  /* 0x00000000004c7805 */ /* 0x000fe2000001ff00 */
[----:B------:R-:W-:Y:S01]  /*0f70*/  IMAD.MOV.U32 R75, RZ, RZ, RZ ;  /* 0x000000ffff4b7224 */ /* 0x000fe200078e00ff */
[----:B------:R-:W-:Y:S01]  /*0f80*/  UMOV UR10, 0x1d ;  /* 0x0000001d000a7882 */ /* 0x000fe20000000000 */
[C---:B-1----:R-:W-:Y:S01]  /*0f90*/  VIADD R39, R3.reuse, 0x10 ;  /* 0x0000001003277836 */ /* 0x042fe20000000000 */
        /* <DEDUP_REMOVED lines=25> */
[----:B------:R-:W-:Y:S02]  /*1130*/  VIADD R69, R3, 0x1f ;  /* 0x0000001f03457836 */ /* 0x000fe40000000000 */
[----:B------:R-:W-:-:S02]  /*1140*/  IMAD R72, R72, 0x4, R5 ;  /* 0x0000000448487824 */ /* 0x000fc400078e0205 */
[----:B01----:R-:W-:-:S07]  /*1150*/  IMAD R0, R84, 0x24, R5 ;  /* 0x0000002454007824 */ /* 0x003fce00078e0205 */
.L_x_1278:
        /* <DEDUP_REMOVED lines=189> */
.L_x_1269:
[----:B------:R-:W-:Y:S05]  /*1d30*/  BSYNC.RECONVERGENT B0 ;  /* 0x0000000000007941 */ /* 0x000fea0003800200 */
.L_x_1268:
        /* <DEDUP_REMOVED lines=51> */
.L_x_1292:
        /* <DEDUP_REMOVED lines=18> */
.L_x_1270:
        /* <DEDUP_REMOVED lines=16> */
.L_x_1272:
        /* <DEDUP_REMOVED lines=207> */
.L_x_1273:
        /* <DEDUP_REMOVED lines=18> */
.L_x_1276:
[----:B------:R-:W-:Y:S01]  /*30a0*/  ISETP.NE.AND P0, PT, R84, RZ, PT ;  /* 0x000000ff5400720c */ /* 0x000fe20003f05270 */
[----:B------:R-:W-:-:S03]  /*30b0*/  UISETP.NE.AND UP0, UPT, UR5, URZ, UPT ;  /* 0x000000ff0500728c */ /* 0x000fc6000bf05270 */
[----:B------:R-:W-:Y:S01]  /*30c0*/  FSEL R76, R78, R76, !P0 ;  /* 0x0000004c4e4c7208 */ /* 0x000fe20004000000 */
[----:B------:R-:W-:-:S03]  /*30d0*/  USEL UR4, UR4, UR5, !UP0 ;  /* 0x0000000504047287 */ /* 0x000fc6000c000000 */
[----:B------:R-:W-:-:S05]  /*30e0*/  UMOV UR5, URZ ;  /* 0x000000ff00057c82 */ /* 0x000fca0008000000 */
[----:B------:R-:W4:Y:S04]  /*30f0*/  @!P0 LDS R75, [UR8] ;  /* 0x00000008ff4b8984 */ /* 0x000f280008000800 */
.L_x_1277:
[----:B------:R-:W-:Y:S05]  /*3100*/  BSYNC.RECONVERGENT B0 ;  /* 0x0000000000007941 */ /* 0x000fea0003800200 */
.L_x_1275:
[----:B------:R-:W-:Y:S01]  /*3110*/  UIADD3 UR10, UPT, UPT, UR10, -0x1, URZ ;  /* 0xffffffff0a0a7890 */ /* 0x000fe2000fffe0ff */
[----:B------:R-:W-:Y:S11]  /*3120*/  BRA `(.L_x_1278) ;  /* 0xffffffe0000c7947 */ /* 0x000ff6000383ffff */
.L_x_1274:
        /* <DEDUP_REMOVED lines=19> */
.L_x_1280:
[----:B------:R-:W-:Y:S05]  /*3260*/  BSYNC.RECONVERGENT B0 ;  /* 0x0000000000007941 */ /* 0x000fea0003800200 */
.L_x_1279:
        /* <DEDUP_REMOVED lines=44> */
.L_x_1283:
        /* <DEDUP_REMOVED lines=14> */
.L_x_1282:
[----:B------:R-:W-:Y:S05]  /*3610*/  BSYNC.RECONVERGENT B0 ;  /* 0x0000000000007941 */ /* 0x000fea0003800200 */
.L_x_1281:
[----:B------:R-:W-:Y:S05]  /*3620*/  @!P1 EXIT ;  /* 0x000000000000994d */ /* 0x000fea0003800000 */
.L_x_1284:
        /* <DEDUP_REMOVED lines=55> */
.L_x_1271:
[----:B------:R-:W-:Y:S02]  /*39a0*/  IMAD.MOV.U32 R98, RZ, RZ, R70 ;  /* 0x000000ffff627224 */ /* 0x000fe400078e0046 */
[----:B------:R-:W-:Y:S02]  /*39b0*/  IMAD.MOV.U32 R93, RZ, RZ, 0x1 ;  /* 0x00000001ff5d7424 */ /* 0x000fe400078e00ff */
[----:B------:R-:W-:Y:S02]  /*39c0*/  IMAD.MOV.U32 R100, RZ, RZ, RZ ;  /* 0x000000ffff647224 */ /* 0x000fe400078e00ff */
[----:B------:R-:W-:-:S07]  /*39d0*/  IMAD.MOV.U32 R95, RZ, RZ, -0x1 ;  /* 0xffffffffff5f7424 */ /* 0x000fce00078e00ff */
[----:B0--3--:R-:W-:Y:S05]  /*39e0*/  WARPSYNC.COLLECTIVE R95, `(.L_x_1285) ;  /* 0x000000005f087348 */ /* 0x009fea0003c00000 */
[----:B------:R1:W2:Y:S02]  /*39f0*/  SHFL.UP P0, R91, R98, R93, R100 ;  /* 0x0400005d625b7389 */ /* 0x0002a40000000064 */
[----:B0123--:R-:W-:Y:S05]  /*3a00*/  ENDCOLLECTIVE ;  /* 0x000000000000791b */ /* 0x00ffea0003800000 */
.L_x_1285:
[----:B------:R-:W-:Y:S02]  /*3a10*/  IMAD.MOV.U32 R93, RZ, RZ, 0x2 ;  /* 0x00000002ff5d7424 */ /* 0x000fe400078e00ff */
[----:B------:R-:W-:-:S04]  /*3a20*/  IMAD.MOV.U32 R87, RZ, RZ, R91 ;  /* 0x000000ffff577224 */ /* 0x000fc800078e005b */
[----:B------:R-:W-:-:S04]  /*3a30*/  @P0 IMAD.IADD R87, R70, 0x1, R87 ;  /* 0x0000000146570824 */ /* 0x000fc800078e0257 */
[----:B------:R-:W-:-:S07]  /*3a40*/  IMAD.MOV.U32 R98, RZ, RZ, R87 ;  /* 0x000000ffff627224 */ /* 0x000fce00078e0057 */
[----:B------:R-:W-:Y:S05]  /*3a50*/  WARPSYNC.COLLECTIVE R95, `(.L_x_1286) ;  /* 0x000000005f087348 */ /* 0x000fea0003c00000 */
[----:B------:R0:W1:Y:S02]  /*3a60*/  SHFL.UP P0, R91, R98, R93, R100 ;  /* 0x0400005d625b7389 */ /* 0x0000640000000064 */
[----:B01----:R-:W-:Y:S05]  /*3a70*/  ENDCOLLECTIVE ;  /* 0x000000000000791b */ /* 0x003fea0003800000 */
.L_x_1286:
[----:B------:R-:W-:Y:S02]  /*3a80*/  IMAD.MOV.U32 R93, RZ, RZ, 0x4 ;  /* 0x00000004ff5d7424 */ /* 0x000fe400078e00ff */
[----:B------:R-:W-:-:S04]  /*3a90*/  IMAD.MOV.U32 R92, RZ, RZ, R91 ;  /* 0x000000ffff5c7224 */ /* 0x000fc800078e005b */
[----:B------:R-:W-:-:S04]  /*3aa0*/  @P0 IMAD.IADD R92, R87, 0x1, R92 ;  /* 0x00000001575c0824 */ /* 0x000fc800078e025c */
[----:B------:R-:W-:-:S07]  /*3ab0*/  IMAD.MOV.U32 R98, RZ, RZ, R92 ;  /* 0x000000ffff627224 */ /* 0x000fce00078e005c */
[----:B------:R-:W-:Y:S05]  /*3ac0*/  WARPSYNC.COLLECTIVE R95, `(.L_x_1287) ;  /* 0x000000005f087348 */ /* 0x000fea0003c00000 */
[----:B------:R0:W1:Y:S02]  /*3ad0*/  SHFL.UP P0, R91, R98, R93, R100 ;  /* 0x0400005d625b7389 */ /* 0x0000640000000064 */
[----:B01----:R-:W-:Y:S05]  /*3ae0*/  ENDCOLLECTIVE ;  /* 0x000000000000791b */ /* 0x003fea0003800000 */
.L_x_1287:
[----:B------:R-:W-:Y:S02]  /*3af0*/  IMAD.MOV.U32 R93, RZ, RZ, 0x8 ;  /* 0x00000008ff5d7424 */ /* 0x000fe400078e00ff */
[----:B------:R-:W-:-:S04]  /*3b00*/  IMAD.MOV.U32 R89, RZ, RZ, R91 ;  /* 0x000000ffff597224 */ /* 0x000fc800078e005b */
[----:B------:R-:W-:-:S04]  /*3b10*/  @P0 IMAD.IADD R89, R92, 0x1, R89 ;  /* 0x000000015c590824 */ /* 0x000fc800078e0259 */
[----:B------:R-:W-:-:S07]  /*3b20*/  IMAD.MOV.U32 R98, RZ, RZ, R89 ;  /* 0x000000ffff627224 */ /* 0x000fce00078e0059 */
[----:B------:R-:W-:Y:S05]  /*3b30*/  WARPSYNC.COLLECTIVE R95, `(.L_x_1288) ;  /* 0x000000005f087348 */ /* 0x000fea0003c00000 */
[----:B------:R0:W1:Y:S02]  /*3b40*/  SHFL.UP P0, R91, R98, R93, R100 ;  /* 0x0400005d625b7389 */ /* 0x0000640000000064 */
[----:B01----:R-:W-:Y:S05]  /*3b50*/  ENDCOLLECTIVE ;  /* 0x000000000000791b */ /* 0x003fea0003800000 */
.L_x_1288:
        /* <DEDUP_REMOVED lines=8> */
.L_x_1289:
[----:B------:R-:W-:Y:S02]  /*3be0*/  @P0 IMAD.IADD R91, R94, 0x1, R91 ;  /* 0x000000015e5b0824 */ /* 0x000fe400078e025b */
[----:B------:R-:W-:Y:S02]  /*3bf0*/  IMAD.MOV.U32 R94, RZ, RZ, 0x1f ;  /* 0x0000001fff5e7424 */ /* 0x000fe400078e00ff */
[----:B------:R-:W-:Y:S02]  /*3c00*/  IMAD.MOV.U32 R92, RZ, RZ, R91 ;  /* 0x000000ffff5c7224 */ /* 0x000fe400078e005b */
[----:B------:R-:W-:-:S07]  /*3c10*/  IMAD.IADD R70, R91, 0x1, -R70 ;  /* 0x000000015b467824 */ /* 0x000fce00078e0a46 */
[----:B------:R-:W-:Y:S05]  /*3c20*/  WARPSYNC.COLLECTIVE R95, `(.L_x_1290) ;  /* 0x000000005f087348 */ /* 0x000fea0003c00000 */
[----:B------:R0:W1:Y:S02]  /*3c30*/  SHFL.IDX P0, R87, R92, R89, R94 ;  /* 0x000000595c577389 */ /* 0x000064000000005e */
[----:B01----:R-:W-:Y:S05]  /*3c40*/  ENDCOLLECTIVE ;  /* 0x000000000000791b */ /* 0x003fea0003800000 */
.L_x_1290:
[----:B------:R-:W-:Y:S02]  /*3c50*/  IMAD.MOV.U32 R92, RZ, RZ, R77 ;  /* 0x000000ffff5c7224 */ /* 0x000fe400078e004d */
[----:B------:R-:W-:Y:S02]  /*3c60*/  IMAD.MOV.U32 R89, RZ, RZ, RZ ;  /* 0x000000ffff597224 */ /* 0x000fe400078e00ff */
[----:B------:R-:W-:-:S07]  /*3c70*/  IMAD.MOV.U32 R96, RZ, RZ, R87 ;  /* 0x000000ffff607224 */ /* 0x000fce00078e0057 */
[----:B------:R-:W-:Y:S05]  /*3c80*/  WARPSYNC.COLLECTIVE R95, `(.L_x_1291) ;  /* 0x000000005f087348 */ /* 0x000fea0003c00000 */
[----:B------:R0:W1:Y:S02]  /*3c90*/  SHFL.IDX P0, R87, R92, R89, R94 ;  /* 0x000000595c577389 */ /* 0x000064000000005e */
[----:B01----:R-:W-:Y:S05]  /*3ca0*/  ENDCOLLECTIVE ;  /* 0x000000000000791b */ /* 0x003fea0003800000 */
.L_x_1291:
[----:B------:R-:W-:Y:S02]  /*3cb0*/  IMAD.IADD R96, R77, 0x1, R96 ;  /* 0x000000014d607824 */ /* 0x000fe400078e0260 */
[----:B------:R-:W-:Y:S01]  /*3cc0*/  IMAD.MOV.U32 R93, RZ, RZ, R87 ;  /* 0x000000ffff5d7224 */ /* 0x000fe200078e0057 */
[----:B------:R-:W-:Y:S06]  /*3cd0*/  BRA `(.L_x_1292) ;  /* 0xffffffe000e47947 */ /* 0x000fec000383ffff */
.L_x_1293:
        /* <DEDUP_REMOVED lines=10> */
.L_x_2100:


//--------------------- .text._ZN17fastertransformer14addBiasSoftMaxI6__halfEEvPT_PKS2_PKiPKbii --------------------------
	.section	.text._ZN17fastertransformer14addBiasSoftMaxI6__halfEEvPT_PKS2_PKiPKbii,"ax",@progbits
	.align	128
        .global         _ZN17fastertransformer14addBiasSoftMaxI6__halfEEvPT_PKS2_PKiPKbii
        .type           _ZN17fastertransformer14addBiasSoftMaxI6__halfEEvPT_PKS2_PKiPKbii,@function
        .size           _ZN17fastertransformer14addBiasSoftMaxI6__halfEEvPT_PKS2_PKiPKbii,(.L_x_2101 - _ZN17fastertransformer14addBiasSoftMaxI6__halfEEvPT_PKS2_PKiPKbii)
        .other          _ZN17fastertransformer14addBiasSoftMaxI6__halfEEvPT_PKS2_PKiPKbii,@"STO_CUDA_ENTRY STV_DEFAULT"
_ZN17fastertransformer14addBiasSoftMaxI6__halfEEvPT_PKS2_PKiPKbii:
.text._ZN17fastertransformer14addBiasSoftMaxI6__halfEEvPT_PKS2_PKiPKbii:
[----:B------:R-:W-:Y:S01]  /*0000*/  LDC R1, c[0x0][0x37c] ;  /* 0x0000df00ff017b82 */ /* 0x000fe20000000800 */
[----:B------:R-:W0:Y:S01]  /*0010*/  LDCU.64 UR4, c[0x0][0x398] ;  /* 0x00007300ff0477ac */ /* 0x000e220008000a00 */
[----:B------:R-:W1:Y:S01]  /*0020*/  S2R R0, SR_CTAID.X ;  /* 0x0000000000007919 */ /* 0x000e620000002500 */
[----:B------:R-:W2:Y:S01]  /*0030*/  LDCU.64 UR6, c[0x0][0x358] ;  /* 0x00006b00ff0677ac */ /* 0x000ea20008000a00 */
[----:B------:R-:W3:Y:S01]  /*0040*/  S2R R3, SR_TID.X ;  /* 0x0000000000037919 */ /* 0x000ee20000002100 */
[----:B------:R-:W4:Y:S01]  /*0050*/  LDCU.64 UR8, c[0x0][0x3a0] ;  /* 0x00007400ff0877ac */ /* 0x000f220008000a00 */
[----:B------:R-:W1:Y:S01]  /*0060*/  LDCU.64 UR10, c[0x0][0x3a0] ;  /* 0x00007400ff0a77ac */ /* 0x000e620008000a00 */
[----:B0-----:R-:W-:-:S04]  /*0070*/  ISETP.NE.U32.AND P0, PT, RZ, UR4, PT ;  /* 0x00000004ff007c0c */ /* 0x001fc8000bf05070 */
[----:B------:R-:W-:-:S13]  /*0080*/  ISETP.NE.AND.EX P0, PT, RZ, UR5, PT, P0 ;  /* 0x00000005ff007c0c */ /* 0x000fda000bf05300 */
[----:B-1----:R-:W-:Y:S01]  /*0090*/  @P0 IADD3 R4, P1, PT, R0, UR4, RZ ;  /* 0x0000000400040c10 */ /* 0x002fe2000ff3e0ff */
[----:B------:R-:W0:Y:S04]  /*00a0*/  LDCU UR4, c[0x0][0x3a0] ;  /* 0x00007400ff0477ac */ /* 0x000e280008000800 */
[----:B------:R-:W-:-:S05]  /*00b0*/  @P0 IMAD.X R5, RZ, RZ, UR5, P1 ;  /* 0x00000005ff050e24 */ /* 0x000fca00088e06ff */
[----:B--2---:R-:W2:Y:S01]  /*00c0*/  @P0 LDG.E.U8 R4, desc[UR6][R4.64] ;  /* 0x0000000604040981 */ /* 0x004ea2000c1e1100 */
[----:B------:R-:W-:Y:S01]  /*00d0*/  BSSY.RECONVERGENT B0, `(.L_x_1294) ;  /* 0x000004e000007945 */ /* 0x000fe20003800200 */
[----:B------:R-:W-:Y:S02]  /*00e0*/  IMAD.MOV.U32 R7, RZ, RZ, -0x800001 ;  /* 0xff7fffffff077424 */ /* 0x000fe400078e00ff */
[----:B0-----:R-:W-:-:S05]  /*00f0*/  IMAD.U32 R2, RZ, RZ, UR4 ;  /* 0x00000004ff027e24 */ /* 0x001fca000f8e00ff */
[----:B---3--:R-:W-:Y:S02]  /*0100*/  ISETP.GE.AND P1, PT, R3, R2, PT ;  /* 0x000000020300720c */ /* 0x008fe40003f26270 */
[----:B--2---:R-:W-:-:S11]  /*0110*/  ISETP.EQ.OR P0, PT, R4, RZ, !P0 ;  /* 0x000000ff0400720c */ /* 0x004fd60004702670 */
[----:B----4-:R-:W-:Y:S05]  /*0120*/  @P1 BRA `(.L_x_1295) ;  /* 0x0000000400201947 */ /* 0x010fea0003800000 */
[----:B------:R-:W0:Y:S01]  /*0130*/  LDCU.64 UR4, c[0x0][0x388] ;  /* 0x00007100ff0477ac */ /* 0x000e220008000a00 */
[----:B------:R-:W1:Y:S08]  /*0140*/  LDC.64 R4, c[0x0][0x390] ;  /* 0x0000e400ff047b82 */ /* 0x000e700000000a00 */
[----:B------:R-:W2:Y:S01]  /*0150*/  LDC R6, c[0x0][0x360] ;  /* 0x0000d800ff067b82 */ /* 0x000ea20000000800 */
[----:B0-----:R-:W-:-:S04]  /*0160*/  UISETP.NE.U32.AND UP0, UPT, UR4, URZ, UPT ;  /* 0x000000ff0400728c */ /* 0x001fc8000bf05070 */
[----:B------:R-:W-:Y:S01]  /*0170*/  UISETP.NE.AND.EX UP0, UPT, UR5, URZ, UPT, UP0 ;  /* 0x000000ff0500728c */ /* 0x000fe2000bf05300 */
[----:B-1----:R-:W-:-:S08]  /*0180*/  IMAD.WIDE.U32 R4, R0, 0x4, R4 ;  /* 0x0000000400047825 */ /* 0x002fd000078e0004 */
[----:B------:R-:W-:Y:S05]  /*0190*/  BRA.U !UP0, `(.L_x_1296) ;  /* 0x0000000108907547 */ /* 0x000fea000b800000 */
[----:B------:R-:W0:Y:S01]  /*01a0*/  LDC.64 R8, c[0x0][0x380] ;  /* 0x0000e000ff087b82 */ /* 0x000e220000000a00 */
[----:B------:R-:W-:Y:S01]  /*01b0*/  BSSY.RECONVERGENT B1, `(.L_x_1297) ;  /* 0x0000021000017945 */ /* 0x000fe20003800200 */
[----:B------:R-:W-:Y:S01]  /*01c0*/  IMAD.MOV.U32 R7, RZ, RZ, -0x800001 ;  /* 0xff7fffffff077424 */ /* 0x000fe200078e00ff */
[----:B------:R-:W-:-:S05]  /*01d0*/  MOV R17, R3 ;  /* 0x0000000300117202 */ /* 0x000fca0000000f00 */
[----:B------:R-:W1:Y:S02]  /*01e0*/  LDC.64 R10, c[0x0][0x388] ;  /* 0x0000e200ff0a7b82 */ /* 0x000e640000000a00 */
.L_x_1302:
[----:B------:R-:W-:Y:S01]  /*01f0*/  ISETP.GE.AND P1, PT, R17, UR9, PT ;  /* 0x0000000911007c0c */ /* 0x000fe2000bf26270 */
[----:B------:R-:W-:Y:S01]  /*0200*/  IMAD.U32 R2, RZ, RZ, UR8 ;  /* 0x00000008ff027e24 */ /* 0x000fe2000f8e00ff */
[----:B------:R-:W-:Y:S03]  /*0210*/  BSSY.RECONVERGENT B2, `(.L_x_1298) ;  /* 0x0000015000027945 */ /* 0x000fe60003800200 */
[----:B------:R-:W-:-:S04]  /*0220*/  IMAD R13, R0, R2, R17 ;  /* 0x00000002000d7224 */ /* 0x000fc800078e0211 */
[----:B0-----:R-:W-:-:S04]  /*0230*/  IMAD.WIDE R12, R13, 0x2, R8 ;  /* 0x000000020d0c7825 */ /* 0x001fc800078e0208 */
[----:B------:R-:W-:Y:S05]  /*0240*/  @P1 BRA `(.L_x_1299) ;  /* 0x0000000000381947 */ /* 0x000fea0003800000 */
[----:B------:R-:W-:Y:S05]  /*0250*/  @P0 BRA `(.L_x_1300) ;  /* 0x00000000001c0947 */ /* 0x000fea0003800000 */
[----:B------:R-:W3:Y:S01]  /*0260*/  LDG.E R14, desc[UR6][R4.64] ;  /* 0x00000006040e7981 */ /* 0x000ee2000c1e1900 */
[----:B------:R-:W-:Y:S01]  /*0270*/  IMAD.MOV.U32 R15, RZ, RZ, 0x7bff ;  /* 0x00007bffff0f7424 */ /* 0x000fe200078e00ff */
[----:B---3--:R-:W-:Y:S01]  /*0280*/  ISETP.NE.AND P1, PT, R17, R14, PT ;  /* 0x0000000e1100720c */ /* 0x008fe20003f25270 */
[----:B------:R-:W-:-:S12]  /*0290*/  IMAD.MOV.U32 R14, RZ, RZ, 0xfbff ;  /* 0x0000fbffff0e7424 */ /* 0x000fd800078e00ff */
[----:B------:R-:W-:-:S05]  /*02a0*/  @P1 PRMT R15, R14, 0x7610, R15 ;  /* 0x000076100e0f1816 */ /* 0x000fca000000000f */
[----:B------:R4:W-:Y:S01]  /*02b0*/  STG.E.U16 desc[UR6][R12.64], R15 ;  /* 0x0000000f0c007986 */ /* 0x0009e2000c101506 */
[----:B------:R-:W-:Y:S05]  /*02c0*/  BRA `(.L_x_1301) ;  /* 0x0000000000247947 */ /* 0x000fea0003800000 */
.L_x_1300:
[----:B-1----:R-:W-:Y:S01]  /*02d0*/  IMAD.WIDE R14, R17, 0x2, R10 ;  /* 0x00000002110e7825 */ /* 0x002fe200078e020a */
[----:B------:R-:W3:Y:S05]  /*02e0*/  LDG.E.U16 R16, desc[UR6][R12.64] ;  /* 0x000000060c107981 */ /* 0x000eea000c1e1500 */
[----:B------:R-:W3:Y:S02]  /*02f0*/  LDG.E.U16 R15, desc[UR6][R14.64] ;  /* 0x000000060e0f7981 */ /* 0x000ee4000c1e1500 */
[----:B---3--:R-:W-:-:S05]  /*0300*/  HADD2 R15, R16.H0_H0, R15.H0_H0 ;  /* 0x2000000f100f7230 */ /* 0x008fca0000000800 */
[----:B------:R3:W-:Y:S01]  /*0310*/  STG.E.U16 desc[UR6][R12.64], R15 ;  /* 0x0000000f0c007986 */ /* 0x0007e2000c101506 */
[----:B------:R-:W-:Y:S05]  /*0320*/  BRA `(.L_x_1301) ;  /* 0x00000000000c7947 */ /* 0x000fea0003800000 */
.L_x_1299:
[----:B------:R-:W-:Y:S02]  /*0330*/  IMAD.MOV.U32 R14, RZ, RZ, 0xfbff ;  /* 0x0000fbffff0e7424 */ /* 0x000fe400078e00ff */
[----:B------:R-:W-:-:S03]  /*0340*/  HFMA2 R15, -RZ, RZ, 0, -65504 ;  /* 0x0000fbffff0f7431 */ /* 0x000fc600000001ff */
[----:B------:R0:W-:Y:S04]  /*0350*/  STG.E.U16 desc[UR6][R12.64], R14 ;  /* 0x0000000e0c007986 */ /* 0x0001e8000c101506 */
.L_x_1301:
[----:B------:R-:W-:Y:S05]  /*0360*/  BSYNC.RECONVERGENT B2 ;  /* 0x0000000000027941 */ /* 0x000fea0003800200 */
.L_x_1298:
[----:B--2---:R-:W-:Y:S02]  /*0370*/  IMAD.IADD R17, R6, 0x1, R17 ;  /* 0x0000000106117824 */ /* 0x004fe400078e0211 */
[----:B0--34-:R-:W-:-:S03]  /*0380*/  HADD2.F32 R12, -RZ, R15.H0_H0 ;  /* 0x2000000fff0c7230 */ /* 0x019fc60000004100 */
[----:B------:R-:W-:Y:S02]  /*0390*/  ISETP.GE.AND P1, PT, R17, R2, PT ;  /* 0x000000021100720c */ /* 0x000fe40003f26270 */
[----:B------:R-:W-:-:S11]  /*03a0*/  FMNMX.FTZ R7, R12, R7, !PT ;  /* 0x000000070c077209 */ /* 0x000fd60007810000 */
[----:B------:R-:W-:Y:S05]  /*03b0*/  @!P1 BRA `(.L_x_1302) ;  /* 0xfffffffc008c9947 */ /* 0x000fea000383ffff */
[----:B------:R-:W-:Y:S05]  /*03c0*/  BSYNC.RECONVERGENT B1 ;  /* 0x0000000000017941 */ /* 0x000fea0003800200 */
.L_x_1297:
[----:B------:R-:W-:Y:S05]  /*03d0*/  BRA `(.L_x_1295) ;  /* 0x0000000000747947 */ /* 0x000fea0003800000 */
.L_x_1296:
[----:B------:R-:W0:Y:S01]  /*03e0*/  LDC.64 R8, c[0x0][0x380] ;  /* 0x0000e000ff087b82 */ /* 0x000e220000000a00 */
[----:B------:R-:W-:Y:S02]  /*03f0*/  IMAD.MOV.U32 R7, RZ, RZ, -0x800001 ;  /* 0xff7fffffff077424 */ /* 0x000fe400078e00ff */
[----:B------:R-:W-:-:S07]  /*0400*/  IMAD.MOV.U32 R13, RZ, RZ, R3 ;  /* 0x000000ffff0d7224 */ /* 0x000fce00078e0003 */
.L_x_1306:
[----:B------:R-:W-:Y:S01]  /*0410*/  MOV R2, UR10 ;  /* 0x0000000a00027c02 */ /* 0x000fe20008000f00 */
[----:B0-----:R-:W-:Y:S01]  /*0420*/  IMAD.MOV.U32 R14, RZ, RZ, 0xfbff ;  /* 0x0000fbffff0e7424 */ /* 0x001fe200078e00ff */
[----:B------:R-:W-:Y:S01]  /*0430*/  ISETP.GE.AND P1, PT, R13, UR11, PT ;  /* 0x0000000b0d007c0c */ /* 0x000fe2000bf26270 */
[----:B------:R-:W-:Y:S01]  /*0440*/  BSSY.RECONVERGENT B1, `(.L_x_1303) ;  /* 0x0000011000017945 */ /* 0x000fe20003800200 */
[----:B------:R-:W-:Y:S02]  /*0450*/  IMAD.MOV.U32 R12, RZ, RZ, 0xfbff ;  /* 0x0000fbffff0c7424 */ /* 0x000fe400078e00ff */
[----:B------:R-:W-:-:S04]  /*0460*/  IMAD R11, R0, R2, R13 ;  /* 0x00000002000b7224 */ /* 0x000fc800078e020d */
[----:B0-----:R-:W-:-:S05]  /*0470*/  IMAD.WIDE R10, R11, 0x2, R8 ;  /* 0x000000020b0a7825 */ /* 0x001fca00078e0208 */
[----:B------:R0:W-:Y:S01]  /*0480*/  @P1 STG.E.U16 desc[UR6][R10.64], R14 ;  /* 0x0000000e0a001986 */ /* 0x0001e2000c101506 */
[----:B------:R-:W-:Y:S05]  /*0490*/  @P1 BRA `(.L_x_1304) ;  /* 0x00000000002c1947 */ /* 0x000fea0003800000 */
[----:B------:R-:W-:Y:S05]  /*04a0*/  @P0 BRA `(.L_x_1305) ;  /* 0x00000000001c0947 */ /* 0x000fea0003800000 */
[----:B------:R-:W3:Y:S01]  /*04b0*/  LDG.E R12, desc[UR6][R4.64] ;  /* 0x00000006040c7981 */ /* 0x000ee2000c1e1900 */
[----:B0-----:R-:W-:Y:S02]  /*04c0*/  MOV R14, 0xfbff ;  /* 0x0000fbff000e7802 */ /* 0x001fe40000000f00 */
[----:B---3--:R-:W-:Y:S01]  /*04d0*/  ISETP.NE.AND P1, PT, R13, R12, PT ;  /* 0x0000000c0d00720c */ /* 0x008fe20003f25270 */
[----:B------:R-:W-:-:S12]  /*04e0*/  IMAD.MOV.U32 R12, RZ, RZ, 0x7bff ;  /* 0x00007bffff0c7424 */ /* 0x000fd800078e00ff */
[----:B------:R-:W-:-:S05]  /*04f0*/  @P1 PRMT R12, R14, 0x7610, R12 ;  /* 0x000076100e0c1816 */ /* 0x000fca000000000c */
[----:B------:R3:W-:Y:S01]  /*0500*/  STG.E.U16 desc[UR6][R10.64], R12 ;  /* 0x0000000c0a007986 */ /* 0x0007e2000c101506 */
[----:B------:R-:W-:Y:S05]  /*0510*/  BRA `(.L_x_1304) ;  /* 0x00000000000c7947 */ /* 0x000fea0003800000 */
.L_x_1305:
[----:B------:R-:W3:Y:S02]  /*0520*/  LDG.E.U16 R12, desc[UR6][R10.64] ;  /* 0x000000060a0c7981 */ /* 0x000ee4000c1e1500 */
[----:B---3--:R-:W-:-:S05]  /*0530*/  HADD2 R12, R12.H0_H0, RZ.H0_H0 ;  /* 0x200000ff0c0c7230 */ /* 0x008fca0000000800 */
[----:B------:R1:W-:Y:S02]  /*0540*/  STG.E.U16 desc[UR6][R10.64], R12 ;  /* 0x0000000c0a007986 */ /* 0x0003e4000c101506 */
.L_x_1304:
[----:B------:R-:W-:Y:S05]  /*0550*/  BSYNC.RECONVERGENT B1 ;  /* 0x0000000000017941 */ /* 0x000fea0003800200 */
.L_x_1303:
[----:B--2---:R-:W-:Y:S02]  /*0560*/  IMAD.IADD R13, R6, 0x1, R13 ;  /* 0x00000001060d7824 */ /* 0x004fe400078e020d */
[----:B-1-3--:R-:W-:-:S03]  /*0570*/  HADD2.F32 R12, -RZ, R12.H0_H0 ;  /* 0x2000000cff0c7230 */ /* 0x00afc60000004100 */
[----:B------:R-:W-:Y:S02]  /*0580*/  ISETP.GE.AND P1, PT, R13, R2, PT ;  /* 0x000000020d00720c */ /* 0x000fe40003f26270 */
[----:B------:R-:W-:-:S11]  /*0590*/  FMNMX.FTZ R7, R12, R7, !PT ;  /* 0x000000070c077209 */ /* 0x000fd60007810000 */
[----:B------:R-:W-:Y:S05]  /*05a0*/  @!P1 BRA `(.L_x_1306) ;  /* 0xfffffffc00989947 */ /* 0x000fea000383ffff */
.L_x_1295:
[----:B------:R-:W-:Y:S05]  /*05b0*/  BSYNC.RECONVERGENT B0 ;  /* 0x0000000000007941 */ /* 0x000fea0003800200 */
.L_x_1294:
[----:B------:R-:W2:Y:S01]  /*05c0*/  SHFL.BFLY PT, R4, R7, 0x10, 0x1f ;  /* 0x0e001f0007047f89 */ /* 0x000ea200000e0000 */
[----:B------:R-:W3:Y:S01]  /*05d0*/  LDCU UR8, c[0x0][0x360] ;  /* 0x00006c00ff0877ac */ /* 0x000ee20008000800 */
[----:B------:R-:W-:Y:S01]  /*05e0*/  LOP3.LUT P0, R6, R3, 0x1f, RZ, 0xc0, !PT ;  /* 0x0000001f03067812 */ /* 0x000fe2000780c0ff */
[----:B------:R-:W-:-:S12]  /*05f0*/  BSSY.RECONVERGENT B0, `(.L_x_1307) ;  /* 0x0000045000007945 */ /* 0x000fd80003800200 */
[----:B------:R-:W4:Y:S01]  /*0600*/  @!P0 S2R R12, SR_CgaCtaId ;  /* 0x00000000000c8919 */ /* 0x000f220000008800 */
[----:B--2---:R-:W-:Y:S02]  /*0610*/  FMNMX.FTZ R8, R4, R7, !PT ;  /* 0x0000000704087209 */ /* 0x004fe40007810000 */
[----:B------:R-:W-:-:S03]  /*0620*/  @!P0 MOV R7, 0x400 ;  /* 0x0000040000078802 */ /* 0x000fc60000000f00 */
[----:B------:R-:W2:Y:S02]  /*0630*/  SHFL.BFLY PT, R5, R8, 0x8, 0x1f ;  /* 0x0d001f0008057f89 */ /* 0x000ea400000e0000 */
[----:B------:R-:W-:Y:S01]  /*0640*/  @!P0 VIADD R7, R7, 0x8 ;  /* 0x0000000807078836 */ /* 0x000fe20000000000 */
[----:B--2---:R-:W-:Y:S02]  /*0650*/  FMNMX.FTZ R9, R8, R5, !PT ;  /* 0x0000000508097209 */ /* 0x004fe40007810000 */
[----:B------:R-:W-:-:S03]  /*0660*/  I2FP.F32.U32 R5, R3 ;  /* 0x0000000300057245 */ /* 0x000fc60000201000 */
[----:B------:R-:W0:Y:S02]  /*0670*/  SHFL.BFLY PT, R4, R9, 0x4, 0x1f ;  /* 0x0c801f0009047f89 */ /* 0x000e2400000e0000 */
[----:B01----:R-:W-:Y:S02]  /*0680*/  FMNMX.FTZ R10, R9, R4, !PT ;  /* 0x00000004090a7209 */ /* 0x003fe40007810000 */
[----:B---3--:R-:W-:-:S03]  /*0690*/  I2FP.F32.U32 R4, UR8 ;  /* 0x0000000800047c45 */ /* 0x008fc60008201000 */
[----:B------:R-:W0:Y:S02]  /*06a0*/  SHFL.BFLY PT, R11, R10, 0x2, 0x1f ;  /* 0x0c401f000a0b7f89 */ /* 0x000e2400000e0000 */
[----:B------:R-:W-:-:S05]  /*06b0*/  FMUL.FTZ R4, R4, 0.03125 ;  /* 0x3d00000004047820 */ /* 0x000fca0000410000 */
[----:B------:R-:W-:-:S13]  /*06c0*/  FSETP.GT.FTZ.AND P1, PT, R4, R5, PT ;  /* 0x000000050400720b */ /* 0x000fda0003f34000 */
[----:B------:R-:W1:Y:S01]  /*06d0*/  @P1 S2R R14, SR_CgaCtaId ;  /* 0x00000000000e1919 */ /* 0x000e620000008800 */
[----:B------:R-:W-:Y:S02]  /*06e0*/  @P1 MOV R9, 0x400 ;  /* 0x0000040000091802 */ /* 0x000fe40000000f00 */
[----:B0-----:R-:W-:Y:S02]  /*06f0*/  FMNMX.FTZ R11, R10, R11, !PT ;  /* 0x0000000b0a0b7209 */ /* 0x001fe40007810000 */
[----:B----4-:R-:W-:Y:S01]  /*0700*/  @!P0 LEA R10, R12, R7, 0x18 ;  /* 0x000000070c0a8211 */ /* 0x010fe200078ec0ff */
[----:B------:R-:W-:Y:S02]  /*0710*/  @P1 VIADD R9, R9, 0x8 ;  /* 0x0000000809091836 */ /* 0x000fe40000000000 */
[----:B------:R-:W-:Y:S01]  /*0720*/  HFMA2 R7, -RZ, RZ, -598.5, 40320 ;  /* 0xe0ad78ecff077431 */ /* 0x000fe200000001ff */
[----:B------:R-:W0:Y:S01]  /*0730*/  SHFL.BFLY PT, R8, R11, 0x1, 0x1f ;  /* 0x0c201f000b087f89 */ /* 0x000e2200000e0000 */
[----:B------:R-:W-:-:S02]  /*0740*/  @!P0 LEA.HI R10, R3, R10, RZ, 0x1d ;  /* 0x0000000a030a8211 */ /* 0x000fc400078fe8ff */
[----:B-1----:R-:W-:Y:S02]  /*0750*/  @P1 LEA R9, R14, R9, 0x18 ;  /* 0x000000090e091211 */ /* 0x002fe400078ec0ff */
[----:B0-----:R-:W-:-:S03]  /*0760*/  FMNMX.FTZ R13, R11, R8, !PT ;  /* 0x000000080b0d7209 */ /* 0x001fc60007810000 */
[----:B------:R-:W-:Y:S02]  /*0770*/  @P1 IMAD R8, R6, 0x4, R9 ;  /* 0x0000000406081824 */ /* 0x000fe400078e0209 */
[----:B------:R0:W-:Y:S01]  /*0780*/  @!P0 STS [R10], R13 ;  /* 0x0000000d0a008388 */ /* 0x0001e20000000800 */
[----:B------:R-:W-:Y:S01]  /*0790*/  BAR.SYNC.DEFER_BLOCKING 0x0 ;  /* 0x0000000000007b1d */ /* 0x000fe20000010000 */
[----:B------:R-:W-:-:S13]  /*07a0*/  ISETP.NE.AND P0, PT, R3, RZ, PT ;  /* 0x000000ff0300720c */ /* 0x000fda0003f05270 */
[----:B0-----:R-:W0:Y:S01]  /*07b0*/  @!P0 S2R R10, SR_CgaCtaId ;  /* 0x00000000000a8919 */ /* 0x001e220000008800 */
[----:B------:R-:W1:Y:S01]  /*07c0*/  @P1 LDS R7, [R8] ;  /* 0x0000000008071984 */ /* 0x000e620000000800 */
[----:B------:R-:W-:-:S03]  /*07d0*/  ISETP.GE.AND P1, PT, R3, R2, PT ;  /* 0x000000020300720c */ /* 0x000fc60003f26270 */
[----:B-1----:R-:W1:Y:S02]  /*07e0*/  SHFL.BFLY PT, R12, R7, 0x10, 0x1f ;  /* 0x0e001f00070c7f89 */ /* 0x002e6400000e0000 */
[----:B-1----:R-:W-:Y:S02]  /*07f0*/  FMNMX.FTZ R12, R12, R7, !PT ;  /* 0x000000070c0c7209 */ /* 0x002fe40007810000 */
[----:B------:R-:W-:-:S03]  /*0800*/  @!P0 MOV R7, 0x400 ;  /* 0x0000040000078802 */ /* 0x000fc60000000f00 */
[----:B------:R-:W1:Y:S01]  /*0810*/  SHFL.BFLY PT, R9, R12, 0x8, 0x1f ;  /* 0x0d001f000c097f89 */ /* 0x000e6200000e0000 */
[----:B0-----:R-:W-:Y:S02]  /*0820*/  @!P0 LEA R7, R10, R7, 0x18 ;  /* 0x000000070a078211 */ /* 0x001fe400078ec0ff */
[----:B-1----:R-:W-:Y:S01]  /*0830*/  FMNMX.FTZ R9, R12, R9, !PT ;  /* 0x000000090c097209 */ /* 0x002fe20007810000 */
[----:B------:R-:W-:-:S04]  /*0840*/  IMAD.MOV.U32 R12, RZ, RZ, RZ ;  /* 0x000000ffff0c7224 */ /* 0x000fc800078e00ff */
[----:B------:R-:W0:Y:S02]  /*0850*/  SHFL.BFLY PT, R14, R9, 0x4, 0x1f ;  /* 0x0c801f00090e7f89 */ /* 0x000e2400000e0000 */
[----:B0-----:R-:W-:-:S05]  /*0860*/  FMNMX.FTZ R14, R9, R14, !PT ;  /* 0x0000000e090e7209 */ /* 0x001fca0007810000 */
[----:B------:R-:W0:Y:S02]  /*0870*/  SHFL.BFLY PT, R11, R14, 0x2, 0x1f ;  /* 0x0c401f000e0b7f89 */ /* 0x000e2400000e0000 */
[----:B0-----:R-:W-:-:S05]  /*0880*/  FMNMX.FTZ R11, R14, R11, !PT ;  /* 0x0000000b0e0b7209 */ /* 0x001fca0007810000 */
[----:B------:R-:W0:Y:S02]  /*0890*/  SHFL.BFLY PT, R8, R11, 0x1, 0x1f ;  /* 0x0c201f000b087f89 */ /* 0x000e2400000e0000 */
[----:B0-----:R-:W-:-:S05]  /*08a0*/  FMNMX.FTZ R8, R11, R8, !PT ;  /* 0x000000080b087209 */ /* 0x001fca0007810000 */
[----:B------:R0:W-:Y:S01]  /*08b0*/  @!P0 STS [R7], R8 ;  /* 0x0000000807008388 */ /* 0x0001e20000000800 */
[----:B------:R-:W-:Y:S06]  /*08c0*/  BAR.SYNC.DEFER_BLOCKING 0x0 ;  /* 0x0000000000007b1d */ /* 0x000fec0000010000 */
[----:B------:R-:W-:Y:S05]  /*08d0*/  @P1 BRA `(.L_x_1308) ;  /* 0x0000000000581947 */ /* 0x000fea0003800000 */
[----:B------:R-:W1:Y:S01]  /*08e0*/  S2UR UR5, SR_CgaCtaId ;  /* 0x00000000000579c3 */ /* 0x000e620000008800 */
[----:B------:R-:W-:Y:S01]  /*08f0*/  UMOV UR4, 0x400 ;  /* 0x0000040000047882 */ /* 0x000fe20000000000 */
[----:B------:R-:W-:Y:S01]  /*0900*/  IMAD.MOV.U32 R12, RZ, RZ, RZ ;  /* 0x000000ffff0c7224 */ /* 0x000fe200078e00ff */
[----:B------:R-:W-:-:S05]  /*0910*/  MOV R13, R3 ;  /* 0x00000003000d7202 */ /* 0x000fca0000000f00 */
[----:B0-----:R-:W0:Y:S01]  /*0920*/  LDC.64 R8, c[0x0][0x380] ;  /* 0x0000e000ff087b82 */ /* 0x001e220000000a00 */
[----:B-1----:R-:W-:-:S09]  /*0930*/  ULEA UR4, UR5, UR4, 0x18 ;  /* 0x0000000405047291 */ /* 0x002fd2000f8ec0ff */
[----:B------:R-:W1:Y:S03]  /*0940*/  LDS R7, [UR4] ;  /* 0x00000004ff077984 */ /* 0x000e660008000800 */
.L_x_1309:
[----:B--2---:R-:W-:-:S04]  /*0950*/  IMAD R11, R0, R2, R13 ;  /* 0x00000002000b7224 */ /* 0x004fc800078e020d */
[----:B0-----:R-:W-:-:S05]  /*0960*/  IMAD.WIDE R10, R11, 0x2, R8 ;  /* 0x000000020b0a7825 */ /* 0x001fca00078e0208 */
[----:B------:R-:W2:Y:S01]  /*0970*/  LDG.E.U16 R14, desc[UR6][R10.64] ;  /* 0x000000060a0e7981 */ /* 0x000ea2000c1e1500 */
[----:B------:R-:W-:-:S05]  /*0980*/  VIADD R13, R13, UR8 ;  /* 0x000000080d0d7c36 */ /* 0x000fca0008000000 */
[----:B------:R-:W-:Y:S01]  /*0990*/  ISETP.GE.AND P0, PT, R13, R2, PT ;  /* 0x000000020d00720c */ /* 0x000fe20003f06270 */
[----:B--2---:R-:W-:-:S05]  /*09a0*/  HADD2.F32 R14, -RZ, R14.H0_H0 ;  /* 0x2000000eff0e7230 */ /* 0x004fca0000004100 */
[----:B-1----:R-:W-:-:S04]  /*09b0*/  FADD.FTZ R14, -R7, R14 ;  /* 0x0000000e070e7221 */ /* 0x002fc80000010100 */
[----:B------:R-:W-:-:S06]  /*09c0*/  FMUL.FTZ R14, R14, 1.4426950216293334961 ;  /* 0x3fb8aa3b0e0e7820 */ /* 0x000fcc0000410000 */
[----:B------:R-:W0:Y:S02]  /*09d0*/  MUFU.EX2 R14, R14 ;  /* 0x0000000e000e7308 */ /* 0x000e240000000800 */
[----:B0-----:R-:W-:-:S04]  /*09e0*/  F2FP.F16.F32.PACK_AB R15, RZ, R14 ;  /* 0x0000000eff0f723e */ /* 0x001fc800000000ff */
[----:B------:R-:W-:Y:S01]  /*09f0*/  PRMT R16, R15, 0x7610, R16 ;  /* 0x000076100f107816 */ /* 0x000fe20000000010 */
[----:B------:R-:W-:-:S04]  /*0a00*/  HADD2.F32 R15, -RZ, R15.H0_H0 ;  /* 0x2000000fff0f7230 */ /* 0x000fc80000004100 */
[----:B------:R2:W-:Y:S01]  /*0a10*/  STG.E.U16 desc[UR6][R10.64], R16 ;  /* 0x000000100a007986 */ /* 0x0005e2000c101506 */
[----:B------:R-:W-:Y:S01]  /*0a20*/  FADD.FTZ R12, R15, R12 ;  /* 0x0000000c0f0c7221 */ /* 0x000fe20000010000 */
[----:B------:R-:W-:Y:S06]  /*0a30*/  @!P0 BRA `(.L_x_1309) ;  /* 0xfffffffc00c48947 */ /* 0x000fec000383ffff */
.L_x_1308:
[----:B------:R-:W-:Y:S05]  /*0a40*/  BSYNC.RECONVERGENT B0 ;  /* 0x0000000000007941 */ /* 0x000fea0003800200 */
.L_x_1307:
[----:B0-----:R-:W0:Y:S01]  /*0a50*/  SHFL.BFLY PT, R7, R12, 0x10, 0x1f ;  /* 0x0e001f000c077f89 */ /* 0x001e2200000e0000 */
[----:B------:R-:W-:Y:S02]  /*0a60*/  ISETP.NE.AND P0, PT, R6, RZ, PT ;  /* 0x000000ff0600720c */ /* 0x000fe40003f05270 */
[----:B------:R-:W-:-:S11]  /*0a70*/  FSETP.GT.FTZ.AND P1, PT, R4, R5, PT ;  /* 0x000000050400720b */ /* 0x000fd60003f34000 */
[----:B--2---:R-:W1:Y:S01]  /*0a80*/  @!P0 S2R R11, SR_CgaCtaId ;  /* 0x00000000000b8919 */ /* 0x004e620000008800 */
[----:B------:R-:W-:Y:S01]  /*0a90*/  @!P0 MOV R4, 0x400 ;  /* 0x0000040000048802 */ /* 0x000fe20000000f00 */
[----:B------:R-:W2:Y:S04]  /*0aa0*/  @P1 S2R R14, SR_CgaCtaId ;  /* 0x00000000000e1919 */ /* 0x000ea80000008800 */
[----:B------:R-:W-:Y:S02]  /*0ab0*/  @!P0 VIADD R4, R4, 0x88 ;  /* 0x0000008804048836 */ /* 0x000fe40000000000 */
[----:B0-----:R-:W-:-:S05]  /*0ac0*/  FADD.FTZ R7, R7, R12 ;  /* 0x0000000c07077221 */ /* 0x001fca0000010000 */
[----:B------:R-:W0:Y:S01]  /*0ad0*/  SHFL.BFLY PT, R8, R7, 0x8, 0x1f ;  /* 0x0d001f0007087f89 */ /* 0x000e2200000e0000 */
[----:B-1----:R-:W-:-:S04]  /*0ae0*/  @!P0 LEA R4, R11, R4, 0x18 ;  /* 0x000000040b048211 */ /* 0x002fc800078ec0ff */
[----:B------:R-:W-:Y:S01]  /*0af0*/  @!P0 LEA.HI R4, R3, R4, RZ, 0x1d ;  /* 0x0000000403048211 */ /* 0x000fe200078fe8ff */
[----:B0-----:R-:W-:Y:S01]  /*0b00*/  FADD.FTZ R8, R7, R8 ;  /* 0x0000000807087221 */ /* 0x001fe20000010000 */
[----:B------:R-:W-:-:S04]  /*0b10*/  @P1 MOV R7, 0x400 ;  /* 0x0000040000071802 */ /* 0x000fc80000000f00 */
[----:B------:R-:W0:Y:S01]  /*0b20*/  SHFL.BFLY PT, R9, R8, 0x4, 0x1f ;  /* 0x0c801f0008097f89 */ /* 0x000e2200000e0000 */
[----:B------:R-:W-:-:S05]  /*0b30*/  @P1 VIADD R7, R7, 0x88 ;  /* 0x0000008807071836 */ /* 0x000fca0000000000 */
[----:B--2---:R-:W-:-:S04]  /*0b40*/  @P1 LEA R7, R14, R7, 0x18 ;  /* 0x000000070e071211 */ /* 0x004fc800078ec0ff */
[----:B------:R-:W-:Y:S01]  /*0b50*/  @P1 LEA R6, R6, R7, 0x2 ;  /* 0x0000000706061211 */ /* 0x000fe200078e10ff */
[----:B0-----:R-:W-:-:S05]  /*0b60*/  FADD.FTZ R9, R8, R9 ;  /* 0x0000000908097221 */ /* 0x001fca0000010000 */
[----:B------:R-:W0:Y:S02]  /*0b70*/  SHFL.BFLY PT, R10, R9, 0x2, 0x1f ;  /* 0x0c401f00090a7f89 */ /* 0x000e2400000e0000 */
[----:B0-----:R-:W-:-:S05]  /*0b80*/  FADD.FTZ R10, R9, R10 ;  /* 0x0000000a090a7221 */ /* 0x001fca0000010000 */
[----:B------:R-:W0:Y:S02]  /*0b90*/  SHFL.BFLY PT, R5, R10, 0x1, 0x1f ;  /* 0x0c201f000a057f89 */ /* 0x000e2400000e0000 */
[----:B0-----:R-:W-:Y:S01]  /*0ba0*/  FADD.FTZ R11, R10, R5 ;  /* 0x000000050a0b7221 */ /* 0x001fe20000010000 */
[----:B------:R-:W-:-:S04]  /*0bb0*/  IMAD.MOV.U32 R5, RZ, RZ, RZ ;  /* 0x000000ffff057224 */ /* 0x000fc800078e00ff */
[----:B------:R-:W-:Y:S01]  /*0bc0*/  @!P0 STS [R4], R11 ;  /* 0x0000000b04008388 */ /* 0x000fe20000000800 */
[----:B------:R-:W-:Y:S01]  /*0bd0*/  BAR.SYNC.DEFER_BLOCKING 0x0 ;  /* 0x0000000000007b1d */ /* 0x000fe20000010000 */
[----:B------:R-:W-:-:S13]  /*0be0*/  ISETP.NE.AND P0, PT, R3, RZ, PT ;  /* 0x000000ff0300720c */ /* 0x000fda0003f05270 */
[----:B------:R-:W0:Y:S01]  /*0bf0*/  @!P0 S2R R12, SR_CgaCtaId ;  /* 0x00000000000c8919 */ /* 0x000e220000008800 */
[----:B------:R-:W1:Y:S01]  /*0c00*/  @P1 LDS R5, [R6] ;  /* 0x0000000006051984 */ /* 0x000e620000000800 */
[----:B------:R-:W-:-:S03]  /*0c10*/  ISETP.GE.AND P1, PT, R3, R2, PT ;  /* 0x000000020300720c */ /* 0x000fc60003f26270 */
[----:B-1----:R-:W1:Y:S02]  /*0c20*/  SHFL.BFLY PT, R8, R5, 0x10, 0x1f ;  /* 0x0e001f0005087f89 */ /* 0x002e6400000e0000 */
[----:B-1----:R-:W-:Y:S01]  /*0c30*/  FADD.FTZ R8, R8, R5 ;  /* 0x0000000508087221 */ /* 0x002fe20000010000 */
[----:B------:R-:W-:-:S04]  /*0c40*/  @!P0 MOV R5, 0x400 ;  /* 0x0000040000058802 */ /* 0x000fc80000000f00 */
[----:B------:R-:W1:Y:S01]  /*0c50*/  SHFL.BFLY PT, R7, R8, 0x8, 0x1f ;  /* 0x0d001f0008077f89 */ /* 0x000e6200000e0000 */
[----:B0-----:R-:W-:Y:S01]  /*0c60*/  @!P0 LEA R5, R12, R5, 0x18 ;  /* 0x000000050c058211 */ /* 0x001fe200078ec0ff */
[----:B-1----:R-:W-:-:S05]  /*0c70*/  FADD.FTZ R7, R8, R7 ;  /* 0x0000000708077221 */ /* 0x002fca0000010000 */
[----:B------:R-:W0:Y:S02]  /*0c80*/  SHFL.BFLY PT, R10, R7, 0x4, 0x1f ;  /* 0x0c801f00070a7f89 */ /* 0x000e2400000e0000 */
[----:B0-----:R-:W-:-:S05]  /*0c90*/  FADD.FTZ R10, R7, R10 ;  /* 0x0000000a070a7221 */ /* 0x001fca0000010000 */
[----:B------:R-:W0:Y:S02]  /*0ca0*/  SHFL.BFLY PT, R9, R10, 0x2, 0x1f ;  /* 0x0c401f000a097f89 */ /* 0x000e2400000e0000 */
[----:B0-----:R-:W-:-:S05]  /*0cb0*/  FADD.FTZ R9, R10, R9 ;  /* 0x000000090a097221 */ /* 0x001fca0000010000 */
[----:B------:R-:W0:Y:S02]  /*0cc0*/  SHFL.BFLY PT, R4, R9, 0x1, 0x1f ;  /* 0x0c201f0009047f89 */ /* 0x000e2400000e0000 */
[----:B0-----:R-:W-:-:S05]  /*0cd0*/  FADD.FTZ R4, R9, R4 ;  /* 0x0000000409047221 */ /* 0x001fca0000010000 */
[----:B------:R0:W-:Y:S01]  /*0ce0*/  @!P0 STS [R5+0x4], R4 ;  /* 0x0000040405008388 */ /* 0x0001e20000000800 */
[----:B------:R-:W-:Y:S06]  /*0cf0*/  BAR.SYNC.DEFER_BLOCKING 0x0 ;  /* 0x0000000000007b1d */ /* 0x000fec0000010000 */
[----:B------:R-:W-:Y:S05]  /*0d00*/  @P1 EXIT ;  /* 0x000000000000194d */ /* 0x000fea0003800000 */
[----:B------:R-:W1:Y:S01]  /*0d10*/  S2UR UR5, SR_CgaCtaId ;  /* 0x00000000000579c3 */ /* 0x000e620000008800 */
[----:B------:R-:W-:-:S07]  /*0d20*/  UMOV UR4, 0x400 ;  /* 0x0000040000047882 */ /* 0x000fce0000000000 */
[----:B------:R-:W2:Y:S01]  /*0d30*/  LDC.64 R6, c[0x0][0x380] ;  /* 0x0000e000ff067b82 */ /* 0x000ea20000000a00 */
[----:B-1----:R-:W-:-:S09]  /*0d40*/  ULEA UR4, UR5, UR4, 0x18 ;  /* 0x0000000405047291 */ /* 0x002fd2000f8ec0ff */
[----:B0-----:R-:W0:Y:S02]  /*0d50*/  LDS R4, [UR4+0x4] ;  /* 0x00000404ff047984 */ /* 0x001e240008000800 */
[----:B0-----:R-:W-:-:S04]  /*0d60*/  FADD.FTZ R4, R4, 9.9999999747524270788e-07 ;  /* 0x358637bd04047421 */ /* 0x001fc80000010000 */
[----:B--2---:R0:W1:Y:S03]  /*0d70*/  MUFU.RCP R9, R4 ;  /* 0x0000000400097308 */ /* 0x0040660000001000 */
.L_x_1310:
[----:B--2---:R-:W-:-:S04]  /*0d80*/  IMAD R5, R0, R2, R3 ;  /* 0x0000000200057224 */ /* 0x004fc800078e0203 */
[----:B0-----:R-:W-:-:S05]  /*0d90*/  IMAD.WIDE R4, R5, 0x2, R6 ;  /* 0x0000000205047825 */ /* 0x001fca00078e0206 */
[----:B------:R-:W2:Y:S01]  /*0da0*/  LDG.E.U16 R8, desc[UR6][R4.64] ;  /* 0x0000000604087981 */ /* 0x000ea2000c1e1500 */
[----:B------:R-:W-:-:S05]  /*0db0*/  VIADD R3, R3, UR8 ;  /* 0x0000000803037c36 */ /* 0x000fca0008000000 */
[----:B------:R-:W-:Y:S01]  /*0dc0*/  ISETP.GE.AND P0, PT, R3, R2, PT ;  /* 0x000000020300720c */ /* 0x000fe20003f06270 */
[----:B--2---:R-:W-:-:S05]  /*0dd0*/  HADD2.F32 R8, -RZ, R8.H0_H0 ;  /* 0x20000008ff087230 */ /* 0x004fca0000004100 */
[----:B-1----:R-:W-:-:S05]  /*0de0*/  FMUL.FTZ R8, R8, R9 ;  /* 0x0000000908087220 */ /* 0x002fca0000410000 */
[----:B------:R-:W-:-:S05]  /*0df0*/  F2FP.F16.F32.PACK_AB R8, RZ, R8 ;  /* 0x00000008ff08723e */ /* 0x000fca00000000ff */
[----:B------:R2:W-:Y:S01]  /*0e00*/  STG.E.U16 desc[UR6][R4.64], R8 ;  /* 0x0000000804007986 */ /* 0x0005e2000c101506 */
[----:B------:R-:W-:Y:S05]  /*0e10*/  @!P0 BRA `(.L_x_1310) ;  /* 0xfffffffc00d88947 */ /* 0x000fea000383ffff */
[----:B------:R-:W-:Y:S05]  /*0e20*/  EXIT ;  /* 0x000000000000794d */ /* 0x000fea0003800000 */
.L_x_1311:
        /* <DEDUP_REMOVED lines=13> */
.L_x_2101:


//--------------------- .text._ZN17fastertransformer14addBiasSoftMaxIfEEvPT_PKS1_PKiPKbii --------------------------
	.section	.text._ZN17fastertransformer14addBiasSoftMaxIfEEvPT_PKS1_PKiPKbii,"ax",@progbits
	.align	128
        .global         _ZN17fastertransformer14addBiasSoftMaxIfEEvPT_PKS1_PKiPKbii
        .type           _ZN17fastertransformer14addBiasSoftMaxIfEEvPT_PKS1_PKiPKbii,@function
        .size           _ZN17fastertransformer14addBiasSoftMaxIfEEvPT_PKS1_PKiPKbii,(.L_x_2102 - _ZN17fastertransformer14addBiasSoftMaxIfEEvPT_PKS1_PKiPKbii)
        .other          _ZN17fastertransformer14addBiasSoftMaxIfEEvPT_PKS1_PKiPKbii,@"STO_CUDA_ENTRY STV_DEFAULT"
_ZN17fastertransformer14addBiasSoftMaxIfEEvPT_PKS1_PKiPKbii:
.text._ZN17fastertransformer14addBiasSoftMaxIfEEvPT_PKS1_PKiPKbii:
        /* <DEDUP_REMOVED lines=28> */
[----:B------:R-:W-:Y:S02]  /*01c0*/  IMAD.MOV.U32 R7, RZ, RZ, -0x800001 ;  /* 0xff7fffffff077424 */ /* 0x000fe400078e00ff */
[----:B------:R-:W-:-:S07]  /*01d0*/  IMAD.MOV.U32 R15, RZ, RZ, R3 ;  /* 0x000000ffff0f7224 */ /* 0x000fce00078e0003 */
.L_x_1319:
[----:B------:R-:W-:Y:S01]  /*01e0*/  ISETP.GE.AND P1, PT, R15, UR9, PT ;  /* 0x000000090f007c0c */ /* 0x000fe2000bf26270 */
[----:B------:R-:W-:Y:S01]  /*01f0*/  IMAD.U32 R2, RZ, RZ, UR8 ;  /* 0x00000008ff027e24 */ /* 0x000fe2000f8e00ff */
[----:B------:R-:W-:Y:S03]  /*0200*/  BSSY.RECONVERGENT B2, `(.L_x_1316) ;  /* 0x0000013000027945 */ /* 0x000fe60003800200 */
[----:B01----:R-:W-:-:S04]  /*0210*/  IMAD R11, R0, R2, R15 ;  /* 0x00000002000b7224 */ /* 0x003fc800078e020f */
[----:B0-----:R-:W-:-:S04]  /*0220*/  IMAD.WIDE R10, R11, 0x4, R8 ;  /* 0x000000040b0a7825 */ /* 0x001fc800078e0208 */
[----:B------:R-:W-:Y:S05]  /*0230*/  @P1 BRA `(.L_x_1317) ;  /* 0x0000000000301947 */ /* 0x000fea0003800000 */
[----:B------:R-:W3:Y:S01]  /*0240*/  @!P0 LDG.E R14, desc[UR6][R4.64] ;  /* 0x00000006040e8981 */ /* 0x000ee2000c1e1900 */
[----:B------:R-:W0:Y:S01]  /*0250*/  @P0 LDC.64 R12, c[0x0][0x388] ;  /* 0x0000e200ff0c0b82 */ /* 0x000e220000000a00 */
[----:B------:R-:W-:Y:S01]  /*0260*/  @!P0 MOV R17, 0x7f7fffff ;  /* 0x7f7fffff00118802 */ /* 0x000fe20000000f00 */
[C---:B0-----:R-:W-:Y:S01]  /*0270*/  @P0 IMAD.WIDE R12, R15.reuse, 0x4, R12 ;  /* 0x000000040f0c0825 */ /* 0x041fe200078e020c */
[----:B---3--:R-:W-:-:S04]  /*0280*/  @!P0 ISETP.NE.AND P1, PT, R15, R14, PT ;  /* 0x0000000e0f00820c */ /* 0x008fc80003f25270 */
[----:B------:R-:W-:-:S05]  /*0290*/  @!P0 FSEL R17, R17, -3.40282346638528859812e+38, !P1 ;  /* 0xff7fffff11118808 */ /* 0x000fca0004800000 */
[----:B------:R0:W-:Y:S04]  /*02a0*/  @!P0 STG.E desc[UR6][R10.64], R17 ;  /* 0x000000110a008986 */ /* 0x0001e8000c101906 */
[----:B------:R-:W3:Y:S04]  /*02b0*/  @P0 LDG.E R12, desc[UR6][R12.64] ;  /* 0x000000060c0c0981 */ /* 0x000ee8000c1e1900 */
[----:B------:R-:W3:Y:S02]  /*02c0*/  @P0 LDG.E R19, desc[UR6][R10.64] ;  /* 0x000000060a130981 */ /* 0x000ee4000c1e1900 */
[----:B---3--:R-:W-:-:S05]  /*02d0*/  @P0 FADD.FTZ R17, R12, R19 ;  /* 0x000000130c110221 */ /* 0x008fca0000010000 */
[----:B------:R0:W-:Y:S01]  /*02e0*/  @P0 STG.E desc[UR6][R10.64], R17 ;  /* 0x000000110a000986 */ /* 0x0001e2000c101906 */
[----:B------:R-:W-:Y:S05]  /*02f0*/  BRA `(.L_x_1318) ;  /* 0x00000000000c7947 */ /* 0x000fea0003800000 */
.L_x_1317:
[----:B------:R-:W-:Y:S02]  /*0300*/  IMAD.MOV.U32 R13, RZ, RZ, -0x800001 ;  /* 0xff7fffffff0d7424 */ /* 0x000fe400078e00ff */
[----:B------:R-:W-:-:S03]  /*0310*/  IMAD.MOV.U32 R17, RZ, RZ, -0x800001 ;  /* 0xff7fffffff117424 */ /* 0x000fc600078e00ff */
[----:B------:R1:W-:Y:S04]  /*0320*/  STG.E desc[UR6][R10.64], R13 ;  /* 0x0000000d0a007986 */ /* 0x0003e8000c101906 */
.L_x_1318:
[----:B------:R-:W-:Y:S05]  /*0330*/  BSYNC.RECONVERGENT B2 ;  /* 0x0000000000027941 */ /* 0x000fea0003800200 */
.L_x_1316:
[----:B--2---:R-:W-:Y:S01]  /*0340*/  IMAD.IADD R15, R6, 0x1, R15 ;  /* 0x00000001060f7824 */ /* 0x004fe200078e020f */
[----:B------:R-:W-:-:S04]  /*0350*/  FMNMX.FTZ R7, R17, R7, !PT ;  /* 0x0000000711077209 */ /* 0x000fc80007810000 */
[----:B------:R-:W-:-:S13]  /*0360*/  ISETP.GE.AND P1, PT, R15, R2, PT ;  /* 0x000000020f00720c */ /* 0x000fda0003f26270 */
[----:B------:R-:W-:Y:S05]  /*0370*/  @!P1 BRA `(.L_x_1319) ;  /* 0xfffffffc00989947 */ /* 0x000fea000383ffff */
[----:B------:R-:W-:Y:S05]  /*0380*/  BSYNC.RECONVERGENT B1 ;  /* 0x0000000000017941 */ /* 0x000fea0003800200 */
.L_x_1315:
[----:B------:R-:W-:Y:S05]  /*0390*/  BRA `(.L_x_1313) ;  /* 0x0000000000647947 */ /* 0x000fea0003800000 */
.L_x_1314:
[----:B------:R-:W0:Y:S01]  /*03a0*/  LDC.64 R8, c[0x0][0x380] ;  /* 0x0000e000ff087b82 */ /* 0x000e220000000a00 */
[----:B------:R-:W-:Y:S01]  /*03b0*/  IMAD.MOV.U32 R7, RZ, RZ, -0x800001 ;  /* 0xff7fffffff077424 */ /* 0x000fe200078e00ff */
[----:B------:R-:W-:-:S07]  /*03c0*/  MOV R13, R3 ;  /* 0x00000003000d7202 */ /* 0x000fce0000000f00 */
.L_x_1322:
[----:B------:R-:W-:Y:S01]  /*03d0*/  ISETP.GE.AND P1, PT, R13, UR11, PT ;  /* 0x0000000b0d007c0c */ /* 0x000fe2000bf26270 */
[----:B------:R-:W-:Y:S01]  /*03e0*/  IMAD.U32 R2, RZ, RZ, UR10 ;  /* 0x0000000aff027e24 */ /* 0x000fe2000f8e00ff */
[----:B------:R-:W-:Y:S03]  /*03f0*/  BSSY.RECONVERGENT B1, `(.L_x_1320) ;  /* 0x000000f000017945 */ /* 0x000fe60003800200 */
[----:B01----:R-:W-:-:S04]  /*0400*/  IMAD R11, R0, R2, R13 ;  /* 0x00000002000b7224 */ /* 0x003fc800078e020d */
[----:B0-----:R-:W-:-:S04]  /*0410*/  IMAD.WIDE R10, R11, 0x4, R8 ;  /* 0x000000040b0a7825 */ /* 0x001fc800078e0208 */
[----:B------:R-:W-:Y:S02]  /*0420*/  @P1 IMAD.MOV.U32 R17, RZ, RZ, -0x800001 ;  /* 0xff7fffffff111424 */ /* 0x000fe400078e00ff */
[----:B------:R-:W-:-:S03]  /*0430*/  @P1 IMAD.MOV.U32 R15, RZ, RZ, -0x800001 ;  /* 0xff7fffffff0f1424 */ /* 0x000fc600078e00ff */
[----:B------:R0:W-:Y:S01]  /*0440*/  @P1 STG.E desc[UR6][R10.64], R17 ;  /* 0x000000110a001986 */ /* 0x0001e2000c101906 */
[----:B------:R-:W-:Y:S05]  /*0450*/  @P1 BRA `(.L_x_1321) ;  /* 0x0000000000201947 */ /* 0x000fea0003800000 */
[----:B------:R-:W3:Y:S01]  /*0460*/  @!P0 LDG.E R12, desc[UR6][R4.64] ;  /* 0x00000006040c8981 */ /* 0x000ee2000c1e1900 */
[----:B------:R-:W-:Y:S01]  /*0470*/  @!P0 IMAD.MOV.U32 R15, RZ, RZ, 0x7f7fffff ;  /* 0x7f7fffffff0f8424 */ /* 0x000fe200078e00ff */
[----:B---3--:R-:W-:-:S04]  /*0480*/  @!P0 ISETP.NE.AND P1, PT, R13, R12, PT ;  /* 0x0000000c0d00820c */ /* 0x008fc80003f25270 */
[----:B------:R-:W-:-:S05]  /*0490*/  @!P0 FSEL R15, R15, -3.40282346638528859812e+38, !P1 ;  /* 0xff7fffff0f0f8808 */ /* 0x000fca0004800000 */
[----:B------:R1:W-:Y:S04]  /*04a0*/  @!P0 STG.E desc[UR6][R10.64], R15 ;  /* 0x0000000f0a008986 */ /* 0x0003e8000c101906 */
[----:B------:R-:W3:Y:S02]  /*04b0*/  @P0 LDG.E R12, desc[UR6][R10.64] ;  /* 0x000000060a0c0981 */ /* 0x000ee4000c1e1900 */
[----:B---3--:R-:W-:-:S05]  /*04c0*/  @P0 FADD.FTZ R15, RZ, R12 ;  /* 0x0000000cff0f0221 */ /* 0x008fca0000010000 */
[----:B------:R1:W-:Y:S02]  /*04d0*/  @P0 STG.E desc[UR6][R10.64], R15 ;  /* 0x0000000f0a000986 */ /* 0x0003e4000c101906 */
.L_x_1321:
[----:B------:R-:W-:Y:S05]  /*04e0*/  BSYNC.RECONVERGENT B1 ;  /* 0x0000000000017941 */ /* 0x000fea0003800200 */
.L_x_1320:
[----:B--2---:R-:W-:Y:S02]  /*04f0*/  IADD3 R13, PT, PT, R6, R13, RZ ;  /* 0x0000000d060d7210 */ /* 0x004fe40007ffe0ff */
[----:B------:R-:W-:Y:S02]  /*0500*/  FMNMX.FTZ R7, R15, R7, !PT ;  /* 0x000000070f077209 */ /* 0x000fe40007810000 */
[----:B------:R-:W-:-:S13]  /*0510*/  ISETP.GE.AND P1, PT, R13, R2, PT ;  /* 0x000000020d00720c */ /* 0x000fda0003f26270 */
[----:B------:R-:W-:Y:S05]  /*0520*/  @!P1 BRA `(.L_x_1322) ;  /* 0xfffffffc00a89947 */ /* 0x000fea000383ffff */
.L_x_1313:
[----:B------:R-:W-:Y:S05]  /*0530*/  BSYNC.RECONVERGENT B0 ;  /* 0x0000000000007941 */ /* 0x000fea0003800200 */
.L_x_1312:
        /* <DEDUP_REMOVED lines=22> */
[----:B------:R-:W0:Y:S01]  /*06a0*/  SHFL.BFLY PT, R8, R11, 0x1, 0x1f ;  /* 0x0c201f000b087f89 */ /* 0x000e2200000e0000 */
[----:B------:R-:W-:Y:S01]  /*06b0*/  @!P0 LEA.HI R10, R3, R10, RZ, 0x1d ;  /* 0x0000000a030a8211 */ /* 0x000fe200078fe8ff */
[----:B------:R-:W-:Y:S01]  /*06c0*/  IMAD.MOV.U32 R7, RZ, RZ, -0x1f528714 ;  /* 0xe0ad78ecff077424 */ /* 0x000fe200078e00ff */
[----:B-1----:R-:W-:-:S02]  /*06d0*/  @P1 LEA R9, R14, R9, 0x18 ;  /* 0x000000090e091211 */ /* 0x002fc400078ec0ff */
        /* <DEDUP_REMOVED lines=14> */
[----:B------:R-:W-:-:S04]  /*07c0*/  HFMA2 R12, -RZ, RZ, 0, 0 ;  /* 0x00000000ff0c7431 */ /* 0x000fc800000001ff */
        /* <DEDUP_REMOVED lines=11> */
[----:B------:R-:W-:Y:S02]  /*0880*/  IMAD.MOV.U32 R12, RZ, RZ, RZ ;  /* 0x000000ffff0c7224 */ /* 0x000fe400078e00ff */
[----:B------:R-:W-:-:S04]  /*0890*/  IMAD.MOV.U32 R13, RZ, RZ, R3 ;  /* 0x000000ffff0d7224 */ /* 0x000fc800078e0003 */
[----:B0-----:R-:W0:Y:S01]  /*08a0*/  LDC.64 R8, c[0x0][0x380] ;  /* 0x0000e000ff087b82 */ /* 0x001e220000000a00 */
[----:B-1----:R-:W-:-:S09]  /*08b0*/  ULEA UR4, UR5, UR4, 0x18 ;  /* 0x0000000405047291 */ /* 0x002fd2000f8ec0ff */
[----:B------:R-:W1:Y:S03]  /*08c0*/  LDS R7, [UR4] ;  /* 0x00000004ff077984 */ /* 0x000e660008000800 */
.L_x_1325:
[----:B--2---:R-:W-:-:S04]  /*08d0*/  IMAD R11, R0, R2, R13 ;  /* 0x00000002000b7224 */ /* 0x004fc800078e020d */
[----:B0-----:R-:W-:-:S05]  /*08e0*/  IMAD.WIDE R10, R11, 0x4, R8 ;  /* 0x000000040b0a7825 */ /* 0x001fca00078e0208 */
[----:B------:R-:W1:Y:S01]  /*08f0*/  LDG.E R14, desc[UR6][R10.64] ;  /* 0x000000060a0e7981 */ /* 0x000e62000c1e1900 */
[----:B------:R-:W-:-:S05]  /*0900*/  VIADD R13, R13, UR8 ;  /* 0x000000080d0d7c36 */ /* 0x000fca0008000000 */
[----:B------:R-:W-:Y:S01]  /*0910*/  ISETP.GE.AND P0, PT, R13, R2, PT ;  /* 0x000000020d00720c */ /* 0x000fe20003f06270 */
[----:B-1----:R-:W-:-:S04]  /*0920*/  FADD.FTZ R14, -R7, R14 ;  /* 0x0000000e070e7221 */ /* 0x002fc80000010100 */
[----:B------:R-:W-:-:S04]  /*0930*/  FMUL.FTZ R14, R14, 1.4426950216293334961 ;  /* 0x3fb8aa3b0e0e7820 */ /* 0x000fc80000410000 */
[----:B------:R-:W0:Y:S02]  /*0940*/  MUFU.EX2 R15, R14 ;  /* 0x0000000e000f7308 */ /* 0x000e240000000800 */
[----:B0-----:R2:W-:Y:S01]  /*0950*/  STG.E desc[UR6][R10.64], R15 ;  /* 0x0000000f0a007986 */ /* 0x0015e2000c101906 */
[----:B------:R-:W-:Y:S01]  /*0960*/  FADD.FTZ R12, R15, R12 ;  /* 0x0000000c0f0c7221 */ /* 0x000fe20000010000 */
[----:B------:R-:W-:Y:S06]  /*0970*/  @!P0 BRA `(.L_x_1325) ;  /* 0xfffffffc00d48947 */ /* 0x000fec000383ffff */
.L_x_1324:
[----:B------:R-:W-:Y:S05]  /*0980*/  BSYNC.RECONVERGENT B0 ;  /* 0x0000000000007941 */ /* 0x000fea0003800200 */
.L_x_1323:
        /* <DEDUP_REMOVED lines=14> */
[----:B------:R-:W-:-:S04]  /*0a70*/  @P1 IADD3 R7, PT, PT, R7, 0x88, RZ ;  /* 0x0000008807071810 */ /* 0x000fc80007ffe0ff */
[----:B--2---:R-:W-:-:S05]  /*0a80*/  @P1 LEA R7, R14, R7, 0x18 ;  /* 0x000000070e071211 */ /* 0x004fca00078ec0ff */
[----:B------:R-:W-:Y:S02]  /*0a90*/  @P1 IMAD R6, R6, 0x4, R7 ;  /* 0x0000000406061824 */ /* 0x000fe400078e0207 */
        /* <DEDUP_REMOVED lines=34> */
.L_x_1326:
[----:B--2---:R-:W-:-:S04]  /*0cc0*/  IMAD R5, R0, R2, R3 ;  /* 0x0000000200057224 */ /* 0x004fc800078e0203 */
[----:B0-----:R-:W-:-:S05]  /*0cd0*/  IMAD.WIDE R4, R5, 0x4, R6 ;  /* 0x0000000405047825 */ /* 0x001fca00078e0206 */
[----:B------:R-:W1:Y:S01]  /*0ce0*/  LDG.E R8, desc[UR6][R4.64] ;  /* 0x0000000604087981 */ /* 0x000e62000c1e1900 */
[----:B------:R-:W-:-:S05]  /*0cf0*/  VIADD R3, R3, UR8 ;  /* 0x0000000803037c36 */ /* 0x000fca0008000000 */
[----:B------:R-:W-:Y:S01]  /*0d00*/  ISETP.GE.AND P0, PT, R3, R2, PT ;  /* 0x000000020300720c */ /* 0x000fe20003f06270 */
[----:B-1----:R-:W-:-:S05]  /*0d10*/  FMUL.FTZ R9, R8, R11 ;  /* 0x0000000b08097220 */ /* 0x002fca0000410000 */
[----:B------:R2:W-:Y:S07]  /*0d20*/  STG.E desc[UR6][R4.64], R9 ;  /* 0x0000000904007986 */ /* 0x0005ee000c101906 */
[----:B------:R-:W-:Y:S05]  /*0d30*/  @!P0 BRA `(.L_x_1326) ;  /* 0xfffffffc00e08947 */ /* 0x000fea000383ffff */
[----:B------:R-:W-:Y:S05]  /*0d40*/  EXIT ;  /* 0x000000000000794d */ /* 0x000fea0003800000 */
.L_x_1327:
        /* <DEDUP_REMOVED lines=11> */
.L_x_2102:


//--------------------- .text._ZN17fastertransformer13topp_samplingI6__halfLi256EEEvPT_PiS4_S4_PbPfS6_PKiS8_iP17curandStateXORWOWfPKfS8_iPKb --------------------------
	.section	.text._ZN17fastertransformer13topp_samplingI6__halfLi256EEEvPT_PiS4_S4_PbPfS6_PKiS8_iP17curandStateXORWOWfPKfS8_iPKb,"ax",@progbits
	.align	128
        .global         _ZN17fastertransformer13topp_samplingI6__halfLi256EEEvPT_PiS4_S4_PbPfS6_PKiS8_iP17curandStateXORWOWfPKfS8_iPKb
        .type           _ZN17fastertransformer13topp_samplingI6__halfLi256EEEvPT_PiS4_S4_PbPfS6_PKiS8_iP17curandStateXORWOWfPKfS8_iPKb,@function
        .size           _ZN17fastertransformer13topp_samplingI6__halfLi256EEEvPT_PiS4_S4_PbPfS6_PKiS8_iP17curandStateXORWOWfPKfS8_iPKb,(.L_x_2103 - _ZN17fastertransformer13topp_samplingI6__halfLi256EEEvPT_PiS4_S4_PbPfS6_PKiS8_iP17curandStateXORWOWfPKfS8_iPKb)
        .other          _ZN17fastertransformer13topp_samplingI6__halfLi256EEEvPT_PiS4_S4_PbPfS6_PKiS8_iP17curandStateXORWOWfPKfS8_iPKb,@"STO_CUDA_ENTRY STV_DEFAULT"
_ZN17fastertransformer13topp_samplingI6__halfLi256EEEvPT_PiS4_S4_PbPfS6_PKiS8_iP17curandStateXORWOWfPKfS8_iPKb:
.text._ZN17fastertransformer13topp_samplingI6__halfLi256EEEvPT_PiS4_S4_PbPfS6_PKiS8_iP17curandStateXORWOWfPKfS8_iPKb:
[----:B------:R-:W-:Y:S01]  /*0000*/  LDC R1, c[0x0][0x37c] ;  /* 0x0000df00ff017b82 */ /* 0x000fe20000000800 */
[----:B------:R-:W0:Y:S01]  /*0010*/  LDCU.64 UR4, c[0x0][0x3f8] ;  /* 0x00007f00ff0477ac */ /* 0x000e220008000a00 */
[----:B------:R-:W1:Y:S01]  /*0020*/  S2R R4, SR_TID.X ;  /* 0x0000000000047919 */ /* 0x000e620000002100 */
[----:B------:R-:W2:Y:S01]  /*0030*/  LDCU UR8, c[0x0][0x3d8] ;  /* 0x00007b00ff0877ac */ /* 0x000ea20008000800 */
[----:B------:R-:W3:Y:S01]  /*0040*/  S2R R0, SR_CTAID.X ;  /* 0x0000000000007919 */ /* 0x000ee20000002500 */
[----:B------:R-:W4:Y:S01]  /*0050*/  LDCU.64 UR6, c[0x0][0x358] ;  /* 0x00006b00ff0677ac */ /* 0x000f220008000a00 */
[----:B0-----:R-:W-:-:S04]  /*0060*/  UISETP.NE.U32.AND UP0, UPT, UR4, URZ, UPT ;  /* 0x000000ff0400728c */ /* 0x001fc8000bf05070 */
[----:B------:R-:W-:Y:S01]  /*0070*/  UISETP.NE.AND.EX UP0, UPT, UR5, URZ, UPT, UP0 ;  /* 0x000000ff0500728c */ /* 0x000fe2000bf05300 */
[----:B--2---:R-:W-:-:S08]  /*0080*/  IMAD.U32 R5, RZ, RZ, UR8 ;  /* 0x00000008ff057e24 */ /* 0x004fd0000f8e00ff */
[----:B----4-:R-:W-:Y:S05]  /*0090*/  BRA.U !UP0, `(.L_x_1328) ;  /* 0x0000000108147547 */ /* 0x010fea000b800000 */
[----:B---3--:R-:W-:-:S05]  /*00a0*/  IADD3 R2, P0, PT, R0, UR4, RZ ;  /* 0x0000000400027c10 */ /* 0x008fca000ff1e0ff */
[----:B------:R-:W-:-:S05]  /*00b0*/  IMAD.X R3, RZ, RZ, UR5, P0 ;  /* 0x00000005ff037e24 */ /* 0x000fca00080e06ff */
[----:B------:R-:W2:Y:S02]  /*00c0*/  LDG.E.U8 R2, desc[UR6][R2.64] ;  /* 0x0000000602027981 */ /* 0x000ea4000c1e1100 */
[----:B--2---:R-:W-:-:S13]  /*00d0*/  ISETP.NE.AND P0, PT, R2, RZ, PT ;  /* 0x000000ff0200720c */ /* 0x004fda0003f05270 */
[----:B------:R-:W-:Y:S05]  /*00e0*/  @P0 EXIT ;  /* 0x000000000000094d */ /* 0x000fea0003800000 */
.L_x_1328:
[----:B------:R-:W0:Y:S01]  /*00f0*/  LDCU.64 UR4, c[0x0][0x3e0] ;  /* 0x00007c00ff0477ac */ /* 0x000e220008000a00 */
[----:B------:R-:W3:Y:S01]  /*0100*/  LDC.64 R2, c[0x0][0x3b8] ;  /* 0x0000ee00ff027b82 */ /* 0x000ee20000000a00 */
[----:B-1----:R-:W-:-:S07]  /*0110*/  ISETP.NE.AND P0, PT, R4, RZ, PT ;  /* 0x000000ff0400720c */ /* 0x002fce0003f05270 */
[----:B------:R-:W1:Y:S01]  /*0120*/  LDC.64 R6, c[0x0][0x3c0] ;  /* 0x0000f000ff067b82 */ /* 0x000e620000000a00 */
[----:B0-----:R-:W-:-:S04]  /*0130*/  UISETP.NE.U32.AND UP0, UPT, UR4, URZ, UPT ;  /* 0x000000ff0400728c */ /* 0x001fc8000bf05070 */
[----:B------:R-:W-:Y:S01]  /*0140*/  UISETP.NE.AND.EX UP0, UPT, UR5, URZ, UPT, UP0 ;  /* 0x000000ff0500728c */ /* 0x000fe2000bf05300 */
[----:B---3--:R-:W-:-:S04]  /*0150*/  IMAD.WIDE.U32 R2, R0, 0x4, R2 ;  /* 0x0000000400027825 */ /* 0x008fc800078e0002 */
[----:B-1----:R-:W-:-:S04]  /*0160*/  IMAD.WIDE.U32 R6, R0, 0x4, R6 ;  /* 0x0000000400067825 */ /* 0x002fc800078e0006 */
[----:B------:R-:W-:Y:S05]  /*0170*/  BRA.U !UP0, `(.L_x_1329) ;  /* 0x00000001080c7547 */ /* 0x000fea000b800000 */
[----:B------:R-:W0:Y:S02]  /*0180*/  LDC.64 R8, c[0x0][0x3e0] ;  /* 0x0000f800ff087b82 */ /* 0x000e240000000a00 */
[----:B0-----:R-:W-:-:S05]  /*0190*/  IMAD.WIDE.U32 R8, R0, 0x4, R8 ;  /* 0x0000000400087825 */ /* 0x001fca00078e0008 */
[----:B------:R0:W5:Y:S02]  /*01a0*/  LDG.E R5, desc[UR6][R8.64] ;  /* 0x0000000608057981 */ /* 0x000164000c1e1900 */
.L_x_1329:
[----:B------:R-:W-:Y:S04]  /*01b0*/  BSSY.RECONVERGENT B0, `(.L_x_1330) ;  /* 0x000001f000007945 */ /* 0x000fe80003800200 */
[----:B------:R-:W-:Y:S05]  /*01c0*/  @P0 BRA `(.L_x_1331) ;  /* 0x0000000000740947 */ /* 0x000fea0003800000 */
[----:B0-----:R-:W0:Y:S02]  /*01d0*/  LDC.64 R8, c[0x0][0x3d0] ;  /* 0x0000f400ff087b82 */ /* 0x001e240000000a00 */
[----:B0-----:R-:W-:-:S05]  /*01e0*/  IMAD.WIDE.U32 R8, R0, 0x30, R8 ;  /* 0x0000003000087825 */ /* 0x001fca00078e0008 */
[----:B------:R-:W2:Y:S04]  /*01f0*/  LDG.E.64 R14, desc[UR6][R8.64] ;  /* 0x00000006080e7981 */ /* 0x000ea8000c1e1b00 */
[----:B------:R-:W3:Y:S04]  /*0200*/  LDG.E.64 R12, desc[UR6][R8.64+0x10] ;  /* 0x00001006080c7981 */ /* 0x000ee8000c1e1b00 */
[----:B------:R-:W4:Y:S01]  /*0210*/  LDG.E.64 R10, desc[UR6][R8.64+0x8] ;  /* 0x00000806080a7981 */ /* 0x000f22000c1e1b00 */
[----:B------:R-:W0:Y:S01]  /*0220*/  S2UR UR5, SR_CgaCtaId ;  /* 0x00000000000579c3 */ /* 0x000e220000008800 */
[----:B------:R-:W-:Y:S01]  /*0230*/  UMOV UR4, 0x400 ;  /* 0x0000040000047882 */ /* 0x000fe20000000000 */
[----:B------:R-:W-:Y:S01]  /*0240*/  HFMA2 R18, -RZ, RZ, 0, 0 ;  /* 0x00000000ff127431 */ /* 0x000fe200000001ff */
[----:B0-----:R-:W-:Y:S01]  /*0250*/  ULEA UR4, UR5, UR4, 0x18 ;  /* 0x0000000405047291 */ /* 0x001fe2000f8ec0ff */
[----:B--2---:R-:W-:Y:S01]  /*0260*/  SHF.R.U32.HI R16, RZ, 0x2, R15 ;  /* 0x00000002ff107819 */ /* 0x004fe2000001160f */
[----:B------:R-:W-:-:S03]  /*0270*/  VIADD R14, R14, 0x587c5 ;  /* 0x000587c50e0e7836 */ /* 0x000fc60000000000 */
[----:B------:R-:W-:Y:S01]  /*0280*/  LOP3.LUT R16, R16, R15, RZ, 0x3c, !PT ;  /* 0x0000000f10107212 */ /* 0x000fe200078e3cff */
[----:B---3--:R-:W-:-:S03]  /*0290*/  IMAD.SHL.U32 R15, R13, 0x10, RZ ;  /* 0x000000100d0f7824 */ /* 0x008fc600078e00ff */
[----:B------:R-:W-:-:S04]  /*02a0*/  SHF.L.U32 R17, R16, 0x1, RZ ;  /* 0x0000000110117819 */ /* 0x000fc800000006ff */
[----:B------:R-:W-:-:S04]  /*02b0*/  LOP3.LUT R16, R16, R17, R15, 0x96, !PT ;  /* 0x0000001110107212 */ /* 0x000fc800078e960f */
[----:B------:R-:W-:Y:S01]  /*02c0*/  LOP3.LUT R17, R16, R13, RZ, 0x3c, !PT ;  /* 0x0000000d10117212 */ /* 0x000fe200078e3cff */
[----:B------:R-:W-:-:S04]  /*02d0*/  IMAD.MOV.U32 R16, RZ, RZ, 0x2f800000 ;  /* 0x2f800000ff107424 */ /* 0x000fc800078e00ff */
[----:B------:R-:W-:-:S05]  /*02e0*/  IMAD.IADD R15, R17, 0x1, R14 ;  /* 0x00000001110f7824 */ /* 0x000fca00078e020e */
[----:B------:R-:W-:-:S05]  /*02f0*/  I2FP.F32.U32 R15, R15 ;  /* 0x0000000f000f7245 */ /* 0x000fca0000201000 */
[----:B------:R-:W-:Y:S01]  /*0300*/  FFMA.FTZ R16, R15, R16, 1.1641532182693481445e-10 ;  /* 0x2f0000000f107423 */ /* 0x000fe20000010010 */
[----:B----4-:R-:W-:-:S03]  /*0310*/  MOV R15, R10 ;  /* 0x0000000a000f7202 */ /* 0x010fc60000000f00 */
[----:B-----5:R-:W-:Y:S01]  /*0320*/  FMUL.FTZ R19, R16, R5 ;  /* 0x0000000510137220 */ /* 0x020fe20000410000 */
[----:B------:R-:W-:Y:S01]  /*0330*/  IMAD.MOV.U32 R16, RZ, RZ, R13 ;  /* 0x000000ffff107224 */ /* 0x000fe200078e000d */
[----:B------:R1:W-:Y:S01]  /*0340*/  STG.E.64 desc[UR6][R8.64], R14 ;  /* 0x0000000e08007986 */ /* 0x0003e2000c101b06 */
[----:B------:R-:W-:Y:S02]  /*0350*/  IMAD.MOV.U32 R13, RZ, RZ, R12 ;  /* 0x000000ffff0d7224 */ /* 0x000fe400078e000c */
[----:B------:R-:W-:Y:S01]  /*0360*/  IMAD.MOV.U32 R12, RZ, RZ, R11 ;  /* 0x000000ffff0c7224 */ /* 0x000fe200078e000b */
[----:B------:R1:W-:Y:S04]  /*0370*/  STG.E.64 desc[UR6][R8.64+0x10], R16 ;  /* 0x0000101008007986 */ /* 0x0003e8000c101b06 */
[----:B------:R1:W-:Y:S04]  /*0380*/  STS.64 [UR4], R18 ;  /* 0x00000012ff007988 */ /* 0x0003e80008000a04 */
[----:B------:R1:W-:Y:S02]  /*0390*/  STG.E.64 desc[UR6][R8.64+0x8], R12 ;  /* 0x0000080c08007986 */ /* 0x0003e4000c101b06 */
.L_x_1331:
[----:B------:R-:W-:Y:S05]  /*03a0*/  BSYNC.RECONVERGENT B0 ;  /* 0x0000000000007941 */ /* 0x000fea0003800200 */
.L_x_1330:
[----:B------:R-:W2:Y:S04]  /*03b0*/  LDG.E R2, desc[UR6][R2.64] ;  /* 0x0000000602027981 */ /* 0x000ea8000c1e1900 */
[----:B------:R-:W2:Y:S01]  /*03c0*/  LDG.E R7, desc[UR6][R6.64] ;  /* 0x0000000606077981 */ /* 0x000ea2000c1e1900 */
[----:B------:R-:W-:Y:S02]  /*03d0*/  SHF.R.U32.HI R20, RZ, 0x5, R4 ;  /* 0x00000005ff147819 */ /* 0x000fe40000011604 */
[----:B--2---:R-:W-:-:S13]  /*03e0*/  ISETP.NE.AND P1, PT, R2, R7, PT ;  /* 0x000000070200720c */ /* 0x004fda0003f25270 */
[----:B------:R-:W-:Y:S05]  /*03f0*/  @P1 BRA `(.L_x_1332) ;  /* 0x0000000000e01947 */ /* 0x000fea0003800000 */
[----:B------:R-:W-:Y:S05]  /*0400*/  @P0 EXIT ;  /* 0x000000000000094d */ /* 0x000fea0003800000 */
[----:B------:R-:W2:Y:S01]  /*0410*/  LDC.64 R6, c[0x0][0x388] ;  /* 0x0000e200ff067b82 */ /* 0x000ea20000000a00 */
[----:B------:R-:W0:Y:S07]  /*0420*/  LDCU UR4, c[0x0][0x3c8] ;  /* 0x00007900ff0477ac */ /* 0x000e2e0008000800 */
[----:B------:R-:W3:Y:S08]  /*0430*/  LDC.64 R2, c[0x0][0x390] ;  /* 0x0000e400ff027b82 */ /* 0x000ef00000000a00 */
[----:B------:R-:W4:Y:S01]  /*0440*/  LDC.64 R10, c[0x0][0x3a8] ;  /* 0x0000ea00ff0a7b82 */ /* 0x000f220000000a00 */
[----:B01----:R-:W-:-:S04]  /*0450*/  IMAD R9, R0, UR4, RZ ;  /* 0x0000000400097c24 */ /* 0x003fc8000f8e02ff */
[----:B--2---:R-:W-:-:S03]  /*0460*/  IMAD.WIDE R6, R9, 0x4, R6 ;  /* 0x0000000409067825 */ /* 0x004fc600078e0206 */
[----:B------:R-:W4:Y:S03]  /*0470*/  LDC.64 R12, c[0x0][0x3b0] ;  /* 0x0000ec00ff0c7b82 */ /* 0x000f260000000a00 */
[----:B------:R-:W2:Y:S01]  /*0480*/  LDG.E R7, desc[UR6][R6.64] ;  /* 0x0000000606077981 */ /* 0x000ea2000c1e1900 */
[----:B---3--:R-:W-:-:S04]  /*0490*/  IMAD.WIDE.U32 R2, R0, 0x4, R2 ;  /* 0x0000000400027825 */ /* 0x008fc800078e0002 */
[----:B-----5:R-:W0:Y:S01]  /*04a0*/  LDC.64 R4, c[0x0][0x398] ;  /* 0x0000e600ff047b82 */ /* 0x020e220000000a00 */
[----:B----4-:R-:W-:-:S04]  /*04b0*/  LOP3.LUT P0, RZ, R10, R12, RZ, 0xfc, !PT ;  /* 0x0000000c0aff7212 */ /* 0x010fc8000780fcff */
[----:B------:R-:W-:Y:S01]  /*04c0*/  LOP3.LUT P0, RZ, R11, R13, RZ, 0xfc, P0 ;  /* 0x0000000d0bff7212 */ /* 0x000fe2000000fcff */
[----:B--2---:R1:W-:-:S12]  /*04d0*/  STG.E desc[UR6][R2.64], R7 ;  /* 0x0000000702007986 */ /* 0x0043d8000c101906 */
[----:B0-----:R-:W-:Y:S05]  /*04e0*/  @!P0 BRA `(.L_x_1333) ;  /* 0x0000000000488947 */ /* 0x001fea0003800000 */
[----:B-1----:R-:W0:Y:S01]  /*04f0*/  LDC.64 R6, c[0x0][0x380] ;  /* 0x0000e000ff067b82 */ /* 0x002e220000000a00 */
[----:B------:R-:W-:-:S04]  /*0500*/  ISETP.NE.U32.AND P0, PT, R10, RZ, PT ;  /* 0x000000ff0a00720c */ /* 0x000fc80003f05070 */
[----:B------:R-:W-:Y:S01]  /*0510*/  ISETP.NE.AND.EX P0, PT, R11, RZ, PT, P0 ;  /* 0x000000ff0b00720c */ /* 0x000fe20003f05300 */
[----:B0-----:R-:W-:-:S12]  /*0520*/  IMAD.WIDE R6, R9, 0x2, R6 ;  /* 0x0000000209067825 */ /* 0x001fd800078e0206 */
[----:B------:R-:W0:Y:S01]  /*0530*/  @P0 LDC.64 R8, c[0x0][0x3a8] ;  /* 0x0000ea00ff080b82 */ /* 0x000e220000000a00 */
[----:B------:R-:W2:Y:S01]  /*0540*/  LDG.E.U16 R6, desc[UR6][R6.64] ;  /* 0x0000000606067981 */ /* 0x000ea2000c1e1500 */
[----:B0-----:R-:W-:-:S05]  /*0550*/  @P0 IMAD.WIDE.U32 R8, R0, 0x4, R8 ;  /* 0x0000000400080825 */ /* 0x001fca00078e0008 */
[----:B------:R-:W3:Y:S01]  /*0560*/  @P0 LDG.E R14, desc[UR6][R8.64] ;  /* 0x00000006080e0981 */ /* 0x000ee2000c1e1900 */
[----:B------:R-:W-:-:S04]  /*0570*/  ISETP.NE.U32.AND P1, PT, R12, RZ, PT ;  /* 0x000000ff0c00720c */ /* 0x000fc80003f25070 */
[----:B------:R-:W-:-:S13]  /*0580*/  ISETP.NE.AND.EX P1, PT, R13, RZ, PT, P1 ;  /* 0x000000ff0d00720c */ /* 0x000fda0003f25310 */
[----:B------:R-:W0:Y:S02]  /*0590*/  @P1 LDC.64 R10, c[0x0][0x3b0] ;  /* 0x0000ec00ff0a1b82 */ /* 0x000e240000000a00 */
[----:B0-----:R-:W-:-:S04]  /*05a0*/  @P1 IMAD.WIDE.U32 R10, R0, 0x4, R10 ;  /* 0x00000004000a1825 */ /* 0x001fc800078e000a */
[----:B--2---:R-:W-:-:S06]  /*05b0*/  HADD2.F32 R12, -RZ, R6.H0_H0 ;  /* 0x20000006ff0c7230 */ /* 0x004fcc0000004100 */
[----:B------:R-:W0:Y:S02]  /*05c0*/  MUFU.LG2 R12, R12 ;  /* 0x0000000c000c7308 */ /* 0x000e240000000c00 */
[----:B0-----:R-:W-:-:S04]  /*05d0*/  FMUL.FTZ R13, R12, 0.69314718246459960938 ;  /* 0x3f3172180c0d7820 */ /* 0x001fc80000410000 */
[----:B---3--:R-:W-:-:S05]  /*05e0*/  @P0 FADD.FTZ R15, R13, R14 ;  /* 0x0000000e0d0f0221 */ /* 0x008fca0000010000 */
[----:B------:R0:W-:Y:S04]  /*05f0*/  @P0 STG.E desc[UR6][R8.64], R15 ;  /* 0x0000000f08000986 */ /* 0x0001e8000c101906 */
[----:B------:R0:W-:Y:S02]  /*0600*/  @P1 STG.E desc[UR6][R10.64], R13 ;  /* 0x0000000d0a001986 */ /* 0x0001e4000c101906 */
.L_x_1333:
[----:B------:R-:W2:Y:S01]  /*0610*/  LDCU.64 UR4, c[0x0][0x3a0] ;  /* 0x00007400ff0477ac */ /* 0x000ea20008000a00 */
[----:B------:R-:W-:Y:S02]  /*0620*/  ISETP.EQ.U32.AND P1, PT, R4, RZ, PT ;  /* 0x000000ff0400720c */ /* 0x000fe40003f22070 */
[----:B--2---:R-:W-:-:S04]  /*0630*/  ISETP.NE.U32.AND P0, PT, RZ, UR4, PT ;  /* 0x00000004ff007c0c */ /* 0x004fc8000bf05070 */
[----:B------:R-:W-:-:S04]  /*0640*/  ISETP.NE.AND.EX P0, PT, RZ, UR5, PT, P0 ;  /* 0x00000005ff007c0c */ /* 0x000fc8000bf05300 */
[----:B------:R-:W-:-:S13]  /*0650*/  ISETP.EQ.OR.EX P0, PT, R5, RZ, !P0, P1 ;  /* 0x000000ff0500720c */ /* 0x000fda0004702710 */
[----:B------:R-:W-:Y:S05]  /*0660*/  @P0 EXIT ;  /* 0x000000000000094d */ /* 0x000fea0003800000 */
[----:B-1----:R-:W1:Y:S01]  /*0670*/  LDC.64 R6, c[0x0][0x398] ;  /* 0x0000e600ff067b82 */ /* 0x002e620000000a00 */
[----:B------:R-:W-:-:S05]  /*0680*/  IADD3 R4, P0, PT, R0, UR4, RZ ;  /* 0x0000000400047c10 */ /* 0x000fca000ff1e0ff */
[----:B------:R-:W-:Y:S02]  /*0690*/  IMAD.X R5, RZ, RZ, UR5, P0 ;  /* 0x00000005ff057e24 */ /* 0x000fe400080e06ff */
[----:B0-----:R-:W0:Y:S03]  /*06a0*/  LDC.64 R8, c[0x0][0x3e8] ;  /* 0x0000fa00ff087b82 */ /* 0x001e260000000a00 */
[----:B------:R-:W2:Y:S01]  /*06b0*/  LDG.E.U8 R10, desc[UR6][R4.64] ;  /* 0x00000006040a7981 */ /* 0x000ea2000c1e1100 */
[----:B-1----:R-:W-:-:S05]  /*06c0*/  IMAD.WIDE.U32 R6, R0, 0x4, R6 ;  /* 0x0000000400067825 */ /* 0x002fca00078e0006 */
[----:B------:R-:W3:Y:S01]  /*06d0*/  LDG.E R11, desc[UR6][R6.64] ;  /* 0x00000006060b7981 */ /* 0x000ee2000c1e1900 */
[----:B0-----:R-:W-:Y:S01]  /*06e0*/  IMAD.WIDE.U32 R8, R0, 0x4, R8 ;  /* 0x0000000400087825 */ /* 0x001fe200078e0008 */
[----:B--2---:R-:W-:-:S13]  /*06f0*/  ISETP.NE.AND P0, PT, R10, RZ, PT ;  /* 0x000000ff0a00720c */ /* 0x004fda0003f05270 */
[----:B---3--:R-:W-:-:S05]  /*0700*/  @!P0 VIADD R11, R11, 0x1 ;  /* 0x000000010b0b8836 */ /* 0x008fca0000000000 */
[----:B------:R-:W-:Y:S04]  /*0710*/  STG.E desc[UR6][R6.64], R11 ;  /* 0x0000000b06007986 */ /* 0x000fe8000c101906 */
[----:B------:R-:W2:Y:S04]  /*0720*/  LDG.E R2, desc[UR6][R2.64] ;  /* 0x0000000602027981 */ /* 0x000ea8000c1e1900 */
[----:B------:R-:W2:Y:S02]  /*0730*/  LDG.E R9, desc[UR6][R8.64] ;  /* 0x0000000608097981 */ /* 0x000ea4000c1e1900 */
[----:B--2---:R-:W-:-:S04]  /*0740*/  ISETP.NE.AND P0, PT, R2, R9, PT ;  /* 0x000000090200720c */ /* 0x004fc80003f05270 */
[----:B------:R-:W-:-:S05]  /*0750*/  SEL R13, RZ, 0x1, P0 ;  /* 0x00000001ff0d7807 */ /* 0x000fca0000000000 */
[----:B------:R-:W-:Y:S01]  /*0760*/  STG.E.U8 desc[UR6][R4.64], R13 ;  /* 0x0000000d04007986 */ /* 0x000fe2000c101106 */
[----:B------:R-:W-:Y:S05]  /*0770*/  EXIT ;  /* 0x000000000000794d */ /* 0x000fea0003800000 */
.L_x_1332:
[----:B------:R-:W2:Y:S01]  /*0780*/  S2UR UR8, SR_CgaCtaId ;  /* 0x00000000000879c3 */ /* 0x000ea20000008800 */
[----:B------:R-:W-:Y:S01]  /*0790*/  UMOV UR5, 0x400 ;  /* 0x0000040000057882 */ /* 0x000fe20000000000 */
[----:B------:R-:W-:Y:S01]  /*07a0*/  LOP3.LUT P0, RZ, R4, 0x1f, RZ, 0xc0, !PT ;  /* 0x0000001f04ff7812 */ /* 0x000fe2000780c0ff */
[----:B------:R-:W-:Y:S01]  /*07b0*/  IMAD.U32 R6, RZ, RZ, UR5 ;  /* 0x00000005ff067e24 */ /* 0x000fe2000f8e00ff */
[----:B------:R-:W3:Y:S03]  /*07c0*/  LDCU UR4, c[0x0][0x3c8] ;  /* 0x00007900ff0477ac */ /* 0x000ee60008000800 */
[----:B------:R-:W-:Y:S01]  /*07d0*/  VIADD R2, R6, 0x4b0 ;  /* 0x000004b006027836 */ /* 0x000fe20000000000 */
[----:B------:R-:W4:Y:S08]  /*07e0*/  LDC.64 R26, c[0x0][0x388] ;  /* 0x0000e200ff1a7b82 */ /* 0x000f300000000a00 */
[----:B------:R-:W0:Y:S01]  /*07f0*/  LDC.64 R22, c[0x0][0x390] ;  /* 0x0000e400ff167b82 */ /* 0x000e220000000a00 */
[----:B--2--5:R-:W-:-:S04]  /*0800*/  MOV R5, UR8 ;  /* 0x0000000800057c02 */ /* 0x024fc80008000f00 */
[----:B------:R-:W-:Y:S01]  /*0810*/  LEA R3, R5, R2, 0x18 ;  /* 0x0000000205037211 */ /* 0x000fe200078ec0ff */
[----:B---3--:R-:W-:-:S04]  /*0820*/  IMAD R2, R0, UR4, RZ ;  /* 0x0000000400027c24 */ /* 0x008fc8000f8e02ff */
[----:B------:R-:W-:Y:S02]  /*0830*/  IMAD R3, R20, 0x4, R3 ;  /* 0x0000000414037824 */ /* 0x000fe400078e0203 */
[----:B----4-:R-:W-:-:S03]  /*0840*/  IMAD.WIDE R26, R2, 0x4, R26 ;  /* 0x00000004021a7825 */ /* 0x010fc600078e021a */
[----:B------:R2:W-:Y:S01]  /*0850*/  @!P0 STS [R3], RZ ;  /* 0x000000ff03008388 */ /* 0x0005e20000000800 */
[----:B------:R-:W-:Y:S06]  /*0860*/  BAR.SYNC.DEFER_BLOCKING 0x0 ;  /* 0x0000000000007b1d */ /* 0x000fec0000010000 */
[----:B------:R-:W3:Y:S01]  /*0870*/  LDG.E R7, desc[UR6][R26.64] ;  /* 0x000000061a077981 */ /* 0x000ee2000c1e1900 */
[----:B------:R-:W-:Y:S01]  /*0880*/  UIADD3 UR4, UPT, UPT, UR4, 0xff, URZ ;  /* 0x000000ff04047890 */ /* 0x000fe2000fffe0ff */
[----:B0-----:R-:W-:-:S03]  /*0890*/  IMAD.WIDE.U32 R22, R0, 0x4, R22 ;  /* 0x0000000400167825 */ /* 0x001fc600078e0016 */
[----:B------:R-:W-:Y:S01]  /*08a0*/  USHF.R.S32.HI UR5, URZ, 0x1f, UR4 ;  /* 0x0000001fff057899 */ /* 0x000fe20008011404 */
[----:B-1----:R-:W-:-:S03]  /*08b0*/  IMAD.MOV.U32 R19, RZ, RZ, RZ ;  /* 0x000000ffff137224 */ /* 0x002fc600078e00ff */
[----:B------:R-:W-:-:S03]  /*08c0*/  ULEA.HI UR5, UR5, UR4, URZ, 0x8 ;  /* 0x0000000405057291 */ /* 0x000fc6000f8f40ff */
[----:B------:R-:W0:Y:S01]  /*08d0*/  LDCU UR4, c[0x0][0x3c8] ;  /* 0x00007900ff0477ac */ /* 0x000e220008000800 */
[----:B------:R-:W-:-:S06]  /*08e0*/  ULOP3.LUT UR5, UR5, 0xffffff00, URZ, 0xc0, !UPT ;  /* 0xffffff0005057892 */ /* 0x000fcc000f8ec0ff */
[----:B------:R-:W-:Y:S01]  /*08f0*/  ISETP.GE.AND P0, PT, R4, UR5, PT ;  /* 0x0000000504007c0c */ /* 0x000fe2000bf06270 */
[----:B---3--:R2:W-:-:S12]  /*0900*/  STG.E desc[UR6][R22.64], R7 ;  /* 0x0000000716007986 */ /* 0x0085d8000c101906 */
[----:B0-----:R-:W-:Y:S05]  /*0910*/  @P0 BRA `(.L_x_1334) ;  /* 0x0000000400840947 */ /* 0x001fea0003800000 */
[----:B--2---:R-:W-:Y:S02]  /*0920*/  HFMA2 R3, -RZ, RZ, 0, 0 ;  /* 0x00000000ff037431 */ /* 0x004fe400000001ff */
[----:B------:R-:W-:-:S07]  /*0930*/  IMAD.MOV.U32 R7, RZ, RZ, R4 ;  /* 0x000000ffff077224 */ /* 0x000fce00078e0004 */
.L_x_1339:
[----:B------:R-:W-:Y:S01]  /*0940*/  ISETP.GE.AND P0, PT, R7, UR4, PT ;  /* 0x0000000407007c0c */ /* 0x000fe2000bf06270 */
[----:B------:R-:W-:-:S12]  /*0950*/  IMAD.MOV.U32 R19, RZ, RZ, R7 ;  /* 0x000000ffff137224 */ /* 0x000fd800078e0007 */
[----:B------:R-:W0:Y:S01]  /*0960*/  @!P0 LDC.64 R8, c[0x0][0x380] ;  /* 0x0000e000ff088b82 */ /* 0x000e220000000a00 */
[----:B------:R-:W-:-:S04]  /*0970*/  @!P0 IMAD.IADD R5, R2, 0x1, R19 ;  /* 0x0000000102058824 */ /* 0x000fc800078e0213 */
[----:B0-----:R-:W-:-:S06]  /*0980*/  @!P0 IMAD.WIDE R8, R5, 0x2, R8 ;  /* 0x0000000205088825 */ /* 0x001fcc00078e0208 */
[----:B------:R-:W2:Y:S01]  /*0990*/  @!P0 LDG.E.U16 R8, desc[UR6][R8.64] ;  /* 0x0000000608088981 */ /* 0x000ea2000c1e1500 */
[----:B------:R-:W0:Y:S01]  /*09a0*/  S2UR UR9, SR_CgaCtaId ;  /* 0x00000000000979c3 */ /* 0x000e220000008800 */
[----:B------:R-:W-:Y:S01]  /*09b0*/  UMOV UR8, 0x400 ;  /* 0x0000040000087882 */ /* 0x000fe20000000000 */
[----:B------:R-:W-:Y:S02]  /*09c0*/  MOV R10, RZ ;  /* 0x000000ff000a7202 */ /* 0x000fe40000000f00 */
[----:B------:R-:W-:Y:S02]  /*09d0*/  MOV R6, UR8 ;  /* 0x0000000800067c02 */ /* 0x000fe40008000f00 */
[----:B------:R-:W-:-:S03]  /*09e0*/  LEA.HI R7, R4, R4, RZ, 0x1d ;  /* 0x0000000404077211 */ /* 0x000fc600078fe8ff */
[----:B------:R-:W-:Y:S02]  /*09f0*/  VIADD R12, R6, 0x10 ;  /* 0x00000010060c7836 */ /* 0x000fe40000000000 */
[----:B0-----:R-:W-:Y:S01]  /*0a00*/  IMAD.U32 R5, RZ, RZ, UR9 ;  /* 0x00000009ff057e24 */ /* 0x001fe2000f8e00ff */
[----:B------:R-:W-:Y:S05]  /*0a10*/  WARPSYNC.ALL ;  /* 0x0000000000007948 */ /* 0x000fea0003800000 */
[----:B------:R-:W-:-:S05]  /*0a20*/  LEA R12, R5, R12, 0x18 ;  /* 0x0000000c050c7211 */ /* 0x000fca00078ec0ff */
[----:B------:R-:W-:Y:S02]  /*0a30*/  IMAD R7, R7, 0x4, R12 ;  /* 0x0000000407077824 */ /* 0x000fe400078e020c */
[----:B--2---:R-:W-:Y:S01]  /*0a40*/  @!P0 HADD2.F32 R10, -RZ, R8.H0_H0 ;  /* 0x20000008ff0a8230 */ /* 0x004fe20000004100 */
[----:B------:R-:W-:-:S04]  /*0a50*/  ISETP.GT.U32.AND P0, PT, R4, 0x1f, PT ;  /* 0x0000001f0400780c */ /* 0x000fc80003f04070 */
[----:B------:R0:W-:Y:S01]  /*0a60*/  STS [R7+0x10], R10 ;  /* 0x0000100a07007388 */ /* 0x0001e20000000800 */
[----:B------:R-:W-:Y:S08]  /*0a70*/  BAR.SYNC.DEFER_BLOCKING 0x0 ;  /* 0x0000000000007b1d */ /* 0x000ff00000010000 */
[----:B------:R-:W-:Y:S05]  /*0a80*/  @P0 BRA `(.L_x_1335) ;  /* 0x0000000000cc0947 */ /* 0x000fea0003800000 */
[C---:B------:R-:W-:Y:S01]  /*0a90*/  IMAD R8, R4.reuse, 0x24, R12 ;  /* 0x0000002404087824 */ /* 0x040fe200078e020c */
[----:B------:R-:W-:Y:S01]  /*0aa0*/  UMOV UR8, 0xffffffff ;  /* 0xffffffff00087882 */ /* 0x000fe20000000000 */
[----:B------:R-:W-:-:S03]  /*0ab0*/  ISETP.NE.AND P1, PT, R4, RZ, PT ;  /* 0x000000ff0400720c */ /* 0x000fc60003f25270 */
[----:B------:R-:W-:Y:S04]  /*0ac0*/  LDS R9, [R8+0x10] ;  /* 0x0000100008097984 */ /* 0x000fe80000000800 */
[----:B0-----:R-:W0:Y:S04]  /*0ad0*/  LDS R10, [R8+0x14] ;  /* 0x00001400080a7984 */ /* 0x001e280000000800 */
[----:B------:R-:W1:Y:S04]  /*0ae0*/  LDS R11, [R8+0x18] ;  /* 0x00001800080b7984 */ /* 0x000e680000000800 */
[----:B------:R-:W2:Y:S04]  /*0af0*/  LDS R12, [R8+0x1c] ;  /* 0x00001c00080c7984 */ /* 0x000ea80000000800 */
[----:B------:R-:W3:Y:S04]  /*0b00*/  LDS R13, [R8+0x20] ;  /* 0x00002000080d7984 */ /* 0x000ee80000000800 */
[----:B------:R-:W4:Y:S04]  /*0b10*/  LDS R14, [R8+0x24] ;  /* 0x00002400080e7984 */ /* 0x000f280000000800 */
[----:B------:R-:W5:Y:S04]  /*0b20*/  LDS R15, [R8+0x28] ;  /* 0x00002800080f7984 */ /* 0x000f680000000800 */
[----:B------:R-:W5:Y:S01]  /*0b30*/  LDS R16, [R8+0x2c] ;  /* 0x00002c0008107984 */ /* 0x000f620000000800 */
[----:B0-----:R-:W-:-:S04]  /*0b40*/  FADD.FTZ R18, R9, R10 ;  /* 0x0000000a09127221 */ /* 0x001fc80000010000 */
[----:B-1----:R-:W-:-:S04]  /*0b50*/  FADD.FTZ R17, R11, R18 ;  /* 0x000000120b117221 */ /* 0x002fc80000010000 */
[----:B--2---:R-:W-:-:S04]  /*0b60*/  FADD.FTZ R18, R12, R17 ;  /* 0x000000110c127221 */ /* 0x004fc80000010000 */
[----:B---3--:R-:W-:-:S04]  /*0b70*/  FADD.FTZ R17, R13, R18 ;  /* 0x000000120d117221 */ /* 0x008fc80000010000 */
[----:B----4-:R-:W-:-:S04]  /*0b80*/  FADD.FTZ R18, R14, R17 ;  /* 0x000000110e127221 */ /* 0x010fc80000010000 */
[----:B-----5:R-:W-:-:S04]  /*0b90*/  FADD.FTZ R17, R15, R18 ;  /* 0x000000120f117221 */ /* 0x020fc80000010000 */
[----:B------:R-:W-:Y:S01]  /*0ba0*/  FADD.FTZ R25, R16, R17 ;  /* 0x0000001110197221 */ /* 0x000fe20000010000 */
[----:B------:R-:W-:Y:S06]  /*0bb0*/  BRA.DIV UR8, `(.L_x_1336) ;  /* 0x0000000a08f87947 */ /* 0x000fec000b800000 */
[----:B------:R-:W0:Y:S04]  /*0bc0*/  SHFL.UP P0, R28, R25, 0x1, RZ ;  /* 0x04200000191c7989 */ /* 0x000e2800000000ff */
[----:B------:R-:W-:Y:S01]  /*0bd0*/  SHFL.IDX PT, R18, R3, RZ, 0x1f ;  /* 0x00001fff03127589 */ /* 0x000fe200000e0000 */
[----:B0-----:R-:W-:-:S05]  /*0be0*/  @P0 FADD R28, R25, R28 ;  /* 0x0000001c191c0221 */ /* 0x001fca0000000000 */
[----:B------:R-:W0:Y:S02]  /*0bf0*/  SHFL.UP P0, R29, R28, 0x2, RZ ;  /* 0x044000001c1d7989 */ /* 0x000e2400000000ff */
[----:B0-----:R-:W-:-:S05]  /*0c00*/  @P0 FADD R29, R28, R29 ;  /* 0x0000001d1c1d0221 */ /* 0x001fca0000000000 */
[----:B------:R-:W0:Y:S02]  /*0c10*/  SHFL.UP P0, R24, R29, 0x4, RZ ;  /* 0x048000001d187989 */ /* 0x000e2400000000ff */
[----:B0-----:R-:W-:-:S05]  /*0c20*/  @P0 FADD R24, R29, R24 ;  /* 0x000000181d180221 */ /* 0x001fca0000000000 */
[----:B------:R-:W0:Y:S02]  /*0c30*/  SHFL.UP P0, R29, R24, 0x8, RZ ;  /* 0x05000000181d7989 */ /* 0x000e2400000000ff */
[----:B0-----:R-:W-:-:S05]  /*0c40*/  @P0 FADD R29, R24, R29 ;  /* 0x0000001d181d0221 */ /* 0x001fca0000000000 */
[----:B------:R-:W0:Y:S02]  /*0c50*/  SHFL.UP P0, R28, R29, 0x10, RZ ;  /* 0x060000001d1c7989 */ /* 0x000e2400000000ff */
[----:B0-----:R-:W-:-:S05]  /*0c60*/  @P0 FADD R28, R29, R28 ;  /* 0x0000001c1d1c0221 */ /* 0x001fca0000000000 */
[----:B------:R-:W0:Y:S04]  /*0c70*/  SHFL.IDX PT, R24, R28, 0x1f, 0x1f ;  /* 0x03e01f001c187f89 */ /* 0x000e2800000e0000 */
[----:B------:R1:W2:Y:S02]  /*0c80*/  SHFL.UP PT, R25, R28, 0x1, RZ ;  /* 0x042000001c197989 */ /* 0x0002a400000e00ff */
[----:B01----:R-:W-:-:S07]  /*0c90*/  FADD.FTZ R24, R3, R24 ;  /* 0x0000001803187221 */ /* 0x003fce0000010000 */
.L_x_1357:
[----:B--2---:R-:W-:Y:S01]  /*0ca0*/  @P1 FADD.FTZ R18, R25, R18 ;  /* 0x0000001219121221 */ /* 0x004fe20000010000 */
[----:B------:R-:W-:-:S03]  /*0cb0*/  IMAD.MOV.U32 R3, RZ, RZ, R24 ;  /* 0x000000ffff037224 */ /* 0x000fc600078e0018 */
[----:B------:R-:W-:-:S04]  /*0cc0*/  FADD.FTZ R9, R9, R18 ;  /* 0x0000001209097221 */ /* 0x000fc80000010000 */
[----:B------:R-:W-:Y:S01]  /*0cd0*/  FADD.FTZ R10, R10, R9 ;  /* 0x000000090a0a7221 */ /* 0x000fe20000010000 */
[----:B------:R1:W-:Y:S03]  /*0ce0*/  STS [R8+0x10], R9 ;  /* 0x0000100908007388 */ /* 0x0003e60000000800 */
        /* <DEDUP_REMOVED lines=11> */
[----:B------:R1:W-:Y:S04]  /*0da0*/  STS [R8+0x28], R15 ;  /* 0x0000280f08007388 */ /* 0x0003e80000000800 */
[----:B------:R1:W-:Y:S02]  /*0db0*/  STS [R8+0x2c], R17 ;  /* 0x00002c1108007388 */ /* 0x0003e40000000800 */
.L_x_1335:
[----:B------:R-:W-:Y:S05]  /*0dc0*/  WARPSYNC.ALL ;  /* 0x0000000000007948 */ /* 0x000fea0003800000 */
[----:B------:R-:W-:Y:S01]  /*0dd0*/  LOP3.LUT P0, RZ, R4, 0x1f, RZ, 0xc0, !PT ;  /* 0x0000001f04ff7812 */ /* 0x000fe2000780c0ff */
[----:B------:R-:W-:Y:S01]  /*0de0*/  BAR.SYNC.DEFER_BLOCKING 0x0 ;  /* 0x0000000000007b1d */ /* 0x000fe20000010000 */
[----:B-1----:R-:W-:-:S05]  /*0df0*/  LEA R9, R5, R6, 0x18 ;  /* 0x0000000605097211 */ /* 0x002fca00078ec0ff */
[----:B------:R-:W-:Y:S01]  /*0e00*/  BSSY.RECONVERGENT B0, `(.L_x_1337) ;  /* 0x000000c000007945 */ /* 0x000fe20003800200 */
[----:B0-----:R-:W-:Y:S04]  /*0e10*/  LDS R7, [R7+0x10] ;  /* 0x0000100007077984 */ /* 0x001fe80000000800 */
[----:B------:R-:W0:Y:S02]  /*0e20*/  LDS R8, [R9+0x4] ;  /* 0x0000040009087984 */ /* 0x000e240000000800 */
[----:B0-----:R-:W-:-:S13]  /*0e30*/  FSETP.GTU.FTZ.AND P1, PT, R8, R7, PT ;  /* 0x000000070800720b */ /* 0x001fda0003f3c000 */
[----:B------:R-:W-:-:S04]  /*0e40*/  VOTE.ANY R8, PT, !P1 ;  /* 0x0000000000087806 */ /* 0x000fc800048e0100 */
[----:B------:R-:W-:-:S13]  /*0e50*/  ISETP.EQ.OR P0, PT, R8, RZ, P0 ;  /* 0x000000ff0800720c */ /* 0x000fda0000702670 */
[----:B------:R-:W-:Y:S05]  /*0e60*/  @P0 BRA `(.L_x_1338) ;  /* 0x0000000000140947 */ /* 0x000fea0003800000 */
[----:B------:R-:W-:Y:S01]  /*0e70*/  IADD3 R10, PT, PT, R6, 0x4b0, RZ ;  /* 0x000004b0060a7810 */ /* 0x000fe20007ffe0ff */
[----:B------:R0:W-:Y:S03]  /*0e80*/  ATOMS.POPC.INC.32 RZ, [R9+URZ] ;  /* 0x0000000009ff7f8c */ /* 0x0001e6000d8000ff */
[----:B------:R-:W-:-:S05]  /*0e90*/  LEA R7, R5, R10, 0x18 ;  /* 0x0000000a05077211 */ /* 0x000fca00078ec0ff */
[----:B------:R-:W-:-:S05]  /*0ea0*/  IMAD R7, R20, 0x4, R7 ;  /* 0x0000000414077824 */ /* 0x000fca00078e0207 */
[----:B------:R0:W-:Y:S02]  /*0eb0*/  STS [R7], R8 ;  /* 0x0000000807007388 */ /* 0x0001e40000000800 */
.L_x_1338:
[----:B------:R-:W-:Y:S05]  /*0ec0*/  BSYNC.RECONVERGENT B0 ;  /* 0x0000000000007941 */ /* 0x000fea0003800200 */
.L_x_1337:
[----:B------:R-:W-:Y:S01]  /*0ed0*/  BAR.SYNC.DEFER_BLOCKING 0x0 ;  /* 0x0000000000007b1d */ /* 0x000fe20000010000 */
[----:B0-----:R-:W-:-:S05]  /*0ee0*/  VIADD R7, R19, 0x100 ;  /* 0x0000010013077836 */ /* 0x001fca0000000000 */
[----:B------:R-:W-:Y:S01]  /*0ef0*/  ISETP.GE.AND P0, PT, R7, UR5, PT ;  /* 0x0000000507007c0c */ /* 0x000fe2000bf06270 */
[----:B------:R-:W0:Y:S02]  /*0f00*/  LDS R8, [R9] ;  /* 0x0000000009087984 */ /* 0x000e240000000800 */
[----:B0-----:R-:W-:-:S13]  /*0f10*/  ISETP.LT.AND P1, PT, R8, 0x1, PT ;  /* 0x000000010800780c */ /* 0x001fda0003f21270 */
[----:B------:R-:W-:Y:S05]  /*0f20*/  @!P0 BRA P1, `(.L_x_1339) ;  /* 0xfffffff800848947 */ /* 0x000fea000083ffff */
.L_x_1334:
[----:B------:R-:W-:Y:S01]  /*0f30*/  IADD3 R6, PT, PT, R6, 0x4b0, RZ ;  /* 0x000004b006067810 */ /* 0x000fe20007ffe0ff */
[----:B------:R-:W-:Y:S01]  /*0f40*/  BSSY.RECONVERGENT B0, `(.L_x_1340) ;  /* 0x000004a000007945 */ /* 0x000fe20003800200 */
[----:B------:R-:W-:Y:S02]  /*0f50*/  ISETP.GE.U32.AND P1, PT, R4, 0x20, PT ;  /* 0x000000200400780c */ /* 0x000fe40003f26070 */
[----:B--2---:R-:W-:-:S05]  /*0f60*/  LEA R3, R5, R6, 0x18 ;  /* 0x0000000605037211 */ /* 0x004fca00078ec0ff */
[----:B------:R-:W-:-:S06]  /*0f70*/  IMAD R17, R20, 0x4, R3 ;  /* 0x0000000414117824 */ /* 0x000fcc00078e0203 */
[----:B------:R-:W0:Y:S02]  /*0f80*/  LDS R17, [R17] ;  /* 0x0000000011117984 */ /* 0x000e240000000800 */
[----:B0-----:R-:W-:-:S04]  /*0f90*/  ISETP.NE.AND P0, PT, R17, RZ, PT ;  /* 0x000000ff1100720c */ /* 0x001fc80003f05270 */
[----:B------:R-:W-:Y:S01]  /*0fa0*/  SEL R16, RZ, 0x1, P0 ;  /* 0x00000001ff107807 */ /* 0x000fe20000000000 */
[----:B------:R-:W-:Y:S08]  /*0fb0*/  @!P1 BRA `(.L_x_1341) ;  /* 0x0000000400089947 */ /* 0x000ff00003800000 */
[C---:B------:R-:W-:Y:S01]  /*0fc0*/  VIADD R5, R20.reuse, 0xffffffff ;  /* 0xffffffff14057836 */ /* 0x040fe20000000000 */
[----:B------:R-:W-:Y:S01]  /*0fd0*/  LOP3.LUT R25, R20, 0xf, RZ, 0xc0, !PT ;  /* 0x0000000f14197812 */ /* 0x000fe200078ec0ff */
[----:B------:R-:W-:Y:S01]  /*0fe0*/  BSSY.RECONVERGENT B1, `(.L_x_1342) ;  /* 0x000001a000017945 */ /* 0x000fe20003800200 */
[----:B------:R-:W-:Y:S02]  /*0ff0*/  HFMA2 R18, -RZ, RZ, 0, 0 ;  /* 0x00000000ff127431 */ /* 0x000fe400000001ff */
[----:B------:R-:W-:Y:S02]  /*1000*/  ISETP.GE.U32.AND P1, PT, R5, 0xf, PT ;  /* 0x0000000f0500780c */ /* 0x000fe40003f26070 */
[----:B------:R-:W-:-:S11]  /*1010*/  ISETP.NE.AND P0, PT, R25, RZ, PT ;  /* 0x000000ff1900720c */ /* 0x000fd60003f05270 */
[----:B------:R-:W-:Y:S05]  /*1020*/  @!P1 BRA `(.L_x_1343) ;  /* 0x0000000000549947 */ /* 0x000fea0003800000 */
[----:B------:R-:W-:Y:S01]  /*1030*/  LOP3.LUT R18, R20, 0x10, RZ, 0xc0, !PT ;  /* 0x0000001014127812 */ /* 0x000fe200078ec0ff */
[----:B------:R-:W-:Y:S01]  /*1040*/  VIADD R21, R3, 0x20 ;  /* 0x0000002003157836 */ /* 0x000fe20000000000 */
[----:B------:R-:W-:-:S03]  /*1050*/  SHF.R.U32.HI R20, RZ, 0x5, R4 ;  /* 0x00000005ff147819 */ /* 0x000fc60000011604 */
[----:B------:R-:W-:-:S07]  /*1060*/  IMAD.MOV R24, RZ, RZ, -R18 ;  /* 0x000000ffff187224 */ /* 0x000fce00078e0a12 */
.L_x_1344:
[----:B------:R-:W0:Y:S01]  /*1070*/  LDS.128 R12, [R21+-0x20] ;  /* 0xffffe000150c7984 */ /* 0x000e220000000c00 */
[----:B------:R-:W-:-:S03]  /*1080*/  IADD3 R24, PT, PT, R24, 0x10, RZ ;  /* 0x0000001018187810 */ /* 0x000fc60007ffe0ff */
[----:B------:R-:W1:Y:S01]  /*1090*/  LDS.128 R4, [R21+-0x10] ;  /* 0xfffff00015047984 */ /* 0x000e620000000c00 */
[----:B------:R-:W-:-:S03]  /*10a0*/  ISETP.NE.AND P2, PT, R24, RZ, PT ;  /* 0x000000ff1800720c */ /* 0x000fc60003f45270 */
[----:B------:R-:W2:Y:S01]  /*10b0*/  LDS.128 R8, [R21] ;  /* 0x0000000015087984 */ /* 0x000ea20000000c00 */
[----:B0-----:R-:W-:-:S04]  /*10c0*/  LOP3.LUT R12, R14, R13, R12, 0xfe, !PT ;  /* 0x0000000d0e0c7212 */ /* 0x001fc800078efe0c */
[----:B-1----:R-:W-:Y:S02]  /*10d0*/  LOP3.LUT R4, R4, R15, R12, 0xfe, !PT ;  /* 0x0000000f04047212 */ /* 0x002fe400078efe0c */
[----:B------:R0:W1:Y:S02]  /*10e0*/  LDS.128 R12, [R21+0x10] ;  /* 0x00001000150c7984 */ /* 0x0000640000000c00 */
[----:B------:R-:W-:-:S04]  /*10f0*/  LOP3.LUT R4, R6, R5, R4, 0xfe, !PT ;  /* 0x0000000506047212 */ /* 0x000fc800078efe04 */
[----:B--2---:R-:W-:Y:S01]  /*1100*/  LOP3.LUT R4, R8, R7, R4, 0xfe, !PT ;  /* 0x0000000708047212 */ /* 0x004fe200078efe04 */
[----:B0-----:R-:W-:-:S03]  /*1110*/  VIADD R21, R21, 0x40 ;  /* 0x0000004015157836 */ /* 0x001fc60000000000 */
[----:B------:R-:W-:Y:S02]  /*1120*/  LOP3.LUT R4, R10, R9, R4, 0xfe, !PT ;  /* 0x000000090a047212 */ /* 0x000fe400078efe04 */
[----:B-1----:R-:W-:Y:S02]  /*1130*/  LOP3.LUT R14, R15, R14, RZ, 0xfc, !PT ;  /* 0x0000000e0f0e7212 */ /* 0x002fe400078efcff */
[----:B------:R-:W-:-:S04]  /*1140*/  LOP3.LUT R4, R12, R11, R4, 0xfe, !PT ;  /* 0x0000000b0c047212 */ /* 0x000fc800078efe04 */
[----:B------:R-:W-:-:S04]  /*1150*/  LOP3.LUT P1, RZ, R14, R13, R4, 0xfe, !PT ;  /* 0x0000000d0eff7212 */ /* 0x000fc8000782fe04 */
[----:B------:R-:W-:Y:S01]  /*1160*/  SEL R16, R16, 0x1, !P1 ;  /* 0x0000000110107807 */ /* 0x000fe20004800000 */
[----:B------:R-:W-:Y:S08]  /*1170*/  @P2 BRA `(.L_x_1344) ;  /* 0xfffffffc00bc2947 */ /* 0x000ff0000383ffff */
.L_x_1343:
[----:B------:R-:W-:Y:S05]  /*1180*/  BSYNC.RECONVERGENT B1 ;  /* 0x0000000000017941 */ /* 0x000fea0003800200 */
.L_x_1342:
[----:B------:R-:W-:Y:S05]  /*1190*/  @!P0 BRA `(.L_x_1341) ;  /* 0x0000000000908947 */ /* 0x000fea0003800000 */
[----:B------:R-:W-:Y:S01]  /*11a0*/  ISETP.GE.U32.AND P0, PT, R25, 0x8, PT ;  /* 0x000000081900780c */ /* 0x000fe20003f06070 */
[----:B------:R-:W-:Y:S01]  /*11b0*/  BSSY.RECONVERGENT B1, `(.L_x_1345) ;  /* 0x000000d000017945 */ /* 0x000fe20003800200 */
[----:B------:R-:W-:-:S04]  /*11c0*/  LOP3.LUT R13, R20, 0x7, RZ, 0xc0, !PT ;  /* 0x00000007140d7812 */ /* 0x000fc800078ec0ff */
[----:B------:R-:W-:-:S07]  /*11d0*/  ISETP.NE.AND P1, PT, R13, RZ, PT ;  /* 0x000000ff0d00720c */ /* 0x000fce0003f25270 */
[----:B------:R-:W-:Y:S06]  /*11e0*/  @!P0 BRA `(.L_x_1346) ;  /* 0x0000000000248947 */ /* 0x000fec0003800000 */
[C---:B------:R-:W-:Y:S01]  /*11f0*/  IMAD R12, R18.reuse, 0x4, R3 ;  /* 0x00000004120c7824 */ /* 0x040fe200078e0203 */
[----:B------:R-:W-:-:S04]  /*1200*/  IADD3 R18, PT, PT, R18, 0x8, RZ ;  /* 0x0000000812127810 */ /* 0x000fc80007ffe0ff */
[----:B------:R-:W0:Y:S04]  /*1210*/  LDS.128 R4, [R12] ;  /* 0x000000000c047984 */ /* 0x000e280000000c00 */
[----:B------:R-:W1:Y:S01]  /*1220*/  LDS.128 R8, [R12+0x10] ;  /* 0x000010000c087984 */ /* 0x000e620000000c00 */
[----:B0-----:R-:W-:Y:S02]  /*1230*/  LOP3.LUT R4, R6, R5, R4, 0xfe, !PT ;  /* 0x0000000506047212 */ /* 0x001fe400078efe04 */
[----:B-1----:R-:W-:Y:S02]  /*1240*/  LOP3.LUT R10, R11, R10, RZ, 0xfc, !PT ;  /* 0x0000000a0b0a7212 */ /* 0x002fe400078efcff */
[----:B------:R-:W-:-:S04]  /*1250*/  LOP3.LUT R4, R8, R7, R4, 0xfe, !PT ;  /* 0x0000000708047212 */ /* 0x000fc800078efe04 */
[----:B------:R-:W-:-:S04]  /*1260*/  LOP3.LUT P0, RZ, R10, R9, R4, 0xfe, !PT ;  /* 0x000000090aff7212 */ /* 0x000fc8000780fe04 */
[----:B------:R-:W-:-:S09]  /*1270*/  SEL R16, R16, 0x1, !P0 ;  /* 0x0000000110107807 */ /* 0x000fd20004000000 */
.L_x_1346:
[----:B------:R-:W-:Y:S05]  /*1280*/  BSYNC.RECONVERGENT B1 ;  /* 0x0000000000017941 */ /* 0x000fea0003800200 */
.L_x_1345:
[----:B------:R-:W-:Y:S05]  /*1290*/  @!P1 BRA `(.L_x_1341) ;  /* 0x0000000000509947 */ /* 0x000fea0003800000 */
[----:B------:R-:W-:Y:S02]  /*12a0*/  ISETP.GE.U32.AND P0, PT, R13, 0x4, PT ;  /* 0x000000040d00780c */ /* 0x000fe40003f06070 */
[----:B------:R-:W-:-:S04]  /*12b0*/  LOP3.LUT R20, R20, 0x3, RZ, 0xc0, !PT ;  /* 0x0000000314147812 */ /* 0x000fc800078ec0ff */
[----:B------:R-:W-:-:S07]  /*12c0*/  ISETP.NE.AND P2, PT, R20, RZ, PT ;  /* 0x000000ff1400720c */ /* 0x000fce0003f45270 */
[C---:B------:R-:W-:Y:S02]  /*12d0*/  @P0 IMAD R5, R18.reuse, 0x4, R3 ;  /* 0x0000000412050824 */ /* 0x040fe400078e0203 */
[----:B------:R-:W-:-:S04]  /*12e0*/  @P0 VIADD R18, R18, 0x4 ;  /* 0x0000000412120836 */ /* 0x000fc80000000000 */
[----:B------:R-:W0:Y:S02]  /*12f0*/  @P0 LDS.128 R4, [R5] ;  /* 0x0000000005040984 */ /* 0x000e240000000c00 */
[----:B0-----:R-:W-:-:S04]  /*1300*/  @P0 LOP3.LUT R6, R7, R6, RZ, 0xfc, !PT ;  /* 0x0000000607060212 */ /* 0x001fc800078efcff */
[----:B------:R-:W-:-:S04]  /*1310*/  @P0 LOP3.LUT P1, RZ, R6, R5, R4, 0xfe, !PT ;  /* 0x0000000506ff0212 */ /* 0x000fc8000782fe04 */
[----:B------:R-:W-:-:S04]  /*1320*/  @P0 SEL R4, R16, 0x1, !P1 ;  /* 0x0000000110040807 */ /* 0x000fc80004800000 */
[----:B------:R-:W-:Y:S01]  /*1330*/  @P0 PRMT R16, R4, 0x7610, R16 ;  /* 0x0000761004100816 */ /* 0x000fe20000000010 */
[----:B------:R-:W-:Y:S06]  /*1340*/  @!P2 BRA `(.L_x_1341) ;  /* 0x000000000024a947 */ /* 0x000fec0003800000 */
[----:B------:R-:W-:Y:S01]  /*1350*/  LEA R3, R18, R3, 0x2 ;  /* 0x0000000312037211 */ /* 0x000fe200078e10ff */
[----:B------:R-:W-:-:S07]  /*1360*/  IMAD.MOV R20, RZ, RZ, -R20 ;  /* 0x000000ffff147224 */ /* 0x000fce00078e0a14 */
.L_x_1347:
[----:B------:R0:W1:Y:S01]  /*1370*/  LDS R4, [R3] ;  /* 0x0000000003047984 */ /* 0x0000620000000800 */
[----:B------:R-:W-:-:S05]  /*1380*/  VIADD R20, R20, 0x1 ;  /* 0x0000000114147836 */ /* 0x000fca0000000000 */
[----:B------:R-:W-:Y:S02]  /*1390*/  ISETP.NE.AND P1, PT, R20, RZ, PT ;  /* 0x000000ff1400720c */ /* 0x000fe40003f25270 */
[----:B0-----:R-:W-:Y:S02]  /*13a0*/  IADD3 R3, PT, PT, R3, 0x4, RZ ;  /* 0x0000000403037810 */ /* 0x001fe40007ffe0ff */
[----:B-1----:R-:W-:-:S04]  /*13b0*/  ISETP.NE.AND P0, PT, R4, RZ, PT ;  /* 0x000000ff0400720c */ /* 0x002fc80003f05270 */
[----:B------:R-:W-:-:S05]  /*13c0*/  SEL R16, R16, 0x1, !P0 ;  /* 0x0000000110107807 */ /* 0x000fca0004000000 */
[----:B------:R-:W-:Y:S05]  /*13d0*/  @P1 BRA `(.L_x_1347) ;  /* 0xfffffffc00e41947 */ /* 0x000fea000383ffff */
.L_x_1341:
[----:B------:R-:W-:Y:S05]  /*13e0*/  BSYNC.RECONVERGENT B0 ;  /* 0x0000000000007941 */ /* 0x000fea0003800200 */
.L_x_1340:
[----:B------:R-:W-:-:S13]  /*13f0*/  LOP3.LUT P0, RZ, R16, 0xff, RZ, 0xc0, !PT ;  /* 0x000000ff10ff7812 */ /* 0x000fda000780c0ff */
[----:B------:R-:W-:Y:S05]  /*1400*/  @P0 EXIT ;  /* 0x000000000000094d */ /* 0x000fea0003800000 */
[----:B------:R-:W0:Y:S01]  /*1410*/  S2R R4, SR_TID.X ;  /* 0x0000000000047919 */ /* 0x000e220000002100 */
[----:B------:R-:W-:-:S06]  /*1420*/  LOP3.LUT R17, RZ, R17, RZ, 0x33, !PT ;  /* 0x00000011ff117212 */ /* 0x000fcc00078e33ff */
[----:B------:R-:W1:Y:S01]  /*1430*/  POPC R17, R17 ;  /* 0x0000001100117309 */ /* 0x000e620000000000 */
[----:B0-----:R-:W-:-:S04]  /*1440*/  LOP3.LUT R4, R4, 0x1f, RZ, 0xc0, !PT ;  /* 0x0000001f04047812 */ /* 0x001fc800078ec0ff */
[----:B-1----:R-:W-:-:S13]  /*1450*/  ISETP.NE.AND P0, PT, R4, R17, PT ;  /* 0x000000110400720c */ /* 0x002fda0003f05270 */
[----:B------:R-:W-:Y:S05]  /*1460*/  @P0 EXIT ;  /* 0x000000000000094d */ /* 0x000fea0003800000 */
[----:B------:R-:W-:Y:S01]  /*1470*/  IMAD.WIDE R26, R19, 0x4, R26 ;  /* 0x00000004131a7825 */ /* 0x000fe200078e021a */
[----:B------:R-:W0:Y:S05]  /*1480*/  LDC.64 R8, c[0x0][0x3a8] ;  /* 0x0000ea00ff087b82 */ /* 0x000e2a0000000a00 */
[----:B------:R-:W2:Y:S01]  /*1490*/  LDG.E R27, desc[UR6][R26.64] ;  /* 0x000000061a1b7981 */ /* 0x000ea2000c1e1900 */
[----:B------:R-:W-:Y:S02]  /*14a0*/  IMAD.IADD R19, R2, 0x1, R19 ;  /* 0x0000000102137824 */ /* 0x000fe400078e0213 */
[----:B------:R-:W0:Y:S08]  /*14b0*/  LDC.64 R6, c[0x0][0x3b0] ;  /* 0x0000ec00ff067b82 */ /* 0x000e300000000a00 */
[----:B------:R-:W1:Y:S01]  /*14c0*/  LDC.64 R4, c[0x0][0x398] ;  /* 0x0000e600ff047b82 */ /* 0x000e620000000a00 */
[----:B0-----:R-:W-:-:S04]  /*14d0*/  LOP3.LUT P0, RZ, R8, R6, RZ, 0xfc, !PT ;  /* 0x0000000608ff7212 */ /* 0x001fc8000780fcff */
[----:B------:R-:W-:Y:S01]  /*14e0*/  LOP3.LUT P0, RZ, R9, R7, RZ, 0xfc, P0 ;  /* 0x0000000709ff7212 */ /* 0x000fe2000000fcff */
[----:B--2---:R0:W-:-:S12]  /*14f0*/  STG.E desc[UR6][R22.64], R27 ;  /* 0x0000001b16007986 */ /* 0x0041d8000c101906 */
[----:B-1----:R-:W-:Y:S05]  /*1500*/  @!P0 BRA `(.L_x_1348) ;  /* 0x0000000000488947 */ /* 0x002fea0003800000 */
[----:B------:R-:W1:Y:S01]  /*1510*/  LDC.64 R2, c[0x0][0x380] ;  /* 0x0000e000ff027b82 */ /* 0x000e620000000a00 */
[----:B------:R-:W-:-:S04]  /*1520*/  ISETP.NE.U32.AND P0, PT, R8, RZ, PT ;  /* 0x000000ff0800720c */ /* 0x000fc80003f05070 */
[----:B------:R-:W-:-:S13]  /*1530*/  ISETP.NE.AND.EX P0, PT, R9, RZ, PT, P0 ;  /* 0x000000ff0900720c */ /* 0x000fda0003f05300 */
[----:B------:R-:W2:Y:S01]  /*1540*/  @P0 LDC.64 R8, c[0x0][0x3a8] ;  /* 0x0000ea00ff080b82 */ /* 0x000ea20000000a00 */
[----:B-1----:R-:W-:-:S06]  /*1550*/  IMAD.WIDE R2, R19, 0x2, R2 ;  /* 0x0000000213027825 */ /* 0x002fcc00078e0202 */
[----:B------:R-:W3:Y:S01]  /*1560*/  LDG.E.U16 R2, desc[UR6][R2.64] ;  /* 0x0000000602027981 */ /* 0x000ee2000c1e1500 */
[----:B--2---:R-:W-:-:S05]  /*1570*/  @P0 IMAD.WIDE.U32 R8, R0, 0x4, R8 ;  /* 0x0000000400080825 */ /* 0x004fca00078e0008 */
[----:B------:R-:W2:Y:S01]  /*1580*/  @P0 LDG.E R11, desc[UR6][R8.64] ;  /* 0x00000006080b0981 */ /* 0x000ea2000c1e1900 */
[----:B------:R-:W-:-:S04]  /*1590*/  ISETP.NE.U32.AND P1, PT, R6, RZ, PT ;  /* 0x000000ff0600720c */ /* 0x000fc80003f25070 */
[----:B------:R-:W-:-:S13]  /*15a0*/  ISETP.NE.AND.EX P1, PT, R7, RZ, PT, P1 ;  /* 0x000000ff0700720c */ /* 0x000fda0003f25310 */
[----:B------:R-:W1:Y:S02]  /*15b0*/  @P1 LDC.64 R6, c[0x0][0x3b0] ;  /* 0x0000ec00ff061b82 */ /* 0x000e640000000a00 */
[----:B-1----:R-:W-:-:S04]  /*15c0*/  @P1 IMAD.WIDE.U32 R6, R0, 0x4, R6 ;  /* 0x0000000400061825 */ /* 0x002fc800078e0006 */
[----:B---3--:R-:W-:-:S06]  /*15d0*/  HADD2.F32 R10, -RZ, R2.H0_H0 ;  /* 0x20000002ff0a7230 */ /* 0x008fcc0000004100 */
[----:B------:R-:W1:Y:S02]  /*15e0*/  MUFU.LG2 R10, R10 ;  /* 0x0000000a000a7308 */ /* 0x000e640000000c00 */
[----:B-1----:R-:W-:-:S04]  /*15f0*/  FMUL.FTZ R12, R10, 0.69314718246459960938 ;  /* 0x3f3172180a0c7820 */ /* 0x002fc80000410000 */
[----:B--2---:R-:W-:-:S05]  /*1600*/  @P0 FADD.FTZ R11, R12, R11 ;  /* 0x0000000b0c0b0221 */ /* 0x004fca0000010000 */
[----:B------:R1:W-:Y:S04]  /*1610*/  @P0 STG.E desc[UR6][R8.64], R11 ;  /* 0x0000000b08000986 */ /* 0x0003e8000c101906 */
[----:B------:R1:W-:Y:S02]  /*1620*/  @P1 STG.E desc[UR6][R6.64], R12 ;  /* 0x0000000c06001986 */ /* 0x0003e4000c101906 */
.L_x_1348:
[----:B------:R-:W2:Y:S01]  /*1630*/  LDCU.64 UR8, c[0x0][0x3a0] ;  /* 0x00007400ff0877ac */ /* 0x000ea20008000a00 */
[----:B------:R-:W-:Y:S02]  /*1640*/  ISETP.EQ.U32.AND P1, PT, R4, RZ, PT ;  /* 0x000000ff0400720c */ /* 0x000fe40003f22070 */
[----:B--2---:R-:W-:-:S04]  /*1650*/  ISETP.NE.U32.AND P0, PT, RZ, UR8, PT ;  /* 0x00000008ff007c0c */ /* 0x004fc8000bf05070 */
[----:B------:R-:W-:-:S04]  /*1660*/  ISETP.NE.AND.EX P0, PT, RZ, UR9, PT, P0 ;  /* 0x00000009ff007c0c */ /* 0x000fc8000bf05300 */
[----:B------:R-:W-:-:S13]  /*1670*/  ISETP.EQ.OR.EX P0, PT, R5, RZ, !P0, P1 ;  /* 0x000000ff0500720c */ /* 0x000fda0004702710 */
[----:B------:R-:W-:Y:S05]  /*1680*/  @P0 EXIT ;  /* 0x000000000000094d */ /* 0x000fea0003800000 */
[----:B------:R-:W2:Y:S01]  /*1690*/  LDC.64 R4, c[0x0][0x398] ;  /* 0x0000e600ff047b82 */ /* 0x000ea20000000a00 */
[----:B------:R-:W-:-:S05]  /*16a0*/  IADD3 R2, P0, PT, R0, UR8, RZ ;  /* 0x0000000800027c10 */ /* 0x000fca000ff1e0ff */
[----:B------:R-:W-:Y:S02]  /*16b0*/  IMAD.X R3, RZ, RZ, UR9, P0 ;  /* 0x00000009ff037e24 */ /* 0x000fe400080e06ff */
[----:B-1----:R-:W1:Y:S03]  /*16c0*/  LDC.64 R6, c[0x0][0x3e8] ;  /* 0x0000fa00ff067b82 */ /* 0x002e660000000a00 */
[----:B------:R-:W3:Y:S01]  /*16d0*/  LDG.E.U8 R8, desc[UR6][R2.64] ;  /* 0x0000000602087981 */ /* 0x000ee2000c1e1100 */
[----:B--2---:R-:W-:-:S05]  /*16e0*/  IMAD.WIDE.U32 R4, R0, 0x4, R4 ;  /* 0x0000000400047825 */ /* 0x004fca00078e0004 */
[----:B------:R-:W2:Y:S01]  /*16f0*/  LDG.E R9, desc[UR6][R4.64] ;  /* 0x0000000604097981 */ /* 0x000ea2000c1e1900 */
[----:B-1----:R-:W-:Y:S01]  /*1700*/  IMAD.WIDE.U32 R6, R0, 0x4, R6 ;  /* 0x0000000400067825 */ /* 0x002fe200078e0006 */
[----:B---3--:R-:W-:-:S13]  /*1710*/  ISETP.NE.AND P0, PT, R8, RZ, PT ;  /* 0x000000ff0800720c */ /* 0x008fda0003f05270 */
[----:B--2---:R-:W-:-:S05]  /*1720*/  @!P0 IADD3 R9, PT, PT, R9, 0x1, RZ ;  /* 0x0000000109098810 */ /* 0x004fca0007ffe0ff */
[----:B------:R-:W-:Y:S04]  /*1730*/  STG.E desc[UR6][R4.64], R9 ;  /* 0x0000000904007986 */ /* 0x000fe8000c101906 */
[----:B0-----:R-:W2:Y:S04]  /*1740*/  LDG.E R22, desc[UR6][R22.64] ;  /* 0x0000000616167981 */ /* 0x001ea8000c1e1900 */
[----:B------:R-:W2:Y:S02]  /*1750*/  LDG.E R7, desc[UR6][R6.64] ;  /* 0x0000000606077981 */ /* 0x000ea4000c1e1900 */
[----:B--2---:R-:W-:-:S04]  /*1760*/  ISETP.NE.AND P0, PT, R22, R7, PT ;  /* 0x000000071600720c */ /* 0x004fc80003f05270 */
[----:B------:R-:W-:-:S05]  /*1770*/  SEL R11, RZ, 0x1, P0 ;  /* 0x00000001ff0b7807 */ /* 0x000fca0000000000 */
[----:B------:R-:W-:Y:S01]  /*1780*/  STG.E.U8 desc[UR6][R2.64], R11 ;  /* 0x0000000b02007986 */ /* 0x000fe2000c101106 */
[----:B------:R-:W-:Y:S05]  /*1790*/  EXIT ;  /* 0x000000000000794d */ /* 0x000fea0003800000 */
.L_x_1336:
[----:B------:R-:W-:Y:S01]  /*17a0*/  IMAD.MOV.U32 R18, RZ, RZ, RZ ;  /* 0x000000ffff127224 */ /* 0x000fe200078e00ff */
[----:B------:R-:W-:Y:S01]  /*17b0*/  MOV R17, 0xffffffff ;  /* 0xffffffff00117802 */ /* 0x000fe20000000f00 */
[----:B------:R-:W-:-:S07]  /*17c0*/  IMAD.MOV.U32 R21, RZ, RZ, 0x1 ;  /* 0x00000001ff157424 */ /* 0x000fce00078e00ff */
[----:B------:R-:W-:Y:S05]  /*17d0*/  WARPSYNC.COLLECTIVE R17, `(.L_x_1349) ;  /* 0x0000000011087348 */ /* 0x000fea0003c00000 */
[----:B------:R0:W1:Y:S02]  /*17e0*/  SHFL.UP P0, R18, R25, R21, R18 ;  /* 0x0400001519127389 */ /* 0x0000640000000012 */
[----:B01----:R-:W-:Y:S05]  /*17f0*/  ENDCOLLECTIVE ;  /* 0x000000000000791b */ /* 0x003fea0003800000 */
.L_x_1349:
[----:B------:R-:W-:Y:S02]  /*1800*/  HFMA2 R21, -RZ, RZ, 0, 1.1920928955078125e-07 ;  /* 0x00000002ff157431 */ /* 0x000fe400000001ff */
[----:B------:R-:W-:Y:S02]  /*1810*/  IMAD.MOV.U32 R28, RZ, RZ, R18 ;  /* 0x000000ffff1c7224 */ /* 0x000fe400078e0012 */
[----:B------:R-:W-:Y:S02]  /*1820*/  IMAD.MOV.U32 R18, RZ, RZ, RZ ;  /* 0x000000ffff127224 */ /* 0x000fe400078e00ff */
[----:B------:R-:W-:-:S04]  /*1830*/  @P0 FADD R28, R25, R28 ;  /* 0x0000001c191c0221 */ /* 0x000fc80000000000 */
[----:B------:R-:W-:-:S07]  /*1840*/  IMAD.MOV.U32 R25, RZ, RZ, R28 ;  /* 0x000000ffff197224 */ /* 0x000fce00078e001c */
[----:B------:R-:W-:Y:S05]  /*1850*/  WARPSYNC.COLLECTIVE R17, `(.L_x_1350) ;  /* 0x0000000011087348 */ /* 0x000fea0003c00000 */
[----:B------:R0:W1:Y:S02]  /*1860*/  SHFL.UP P0, R18, R25, R21, R18 ;  /* 0x0400001519127389 */ /* 0x0000640000000012 */
[----:B01----:R-:W-:Y:S05]  /*1870*/  ENDCOLLECTIVE ;  /* 0x000000000000791b */ /* 0x003fea0003800000 */
.L_x_1350:
[----:B------:R-:W-:Y:S02]  /*1880*/  IMAD.MOV.U32 R21, RZ, RZ, 0x4 ;  /* 0x00000004ff157424 */ /* 0x000fe400078e00ff */
[----:B------:R-:W-:Y:S02]  /*1890*/  IMAD.MOV.U32 R29, RZ, RZ, R18 ;  /* 0x000000ffff1d7224 */ /* 0x000fe400078e0012 */
[----:B------:R-:W-:Y:S02]  /*18a0*/  IMAD.MOV.U32 R18, RZ, RZ, RZ ;  /* 0x000000ffff127224 */ /* 0x000fe400078e00ff */
[----:B------:R-:W-:-:S05]  /*18b0*/  @P0 FADD R29, R28, R29 ;  /* 0x0000001d1c1d0221 */ /* 0x000fca0000000000 */
[----:B------:R-:W-:-:S07]  /*18c0*/  MOV R25, R29 ;  /* 0x0000001d00197202 */ /* 0x000fce0000000f00 */
[----:B------:R-:W-:Y:S05]  /*18d0*/  WARPSYNC.COLLECTIVE R17, `(.L_x_1351) ;  /* 0x0000000011087348 */ /* 0x000fea0003c00000 */
[----:B------:R0:W1:Y:S02]  /*18e0*/  SHFL.UP P0, R18, R25, R21, R18 ;  /* 0x0400001519127389 */ /* 0x0000640000000012 */
[----:B01----:R-:W-:Y:S05]  /*18f0*/  ENDCOLLECTIVE ;  /* 0x000000000000791b */ /* 0x003fea0003800000 */
.L_x_1351:
[----:B------:R-:W-:Y:S01]  /*1900*/  IMAD.MOV.U32 R21, RZ, RZ, 0x8 ;  /* 0x00000008ff157424 */ /* 0x000fe200078e00ff */
[----:B------:R-:W-:Y:S01]  /*1910*/  MOV R24, R18 ;  /* 0x0000001200187202 */ /* 0x000fe20000000f00 */
[----:B------:R-:W-:-:S04]  /*1920*/  HFMA2 R18, -RZ, RZ, 0, 0 ;  /* 0x00000000ff127431 */ /* 0x000fc800000001ff */
[----:B------:R-:W-:-:S04]  /*1930*/  @P0 FADD R24, R29, R24 ;  /* 0x000000181d180221 */ /* 0x000fc80000000000 */
[----:B------:R-:W-:-:S07]  /*1940*/  IMAD.MOV.U32 R25, RZ, RZ, R24 ;  /* 0x000000ffff197224 */ /* 0x000fce00078e0018 */
[----:B------:R-:W-:Y:S05]  /*1950*/  WARPSYNC.COLLECTIVE R17, `(.L_x_1352) ;  /* 0x0000000011087348 */ /* 0x000fea0003c00000 */
[----:B------:R0:W1:Y:S02]  /*1960*/  SHFL.UP P0, R18, R25, R21, R18 ;  /* 0x0400001519127389 */ /* 0x0000640000000012 */
[----:B01----:R-:W-:Y:S05]  /*1970*/  ENDCOLLECTIVE ;  /* 0x000000000000791b */ /* 0x003fea0003800000 */
.L_x_1352:
[----:B------:R-:W-:Y:S01]  /*1980*/  MOV R21, 0x10 ;  /* 0x0000001000157802 */ /* 0x000fe20000000f00 */
[----:B------:R-:W-:Y:S02]  /*1990*/  IMAD.MOV.U32 R29, RZ, RZ, R18 ;  /* 0x000000ffff1d7224 */ /* 0x000fe400078e0012 */
[----:B------:R-:W-:Y:S02]  /*19a0*/  IMAD.MOV.U32 R18, RZ, RZ, RZ ;  /* 0x000000ffff127224 */ /* 0x000fe400078e00ff */
[----:B------:R-:W-:-:S04]  /*19b0*/  @P0 FADD R29, R24, R29 ;  /* 0x0000001d181d0221 */ /* 0x000fc80000000000 */
[----:B------:R-:W-:-:S07]  /*19c0*/  IMAD.MOV.U32 R25, RZ, RZ, R29 ;  /* 0x000000ffff197224 */ /* 0x000fce00078e001d */
[----:B------:R-:W-:Y:S05]  /*19d0*/  WARPSYNC.COLLECTIVE R17, `(.L_x_1353) ;  /* 0x0000000011087348 */ /* 0x000fea0003c00000 */
[----:B------:R0:W1:Y:S02]  /*19e0*/  SHFL.UP P0, R18, R25, R21, R18 ;  /* 0x0400001519127389 */ /* 0x0000640000000012 */
[----:B01----:R-:W-:Y:S05]  /*19f0*/  ENDCOLLECTIVE ;  /* 0x000000000000791b */ /* 0x003fea0003800000 */
.L_x_1353:
[----:B------:R-:W-:Y:S02]  /*1a00*/  IMAD.MOV.U32 R21, RZ, RZ, 0x1f ;  /* 0x0000001fff157424 */ /* 0x000fe400078e00ff */
[----:B------:R-:W-:Y:S02]  /*1a10*/  IMAD.MOV.U32 R28, RZ, RZ, R18 ;  /* 0x000000ffff1c7224 */ /* 0x000fe400078e0012 */
[----:B------:R-:W-:Y:S02]  /*1a20*/  IMAD.MOV.U32 R18, RZ, RZ, RZ ;  /* 0x000000ffff127224 */ /* 0x000fe400078e00ff */
[----:B------:R-:W-:Y:S01]  /*1a30*/  @P0 FADD R28, R29, R28 ;  /* 0x0000001c1d1c0221 */ /* 0x000fe20000000000 */
[----:B------:R-:W-:-:S04]  /*1a40*/  HFMA2 R29, -RZ, RZ, 0, 1.847743988037109375e-06 ;  /* 0x0000001fff1d7431 */ /* 0x000fc800000001ff */
[----:B------:R-:W-:-:S07]  /*1a50*/  MOV R25, R28 ;  /* 0x0000001c00197202 */ /* 0x000fce0000000f00 */
[----:B------:R-:W-:Y:S05]  /*1a60*/  WARPSYNC.COLLECTIVE R17, `(.L_x_1354) ;  /* 0x0000000011087348 */ /* 0x000fea0003c00000 */
[----:B------:R0:W1:Y:S02]  /*1a70*/  SHFL.IDX P0, R29, R28, R29, R21 ;  /* 0x0000001d1c1d7389 */ /* 0x0000640000000015 */
[----:B01----:R-:W-:Y:S05]  /*1a80*/  ENDCOLLECTIVE ;  /* 0x000000000000791b */ /* 0x003fea0003800000 */
.L_x_1354:
[----:B------:R-:W-:Y:S02]  /*1a90*/  IMAD.MOV.U32 R21, RZ, RZ, 0x1 ;  /* 0x00000001ff157424 */ /* 0x000fe400078e00ff */
[----:B------:R-:W-:-:S07]  /*1aa0*/  IMAD.MOV.U32 R28, RZ, RZ, R3 ;  /* 0x000000ffff1c7224 */ /* 0x000fce00078e0003 */
[----:B------:R-:W-:Y:S05]  /*1ab0*/  WARPSYNC.COLLECTIVE R17, `(.L_x_1355) ;  /* 0x0000000011087348 */ /* 0x000fea0003c00000 */
[----:B------:R0:W1:Y:S02]  /*1ac0*/  SHFL.UP P0, R18, R25, R21, R18 ;  /* 0x0400001519127389 */ /* 0x0000640000000012 */
[----:B01----:R-:W-:Y:S05]  /*1ad0*/  ENDCOLLECTIVE ;  /* 0x000000000000791b */ /* 0x003fea0003800000 */
.L_x_1355:
[----:B------:R-:W-:Y:S02]  /*1ae0*/  IMAD.MOV.U32 R24, RZ, RZ, R29 ;  /* 0x000000ffff187224 */ /* 0x000fe400078e001d */
[----:B------:R-:W-:Y:S02]  /*1af0*/  IMAD.MOV.U32 R29, RZ, RZ, RZ ;  /* 0x000000ffff1d7224 */ /* 0x000fe400078e00ff */
[----:B------:R-:W-:Y:S01]  /*1b00*/  FADD.FTZ R24, R3, R24 ;  /* 0x0000001803187221 */ /* 0x000fe20000010000 */
[----:B------:R-:W-:-:S07]  /*1b10*/  HFMA2 R21, -RZ, RZ, 0, 1.847743988037109375e-06 ;  /* 0x0000001fff157431 */ /* 0x000fce00000001ff */
[----:B------:R-:W-:Y:S05]  /*1b20*/  WARPSYNC.COLLECTIVE R17, `(.L_x_1356) ;  /* 0x0000000011087348 */ /* 0x000fea0003c00000 */
[----:B------:R0:W1:Y:S02]  /*1b30*/  SHFL.IDX P0, R29, R28, R29, R21 ;  /* 0x0000001d1c1d7389 */ /* 0x0000640000000015 */
[----:B01----:R-:W-:Y:S05]  /*1b40*/  ENDCOLLECTIVE ;  /* 0x000000000000791b */ /* 0x003fea0003800000 */
.L_x_1356:
[----:B------:R-:W-:Y:S01]  /*1b50*/  MOV R25, R18 ;  /* 0x0000001200197202 */ /* 0x000fe20000000f00 */
[----:B------:R-:W-:Y:S01]  /*1b60*/  IMAD.MOV.U32 R18, RZ, RZ, R29 ;  /* 0x000000ffff127224 */ /* 0x000fe200078e001d */
[----:B------:R-:W-:Y:S06]  /*1b70*/  BRA `(.L_x_1357) ;  /* 0xfffffff000487947 */ /* 0x000fec000383ffff */
.L_x_1358:
        /* <DEDUP_REMOVED lines=16> */
.L_x_2103:


//--------------------- .text._ZN17fastertransformer21topp_beam_topk_kernelI6__halfLi1ELi256EEEvPKT_PiPS2_iS5_S5_fPKfPKb --------------------------
	.section	.text._ZN17fastertransformer21topp_beam_topk_kernelI6__halfLi1ELi256EEEvPKT_PiPS2_iS5_S5_fPKfPKb,"ax",@progbits
	.align	128
        .global         _ZN17fastertransformer21topp_beam_topk_kernelI6__halfLi1ELi256EEEvPKT_PiPS2_iS5_S5_fPKfPKb
        .type           _ZN17fastertransformer21topp_beam_topk_kernelI6__halfLi1ELi256EEEvPKT_PiPS2_iS5_S5_fPKfPKb,@function
        .size           _ZN17fastertransformer21topp_beam_topk_kernelI6__halfLi1ELi256EEEvPKT_PiPS2_iS5_S5_fPKfPKb,(.L_x_2104 - _ZN17fastertransformer21topp_beam_topk_kernelI6__halfLi1ELi256EEEvPKT_PiPS2_iS5_S5_fPKfPKb)
        .other          _ZN17fastertransformer21topp_beam_topk_kernelI6__halfLi1ELi256EEEvPKT_PiPS2_iS5_S5_fPKfPKb,@"STO_CUDA_ENTRY STV_DEFAULT"
_ZN17fastertransformer21topp_beam_topk_kernelI6__halfLi1ELi256EEEvPKT_PiPS2_iS5_S5_fPKfPKb:
.text._ZN17fastertransformer21topp_beam_topk_kernelI6__halfLi1ELi256EEEvPKT_PiPS2_iS5_S5_fPKfPKb:
[----:B------:R-:W-:Y:S01]  /*0000*/  LDC R1, c[0x0][0x37c] ;  /* 0x0000df00ff017b82 */ /* 0x000fe20000000800 */
[----:B------:R-:W0:Y:S01]  /*0010*/  LDCU.64 UR4, c[0x0][0x3c0] ;  /* 0x00007800ff0477ac */ /* 0x000e220008000a00 */
[----:B------:R-:W1:Y:S01]  /*0020*/  S2R R0, SR_CTAID.X ;  /* 0x0000000000007919 */ /* 0x000e620000002500 */
[----:B------:R-:W2:Y:S01]  /*0030*/  LDCU.64 UR6, c[0x0][0x358] ;  /* 0x00006b00ff0677ac */ /* 0x000ea20008000a00 */
[----:B0-----:R-:W-:-:S04]  /*0040*/  UISETP.NE.U32.AND UP0, UPT, UR4, URZ, UPT ;  /* 0x000000ff0400728c */ /* 0x001fc8000bf05070 */
[----:B------:R-:W-:-:S09]  /*0050*/  UISETP.NE.AND.EX UP0, UPT, UR5, URZ, UPT, UP0 ;  /* 0x000000ff0500728c */ /* 0x000fd2000bf05300 */
[----:B--2---:R-:W-:Y:S05]  /*0060*/  BRA.U !UP0, `(.L_x_1359) ;  /* 0x0000000108147547 */ /* 0x004fea000b800000 */
[----:B-1----:R-:W-:-:S05]  /*0070*/  IADD3 R2, P0, PT, R0, UR4, RZ ;  /* 0x0000000400027c10 */ /* 0x002fca000ff1e0ff */
[----:B------:R-:W-:-:S05]  /*0080*/  IMAD.X R3, RZ, RZ, UR5, P0 ;  /* 0x00000005ff037e24 */ /* 0x000fca00080e06ff */
[----:B------:R-:W2:Y:S02]  /*0090*/  LDG.E.U8 R2, desc[UR6][R2.64] ;  /* 0x0000000602027981 */ /* 0x000ea4000c1e1100 */
[----:B--2---:R-:W-:-:S13]  /*00a0*/  ISETP.NE.AND P0, PT, R2, RZ, PT ;  /* 0x000000ff0200720c */ /* 0x004fda0003f05270 */
[----:B------:R-:W-:Y:S05]  /*00b0*/  @P0 EXIT ;  /* 0x000000000000094d */ /* 0x000fea0003800000 */
.L_x_1359:
[----:B------:R-:W0:Y:S01]  /*00c0*/  LDC.64 R2, c[0x0][0x3b8] ;  /* 0x0000ee00ff027b82 */ /* 0x000e220000000a00 */
[----:B------:R-:W2:Y:S01]  /*00d0*/  LDCU UR4, c[0x0][0x3b0] ;  /* 0x00007600ff0477ac */ /* 0x000ea20008000800 */
[----:B------:R-:W3:Y:S01]  /*00e0*/  S2R R5, SR_TID.X ;  /* 0x0000000000057919 */ /* 0x000ee20000002100 */
[----:B--2---:R-:W-:Y:S01]  /*00f0*/  IMAD.U32 R4, RZ, RZ, UR4 ;  /* 0x00000004ff047e24 */ /* 0x004fe2000f8e00ff */
[----:B------:R-:W3:Y:S01]  /*0100*/  LDCU UR4, c[0x0][0x398] ;  /* 0x00007300ff0477ac */ /* 0x000ee20008000800 */
[----:B0-----:R-:W-:-:S04]  /*0110*/  ISETP.NE.U32.AND P0, PT, R2, RZ, PT ;  /* 0x000000ff0200720c */ /* 0x001fc80003f05070 */
[----:B------:R-:W-:-:S13]  /*0120*/  ISETP.NE.AND.EX P0, PT, R3, RZ, PT, P0 ;  /* 0x000000ff0300720c */ /* 0x000fda0003f05300 */
[----:B------:R-:W1:Y:S01]  /*0130*/  @P0 LDC.64 R6, c[0x0][0x3b8] ;  /* 0x0000ee00ff060b82 */ /* 0x000e620000000a00 */
[----:B------:R-:W-:Y:S01]  /*0140*/  BSSY.RECONVERGENT B0, `(.L_x_1360) ;  /* 0x0000058000007945 */ /* 0x000fe20003800200 */
[----:B------:R-:W-:Y:S02]  /*0150*/  IMAD.MOV.U32 R2, RZ, RZ, 0xfbff ;  /* 0x0000fbffff027424 */ /* 0x000fe400078e00ff */
[----:B-1----:R-:W-:-:S05]  /*0160*/  @P0 IMAD.WIDE.U32 R6, R0, 0x4, R6 ;  /* 0x0000000400060825 */ /* 0x002fca00078e0006 */
[----:B------:R0:W5:Y:S01]  /*0170*/  @P0 LDG.E R4, desc[UR6][R6.64] ;  /* 0x0000000606040981 */ /* 0x000162000c1e1900 */
[----:B---3--:R-:W-:Y:S01]  /*0180*/  ISETP.GE.AND P0, PT, R5, UR4, PT ;  /* 0x0000000405007c0c */ /* 0x008fe2000bf06270 */
[----:B------:R-:W-:-:S12]  /*0190*/  IMAD.MOV.U32 R3, RZ, RZ, -0x1 ;  /* 0xffffffffff037424 */ /* 0x000fd800078e00ff */
[----:B0-----:R-:W-:Y:S05]  /*01a0*/  @P0 BRA `(.L_x_1361) ;  /* 0x0000000400440947 */ /* 0x001fea0003800000 */
[----:B------:R-:W-:Y:S01]  /*01b0*/  LOP3.LUT R3, RZ, R5, RZ, 0x33, !PT ;  /* 0x00000005ff037212 */ /* 0x000fe200078e33ff */
[----:B------:R-:W-:Y:S01]  /*01c0*/  BSSY.RECONVERGENT B1, `(.L_x_1362) ;  /* 0x000003c000017945 */ /* 0x000fe20003800200 */
[----:B------:R-:W-:-:S03]  /*01d0*/  IMAD.MOV.U32 R11, RZ, RZ, R5 ;  /* 0x000000ffff0b7224 */ /* 0x000fc600078e0005 */
[----:B------:R-:W-:-:S05]  /*01e0*/  VIADD R3, R3, UR4 ;  /* 0x0000000403037c36 */ /* 0x000fca0008000000 */
[C---:B------:R-:W-:Y:S02]  /*01f0*/  ISETP.GE.U32.AND P0, PT, R3.reuse, 0x300, PT ;  /* 0x000003000300780c */ /* 0x040fe40003f06070 */
[----:B------:R-:W-:Y:S01]  /*0200*/  LEA.HI R7, R3, 0x1, RZ, 0x18 ;  /* 0x0000000103077811 */ /* 0x000fe200078fc0ff */
[----:B------:R-:W-:-:S03]  /*0210*/  IMAD.MOV.U32 R3, RZ, RZ, -0x1 ;  /* 0xffffffffff037424 */ /* 0x000fc600078e00ff */
[----:B------:R-:W-:-:S07]  /*0220*/  LOP3.LUT R10, R7, 0x3, RZ, 0xc0, !PT ;  /* 0x00000003070a7812 */ /* 0x000fce00078ec0ff */
[----:B------:R-:W-:Y:S05]  /*0230*/  @!P0 BRA `(.L_x_1363) ;  /* 0x0000000000d08947 */ /* 0x000fea0003800000 */
[----:B------:R-:W0:Y:S01]  /*0240*/  LDC.64 R8, c[0x0][0x380] ;  /* 0x0000e000ff087b82 */ /* 0x000e220000000a00 */
[----:B------:R-:W-:Y:S01]  /*0250*/  BSSY.RECONVERGENT B2, `(.L_x_1364) ;  /* 0x0000031000027945 */ /* 0x000fe20003800200 */
[----:B------:R-:W-:Y:S02]  /*0260*/  VIADD R11, R5, 0x200 ;  /* 0x00000200050b7836 */ /* 0x000fe40000000000 */
[----:B------:R-:W-:Y:S02]  /*0270*/  IMAD R12, R0, UR4, R5 ;  /* 0x00000004000c7c24 */ /* 0x000fe4000f8e0205 */
[----:B------:R-:W-:Y:S01]  /*0280*/  IMAD.MOV.U32 R3, RZ, RZ, -0x1 ;  /* 0xffffffffff037424 */ /* 0x000fe200078e00ff */
[----:B0-----:R-:W-:Y:S02]  /*0290*/  IADD3 R6, P0, PT, R8, 0x400, RZ ;  /* 0x0000040008067810 */ /* 0x001fe40007f1e0ff */
[----:B------:R-:W-:-:S03]  /*02a0*/  LOP3.LUT R8, R7, 0x1fffffc, RZ, 0xc0, !PT ;  /* 0x01fffffc07087812 */ /* 0x000fc600078ec0ff */
[----:B------:R-:W-:Y:S02]  /*02b0*/  IMAD.X R7, RZ, RZ, R9, P0 ;  /* 0x000000ffff077224 */ /* 0x000fe400000e0609 */
[----:B------:R-:W-:-:S07]  /*02c0*/  IMAD.MOV R13, RZ, RZ, -R8 ;  /* 0x000000ffff0d7224 */ /* 0x000fce00078e0a08 */
.L_x_1365:
[----:B------:R-:W-:-:S05]  /*02d0*/  IMAD.WIDE R8, R12, 0x2, R6 ;  /* 0x000000020c087825 */ /* 0x000fca00078e0206 */
[----:B------:R-:W2:Y:S04]  /*02e0*/  LDG.E.U16 R15, desc[UR6][R8.64+-0x400] ;  /* 0xfffc0006080f7981 */ /* 0x000ea8000c1e1500 */
[----:B------:R-:W3:Y:S04]  /*02f0*/  LDG.E.U16 R17, desc[UR6][R8.64+-0x200] ;  /* 0xfffe000608117981 */ /* 0x000ee8000c1e1500 */
[----:B------:R-:W4:Y:S04]  /*0300*/  LDG.E.U16 R19, desc[UR6][R8.64] ;  /* 0x0000000608137981 */ /* 0x000f28000c1e1500 */
[----:B------:R0:W4:Y:S01]  /*0310*/  LDG.E.U16 R21, desc[UR6][R8.64+0x200] ;  /* 0x0002000608157981 */ /* 0x000122000c1e1500 */
[C---:B------:R-:W-:Y:S01]  /*0320*/  ISETP.GE.AND P1, PT, R12.reuse, R3, PT ;  /* 0x000000030c00720c */ /* 0x040fe20003f26270 */
[----:B------:R-:W-:-:S02]  /*0330*/  VIADD R14, R12, 0x100 ;  /* 0x000001000c0e7836 */ /* 0x000fc40000000000 */
[----:B------:R-:W-:Y:S02]  /*0340*/  VIADD R13, R13, 0x4 ;  /* 0x000000040d0d7836 */ /* 0x000fe40000000000 */
[----:B------:R-:W-:Y:S02]  /*0350*/  VIADD R11, R11, 0x400 ;  /* 0x000004000b0b7836 */ /* 0x000fe40000000000 */
[----:B0-----:R-:W-:Y:S01]  /*0360*/  VIADD R8, R12, 0x200 ;  /* 0x000002000c087836 */ /* 0x001fe20000000000 */
[C-C-:B--2---:R-:W-:Y:S02]  /*0370*/  HSETP2.GT.AND P0, PT, R15.reuse.H0_H0, R2.reuse.H0_H0, PT ;  /* 0x200000020f007234 */ /* 0x144fe40003f04800 */
[----:B------:R-:W-:-:S03]  /*0380*/  HSETP2.NEU.OR P1, PT, R15.H0_H0, R2.H0_H0, P1 ;  /* 0x200000020f007234 */ /* 0x000fc60000f2d820 */
[----:B------:R-:W-:-:S04]  /*0390*/  ISETP.EQ.OR P0, PT, R3, -0x1, P0 ;  /* 0xffffffff0300780c */ /* 0x000fc80000702670 */
[----:B------:R-:W-:-:S13]  /*03a0*/  PLOP3.LUT P0, PT, P0, P1, PT, 0x8, 0x80 ;  /* 0x000000000080781c */ /* 0x000fda0000702170 */
[----:B------:R-:W-:Y:S01]  /*03b0*/  @!P0 PRMT R2, R15, 0x7610, R2 ;  /* 0x000076100f028816 */ /* 0x000fe20000000002 */
[----:B------:R-:W-:-:S04]  /*03c0*/  @!P0 IMAD.MOV.U32 R3, RZ, RZ, R12 ;  /* 0x000000ffff038224 */ /* 0x000fc800078e000c */
[----:B---3--:R-:W-:Y:S02]  /*03d0*/  HSETP2.GT.AND P0, PT, R17.H0_H0, R2.H0_H0, PT ;  /* 0x2000000211007234 */ /* 0x008fe40003f04800 */
[----:B------:R-:W-:-:S03]  /*03e0*/  ISETP.GE.AND P1, PT, R14, R3, PT ;  /* 0x000000030e00720c */ /* 0x000fc60003f26270 */
[----:B------:R-:W-:Y:S02]  /*03f0*/  ISETP.EQ.OR P0, PT, R3, -0x1, P0 ;  /* 0xffffffff0300780c */ /* 0x000fe40000702670 */
[----:B------:R-:W-:-:S04]  /*0400*/  HSETP2.NEU.OR P1, PT, R17.H0_H0, R2.H0_H0, P1 ;  /* 0x2000000211007234 */ /* 0x000fc80000f2d820 */
[----:B------:R-:W-:-:S13]  /*0410*/  PLOP3.LUT P0, PT, P0, P1, PT, 0x8, 0x80 ;  /* 0x000000000080781c */ /* 0x000fda0000702170 */
[----:B------:R-:W-:Y:S01]  /*0420*/  @!P0 IMAD.MOV.U32 R3, RZ, RZ, R14 ;  /* 0x000000ffff038224 */ /* 0x000fe200078e000e */
[----:B------:R-:W-:-:S04]  /*0430*/  @!P0 PRMT R2, R17, 0x7610, R2 ;  /* 0x0000761011028816 */ /* 0x000fc80000000002 */
[----:B------:R-:W-:Y:S02]  /*0440*/  ISETP.GE.AND P1, PT, R8, R3, PT ;  /* 0x000000030800720c */ /* 0x000fe40003f26270 */
[----:B----4-:R-:W-:-:S03]  /*0450*/  HSETP2.GT.AND P0, PT, R19.H0_H0, R2.H0_H0, PT ;  /* 0x2000000213007234 */ /* 0x010fc60003f04800 */
[----:B------:R-:W-:Y:S02]  /*0460*/  HSETP2.NEU.OR P1, PT, R19.H0_H0, R2.H0_H0, P1 ;  /* 0x2000000213007234 */ /* 0x000fe40000f2d820 */
[----:B------:R-:W-:-:S04]  /*0470*/  ISETP.EQ.OR P0, PT, R3, -0x1, P0 ;  /* 0xffffffff0300780c */ /* 0x000fc80000702670 */
[----:B------:R-:W-:-:S13]  /*0480*/  PLOP3.LUT P0, PT, P0, P1, PT, 0x8, 0x80 ;  /* 0x000000000080781c */ /* 0x000fda0000702170 */
[----:B------:R-:W-:Y:S01]  /*0490*/  @!P0 IMAD.MOV.U32 R3, RZ, RZ, R8 ;  /* 0x000000ffff038224 */ /* 0x000fe200078e0008 */
[----:B------:R-:W-:Y:S01]  /*04a0*/  @!P0 PRMT R2, R19, 0x7610, R2 ;  /* 0x0000761013028816 */ /* 0x000fe20000000002 */
[C---:B------:R-:W-:Y:S02]  /*04b0*/  VIADD R8, R12.reuse, 0x300 ;  /* 0x000003000c087836 */ /* 0x040fe40000000000 */
[----:B------:R-:W-:Y:S02]  /*04c0*/  VIADD R12, R12, 0x400 ;  /* 0x000004000c0c7836 */ /* 0x000fe40000000000 */
[----:B------:R-:W-:Y:S02]  /*04d0*/  HSETP2.GT.AND P0, PT, R21.H0_H0, R2.H0_H0, PT ;  /* 0x2000000215007234 */ /* 0x000fe40003f04800 */
[----:B------:R-:W-:-:S03]  /*04e0*/  ISETP.GE.AND P1, PT, R8, R3, PT ;  /* 0x000000030800720c */ /* 0x000fc60003f26270 */
[----:B------:R-:W-:Y:S02]  /*04f0*/  ISETP.EQ.OR P0, PT, R3, -0x1, P0 ;  /* 0xffffffff0300780c */ /* 0x000fe40000702670 */
[----:B------:R-:W-:-:S04]  /*0500*/  HSETP2.NEU.OR P1, PT, R21.H0_H0, R2.H0_H0, P1 ;  /* 0x2000000215007234 */ /* 0x000fc80000f2d820 */
[----:B------:R-:W-:Y:S02]  /*0510*/  PLOP3.LUT P0, PT, P0, P1, PT, 0x8, 0x80 ;  /* 0x000000000080781c */ /* 0x000fe40000702170 */
[----:B------:R-:W-:-:S11]  /*0520*/  ISETP.NE.AND P1, PT, R13, RZ, PT ;  /* 0x000000ff0d00720c */ /* 0x000fd60003f25270 */
[----:B------:R-:W-:Y:S01]  /*0530*/  @!P0 IMAD.MOV.U32 R3, RZ, RZ, R8 ;  /* 0x000000ffff038224 */ /* 0x000fe200078e0008 */
[----:B------:R-:W-:Y:S01]  /*0540*/  @!P0 PRMT R2, R21, 0x7610, R2 ;  /* 0x0000761015028816 */ /* 0x000fe20000000002 */
[----:B------:R-:W-:Y:S06]  /*0550*/  @P1 BRA `(.L_x_1365) ;  /* 0xfffffffc005c1947 */ /* 0x000fec000383ffff */
[----:B------:R-:W-:Y:S05]  /*0560*/  BSYNC.RECONVERGENT B2 ;  /* 0x0000000000027941 */ /* 0x000fea0003800200 */
.L_x_1364:
[----:B------:R-:W-:-:S07]  /*0570*/  VIADD R11, R11, 0xfffffe00 ;  /* 0xfffffe000b0b7836 */ /* 0x000fce0000000000 */
.L_x_1363:
[----:B------:R-:W-:Y:S05]  /*0580*/  BSYNC.RECONVERGENT B1 ;  /* 0x0000000000017941 */ /* 0x000fea0003800200 */
.L_x_1362:
[----:B------:R-:W-:-:S13]  /*0590*/  ISETP.NE.AND P0, PT, R10, RZ, PT ;  /* 0x000000ff0a00720c */ /* 0x000fda0003f05270 */
[----:B------:R-:W-:Y:S05]  /*05a0*/  @!P0 BRA `(.L_x_1361) ;  /* 0x0000000000448947 */ /* 0x000fea0003800000 */
[----:B------:R-:W0:Y:S01]  /*05b0*/  LDC.64 R8, c[0x0][0x380] ;  /* 0x0000e000ff087b82 */ /* 0x000e220000000a00 */
[----:B------:R-:W1:Y:S01]  /*05c0*/  LDCU UR5, c[0x0][0x398] ;  /* 0x00007300ff0577ac */ /* 0x000e620008000800 */
[----:B------:R-:W-:Y:S02]  /*05d0*/  IMAD.MOV R12, RZ, RZ, -R10 ;  /* 0x000000ffff0c7224 */ /* 0x000fe400078e0a0a */
[----:B-1----:R-:W-:-:S07]  /*05e0*/  IMAD R10, R0, UR5, R11 ;  /* 0x00000005000a7c24 */ /* 0x002fce000f8e020b */
.L_x_1366:
[----:B0-----:R-:W-:-:S06]  /*05f0*/  IMAD.WIDE R6, R10, 0x2, R8 ;  /* 0x000000020a067825 */ /* 0x001fcc00078e0208 */
[----:B------:R-:W2:Y:S01]  /*0600*/  LDG.E.U16 R7, desc[UR6][R6.64] ;  /* 0x0000000606077981 */ /* 0x000ea2000c1e1500 */
[----:B------:R-:W-:Y:S01]  /*0610*/  ISETP.GE.AND P1, PT, R10, R3, PT ;  /* 0x000000030a00720c */ /* 0x000fe20003f26270 */
[----:B------:R-:W-:Y:S01]  /*0620*/  VIADD R12, R12, 0x1 ;  /* 0x000000010c0c7836 */ /* 0x000fe20000000000 */
[----:B--2---:R-:W-:-:S03]  /*0630*/  HSETP2.GT.AND P0, PT, R7.H0_H0, R2.H0_H0, PT ;  /* 0x2000000207007234 */ /* 0x004fc60003f04800 */
[----:B------:R-:W-:Y:S02]  /*0640*/  HSETP2.NEU.OR P1, PT, R7.H0_H0, R2.H0_H0, P1 ;  /* 0x2000000207007234 */ /* 0x000fe40000f2d820 */
[----:B------:R-:W-:-:S04]  /*0650*/  ISETP.EQ.OR P0, PT, R3, -0x1, P0 ;  /* 0xffffffff0300780c */ /* 0x000fc80000702670 */
[----:B------:R-:W-:Y:S02]  /*0660*/  PLOP3.LUT P0, PT, P0, P1, PT, 0x8, 0x80 ;  /* 0x000000000080781c */ /* 0x000fe40000702170 */
[----:B------:R-:W-:-:S11]  /*0670*/  ISETP.NE.AND P1, PT, R12, RZ, PT ;  /* 0x000000ff0c00720c */ /* 0x000fd60003f25270 */
[----:B------:R-:W-:Y:S01]  /*0680*/  @!P0 IMAD.MOV.U32 R3, RZ, RZ, R10 ;  /* 0x000000ffff038224 */ /* 0x000fe200078e000a */
[----:B------:R-:W-:Y:S01]  /*0690*/  @!P0 PRMT R2, R7, 0x7610, R2 ;  /* 0x0000761007028816 */ /* 0x000fe20000000002 */
[----:B------:R-:W-:Y:S01]  /*06a0*/  VIADD R10, R10, 0x100 ;  /* 0x000001000a0a7836 */ /* 0x000fe20000000000 */
[----:B------:R-:W-:Y:S06]  /*06b0*/  @P1 BRA `(.L_x_1366) ;  /* 0xfffffffc00cc1947 */ /* 0x000fec000383ffff */
.L_x_1361:
[----:B------:R-:W-:Y:S05]  /*06c0*/  BSYNC.RECONVERGENT B0 ;  /* 0x0000000000007941 */ /* 0x000fea0003800200 */
.L_x_1360:
[----:B------:R-:W0:Y:S01]  /*06d0*/  S2R R10, SR_LANEID ;  /* 0x00000000000a7919 */ /* 0x000e220000000000 */
[----:B------:R-:W-:Y:S01]  /*06e0*/  LOP3.LUT R6, R2, 0xffff, RZ, 0xc0, !PT ;  /* 0x0000ffff02067812 */ /* 0x000fe200078ec0ff */
[----:B------:R-:W-:Y:S01]  /*06f0*/  BSSY.RECONVERGENT B0, `(.L_x_1367) ;  /* 0x000000e000007945 */ /* 0x000fe20003800200 */
[----:B------:R-:W-:Y:S01]  /*0700*/  ISETP.NE.AND P2, PT, R5, RZ, PT ;  /* 0x000000ff0500720c */ /* 0x000fe20003f45270 */
[----:B------:R1:W2:Y:S04]  /*0710*/  SHFL.DOWN PT, R8, R3, 0x1, 0x1f ;  /* 0x08201f0003087f89 */ /* 0x0002a800000e0000 */
[----:B------:R1:W3:Y:S01]  /*0720*/  SHFL.DOWN PT, R7, R6, 0x1, 0x1f ;  /* 0x08201f0006077f89 */ /* 0x0002e200000e0000 */
[C---:B0-----:R-:W-:Y:S02]  /*0730*/  ISETP.GT.AND P0, PT, R10.reuse, 0x1e, PT ;  /* 0x0000001e0a00780c */ /* 0x041fe40003f04270 */
[----:B------:R-:W-:-:S11]  /*0740*/  ISETP.GT.AND P3, PT, R10, 0x1d, PT ;  /* 0x0000001d0a00780c */ /* 0x000fd60003f64270 */
[----:B-123--:R-:W-:Y:S05]  /*0750*/  @P0 BRA `(.L_x_1368) ;  /* 0x00000000001c0947 */ /* 0x00efea0003800000 */
[----:B------:R-:W-:Y:S02]  /*0760*/  HSETP2.GT.AND P1, PT, R7.H0_H0, R2.H0_H0, PT ;  /* 0x2000000207007234 */ /* 0x000fe40003f24800 */
[----:B------:R-:W-:-:S03]  /*0770*/  ISETP.GE.AND P0, PT, R8, R3, PT ;  /* 0x000000030800720c */ /* 0x000fc60003f06270 */
[----:B------:R-:W-:Y:S02]  /*0780*/  ISETP.EQ.OR P1, PT, R3, -0x1, P1 ;  /* 0xffffffff0300780c */ /* 0x000fe40000f22670 */
[----:B------:R-:W-:-:S04]  /*0790*/  HSETP2.NEU.OR P0, PT, R7.H0_H0, R2.H0_H0, P0 ;  /* 0x2000000207007234 */ /* 0x000fc8000070d820 */
[----:B------:R-:W-:-:S13]  /*07a0*/  PLOP3.LUT P0, PT, P1, P0, PT, 0x8, 0x80 ;  /* 0x000000000080781c */ /* 0x000fda0000f00170 */
[----:B------:R-:W-:Y:S01]  /*07b0*/  @!P0 IMAD.MOV.U32 R3, RZ, RZ, R8 ;  /* 0x000000ffff038224 */ /* 0x000fe200078e0008 */
[----:B------:R-:W-:-:S07]  /*07c0*/  @!P0 PRMT R2, R7, 0x7610, R2 ;  /* 0x0000761007028816 */ /* 0x000fce0000000002 */
.L_x_1368:
[----:B------:R-:W-:Y:S05]  /*07d0*/  BSYNC.RECONVERGENT B0 ;  /* 0x0000000000007941 */ /* 0x000fea0003800200 */
.L_x_1367:
[----:B------:R-:W-:Y:S01]  /*07e0*/  LOP3.LUT R6, R2, 0xffff, RZ, 0xc0, !PT ;  /* 0x0000ffff02067812 */ /* 0x000fe200078ec0ff */
[----:B------:R0:W1:Y:S01]  /*07f0*/  SHFL.DOWN PT, R8, R3, 0x2, 0x1f ;  /* 0x08401f0003087f89 */ /* 0x00006200000e0000 */
[----:B------:R-:W-:Y:S01]  /*0800*/  BSSY.RECONVERGENT B0, `(.L_x_1369) ;  /* 0x000000b000007945 */ /* 0x000fe20003800200 */
[----:B------:R-:W-:Y:S02]  /*0810*/  ISETP.GT.AND P1, PT, R10, 0x1b, PT ;  /* 0x0000001b0a00780c */ /* 0x000fe40003f24270 */
[----:B------:R0:W2:Y:S01]  /*0820*/  SHFL.DOWN PT, R7, R6, 0x2, 0x1f ;  /* 0x08401f0006077f89 */ /* 0x0000a200000e0000 */
[----:B------:R-:W-:Y:S10]  /*0830*/  @P3 BRA `(.L_x_1370) ;  /* 0x00000000001c3947 */ /* 0x000ff40003800000 */
[----:B--2---:R-:W-:Y:S02]  /*0840*/  HSETP2.GT.AND P3, PT, R7.H0_H0, R2.H0_H0, PT ;  /* 0x2000000207007234 */ /* 0x004fe40003f64800 */
[----:B-1----:R-:W-:-:S03]  /*0850*/  ISETP.GE.AND P0, PT, R8, R3, PT ;  /* 0x000000030800720c */ /* 0x002fc60003f06270 */
[----:B------:R-:W-:Y:S02]  /*0860*/  ISETP.EQ.OR P3, PT, R3, -0x1, P3 ;  /* 0xffffffff0300780c */ /* 0x000fe40001f62670 */
[----:B------:R-:W-:-:S04]  /*0870*/  HSETP2.NEU.OR P0, PT, R7.H0_H0, R2.H0_H0, P0 ;  /* 0x2000000207007234 */ /* 0x000fc8000070d820 */
[----:B------:R-:W-:-:S13]  /*0880*/  PLOP3.LUT P0, PT, P3, P0, PT, 0x8, 0x80 ;  /* 0x000000000080781c */ /* 0x000fda0001f00170 */
[----:B0-----:R-:W-:Y:S01]  /*0890*/  @!P0 IMAD.MOV.U32 R3, RZ, RZ, R8 ;  /* 0x000000ffff038224 */ /* 0x001fe200078e0008 */
[----:B------:R-:W-:-:S07]  /*08a0*/  @!P0 PRMT R2, R7, 0x7610, R2 ;  /* 0x0000761007028816 */ /* 0x000fce0000000002 */
.L_x_1370:
[----:B------:R-:W-:Y:S05]  /*08b0*/  BSYNC.RECONVERGENT B0 ;  /* 0x0000000000007941 */ /* 0x000fea0003800200 */
.L_x_1369:
[----:B0-----:R-:W-:Y:S01]  /*08c0*/  LOP3.LUT R6, R2, 0xffff, RZ, 0xc0, !PT ;  /* 0x0000ffff02067812 */ /* 0x001fe200078ec0ff */
[----:B-1----:R0:W1:Y:S01]  /*08d0*/  SHFL.DOWN PT, R8, R3, 0x4, 0x1f ;  /* 0x08801f0003087f89 */ /* 0x00206200000e0000 */
[----:B------:R-:W-:Y:S01]  /*08e0*/  BSSY.RECONVERGENT B0, `(.L_x_1371) ;  /* 0x000000b000007945 */ /* 0x000fe20003800200 */
[----:B------:R-:W-:Y:S02]  /*08f0*/  ISETP.GT.AND P3, PT, R10, 0x17, PT ;  /* 0x000000170a00780c */ /* 0x000fe40003f64270 */
[----:B--2---:R0:W2:Y:S01]  /*0900*/  SHFL.DOWN PT, R7, R6, 0x4, 0x1f ;  /* 0x08801f0006077f89 */ /* 0x0040a200000e0000 */
        /* <DEDUP_REMOVED lines=8> */
.L_x_1372:
[----:B------:R-:W-:Y:S05]  /*0990*/  BSYNC.RECONVERGENT B0 ;  /* 0x0000000000007941 */ /* 0x000fea0003800200 */
.L_x_1371:
        /* <DEDUP_REMOVED lines=13> */
.L_x_1374:
[----:B------:R-:W-:Y:S05]  /*0a70*/  BSYNC.RECONVERGENT B0 ;  /* 0x0000000000007941 */ /* 0x000fea0003800200 */
.L_x_1373:
[----:B0-----:R-:W-:Y:S01]  /*0a80*/  LOP3.LUT R6, R2, 0xffff, RZ, 0xc0, !PT ;  /* 0x0000ffff02067812 */ /* 0x001fe200078ec0ff */
[----:B-1----:R0:W1:Y:S01]  /*0a90*/  SHFL.DOWN PT, R8, R3, 0x10, 0x1f ;  /* 0x0a001f0003087f89 */ /* 0x00206200000e0000 */
[----:B------:R-:W-:Y:S03]  /*0aa0*/  BSSY.RECONVERGENT B0, `(.L_x_1375) ;  /* 0x0000013000007945 */ /* 0x000fe60003800200 */
[----:B------:R0:W3:Y:S01]  /*0ab0*/  SHFL.DOWN PT, R9, R6, 0x10, 0x1f ;  /* 0x0a001f0006097f89 */ /* 0x0000e200000e0000 */
[----:B------:R-:W-:Y:S05]  /*0ac0*/  @P1 BRA `(.L_x_1376) ;  /* 0x0000000000401947 */ /* 0x000fea0003800000 */
[----:B------:R-:W-:Y:S02]  /*0ad0*/  ISETP.NE.AND P3, PT, R10, RZ, PT ;  /* 0x000000ff0a00720c */ /* 0x000fe40003f65270 */
[----:B---3--:R-:W-:Y:S02]  /*0ae0*/  HSETP2.GT.AND P1, PT, R9.H0_H0, R2.H0_H0, PT ;  /* 0x2000000209007234 */ /* 0x008fe40003f24800 */
[----:B-1----:R-:W-:-:S03]  /*0af0*/  ISETP.GE.AND P0, PT, R8, R3, PT ;  /* 0x000000030800720c */ /* 0x002fc60003f06270 */
[----:B------:R-:W-:Y:S02]  /*0b00*/  ISETP.EQ.OR P1, PT, R3, -0x1, P1 ;  /* 0xffffffff0300780c */ /* 0x000fe40000f22670 */
[----:B------:R-:W-:-:S04]  /*0b10*/  HSETP2.NEU.OR P0, PT, R9.H0_H0, R2.H0_H0, P0 ;  /* 0x2000000209007234 */ /* 0x000fc8000070d820 */
[----:B--2---:R-:W1:Y:S01]  /*0b20*/  @!P3 S2R R7, SR_CgaCtaId ;  /* 0x000000000007b919 */ /* 0x004e620000008800 */
[----:B------:R-:W-:Y:S02]  /*0b30*/  PLOP3.LUT P0, PT, P1, P0, PT, 0x8, 0x80 ;  /* 0x000000000080781c */ /* 0x000fe40000f00170 */
[----:B0-----:R-:W-:Y:S02]  /*0b40*/  @!P3 MOV R6, 0x400 ;  /* 0x000004000006b802 */ /* 0x001fe40000000f00 */
[----:B------:R-:W-:-:S04]  /*0b50*/  @!P3 SHF.R.U32.HI R5, RZ, 0x2, R5 ;  /* 0x00000002ff05b819 */ /* 0x000fc80000011605 */
[----:B------:R-:W-:-:S05]  /*0b60*/  @!P3 LOP3.LUT R5, R5, 0xf8, RZ, 0xc0, !PT ;  /* 0x000000f80505b812 */ /* 0x000fca00078ec0ff */
[----:B------:R-:W-:Y:S01]  /*0b70*/  @!P0 IMAD.MOV.U32 R3, RZ, RZ, R8 ;  /* 0x000000ffff038224 */ /* 0x000fe200078e0008 */
[----:B------:R-:W-:Y:S02]  /*0b80*/  @!P0 PRMT R2, R9, 0x7610, R2 ;  /* 0x0000761009028816 */ /* 0x000fe40000000002 */
[----:B-1----:R-:W-:-:S05]  /*0b90*/  @!P3 LEA R6, R7, R6, 0x18 ;  /* 0x000000060706b211 */ /* 0x002fca00078ec0ff */
[----:B------:R-:W-:-:S05]  /*0ba0*/  @!P3 IMAD.IADD R5, R5, 0x1, R6 ;  /* 0x000000010505b824 */ /* 0x000fca00078e0206 */
[----:B------:R4:W-:Y:S04]  /*0bb0*/  @!P3 STS [R5+0x8], R3 ;  /* 0x000008030500b388 */ /* 0x0009e80000000800 */
[----:B------:R4:W-:Y:S02]  /*0bc0*/  @!P3 STS.U16 [R5+0xc], R2 ;  /* 0x00000c020500b388 */ /* 0x0009e40000000400 */
.L_x_1376:
[----:B------:R-:W-:Y:S05]  /*0bd0*/  BSYNC.RECONVERGENT B0 ;  /* 0x0000000000007941 */ /* 0x000fea0003800200 */
.L_x_1375:
[----:B------:R-:W-:Y:S06]  /*0be0*/  BAR.SYNC.DEFER_BLOCKING 0x0 ;  /* 0x0000000000007b1d */ /* 0x000fec0000010000 */
[----:B------:R-:W-:Y:S04]  /*0bf0*/  BSSY.RECONVERGENT B0, `(.L_x_1377) ;  /* 0x0000044000007945 */ /* 0x000fe80003800200 */
[----:B------:R-:W-:Y:S05]  /*0c00*/  @P2 BRA `(.L_x_1378) ;  /* 0x0000000400082947 */ /* 0x000fea0003800000 */
[----:B------:R-:W0:Y:S01]  /*0c10*/  S2UR UR5, SR_CgaCtaId ;  /* 0x00000000000579c3 */ /* 0x000e220000008800 */
[----:B------:R-:W-:Y:S02]  /*0c20*/  UMOV UR4, 0x400 ;  /* 0x0000040000047882 */ /* 0x000fe40000000000 */
[----:B0-----:R-:W-:-:S09]  /*0c30*/  ULEA UR4, UR5, UR4, 0x18 ;  /* 0x0000000405047291 */ /* 0x001fd2000f8ec0ff */
[----:B----4-:R-:W0:Y:S04]  /*0c40*/  LDS.U16 R5, [UR4+0x14] ;  /* 0x00001404ff057984 */ /* 0x010e280008000400 */
[----:B------:R-:W4:Y:S04]  /*0c50*/  LDS R6, [UR4+0x10] ;  /* 0x00001004ff067984 */ /* 0x000f280008000800 */
[----:B--2---:R-:W2:Y:S04]  /*0c60*/  LDS.U16 R7, [UR4+0x1c] ;  /* 0x00001c04ff077984 */ /* 0x004ea80008000400 */
[----:B------:R-:W2:Y:S04]  /*0c70*/  LDS R10, [UR4+0x18] ;  /* 0x00001804ff0a7984 */ /* 0x000ea80008000800 */
[----:B---3--:R-:W3:Y:S04]  /*0c80*/  LDS.U16 R9, [UR4+0x24] ;  /* 0x00002404ff097984 */ /* 0x008ee80008000400 */
[----:B-1----:R-:W1:Y:S04]  /*0c90*/  LDS R8, [UR4+0x20] ;  /* 0x00002004ff087984 */ /* 0x002e680008000800 */
[----:B------:R-:W-:Y:S01]  /*0ca0*/  LDS R12, [UR4+0x28] ;  /* 0x00002804ff0c7984 */ /* 0x000fe20008000800 */
[----:B0-----:R-:W-:-:S02]  /*0cb0*/  HSETP2.GT.AND P0, PT, R5.H0_H0, R2.H0_H0, PT ;  /* 0x2000000205007234 */ /* 0x001fc40003f04800 */
[----:B----4-:R-:W-:-:S03]  /*0cc0*/  ISETP.GE.AND P1, PT, R6, R3, PT ;  /* 0x000000030600720c */ /* 0x010fc60003f26270 */
[----:B------:R-:W-:Y:S02]  /*0cd0*/  ISETP.EQ.OR P0, PT, R3, -0x1, P0 ;  /* 0xffffffff0300780c */ /* 0x000fe40000702670 */
[----:B------:R-:W-:-:S04]  /*0ce0*/  HSETP2.NEU.OR P1, PT, R5.H0_H0, R2.H0_H0, P1 ;  /* 0x2000000205007234 */ /* 0x000fc80000f2d820 */
[----:B------:R-:W-:-:S13]  /*0cf0*/  PLOP3.LUT P0, PT, P0, P1, PT, 0x8, 0x80 ;  /* 0x000000000080781c */ /* 0x000fda0000702170 */
[----:B------:R-:W-:Y:S01]  /*0d00*/  @!P0 PRMT R2, R5, 0x7610, R2 ;  /* 0x0000761005028816 */ /* 0x000fe20000000002 */
[----:B------:R-:W-:Y:S01]  /*0d10*/  @!P0 IMAD.MOV.U32 R3, RZ, RZ, R6 ;  /* 0x000000ffff038224 */ /* 0x000fe200078e0006 */
[----:B------:R-:W0:Y:S03]  /*0d20*/  LDS.U16 R5, [UR4+0x2c] ;  /* 0x00002c04ff057984 */ /* 0x000e260008000400 */
[----:B--2---:R-:W-:Y:S01]  /*0d30*/  HSETP2.GT.AND P0, PT, R7.H0_H0, R2.H0_H0, PT ;  /* 0x2000000207007234 */ /* 0x004fe20003f04800 */
[----:B------:R-:W-:Y:S01]  /*0d40*/  LDS R6, [UR4+0x30] ;  /* 0x00003004ff067984 */ /* 0x000fe20008000800 */
[----:B------:R-:W-:-:S03]  /*0d50*/  ISETP.GE.AND P1, PT, R10, R3, PT ;  /* 0x000000030a00720c */ /* 0x000fc60003f26270 */
[----:B------:R-:W-:Y:S02]  /*0d60*/  ISETP.EQ.OR P0, PT, R3, -0x1, P0 ;  /* 0xffffffff0300780c */ /* 0x000fe40000702670 */
[----:B------:R-:W-:-:S04]  /*0d70*/  HSETP2.NEU.OR P1, PT, R7.H0_H0, R2.H0_H0, P1 ;  /* 0x2000000207007234 */ /* 0x000fc80000f2d820 */
[----:B------:R-:W-:-:S13]  /*0d80*/  PLOP3.LUT P0, PT, P0, P1, PT, 0x8, 0x80 ;  /* 0x000000000080781c */ /* 0x000fda0000702170 */
[----:B------:R-:W-:Y:S01]  /*0d90*/  @!P0 PRMT R2, R7, 0x7610, R2 ;  /* 0x0000761007028816 */ /* 0x000fe20000000002 */
[----:B------:R-:W-:Y:S01]  /*0da0*/  @!P0 IMAD.MOV.U32 R3, RZ, RZ, R10 ;  /* 0x000000ffff038224 */ /* 0x000fe200078e000a */
[----:B------:R-:W2:Y:S03]  /*0db0*/  LDS.U16 R7, [UR4+0x34] ;  /* 0x00003404ff077984 */ /* 0x000ea60008000400 */
[----:B---3--:R-:W-:Y:S01]  /*0dc0*/  HSETP2.GT.AND P0, PT, R9.H0_H0, R2.H0_H0, PT ;  /* 0x2000000209007234 */ /* 0x008fe20003f04800 */
[----:B------:R-:W-:Y:S01]  /*0dd0*/  LDS R10, [UR4+0x38] ;  /* 0x00003804ff0a7984 */ /* 0x000fe20008000800 */
[----:B-1----:R-:W-:-:S03]  /*0de0*/  ISETP.GE.AND P1, PT, R8, R3, PT ;  /* 0x000000030800720c */ /* 0x002fc60003f26270 */
[----:B------:R-:W-:Y:S02]  /*0df0*/  ISETP.EQ.OR P0, PT, R3, -0x1, P0 ;  /* 0xffffffff0300780c */ /* 0x000fe40000702670 */
[----:B------:R-:W-:-:S04]  /*0e00*/  HSETP2.NEU.OR P1, PT, R9.H0_H0, R2.H0_H0, P1 ;  /* 0x2000000209007234 */ /* 0x000fc80000f2d820 */
[----:B------:R-:W-:-:S13]  /*0e10*/  PLOP3.LUT P0, PT, P0, P1, PT, 0x8, 0x80 ;  /* 0x000000000080781c */ /* 0x000fda0000702170 */
[----:B------:R-:W-:Y:S01]  /*0e20*/  @!P0 PRMT R2, R9, 0x7610, R2 ;  /* 0x0000761009028816 */ /* 0x000fe20000000002 */
[----:B------:R-:W-:Y:S01]  /*0e30*/  @!P0 IMAD.MOV.U32 R3, RZ, RZ, R8 ;  /* 0x000000ffff038224 */ /* 0x000fe200078e0008 */
[----:B------:R-:W1:Y:S03]  /*0e40*/  LDS.U16 R9, [UR4+0x3c] ;  /* 0x00003c04ff097984 */ /* 0x000e660008000400 */
[----:B0-----:R-:W-:Y:S01]  /*0e50*/  HSETP2.GT.AND P0, PT, R5.H0_H0, R2.H0_H0, PT ;  /* 0x2000000205007234 */ /* 0x001fe20003f04800 */
[----:B------:R-:W-:Y:S01]  /*0e60*/  LDS R8, [UR4+0x40] ;  /* 0x00004004ff087984 */ /* 0x000fe20008000800 */
[----:B------:R-:W-:-:S03]  /*0e70*/  ISETP.GE.AND P1, PT, R12, R3, PT ;  /* 0x000000030c00720c */ /* 0x000fc60003f26270 */
[----:B------:R-:W-:Y:S02]  /*0e80*/  ISETP.EQ.OR P0, PT, R3, -0x1, P0 ;  /* 0xffffffff0300780c */ /* 0x000fe40000702670 */
[----:B------:R-:W-:-:S04]  /*0e90*/  HSETP2.NEU.OR P1, PT, R5.H0_H0, R2.H0_H0, P1 ;  /* 0x2000000205007234 */ /* 0x000fc80000f2d820 */
[----:B------:R-:W-:-:S13]  /*0ea0*/  PLOP3.LUT P0, PT, P0, P1, PT, 0x8, 0x80 ;  /* 0x000000000080781c */ /* 0x000fda0000702170 */
[----:B------:R-:W-:Y:S01]  /*0eb0*/  @!P0 PRMT R2, R5, 0x7610, R2 ;  /* 0x0000761005028816 */ /* 0x000fe20000000002 */
[----:B------:R-:W-:Y:S01]  /*0ec0*/  @!P0 IMAD.MOV.U32 R3, RZ, RZ, R12 ;  /* 0x000000ffff038224 */ /* 0x000fe200078e000c */
[----:B------:R-:W0:Y:S03]  /*0ed0*/  LDS.U16 R5, [UR4+0x44] ;  /* 0x00004404ff057984 */ /* 0x000e260008000400 */
[----:B--2---:R-:W-:Y:S02]  /*0ee0*/  HSETP2.GT.AND P0, PT, R7.H0_H0, R2.H0_H0, PT ;  /* 0x2000000207007234 */ /* 0x004fe40003f04800 */
[----:B------:R-:W-:-:S03]  /*0ef0*/  ISETP.GE.AND P1, PT, R6, R3, PT ;  /* 0x000000030600720c */ /* 0x000fc60003f26270 */
[----:B------:R-:W-:Y:S02]  /*0f00*/  ISETP.EQ.OR P0, PT, R3, -0x1, P0 ;  /* 0xffffffff0300780c */ /* 0x000fe40000702670 */
[----:B------:R-:W-:-:S04]  /*0f10*/  HSETP2.NEU.OR P1, PT, R7.H0_H0, R2.H0_H0, P1 ;  /* 0x2000000207007234 */ /* 0x000fc80000f2d820 */
[----:B------:R-:W-:-:S13]  /*0f20*/  PLOP3.LUT P0, PT, P0, P1, PT, 0x8, 0x80 ;  /* 0x000000000080781c */ /* 0x000fda0000702170 */
[----:B------:R-:W-:Y:S01]  /*0f30*/  @!P0 PRMT R2, R7, 0x7610, R2 ;  /* 0x0000761007028816 */ /* 0x000fe20000000002 */
[----:B------:R-:W-:-:S04]  /*0f40*/  @!P0 IMAD.MOV.U32 R3, RZ, RZ, R6 ;  /* 0x000000ffff038224 */ /* 0x000fc800078e0006 */
[----:B-1----:R-:W-:Y:S02]  /*0f50*/  HSETP2.GT.AND P0, PT, R9.H0_H0, R2.H0_H0, PT ;  /* 0x2000000209007234 */ /* 0x002fe40003f04800 */
[----:B------:R-:W-:-:S03]  /*0f60*/  ISETP.GE.AND P1, PT, R10, R3, PT ;  /* 0x000000030a00720c */ /* 0x000fc60003f26270 */
[----:B------:R-:W-:Y:S02]  /*0f70*/  ISETP.EQ.OR P0, PT, R3, -0x1, P0 ;  /* 0xffffffff0300780c */ /* 0x000fe40000702670 */
[----:B------:R-:W-:-:S04]  /*0f80*/  HSETP2.NEU.OR P1, PT, R9.H0_H0, R2.H0_H0, P1 ;  /* 0x2000000209007234 */ /* 0x000fc80000f2d820 */
[----:B------:R-:W-:-:S13]  /*0f90*/  PLOP3.LUT P0, PT, P0, P1, PT, 0x8, 0x80 ;  /* 0x000000000080781c */ /* 0x000fda0000702170 */
[----:B------:R-:W-:Y:S01]  /*0fa0*/  @!P0 PRMT R2, R9, 0x7610, R2 ;  /* 0x0000761009028816 */ /* 0x000fe20000000002 */
[----:B------:R-:W-:-:S04]  /*0fb0*/  @!P0 IMAD.MOV.U32 R3, RZ, RZ, R10 ;  /* 0x000000ffff038224 */ /* 0x000fc800078e000a */
[----:B0-----:R-:W-:Y:S02]  /*0fc0*/  HSETP2.GT.AND P0, PT, R5.H0_H0, R2.H0_H0, PT ;  /* 0x2000000205007234 */ /* 0x001fe40003f04800 */
[----:B------:R-:W-:-:S03]  /*0fd0*/  ISETP.GE.AND P1, PT, R8, R3, PT ;  /* 0x000000030800720c */ /* 0x000fc60003f26270 */
[----:B------:R-:W-:Y:S02]  /*0fe0*/  ISETP.EQ.OR P0, PT, R3, -0x1, P0 ;  /* 0xffffffff0300780c */ /* 0x000fe40000702670 */
[----:B------:R-:W-:-:S04]  /*0ff0*/  HSETP2.NEU.OR P1, PT, R5.H0_H0, R2.H0_H0, P1 ;  /* 0x2000000205007234 */ /* 0x000fc80000f2d820 */
[----:B------:R-:W-:-:S13]  /*1000*/  PLOP3.LUT P0, PT, P0, P1, PT, 0x8, 0x80 ;  /* 0x000000000080781c */ /* 0x000fda0000702170 */
[----:B------:R-:W-:Y:S01]  /*1010*/  @!P0 IMAD.MOV.U32 R3, RZ, RZ, R8 ;  /* 0x000000ffff038224 */ /* 0x000fe200078e0008 */
[----:B------:R-:W-:-:S07]  /*1020*/  @!P0 PRMT R2, R5, 0x7610, R2 ;  /* 0x0000761005028816 */ /* 0x000fce0000000002 */
.L_x_1378:
[----:B------:R-:W-:Y:S05]  /*1030*/  BSYNC.RECONVERGENT B0 ;  /* 0x0000000000007941 */ /* 0x000fea0003800200 */
.L_x_1377:
[----:B------:R-:W-:Y:S05]  /*1040*/  @P2 EXIT ;  /* 0x000000000000294d */ /* 0x000fea0003800000 */
[----:B0-2---:R-:W0:Y:S08]  /*1050*/  LDC.64 R6, c[0x0][0x3a0] ;  /* 0x0000e800ff067b82 */ /* 0x005e300000000a00 */
[----:B-1-3--:R-:W1:Y:S01]  /*1060*/  LDC.64 R8, c[0x0][0x3a8] ;  /* 0x0000ea00ff087b82 */ /* 0x00ae620000000a00 */
[----:B0-----:R-:W-:-:S06]  /*1070*/  IMAD.WIDE.U32 R6, R0, 0x4, R6 ;  /* 0x0000000400067825 */ /* 0x001fcc00078e0006 */
[----:B------:R-:W2:Y:S01]  /*1080*/  LDG.E R7, desc[UR6][R6.64] ;  /* 0x0000000606077981 */ /* 0x000ea2000c1e1900 */
[----:B----4-:R-:W-:-:S05]  /*1090*/  HADD2 R5, R2.H0_H0, RZ.H0_H0 ;  /* 0x200000ff02057230 */ /* 0x010fca0000000800 */
[----:B------:R-:W-:-:S05]  /*10a0*/  HADD2.F32 R5, -RZ, R5.H0_H0 ;  /* 0x20000005ff057230 */ /* 0x000fca0000004100 */
[----:B-----5:R-:W-:Y:S01]  /*10b0*/  FSETP.GE.FTZ.AND P0, PT, R5, R4, PT ;  /* 0x000000040500720b */ /* 0x020fe20003f16000 */
[----:B-1----:R-:W-:-:S05]  /*10c0*/  IMAD.WIDE.U32 R4, R0, 0x4, R8 ;  /* 0x0000000400047825 */ /* 0x002fca00078e0008 */
[----:B--2---:R0:W-:Y:S07]  /*10d0*/  STG.E desc[UR6][R4.64], R7 ;  /* 0x0000000704007986 */ /* 0x0041ee000c101906 */
[----:B------:R-:W-:Y:S05]  /*10e0*/  @!P0 EXIT ;  /* 0x000000000000894d */ /* 0x000fea0003800000 */
[----:B------:R-:W1:Y:S01]  /*10f0*/  LDC R6, c[0x0][0x398] ;  /* 0x0000e600ff067b82 */ /* 0x000e620000000800 */
[----:B------:R-:W-:Y:S02]  /*1100*/  ISETP.GE.AND P2, PT, R3, RZ, PT ;  /* 0x000000ff0300720c */ /* 0x000fe40003f46270 */
[----:B-1----:R-:W-:-:S04]  /*1110*/  IABS R13, R6 ;  /* 0x00000006000d7213 */ /* 0x002fc80000000000 */
[----:B------:R-:W1:Y:S08]  /*1120*/  I2F.RP R10, R13 ;  /* 0x0000000d000a7306 */ /* 0x000e700000209400 */
[----:B-1----:R-:W1:Y:S02]  /*1130*/  MUFU.RCP R10, R10 ;  /* 0x0000000a000a7308 */ /* 0x002e640000001000 */
[----:B-1----:R-:W-:-:S06]  /*1140*/  VIADD R8, R10, 0xffffffe ;  /* 0x0ffffffe0a087836 */ /* 0x002fcc0000000000 */
[----:B------:R1:W2:Y:S02]  /*1150*/  F2I.FTZ.U32.TRUNC.NTZ R9, R8 ;  /* 0x0000000800097305 */ /* 0x0002a4000021f000 */
[----:B-1----:R-:W-:Y:S02]  /*1160*/  IMAD.MOV.U32 R8, RZ, RZ, RZ ;  /* 0x000000ffff087224 */ /* 0x002fe400078e00ff */
[----:B--2---:R-:W-:-:S04]  /*1170*/  IMAD.MOV R12, RZ, RZ, -R9 ;  /* 0x000000ffff0c7224 */ /* 0x004fc800078e0a09 */
[----:B------:R-:W-:Y:S01]  /*1180*/  IMAD R11, R12, R13, RZ ;  /* 0x0000000d0c0b7224 */ /* 0x000fe200078e02ff */
[----:B------:R-:W-:Y:S01]  /*1190*/  IABS R12, R3 ;  /* 0x00000003000c7213 */ /* 0x000fe20000000000 */
[----:B------:R-:W-:Y:S02]  /*11a0*/  IMAD.IADD R3, R7, 0x1, R6 ;  /* 0x0000000107037824 */ /* 0x000fe400078e0206 */
[----:B------:R-:W-:Y:S02]  /*11b0*/  IMAD.HI.U32 R9, R9, R11, R8 ;  /* 0x0000000b09097227 */ /* 0x000fe400078e0008 */
[----:B------:R-:W1:Y:S01]  /*11c0*/  LDC.64 R10, c[0x0][0x390] ;  /* 0x0000e400ff0a7b82 */ /* 0x000e620000000a00 */
[----:B------:R-:W-:Y:S03]  /*11d0*/  STG.E desc[UR6][R4.64], R3 ;  /* 0x0000000304007986 */ /* 0x000fe6000c101906 */
[----:B------:R-:W-:-:S04]  /*11e0*/  IMAD.HI.U32 R9, R9, R12, RZ ;  /* 0x0000000c09097227 */ /* 0x000fc800078e00ff */
[----:B------:R-:W-:-:S04]  /*11f0*/  IMAD.MOV R9, RZ, RZ, -R9 ;  /* 0x000000ffff097224 */ /* 0x000fc800078e0a09 */
[C---:B------:R-:W-:Y:S02]  /*1200*/  IMAD R12, R13.reuse, R9, R12 ;  /* 0x000000090d0c7224 */ /* 0x040fe400078e020c */
[----:B------:R-:W0:Y:S03]  /*1210*/  LDC.64 R8, c[0x0][0x388] ;  /* 0x0000e200ff087b82 */ /* 0x000e260000000a00 */
[----:B------:R-:W-:-:S13]  /*1220*/  ISETP.GT.U32.AND P0, PT, R13, R12, PT ;  /* 0x0000000c0d00720c */ /* 0x000fda0003f04070 */
[----:B------:R-:W-:Y:S01]  /*1230*/  @!P0 IMAD.IADD R12, R12, 0x1, -R13 ;  /* 0x000000010c0c8824 */ /* 0x000fe200078e0a0d */
[----:B------:R-:W-:-:S04]  /*1240*/  ISETP.NE.AND P0, PT, R6, RZ, PT ;  /* 0x000000ff0600720c */ /* 0x000fc80003f05270 */
[----:B------:R-:W-:-:S13]  /*1250*/  ISETP.GT.U32.AND P1, PT, R13, R12, PT ;  /* 0x0000000c0d00720c */ /* 0x000fda0003f24070 */
[----:B------:R-:W-:Y:S02]  /*1260*/  @!P1 IMAD.IADD R12, R12, 0x1, -R13 ;  /* 0x000000010c0c9824 */ /* 0x000fe400078e0a0d */
[-C--:B------:R-:W-:Y:S02]  /*1270*/  IMAD R13, R0, R6.reuse, RZ ;  /* 0x00000006000d7224 */ /* 0x080fe400078e02ff */
[----:B------:R-:W-:Y:S01]  /*1280*/  @!P2 IMAD.MOV R12, RZ, RZ, -R12 ;  /* 0x000000ffff0ca224 */ /* 0x000fe200078e0a0c */
[----:B------:R-:W-:Y:S01]  /*1290*/  @!P0 LOP3.LUT R12, RZ, R6, RZ, 0x33, !PT ;  /* 0x00000006ff0c8212 */ /* 0x000fe200078e33ff */
[----:B0-----:R-:W-:-:S04]  /*12a0*/  IMAD.WIDE R6, R13, 0x4, R8 ;  /* 0x000000040d067825 */ /* 0x001fc800078e0208 */
[----:B-1----:R-:W-:Y:S01]  /*12b0*/  IMAD.WIDE R8, R13, 0x2, R10 ;  /* 0x000000020d087825 */ /* 0x002fe200078e020a */
[----:B------:R-:W-:Y:S04]  /*12c0*/  STG.E desc[UR6][R6.64], R12 ;  /* 0x0000000c06007986 */ /* 0x000fe8000c101906 */
[----:B------:R-:W-:Y:S01]  /*12d0*/  STG.E.U16 desc[UR6][R8.64], R2 ;  /* 0x0000000208007986 */ /* 0x000fe2000c101506 */
[----:B------:R-:W-:Y:S05]  /*12e0*/  EXIT ;  /* 0x000000000000794d */ /* 0x000fea0003800000 */
.L_x_1379:
        /* <DEDUP_REMOVED lines=9> */
.L_x_2104:


//--------------------- .text._ZN17fastertransformer13topp_samplingIfLi256EEEvPT_PiS3_S3_PbPfS5_PKiS7_iP17curandStateXORWOWfPKfS7_iPKb --------------------------
	.section	.text._ZN17fastertransformer13topp_samplingIfLi256EEEvPT_PiS3_S3_PbPfS5_PKiS7_iP17curandStateXORWOWfPKfS7_iPKb,"ax",@progbits
	.align	128
        .global         _ZN17fastertransformer13topp_samplingIfLi256EEEvPT_PiS3_S3_PbPfS5_PKiS7_iP17curandStateXORWOWfPKfS7_iPKb
        .type           _ZN17fastertransformer13topp_samplingIfLi256EEEvPT_PiS3_S3_PbPfS5_PKiS7_iP17curandStateXORWOWfPKfS7_iPKb,@function
        .size           _ZN17fastertransformer13topp_samplingIfLi256EEEvPT_PiS3_S3_PbPfS5_PKiS7_iP17curandStateXORWOWfPKfS7_iPKb,(.L_x_2105 - _ZN17fastertransformer13topp_samplingIfLi256EEEvPT_PiS3_S3_PbPfS5_PKiS7_iP17curandStateXORWOWfPKfS7_iPKb)
        .other          _ZN17fastertransformer13topp_samplingIfLi256EEEvPT_PiS3_S3_PbPfS5_PKiS7_iP17curandStateXORWOWfPKfS7_iPKb,@"STO_CUDA_ENTRY STV_DEFAULT"
_ZN17fastertransformer13topp_samplingIfLi256EEEvPT_PiS3_S3_PbPfS5_PKiS7_iP17curandStateXORWOWfPKfS7_iPKb:
.text._ZN17fastertransformer13topp_samplingIfLi256EEEvPT_PiS3_S3_PbPfS5_PKiS7_iP17curandStateXORWOWfPKfS7_iPKb:
        /* <DEDUP_REMOVED lines=15> */
.L_x_1380:
        /* <DEDUP_REMOVED lines=12> */
.L_x_1381:
        /* <DEDUP_REMOVED lines=31> */
.L_x_1383:
[----:B------:R-:W-:Y:S05]  /*03a0*/  BSYNC.RECONVERGENT B0 ;  /* 0x0000000000007941 */ /* 0x000fea0003800200 */
.L_x_1382:
[----:B------:R-:W2:Y:S04]  /*03b0*/  LDG.E R2, desc[UR6][R2.64] ;  /* 0x0000000602027981 */ /* 0x000ea8000c1e1900 */
[----:B------:R-:W2:Y:S01]  /*03c0*/  LDG.E R7, desc[UR6][R6.64] ;  /* 0x0000000606077981 */ /* 0x000ea2000c1e1900 */
[----:B------:R-:W-:Y:S02]  /*03d0*/  SHF.R.U32.HI R20, RZ, 0x5, R4 ;  /* 0x00000005ff147819 */ /* 0x000fe40000011604 */
[----:B--2---:R-:W-:-:S13]  /*03e0*/  ISETP.NE.AND P1, PT, R2, R7, PT ;  /* 0x000000070200720c */ /* 0x004fda0003f25270 */
[----:B------:R-:W-:Y:S05]  /*03f0*/  @P1 BRA `(.L_x_1384) ;  /* 0x0000000000dc1947 */ /* 0x000fea0003800000 */
[----:B------:R-:W-:Y:S05]  /*0400*/  @P0 EXIT ;  /* 0x000000000000094d */ /* 0x000fea0003800000 */
[----:B------:R-:W2:Y:S01]  /*0410*/  LDC.64 R6, c[0x0][0x388] ;  /* 0x0000e200ff067b82 */ /* 0x000ea20000000a00 */
[----:B------:R-:W3:Y:S07]  /*0420*/  LDCU UR4, c[0x0][0x3c8] ;  /* 0x00007900ff0477ac */ /* 0x000eee0008000800 */
[----:B------:R-:W4:Y:S08]  /*0430*/  LDC.64 R2, c[0x0][0x390] ;  /* 0x0000e400ff027b82 */ /* 0x000f300000000a00 */
[----:B01----:R-:W0:Y:S01]  /*0440*/  LDC.64 R8, c[0x0][0x3a8] ;  /* 0x0000ea00ff087b82 */ /* 0x003e220000000a00 */
[----:B---3--:R-:W-:-:S04]  /*0450*/  IMAD R11, R0, UR4, RZ ;  /* 0x00000004000b7c24 */ /* 0x008fc8000f8e02ff */
[----:B--2---:R-:W-:-:S03]  /*0460*/  IMAD.WIDE R6, R11, 0x4, R6 ;  /* 0x000000040b067825 */ /* 0x004fc600078e0206 */
[----:B------:R-:W0:Y:S03]  /*0470*/  LDC.64 R12, c[0x0][0x3b0] ;  /* 0x0000ec00ff0c7b82 */ /* 0x000e260000000a00 */
[----:B------:R-:W2:Y:S01]  /*0480*/  LDG.E R7, desc[UR6][R6.64] ;  /* 0x0000000606077981 */ /* 0x000ea2000c1e1900 */
[----:B----4-:R-:W-:-:S04]  /*0490*/  IMAD.WIDE.U32 R2, R0, 0x4, R2 ;  /* 0x0000000400027825 */ /* 0x010fc800078e0002 */
[----:B-----5:R-:W1:Y:S01]  /*04a0*/  LDC.64 R4, c[0x0][0x398] ;  /* 0x0000e600ff047b82 */ /* 0x020e620000000a00 */
[----:B0-----:R-:W-:-:S04]  /*04b0*/  LOP3.LUT P0, RZ, R8, R12, RZ, 0xfc, !PT ;  /* 0x0000000c08ff7212 */ /* 0x001fc8000780fcff */
[----:B------:R-:W-:Y:S01]  /*04c0*/  LOP3.LUT P0, RZ, R9, R13, RZ, 0xfc, P0 ;  /* 0x0000000d09ff7212 */ /* 0x000fe2000000fcff */
[----:B--2---:R0:W-:-:S12]  /*04d0*/  STG.E desc[UR6][R2.64], R7 ;  /* 0x0000000702007986 */ /* 0x0041d8000c101906 */
[----:B-1----:R-:W-:Y:S05]  /*04e0*/  @!P0 BRA `(.L_x_1385) ;  /* 0x0000000000448947 */ /* 0x002fea0003800000 */
[----:B0-----:R-:W0:Y:S01]  /*04f0*/  LDC.64 R6, c[0x0][0x380] ;  /* 0x0000e000ff067b82 */ /* 0x001e220000000a00 */
[----:B------:R-:W-:-:S04]  /*0500*/  ISETP.NE.U32.AND P0, PT, R8, RZ, PT ;  /* 0x000000ff0800720c */ /* 0x000fc80003f05070 */
[----:B------:R-:W-:-:S13]  /*0510*/  ISETP.NE.AND.EX P0, PT, R9, RZ, PT, P0 ;  /* 0x000000ff0900720c */ /* 0x000fda0003f05300 */
[----:B------:R-:W1:Y:S01]  /*0520*/  @P0 LDC.64 R8, c[0x0][0x3a8] ;  /* 0x0000ea00ff080b82 */ /* 0x000e620000000a00 */
[----:B0-----:R-:W-:-:S06]  /*0530*/  IMAD.WIDE R6, R11, 0x4, R6 ;  /* 0x000000040b067825 */ /* 0x001fcc00078e0206 */
[----:B------:R-:W2:Y:S01]  /*0540*/  LDG.E R6, desc[UR6][R6.64] ;  /* 0x0000000606067981 */ /* 0x000ea2000c1e1900 */
[----:B-1----:R-:W-:-:S05]  /*0550*/  @P0 IMAD.WIDE.U32 R8, R0, 0x4, R8 ;  /* 0x0000000400080825 */ /* 0x002fca00078e0008 */
[----:B------:R-:W3:Y:S01]  /*0560*/  @P0 LDG.E R14, desc[UR6][R8.64] ;  /* 0x00000006080e0981 */ /* 0x000ee2000c1e1900 */
[----:B------:R-:W-:-:S04]  /*0570*/  ISETP.NE.U32.AND P1, PT, R12, RZ, PT ;  /* 0x000000ff0c00720c */ /* 0x000fc80003f25070 */
[----:B------:R-:W-:-:S13]  /*0580*/  ISETP.NE.AND.EX P1, PT, R13, RZ, PT, P1 ;  /* 0x000000ff0d00720c */ /* 0x000fda0003f25310 */
[----:B------:R-:W0:Y:S02]  /*0590*/  @P1 LDC.64 R10, c[0x0][0x3b0] ;  /* 0x0000ec00ff0a1b82 */ /* 0x000e240000000a00 */
[----:B0-----:R-:W-:Y:S01]  /*05a0*/  @P1 IMAD.WIDE.U32 R10, R0, 0x4, R10 ;  /* 0x00000004000a1825 */ /* 0x001fe200078e000a */
[----:B--2---:R-:W0:Y:S03]  /*05b0*/  MUFU.LG2 R12, R6 ;  /* 0x00000006000c7308 */ /* 0x004e260000000c00 */
[----:B0-----:R-:W-:-:S04]  /*05c0*/  FMUL.FTZ R13, R12, 0.69314718246459960938 ;  /* 0x3f3172180c0d7820 */ /* 0x001fc80000410000 */
[----:B---3--:R-:W-:-:S05]  /*05d0*/  @P0 FADD.FTZ R15, R13, R14 ;  /* 0x0000000e0d0f0221 */ /* 0x008fca0000010000 */
[----:B------:R1:W-:Y:S04]  /*05e0*/  @P0 STG.E desc[UR6][R8.64], R15 ;  /* 0x0000000f08000986 */ /* 0x0003e8000c101906 */
[----:B------:R1:W-:Y:S02]  /*05f0*/  @P1 STG.E desc[UR6][R10.64], R13 ;  /* 0x0000000d0a001986 */ /* 0x0003e4000c101906 */
.L_x_1385:
[----:B------:R-:W2:Y:S01]  /*0600*/  LDCU.64 UR4, c[0x0][0x3a0] ;  /* 0x00007400ff0477ac */ /* 0x000ea20008000a00 */
[----:B------:R-:W-:Y:S02]  /*0610*/  ISETP.EQ.U32.AND P1, PT, R4, RZ, PT ;  /* 0x000000ff0400720c */ /* 0x000fe40003f22070 */
[----:B--2---:R-:W-:-:S04]  /*0620*/  ISETP.NE.U32.AND P0, PT, RZ, UR4, PT ;  /* 0x00000004ff007c0c */ /* 0x004fc8000bf05070 */
[----:B------:R-:W-:-:S04]  /*0630*/  ISETP.NE.AND.EX P0, PT, RZ, UR5, PT, P0 ;  /* 0x00000005ff007c0c */ /* 0x000fc8000bf05300 */
[----:B------:R-:W-:-:S13]  /*0640*/  ISETP.EQ.OR.EX P0, PT, R5, RZ, !P0, P1 ;  /* 0x000000ff0500720c */ /* 0x000fda0004702710 */
[----:B------:R-:W-:Y:S05]  /*0650*/  @P0 EXIT ;  /* 0x000000000000094d */ /* 0x000fea0003800000 */
[----:B0-----:R-:W0:Y:S01]  /*0660*/  LDC.64 R6, c[0x0][0x398] ;  /* 0x0000e600ff067b82 */ /* 0x001e220000000a00 */
[----:B------:R-:W-:-:S05]  /*0670*/  IADD3 R4, P0, PT, R0, UR4, RZ ;  /* 0x0000000400047c10 */ /* 0x000fca000ff1e0ff */
[----:B------:R-:W-:Y:S02]  /*0680*/  IMAD.X R5, RZ, RZ, UR5, P0 ;  /* 0x00000005ff057e24 */ /* 0x000fe400080e06ff */
[----:B-1----:R-:W1:Y:S03]  /*0690*/  LDC.64 R8, c[0x0][0x3e8] ;  /* 0x0000fa00ff087b82 */ /* 0x002e660000000a00 */
[----:B------:R-:W2:Y:S01]  /*06a0*/  LDG.E.U8 R10, desc[UR6][R4.64] ;  /* 0x00000006040a7981 */ /* 0x000ea2000c1e1100 */
[----:B0-----:R-:W-:-:S05]  /*06b0*/  IMAD.WIDE.U32 R6, R0, 0x4, R6 ;  /* 0x0000000400067825 */ /* 0x001fca00078e0006 */
[----:B------:R-:W3:Y:S01]  /*06c0*/  LDG.E R11, desc[UR6][R6.64] ;  /* 0x00000006060b7981 */ /* 0x000ee2000c1e1900 */
[----:B-1----:R-:W-:Y:S01]  /*06d0*/  IMAD.WIDE.U32 R8, R0, 0x4, R8 ;  /* 0x0000000400087825 */ /* 0x002fe200078e0008 */
        /* <DEDUP_REMOVED lines=9> */
.L_x_1384:
        /* <DEDUP_REMOVED lines=28> */
.L_x_1391:
[----:B------:R-:W-:Y:S01]  /*0930*/  ISETP.GE.AND P0, PT, R7, UR4, PT ;  /* 0x0000000407007c0c */ /* 0x000fe2000bf06270 */
[----:B------:R-:W-:Y:S01]  /*0940*/  IMAD.MOV.U32 R19, RZ, RZ, R7 ;  /* 0x000000ffff137224 */ /* 0x000fe200078e0007 */
[----:B------:R-:W-:-:S11]  /*0950*/  MOV R10, RZ ;  /* 0x000000ff000a7202 */ /* 0x000fd60000000f00 */
[----:B------:R-:W0:Y:S01]  /*0960*/  @!P0 LDC.64 R8, c[0x0][0x380] ;  /* 0x0000e000ff088b82 */ /* 0x000e220000000a00 */
[----:B------:R-:W-:-:S04]  /*0970*/  @!P0 IMAD.IADD R5, R2, 0x1, R19 ;  /* 0x0000000102058824 */ /* 0x000fc800078e0213 */
[----:B0-----:R-:W-:-:S05]  /*0980*/  @!P0 IMAD.WIDE R8, R5, 0x4, R8 ;  /* 0x0000000405088825 */ /* 0x001fca00078e0208 */
[----:B------:R-:W2:Y:S01]  /*0990*/  @!P0 LDG.E R10, desc[UR6][R8.64] ;  /* 0x00000006080a8981 */ /* 0x000ea2000c1e1900 */
[----:B------:R-:W0:Y:S01]  /*09a0*/  S2UR UR9, SR_CgaCtaId ;  /* 0x00000000000979c3 */ /* 0x000e220000008800 */
[----:B------:R-:W-:Y:S01]  /*09b0*/  UMOV UR8, 0x400 ;  /* 0x0000040000087882 */ /* 0x000fe20000000000 */
[C---:B------:R-:W-:Y:S01]  /*09c0*/  ISETP.GT.U32.AND P0, PT, R4.reuse, 0x1f, PT ;  /* 0x0000001f0400780c */ /* 0x040fe20003f04070 */
[----:B------:R-:W-:Y:S01]  /*09d0*/  IMAD.U32 R6, RZ, RZ, UR8 ;  /* 0x00000008ff067e24 */ /* 0x000fe2000f8e00ff */
[----:B------:R-:W-:-:S03]  /*09e0*/  LEA.HI R7, R4, R4, RZ, 0x1d ;  /* 0x0000000404077211 */ /* 0x000fc600078fe8ff */
[----:B------:R-:W-:Y:S02]  /*09f0*/  VIADD R12, R6, 0x10 ;  /* 0x00000010060c7836 */ /* 0x000fe40000000000 */
[----:B0-----:R-:W-:Y:S01]  /*0a00*/  IMAD.U32 R5, RZ, RZ, UR9 ;  /* 0x00000009ff057e24 */ /* 0x001fe2000f8e00ff */
[----:B------:R-:W-:Y:S05]  /*0a10*/  WARPSYNC.ALL ;  /* 0x0000000000007948 */ /* 0x000fea0003800000 */
[----:B------:R-:W-:-:S04]  /*0a20*/  LEA R12, R5, R12, 0x18 ;  /* 0x0000000c050c7211 */ /* 0x000fc800078ec0ff */
[----:B------:R-:W-:-:S05]  /*0a30*/  LEA R7, R7, R12, 0x2 ;  /* 0x0000000c07077211 */ /* 0x000fca00078e10ff */
[----:B--2---:R0:W-:Y:S01]  /*0a40*/  STS [R7+0x10], R10 ;  /* 0x0000100a07007388 */ /* 0x0041e20000000800 */
[----:B------:R-:W-:Y:S06]  /*0a50*/  BAR.SYNC.DEFER_BLOCKING 0x0 ;  /* 0x0000000000007b1d */ /* 0x000fec0000010000 */
        /* <DEDUP_REMOVED lines=34> */
.L_x_1409:
        /* <DEDUP_REMOVED lines=18> */
.L_x_1387:
        /* <DEDUP_REMOVED lines=11> */
[----:B------:R-:W-:Y:S01]  /*0e50*/  VIADD R10, R6, 0x4b0 ;  /* 0x000004b0060a7836 */ /* 0x000fe20000000000 */
[----:B------:R0:W-:Y:S04]  /*0e60*/  ATOMS.POPC.INC.32 RZ, [R9+URZ] ;  /* 0x0000000009ff7f8c */ /* 0x0001e8000d8000ff */
[----:B------:R-:W-:-:S05]  /*0e70*/  LEA R7, R5, R10, 0x18 ;  /* 0x0000000a05077211 */ /* 0x000fca00078ec0ff */
[----:B------:R-:W-:-:S05]  /*0e80*/  IMAD R7, R20, 0x4, R7 ;  /* 0x0000000414077824 */ /* 0x000fca00078e0207 */
[----:B------:R0:W-:Y:S02]  /*0e90*/  STS [R7], R8 ;  /* 0x0000000807007388 */ /* 0x0001e40000000800 */
.L_x_1390:
[----:B------:R-:W-:Y:S05]  /*0ea0*/  BSYNC.RECONVERGENT B0 ;  /* 0x0000000000007941 */ /* 0x000fea0003800200 */
.L_x_1389:
[----:B------:R-:W-:Y:S01]  /*0eb0*/  BAR.SYNC.DEFER_BLOCKING 0x0 ;  /* 0x0000000000007b1d */ /* 0x000fe20000010000 */
[----:B0-----:R-:W-:-:S04]  /*0ec0*/  IADD3 R7, PT, PT, R19, 0x100, RZ ;  /* 0x0000010013077810 */ /* 0x001fc80007ffe0ff */
[----:B------:R-:W-:Y:S01]  /*0ed0*/  ISETP.GE.AND P0, PT, R7, UR5, PT ;  /* 0x0000000507007c0c */ /* 0x000fe2000bf06270 */
[----:B------:R-:W0:Y:S02]  /*0ee0*/  LDS R8, [R9] ;  /* 0x0000000009087984 */ /* 0x000e240000000800 */
[----:B0-----:R-:W-:-:S13]  /*0ef0*/  ISETP.LT.AND P1, PT, R8, 0x1, PT ;  /* 0x000000010800780c */ /* 0x001fda0003f21270 */
[----:B------:R-:W-:Y:S05]  /*0f00*/  @!P0 BRA P1, `(.L_x_1391) ;  /* 0xfffffff800888947 */ /* 0x000fea000083ffff */
.L_x_1386:
[----:B------:R-:W-:Y:S01]  /*0f10*/  VIADD R6, R6, 0x4b0 ;  /* 0x000004b006067836 */ /* 0x000fe20000000000 */
[----:B------:R-:W-:Y:S01]  /*0f20*/  ISETP.GE.U32.AND P1, PT, R4, 0x20, PT ;  /* 0x000000200400780c */ /* 0x000fe20003f26070 */
[----:B------:R-:W-:Y:S03]  /*0f30*/  BSSY.RECONVERGENT B0, `(.L_x_1392) ;  /* 0x0000049000007945 */ /* 0x000fe60003800200 */
        /* <DEDUP_REMOVED lines=17> */
.L_x_1396:
[----:B------:R-:W0:Y:S01]  /*1050*/  LDS.128 R12, [R21+-0x20] ;  /* 0xffffe000150c7984 */ /* 0x000e220000000c00 */
[----:B------:R-:W-:-:S03]  /*1060*/  VIADD R24, R24, 0x10 ;  /* 0x0000001018187836 */ /* 0x000fc60000000000 */
[----:B------:R-:W1:Y:S02]  /*1070*/  LDS.128 R4, [R21+-0x10] ;  /* 0xfffff00015047984 */ /* 0x000e640000000c00 */
[----:B------:R-:W-:Y:S02]  /*1080*/  ISETP.NE.AND P2, PT, R24, RZ, PT ;  /* 0x000000ff1800720c */ /* 0x000fe40003f45270 */
[----:B------:R-:W2:Y:S01]  /*1090*/  LDS.128 R8, [R21] ;  /* 0x0000000015087984 */ /* 0x000ea20000000c00 */
[----:B0-----:R-:W-:-:S04]  /*10a0*/  LOP3.LUT R12, R14, R13, R12, 0xfe, !PT ;  /* 0x0000000d0e0c7212 */ /* 0x001fc800078efe0c */
[----:B-1----:R-:W-:Y:S02]  /*10b0*/  LOP3.LUT R4, R4, R15, R12, 0xfe, !PT ;  /* 0x0000000f04047212 */ /* 0x002fe400078efe0c */
[----:B------:R0:W1:Y:S02]  /*10c0*/  LDS.128 R12, [R21+0x10] ;  /* 0x00001000150c7984 */ /* 0x0000640000000c00 */
[----:B------:R-:W-:-:S04]  /*10d0*/  LOP3.LUT R4, R6, R5, R4, 0xfe, !PT ;  /* 0x0000000506047212 */ /* 0x000fc800078efe04 */
[----:B--2---:R-:W-:Y:S02]  /*10e0*/  LOP3.LUT R4, R8, R7, R4, 0xfe, !PT ;  /* 0x0000000708047212 */ /* 0x004fe400078efe04 */
[----:B0-----:R-:W-:Y:S02]  /*10f0*/  IADD3 R21, PT, PT, R21, 0x40, RZ ;  /* 0x0000004015157810 */ /* 0x001fe40007ffe0ff */
[----:B------:R-:W-:Y:S02]  /*1100*/  LOP3.LUT R4, R10, R9, R4, 0xfe, !PT ;  /* 0x000000090a047212 */ /* 0x000fe400078efe04 */
[----:B-1----:R-:W-:Y:S02]  /*1110*/  LOP3.LUT R14, R15, R14, RZ, 0xfc, !PT ;  /* 0x0000000e0f0e7212 */ /* 0x002fe400078efcff */
[----:B------:R-:W-:-:S04]  /*1120*/  LOP3.LUT R4, R12, R11, R4, 0xfe, !PT ;  /* 0x0000000b0c047212 */ /* 0x000fc800078efe04 */
[----:B------:R-:W-:-:S04]  /*1130*/  LOP3.LUT P1, RZ, R14, R13, R4, 0xfe, !PT ;  /* 0x0000000d0eff7212 */ /* 0x000fc8000782fe04 */
[----:B------:R-:W-:Y:S01]  /*1140*/  SEL R16, R16, 0x1, !P1 ;  /* 0x0000000110107807 */ /* 0x000fe20004800000 */
[----:B------:R-:W-:Y:S08]  /*1150*/  @P2 BRA `(.L_x_1396) ;  /* 0xfffffffc00bc2947 */ /* 0x000ff0000383ffff */
.L_x_1395:
[----:B------:R-:W-:Y:S05]  /*1160*/  BSYNC.RECONVERGENT B1 ;  /* 0x0000000000017941 */ /* 0x000fea0003800200 */
.L_x_1394:
[----:B------:R-:W-:Y:S05]  /*1170*/  @!P0 BRA `(.L_x_1393) ;  /* 0x0000000000908947 */ /* 0x000fea0003800000 */
[----:B------:R-:W-:Y:S01]  /*1180*/  ISETP.GE.U32.AND P0, PT, R25, 0x8, PT ;  /* 0x000000081900780c */ /* 0x000fe20003f06070 */
[----:B------:R-:W-:Y:S01]  /*1190*/  BSSY.RECONVERGENT B1, `(.L_x_1397) ;  /* 0x000000d000017945 */ /* 0x000fe20003800200 */
[----:B------:R-:W-:-:S04]  /*11a0*/  LOP3.LUT R13, R20, 0x7, RZ, 0xc0, !PT ;  /* 0x00000007140d7812 */ /* 0x000fc800078ec0ff */
[----:B------:R-:W-:-:S07]  /*11b0*/  ISETP.NE.AND P1, PT, R13, RZ, PT ;  /* 0x000000ff0d00720c */ /* 0x000fce0003f25270 */
[----:B------:R-:W-:Y:S06]  /*11c0*/  @!P0 BRA `(.L_x_1398) ;  /* 0x0000000000248947 */ /* 0x000fec0003800000 */
[C---:B------:R-:W-:Y:S02]  /*11d0*/  IMAD R12, R18.reuse, 0x4, R3 ;  /* 0x00000004120c7824 */ /* 0x040fe400078e0203 */
[----:B------:R-:W-:-:S03]  /*11e0*/  VIADD R18, R18, 0x8 ;  /* 0x0000000812127836 */ /* 0x000fc60000000000 */
[----:B------:R-:W0:Y:S04]  /*11f0*/  LDS.128 R4, [R12] ;  /* 0x000000000c047984 */ /* 0x000e280000000c00 */
[----:B------:R-:W1:Y:S01]  /*1200*/  LDS.128 R8, [R12+0x10] ;  /* 0x000010000c087984 */ /* 0x000e620000000c00 */
[----:B0-----:R-:W-:Y:S02]  /*1210*/  LOP3.LUT R4, R6, R5, R4, 0xfe, !PT ;  /* 0x0000000506047212 */ /* 0x001fe400078efe04 */
[----:B-1----:R-:W-:Y:S02]  /*1220*/  LOP3.LUT R10, R11, R10, RZ, 0xfc, !PT ;  /* 0x0000000a0b0a7212 */ /* 0x002fe400078efcff */
[----:B------:R-:W-:-:S04]  /*1230*/  LOP3.LUT R4, R8, R7, R4, 0xfe, !PT ;  /* 0x0000000708047212 */ /* 0x000fc800078efe04 */
[----:B------:R-:W-:-:S04]  /*1240*/  LOP3.LUT P0, RZ, R10, R9, R4, 0xfe, !PT ;  /* 0x000000090aff7212 */ /* 0x000fc8000780fe04 */
[----:B------:R-:W-:-:S09]  /*1250*/  SEL R16, R16, 0x1, !P0 ;  /* 0x0000000110107807 */ /* 0x000fd20004000000 */
.L_x_1398:
[----:B------:R-:W-:Y:S05]  /*1260*/  BSYNC.RECONVERGENT B1 ;  /* 0x0000000000017941 */ /* 0x000fea0003800200 */
.L_x_1397:
[----:B------:R-:W-:Y:S05]  /*1270*/  @!P1 BRA `(.L_x_1393) ;  /* 0x0000000000509947 */ /* 0x000fea0003800000 */
[----:B------:R-:W-:Y:S02]  /*1280*/  ISETP.GE.U32.AND P0, PT, R13, 0x4, PT ;  /* 0x000000040d00780c */ /* 0x000fe40003f06070 */
[----:B------:R-:W-:-:S04]  /*1290*/  LOP3.LUT R20, R20, 0x3, RZ, 0xc0, !PT ;  /* 0x0000000314147812 */ /* 0x000fc800078ec0ff */
[----:B------:R-:W-:-:S07]  /*12a0*/  ISETP.NE.AND P2, PT, R20, RZ, PT ;  /* 0x000000ff1400720c */ /* 0x000fce0003f45270 */
[C---:B------:R-:W-:Y:S01]  /*12b0*/  @P0 IMAD R5, R18.reuse, 0x4, R3 ;  /* 0x0000000412050824 */ /* 0x040fe200078e0203 */
[----:B------:R-:W-:-:S05]  /*12c0*/  @P0 IADD3 R18, PT, PT, R18, 0x4, RZ ;  /* 0x0000000412120810 */ /* 0x000fca0007ffe0ff */
[----:B------:R-:W0:Y:S02]  /*12d0*/  @P0 LDS.128 R4, [R5] ;  /* 0x0000000005040984 */ /* 0x000e240000000c00 */
[----:B0-----:R-:W-:-:S04]  /*12e0*/  @P0 LOP3.LUT R6, R7, R6, RZ, 0xfc, !PT ;  /* 0x0000000607060212 */ /* 0x001fc800078efcff */
[----:B------:R-:W-:-:S04]  /*12f0*/  @P0 LOP3.LUT P1, RZ, R6, R5, R4, 0xfe, !PT ;  /* 0x0000000506ff0212 */ /* 0x000fc8000782fe04 */
[----:B------:R-:W-:-:S04]  /*1300*/  @P0 SEL R4, R16, 0x1, !P1 ;  /* 0x0000000110040807 */ /* 0x000fc80004800000 */
[----:B------:R-:W-:Y:S01]  /*1310*/  @P0 PRMT R16, R4, 0x7610, R16 ;  /* 0x0000761004100816 */ /* 0x000fe20000000010 */
[----:B------:R-:W-:Y:S06]  /*1320*/  @!P2 BRA `(.L_x_1393) ;  /* 0x000000000024a947 */ /* 0x000fec0003800000 */
[----:B------:R-:W-:Y:S02]  /*1330*/  IMAD R3, R18, 0x4, R3 ;  /* 0x0000000412037824 */ /* 0x000fe400078e0203 */
[----:B------:R-:W-:-:S07]  /*1340*/  IMAD.MOV R20, RZ, RZ, -R20 ;  /* 0x000000ffff147224 */ /* 0x000fce00078e0a14 */
.L_x_1399:
[----:B------:R0:W1:Y:S01]  /*1350*/  LDS R4, [R3] ;  /* 0x0000000003047984 */ /* 0x0000620000000800 */
[----:B------:R-:W-:-:S05]  /*1360*/  VIADD R20, R20, 0x1 ;  /* 0x0000000114147836 */ /* 0x000fca0000000000 */
[----:B------:R-:W-:Y:S02]  /*1370*/  ISETP.NE.AND P1, PT, R20, RZ, PT ;  /* 0x000000ff1400720c */ /* 0x000fe40003f25270 */
[----:B0-----:R-:W-:Y:S02]  /*1380*/  IADD3 R3, PT, PT, R3, 0x4, RZ ;  /* 0x0000000403037810 */ /* 0x001fe40007ffe0ff */
[----:B-1----:R-:W-:-:S04]  /*1390*/  ISETP.NE.AND P0, PT, R4, RZ, PT ;  /* 0x000000ff0400720c */ /* 0x002fc80003f05270 */
[----:B------:R-:W-:-:S05]  /*13a0*/  SEL R16, R16, 0x1, !P0 ;  /* 0x0000000110107807 */ /* 0x000fca0004000000 */
[----:B------:R-:W-:Y:S05]  /*13b0*/  @P1 BRA `(.L_x_1399) ;  /* 0xfffffffc00e41947 */ /* 0x000fea000383ffff */
.L_x_1393:
[----:B------:R-:W-:Y:S05]  /*13c0*/  BSYNC.RECONVERGENT B0 ;  /* 0x0000000000007941 */ /* 0x000fea0003800200 */
.L_x_1392:
        /* <DEDUP_REMOVED lines=23> */
[----:B------:R-:W3:Y:S01]  /*1540*/  LDG.E R2, desc[UR6][R2.64] ;  /* 0x0000000602027981 */ /* 0x000ee2000c1e1900 */
[----:B--2---:R-:W-:-:S05]  /*1550*/  @P0 IMAD.WIDE.U32 R8, R0, 0x4, R8 ;  /* 0x0000000400080825 */ /* 0x004fca00078e0008 */
[----:B------:R-:W2:Y:S01]  /*1560*/  @P0 LDG.E R11, desc[UR6][R8.64] ;  /* 0x00000006080b0981 */ /* 0x000ea2000c1e1900 */
[----:B------:R-:W-:-:S04]  /*1570*/  ISETP.NE.U32.AND P1, PT, R6, RZ, PT ;  /* 0x000000ff0600720c */ /* 0x000fc80003f25070 */
[----:B------:R-:W-:-:S13]  /*1580*/  ISETP.NE.AND.EX P1, PT, R7, RZ, PT, P1 ;  /* 0x000000ff0700720c */ /* 0x000fda0003f25310 */
[----:B------:R-:W1:Y:S02]  /*1590*/  @P1 LDC.64 R6, c[0x0][0x3b0] ;  /* 0x0000ec00ff061b82 */ /* 0x000e640000000a00 */
[----:B-1----:R-:W-:Y:S01]  /*15a0*/  @P1 IMAD.WIDE.U32 R6, R0, 0x4, R6 ;  /* 0x0000000400061825 */ /* 0x002fe200078e0006 */
[----:B---3--:R-:W1:Y:S03]  /*15b0*/  MUFU.LG2 R10, R2 ;  /* 0x00000002000a7308 */ /* 0x008e660000000c00 */
[----:B-1----:R-:W-:-:S04]  /*15c0*/  FMUL.FTZ R10, R10, 0.69314718246459960938 ;  /* 0x3f3172180a0a7820 */ /* 0x002fc80000410000 */
[----:B--2---:R-:W-:-:S05]  /*15d0*/  @P0 FADD.FTZ R11, R10, R11 ;  /* 0x0000000b0a0b0221 */ /* 0x004fca0000010000 */
[----:B------:R1:W-:Y:S04]  /*15e0*/  @P0 STG.E desc[UR6][R8.64], R11 ;  /* 0x0000000b08000986 */ /* 0x0003e8000c101906 */
[----:B------:R1:W-:Y:S02]  /*15f0*/  @P1 STG.E desc[UR6][R6.64], R10 ;  /* 0x0000000a06001986 */ /* 0x0003e4000c101906 */
.L_x_1400:
        /* <DEDUP_REMOVED lines=23> */
.L_x_1388:
[----:B------:R-:W-:Y:S01]  /*1770*/  IMAD.MOV.U32 R18, RZ, RZ, RZ ;  /* 0x000000ffff127224 */ /* 0x000fe200078e00ff */
[----:B------:R-:W-:Y:S01]  /*1780*/  MOV R17, 0xffffffff ;  /* 0xffffffff00117802 */ /* 0x000fe20000000f00 */
[----:B------:R-:W-:-:S07]  /*1790*/  IMAD.MOV.U32 R21, RZ, RZ, 0x1 ;  /* 0x00000001ff157424 */ /* 0x000fce00078e00ff */
[----:B------:R-:W-:Y:S05]  /*17a0*/  WARPSYNC.COLLECTIVE R17, `(.L_x_1401) ;  /* 0x0000000011087348 */ /* 0x000fea0003c00000 */
[----:B------:R0:W1:Y:S02]  /*17b0*/  SHFL.UP P0, R18, R25, R21, R18 ;  /* 0x0400001519127389 */ /* 0x0000640000000012 */
[----:B01----:R-:W-:Y:S05]  /*17c0*/  ENDCOLLECTIVE ;  /* 0x000000000000791b */ /* 0x003fea0003800000 */
.L_x_1401:
        /* <DEDUP_REMOVED lines=8> */
.L_x_1402:
        /* <DEDUP_REMOVED lines=8> */
.L_x_1403:
        /* <DEDUP_REMOVED lines=8> */
.L_x_1404:
        /* <DEDUP_REMOVED lines=8> */
.L_x_1405:
        /* <DEDUP_REMOVED lines=9> */
.L_x_1406:
[----:B------:R-:W-:Y:S02]  /*1a60*/  IMAD.MOV.U32 R21, RZ, RZ, 0x1 ;  /* 0x00000001ff157424 */ /* 0x000fe400078e00ff */
[----:B------:R-:W-:-:S07]  /*1a70*/  IMAD.MOV.U32 R28, RZ, RZ, R3 ;  /* 0x000000ffff1c7224 */ /* 0x000fce00078e0003 */
[----:B------:R-:W-:Y:S05]  /*1a80*/  WARPSYNC.COLLECTIVE R17, `(.L_x_1407) ;  /* 0x0000000011087348 */ /* 0x000fea0003c00000 */
[----:B------:R0:W1:Y:S02]  /*1a90*/  SHFL.UP P0, R18, R25, R21, R18 ;  /* 0x0400001519127389 */ /* 0x0000640000000012 */
[----:B01----:R-:W-:Y:S05]  /*1aa0*/  ENDCOLLECTIVE ;  /* 0x000000000000791b */ /* 0x003fea0003800000 */
.L_x_1407:
[----:B------:R-:W-:Y:S02]  /*1ab0*/  IMAD.MOV.U32 R24, RZ, RZ, R29 ;  /* 0x000000ffff187224 */ /* 0x000fe400078e001d */
[----:B------:R-:W-:Y:S02]  /*1ac0*/  IMAD.MOV.U32 R29, RZ, RZ, RZ ;  /* 0x000000ffff1d7224 */ /* 0x000fe400078e00ff */
[----:B------:R-:W-:Y:S01]  /*1ad0*/  FADD.FTZ R24, R3, R24 ;  /* 0x0000001803187221 */ /* 0x000fe20000010000 */
[----:B------:R-:W-:-:S07]  /*1ae0*/  HFMA2 R21, -RZ, RZ, 0, 1.847743988037109375e-06 ;  /* 0x0000001fff157431 */ /* 0x000fce00000001ff */
[----:B------:R-:W-:Y:S05]  /*1af0*/  WARPSYNC.COLLECTIVE R17, `(.L_x_1408) ;  /* 0x0000000011087348 */ /* 0x000fea0003c00000 */
[----:B------:R0:W1:Y:S02]  /*1b00*/  SHFL.IDX P0, R29, R28, R29, R21 ;  /* 0x0000001d1c1d7389 */ /* 0x0000640000000015 */
[----:B01----:R-:W-:Y:S05]  /*1b10*/  ENDCOLLECTIVE ;  /* 0x000000000000791b */ /* 0x003fea0003800000 */
.L_x_1408:
[----:B------:R-:W-:Y:S01]  /*1b20*/  MOV R25, R18 ;  /* 0x0000001200197202 */ /* 0x000fe20000000f00 */
[----:B------:R-:W-:Y:S01]  /*1b30*/  IMAD.MOV.U32 R18, RZ, RZ, R29 ;  /* 0x000000ffff127224 */ /* 0x000fe200078e001d */
[----:B------:R-:W-:Y:S06]  /*1b40*/  BRA `(.L_x_1409) ;  /* 0xfffffff0004c7947 */ /* 0x000fec000383ffff */
.L_x_1410:
        /* <DEDUP_REMOVED lines=11> */
.L_x_2105:


//--------------------- .text._ZN17fastertransformer21topp_beam_topk_kernelIfLi1ELi256EEEvPKT_PiPS1_iS4_S4_fPKfPKb --------------------------
	.section	.text._ZN17fastertransformer21topp_beam_topk_kernelIfLi1ELi256EEEvPKT_PiPS1_iS4_S4_fPKfPKb,"ax",@progbits
	.align	128
        .global         _ZN17fastertransformer21topp_beam_topk_kernelIfLi1ELi256EEEvPKT_PiPS1_iS4_S4_fPKfPKb
        .type           _ZN17fastertransformer21topp_beam_topk_kernelIfLi1ELi256EEEvPKT_PiPS1_iS4_S4_fPKfPKb,@function
        .size           _ZN17fastertransformer21topp_beam_topk_kernelIfLi1ELi256EEEvPKT_PiPS1_iS4_S4_fPKfPKb,(.L_x_2106 - _ZN17fastertransformer21topp_beam_topk_kernelIfLi1ELi256EEEvPKT_PiPS1_iS4_S4_fPKfPKb)
        .other          _ZN17fastertransformer21topp_beam_topk_kernelIfLi1ELi256EEEvPKT_PiPS1_iS4_S4_fPKfPKb,@"STO_CUDA_ENTRY STV_DEFAULT"
_ZN17fastertransformer21topp_beam_topk_kernelIfLi1ELi256EEEvPKT_PiPS1_iS4_S4_fPKfPKb:
.text._ZN17fastertransformer21topp_beam_topk_kernelIfLi1ELi256EEEvPKT_PiPS1_iS4_S4_fPKfPKb:
        /* <DEDUP_REMOVED lines=12> */
.L_x_1411:
        /* <DEDUP_REMOVED lines=9> */
[----:B------:R-:W-:Y:S02]  /*0150*/  IMAD.MOV.U32 R3, RZ, RZ, -0x800001 ;  /* 0xff7fffffff037424 */ /* 0x000fe400078e00ff */
[----:B-1----:R-:W-:-:S05]  /*0160*/  @P0 IMAD.WIDE.U32 R6, R0, 0x4, R6 ;  /* 0x0000000400060825 */ /* 0x002fca00078e0006 */
[----:B------:R0:W5:Y:S01]  /*0170*/  @P0 LDG.E R4, desc[UR6][R6.64] ;  /* 0x0000000606040981 */ /* 0x000162000c1e1900 */
[----:B---3--:R-:W-:Y:S01]  /*0180*/  ISETP.GE.AND P0, PT, R5, UR4, PT ;  /* 0x0000000405007c0c */ /* 0x008fe2000bf06270 */
[----:B------:R-:W-:-:S12]  /*0190*/  IMAD.MOV.U32 R2, RZ, RZ, -0x1 ;  /* 0xffffffffff027424 */ /* 0x000fd800078e00ff */
[----:B0-----:R-:W-:Y:S05]  /*01a0*/  @P0 BRA `(.L_x_1413) ;  /* 0x00000004004c0947 */ /* 0x001fea0003800000 */
[----:B------:R-:W-:Y:S01]  /*01b0*/  LOP3.LUT R2, RZ, R5, RZ, 0x33, !PT ;  /* 0x00000005ff027212 */ /* 0x000fe200078e33ff */
[----:B------:R-:W-:Y:S01]  /*01c0*/  BSSY.RECONVERGENT B1, `(.L_x_1414) ;  /* 0x000003e000017945 */ /* 0x000fe20003800200 */
[----:B------:R-:W-:Y:S02]  /*01d0*/  IMAD.MOV.U32 R11, RZ, RZ, R5 ;  /* 0x000000ffff0b7224 */ /* 0x000fe400078e0005 */
[----:B------:R-:W-:Y:S02]  /*01e0*/  IMAD.MOV.U32 R3, RZ, RZ, -0x800001 ;  /* 0xff7fffffff037424 */ /* 0x000fe400078e00ff */
[----:B------:R-:W-:-:S05]  /*01f0*/  VIADD R2, R2, UR4 ;  /* 0x0000000402027c36 */ /* 0x000fca0008000000 */
[C---:B------:R-:W-:Y:S02]  /*0200*/  ISETP.GE.U32.AND P0, PT, R2.reuse, 0x300, PT ;  /* 0x000003000200780c */ /* 0x040fe40003f06070 */
[----:B------:R-:W-:Y:S01]  /*0210*/  LEA.HI R7, R2, 0x1, RZ, 0x18 ;  /* 0x0000000102077811 */ /* 0x000fe200078fc0ff */
[----:B------:R-:W-:-:S03]  /*0220*/  IMAD.MOV.U32 R2, RZ, RZ, -0x1 ;  /* 0xffffffffff027424 */ /* 0x000fc600078e00ff */
[----:B------:R-:W-:-:S07]  /*0230*/  LOP3.LUT R10, R7, 0x3, RZ, 0xc0, !PT ;  /* 0x00000003070a7812 */ /* 0x000fce00078ec0ff */
[----:B------:R-:W-:Y:S05]  /*0240*/  @!P0 BRA `(.L_x_1415) ;  /* 0x0000000000d48947 */ /* 0x000fea0003800000 */
[----:B------:R-:W0:Y:S01]  /*0250*/  LDC.64 R2, c[0x0][0x380] ;  /* 0x0000e000ff027b82 */ /* 0x000e220000000a00 */
[----:B------:R-:W-:Y:S01]  /*0260*/  LOP3.LUT R8, R7, 0x1fffffc, RZ, 0xc0, !PT ;  /* 0x01fffffc07087812 */ /* 0x000fe200078ec0ff */
[----:B------:R-:W-:Y:S01]  /*0270*/  BSSY.RECONVERGENT B2, `(.L_x_1416) ;  /* 0x0000031000027945 */ /* 0x000fe20003800200 */
[----:B------:R-:W-:Y:S02]  /*0280*/  VIADD R11, R5, 0x200 ;  /* 0x00000200050b7836 */ /* 0x000fe40000000000 */
[----:B------:R-:W-:Y:S02]  /*0290*/  IMAD R13, R0, UR4, R5 ;  /* 0x00000004000d7c24 */ /* 0x000fe4000f8e0205 */
[----:B------:R-:W-:Y:S01]  /*02a0*/  IMAD.MOV R12, RZ, RZ, -R8 ;  /* 0x000000ffff0c7224 */ /* 0x000fe200078e0a08 */
[----:B0-----:R-:W-:Y:S01]  /*02b0*/  IADD3 R6, P0, PT, R2, 0x800, RZ ;  /* 0x0000080002067810 */ /* 0x001fe20007f1e0ff */
[----:B------:R-:W-:-:S04]  /*02c0*/  IMAD.MOV.U32 R2, RZ, RZ, -0x1 ;  /* 0xffffffffff027424 */ /* 0x000fc800078e00ff */
[----:B------:R-:W-:Y:S02]  /*02d0*/  IMAD.X R7, RZ, RZ, R3, P0 ;  /* 0x000000ffff077224 */ /* 0x000fe400000e0603 */
[----:B------:R-:W-:-:S07]  /*02e0*/  IMAD.MOV.U32 R3, RZ, RZ, -0x800001 ;  /* 0xff7fffffff037424 */ /* 0x000fce00078e00ff */
.L_x_1417:
[----:B------:R-:W-:-:S05]  /*02f0*/  IMAD.WIDE R8, R13, 0x4, R6 ;  /* 0x000000040d087825 */ /* 0x000fca00078e0206 */
[----:B------:R-:W2:Y:S04]  /*0300*/  LDG.E R14, desc[UR6][R8.64+-0x800] ;  /* 0xfff80006080e7981 */ /* 0x000ea8000c1e1900 */
[----:B------:R-:W3:Y:S04]  /*0310*/  LDG.E R16, desc[UR6][R8.64+-0x400] ;  /* 0xfffc000608107981 */ /* 0x000ee8000c1e1900 */
[----:B------:R-:W4:Y:S04]  /*0320*/  LDG.E R18, desc[UR6][R8.64] ;  /* 0x0000000608127981 */ /* 0x000f28000c1e1900 */
[----:B------:R0:W4:Y:S01]  /*0330*/  LDG.E R20, desc[UR6][R8.64+0x400] ;  /* 0x0004000608147981 */ /* 0x000122000c1e1900 */
[----:B------:R-:W-:-:S02]  /*0340*/  VIADD R15, R13, 0x100 ;  /* 0x000001000d0f7836 */ /* 0x000fc40000000000 */
[----:B------:R-:W-:Y:S02]  /*0350*/  VIADD R12, R12, 0x4 ;  /* 0x000000040c0c7836 */ /* 0x000fe40000000000 */
[----:B------:R-:W-:Y:S02]  /*0360*/  VIADD R11, R11, 0x400 ;  /* 0x000004000b0b7836 */ /* 0x000fe40000000000 */
[C---:B0-----:R-:W-:Y:S01]  /*0370*/  VIADD R9, R13.reuse, 0x200 ;  /* 0x000002000d097836 */ /* 0x041fe20000000000 */
[CC--:B--2---:R-:W-:Y:S02]  /*0380*/  FSETP.GT.FTZ.AND P0, PT, R14.reuse, R3.reuse, PT ;  /* 0x000000030e00720b */ /* 0x0c4fe40003f14000 */
[----:B------:R-:W-:Y:S02]  /*0390*/  FSETP.NEU.FTZ.AND P1, PT, R14, R3, PT ;  /* 0x000000030e00720b */ /* 0x000fe40003f3d000 */
[----:B------:R-:W-:Y:S02]  /*03a0*/  ISETP.EQ.OR P0, PT, R2, -0x1, P0 ;  /* 0xffffffff0200780c */ /* 0x000fe40000702670 */
[----:B------:R-:W-:-:S04]  /*03b0*/  ISETP.GE.OR P1, PT, R13, R2, P1 ;  /* 0x000000020d00720c */ /* 0x000fc80000f26670 */
[----:B------:R-:W-:-:S13]  /*03c0*/  PLOP3.LUT P0, PT, P0, P1, PT, 0x8, 0x80 ;  /* 0x000000000080781c */ /* 0x000fda0000702170 */
[----:B------:R-:W-:Y:S02]  /*03d0*/  @!P0 IMAD.MOV.U32 R3, RZ, RZ, R14 ;  /* 0x000000ffff038224 */ /* 0x000fe400078e000e */
[----:B------:R-:W-:-:S03]  /*03e0*/  @!P0 IMAD.MOV.U32 R2, RZ, RZ, R13 ;  /* 0x000000ffff028224 */ /* 0x000fc600078e000d */
[CC--:B---3--:R-:W-:Y:S02]  /*03f0*/  FSETP.GT.FTZ.AND P0, PT, R16.reuse, R3.reuse, PT ;  /* 0x000000031000720b */ /* 0x0c8fe40003f14000 */
[----:B------:R-:W-:Y:S02]  /*0400*/  FSETP.NEU.FTZ.AND P1, PT, R16, R3, PT ;  /* 0x000000031000720b */ /* 0x000fe40003f3d000 */
[----:B------:R-:W-:Y:S02]  /*0410*/  ISETP.EQ.OR P0, PT, R2, -0x1, P0 ;  /* 0xffffffff0200780c */ /* 0x000fe40000702670 */
[----:B------:R-:W-:-:S04]  /*0420*/  ISETP.GE.OR P1, PT, R15, R2, P1 ;  /* 0x000000020f00720c */ /* 0x000fc80000f26670 */
[----:B------:R-:W-:-:S13]  /*0430*/  PLOP3.LUT P0, PT, P0, P1, PT, 0x8, 0x80 ;  /* 0x000000000080781c */ /* 0x000fda0000702170 */
[----:B------:R-:W-:Y:S02]  /*0440*/  @!P0 IMAD.MOV.U32 R3, RZ, RZ, R16 ;  /* 0x000000ffff038224 */ /* 0x000fe400078e0010 */
[----:B------:R-:W-:-:S03]  /*0450*/  @!P0 IMAD.MOV.U32 R2, RZ, RZ, R15 ;  /* 0x000000ffff028224 */ /* 0x000fc600078e000f */
[CC--:B----4-:R-:W-:Y:S02]  /*0460*/  FSETP.GT.FTZ.AND P0, PT, R18.reuse, R3.reuse, PT ;  /* 0x000000031200720b */ /* 0x0d0fe40003f14000 */
[----:B------:R-:W-:Y:S02]  /*0470*/  FSETP.NEU.FTZ.AND P1, PT, R18, R3, PT ;  /* 0x000000031200720b */ /* 0x000fe40003f3d000 */
[----:B------:R-:W-:Y:S02]  /*0480*/  ISETP.EQ.OR P0, PT, R2, -0x1, P0 ;  /* 0xffffffff0200780c */ /* 0x000fe40000702670 */
[----:B------:R-:W-:-:S04]  /*0490*/  ISETP.GE.OR P1, PT, R9, R2, P1 ;  /* 0x000000020900720c */ /* 0x000fc80000f26670 */
[----:B------:R-:W-:-:S13]  /*04a0*/  PLOP3.LUT P0, PT, P0, P1, PT, 0x8, 0x80 ;  /* 0x000000000080781c */ /* 0x000fda0000702170 */
[----:B------:R-:W-:Y:S02]  /*04b0*/  @!P0 IMAD.MOV.U32 R3, RZ, RZ, R18 ;  /* 0x000000ffff038224 */ /* 0x000fe400078e0012 */
[----:B------:R-:W-:Y:S02]  /*04c0*/  @!P0 IMAD.MOV.U32 R2, RZ, RZ, R9 ;  /* 0x000000ffff028224 */ /* 0x000fe400078e0009 */
[C---:B------:R-:W-:Y:S01]  /*04d0*/  VIADD R9, R13.reuse, 0x300 ;  /* 0x000003000d097836 */ /* 0x040fe20000000000 */
[CC--:B------:R-:W-:Y:S01]  /*04e0*/  FSETP.GT.FTZ.AND P0, PT, R20.reuse, R3.reuse, PT ;  /* 0x000000031400720b */ /* 0x0c0fe20003f14000 */
[----:B------:R-:W-:Y:S01]  /*04f0*/  VIADD R13, R13, 0x400 ;  /* 0x000004000d0d7836 */ /* 0x000fe20000000000 */
[----:B------:R-:W-:Y:S02]  /*0500*/  FSETP.NEU.FTZ.AND P1, PT, R20, R3, PT ;  /* 0x000000031400720b */ /* 0x000fe40003f3d000 */
[----:B------:R-:W-:Y:S02]  /*0510*/  ISETP.EQ.OR P0, PT, R2, -0x1, P0 ;  /* 0xffffffff0200780c */ /* 0x000fe40000702670 */
[----:B------:R-:W-:-:S04]  /*0520*/  ISETP.GE.OR P1, PT, R9, R2, P1 ;  /* 0x000000020900720c */ /* 0x000fc80000f26670 */
[----:B------:R-:W-:Y:S02]  /*0530*/  PLOP3.LUT P0, PT, P0, P1, PT, 0x8, 0x80 ;  /* 0x000000000080781c */ /* 0x000fe40000702170 */
[----:B------:R-:W-:-:S11]  /*0540*/  ISETP.NE.AND P1, PT, R12, RZ, PT ;  /* 0x000000ff0c00720c */ /* 0x000fd60003f25270 */
[----:B------:R-:W-:Y:S02]  /*0550*/  @!P0 IMAD.MOV.U32 R2, RZ, RZ, R9 ;  /* 0x000000ffff028224 */ /* 0x000fe400078e0009 */
[----:B------:R-:W-:Y:S01]  /*0560*/  @!P0 IMAD.MOV.U32 R3, RZ, RZ, R20 ;  /* 0x000000ffff038224 */ /* 0x000fe200078e0014 */
[----:B------:R-:W-:Y:S06]  /*0570*/  @P1 BRA `(.L_x_1417) ;  /* 0xfffffffc005c1947 */ /* 0x000fec000383ffff */
[----:B------:R-:W-:Y:S05]  /*0580*/  BSYNC.RECONVERGENT B2 ;  /* 0x0000000000027941 */ /* 0x000fea0003800200 */
.L_x_1416:
[----:B------:R-:W-:-:S07]  /*0590*/  VIADD R11, R11, 0xfffffe00 ;  /* 0xfffffe000b0b7836 */ /* 0x000fce0000000000 */
.L_x_1415:
[----:B------:R-:W-:Y:S05]  /*05a0*/  BSYNC.RECONVERGENT B1 ;  /* 0x0000000000017941 */ /* 0x000fea0003800200 */
.L_x_1414:
[----:B------:R-:W-:-:S13]  /*05b0*/  ISETP.NE.AND P0, PT, R10, RZ, PT ;  /* 0x000000ff0a00720c */ /* 0x000fda0003f05270 */
[----:B------:R-:W-:Y:S05]  /*05c0*/  @!P0 BRA `(.L_x_1413) ;  /* 0x0000000000448947 */ /* 0x000fea0003800000 */
[----:B------:R-:W0:Y:S01]  /*05d0*/  LDC.64 R8, c[0x0][0x380] ;  /* 0x0000e000ff087b82 */ /* 0x000e220000000a00 */
[----:B------:R-:W1:Y:S01]  /*05e0*/  LDCU UR5, c[0x0][0x398] ;  /* 0x00007300ff0577ac */ /* 0x000e620008000800 */
[----:B------:R-:W-:Y:S02]  /*05f0*/  IMAD.MOV R10, RZ, RZ, -R10 ;  /* 0x000000ffff0a7224 */ /* 0x000fe400078e0a0a */
[----:B-1----:R-:W-:-:S07]  /*0600*/  IMAD R11, R0, UR5, R11 ;  /* 0x00000005000b7c24 */ /* 0x002fce000f8e020b */
.L_x_1418:
[----:B0-----:R-:W-:-:S06]  /*0610*/  IMAD.WIDE R6, R11, 0x4, R8 ;  /* 0x000000040b067825 */ /* 0x001fcc00078e0208 */
[----:B------:R-:W2:Y:S01]  /*0620*/  LDG.E R6, desc[UR6][R6.64] ;  /* 0x0000000606067981 */ /* 0x000ea2000c1e1900 */
[----:B------:R-:W-:Y:S01]  /*0630*/  VIADD R10, R10, 0x1 ;  /* 0x000000010a0a7836 */ /* 0x000fe20000000000 */
[CC--:B--2---:R-:W-:Y:S02]  /*0640*/  FSETP.GT.FTZ.AND P0, PT, R6.reuse, R3.reuse, PT ;  /* 0x000000030600720b */ /* 0x0c4fe40003f14000 */
[----:B------:R-:W-:Y:S02]  /*0650*/  FSETP.NEU.FTZ.AND P1, PT, R6, R3, PT ;  /* 0x000000030600720b */ /* 0x000fe40003f3d000 */
[----:B------:R-:W-:Y:S02]  /*0660*/  ISETP.EQ.OR P0, PT, R2, -0x1, P0 ;  /* 0xffffffff0200780c */ /* 0x000fe40000702670 */
[----:B------:R-:W-:-:S04]  /*0670*/  ISETP.GE.OR P1, PT, R11, R2, P1 ;  /* 0x000000020b00720c */ /* 0x000fc80000f26670 */
[----:B------:R-:W-:Y:S02]  /*0680*/  PLOP3.LUT P0, PT, P0, P1, PT, 0x8, 0x80 ;  /* 0x000000000080781c */ /* 0x000fe40000702170 */
[----:B------:R-:W-:-:S11]  /*0690*/  ISETP.NE.AND P1, PT, R10, RZ, PT ;  /* 0x000000ff0a00720c */ /* 0x000fd60003f25270 */
[----:B------:R-:W-:Y:S02]  /*06a0*/  @!P0 IMAD.MOV.U32 R2, RZ, RZ, R11 ;  /* 0x000000ffff028224 */ /* 0x000fe400078e000b */
[----:B------:R-:W-:Y:S02]  /*06b0*/  @!P0 IMAD.MOV.U32 R3, RZ, RZ, R6 ;  /* 0x000000ffff038224 */ /* 0x000fe400078e0006 */
[----:B------:R-:W-:Y:S01]  /*06c0*/  VIADD R11, R11, 0x100 ;  /* 0x000001000b0b7836 */ /* 0x000fe20000000000 */
[----:B------:R-:W-:Y:S06]  /*06d0*/  @P1 BRA `(.L_x_1418) ;  /* 0xfffffffc00cc1947 */ /* 0x000fec000383ffff */
.L_x_1413:
[----:B------:R-:W-:Y:S05]  /*06e0*/  BSYNC.RECONVERGENT B0 ;  /* 0x0000000000007941 */ /* 0x000fea0003800200 */
.L_x_1412:
[----:B------:R-:W0:Y:S01]  /*06f0*/  S2R R10, SR_LANEID ;  /* 0x00000000000a7919 */ /* 0x000e220000000000 */
[----:B------:R-:W-:Y:S01]  /*0700*/  BSSY.RECONVERGENT B0, `(.L_x_1419) ;  /* 0x0000011000007945 */ /* 0x000fe20003800200 */
[----:B------:R-:W-:Y:S01]  /*0710*/  ISETP.NE.AND P2, PT, R5, RZ, PT ;  /* 0x000000ff0500720c */ /* 0x000fe20003f45270 */
[----:B------:R1:W2:Y:S04]  /*0720*/  SHFL.DOWN PT, R7, R2, 0x1, 0x1f ;  /* 0x08201f0002077f89 */ /* 0x0002a800000e0000 */
[----:B------:R1:W3:Y:S01]  /*0730*/  SHFL.DOWN PT, R6, R3, 0x1, 0x1f ;  /* 0x08201f0003067f89 */ /* 0x0002e200000e0000 */
[C---:B0-----:R-:W-:Y:S02]  /*0740*/  ISETP.GT.AND P0, PT, R10.reuse, 0x1e, PT ;  /* 0x0000001e0a00780c */ /* 0x041fe40003f04270 */
[----:B------:R-:W-:-:S02]  /*0750*/  ISETP.GT.AND P3, PT, R10, 0x1d, PT ;  /* 0x0000001d0a00780c */ /* 0x000fc40003f64270 */
[C---:B------:R-:W-:Y:S02]  /*0760*/  ISETP.GT.AND P4, PT, R10.reuse, 0x1b, PT ;  /* 0x0000001b0a00780c */ /* 0x040fe40003f84270 */
[C---:B------:R-:W-:Y:S02]  /*0770*/  ISETP.GT.AND P5, PT, R10.reuse, 0x17, PT ;  /* 0x000000170a00780c */ /* 0x040fe40003fa4270 */
[----:B------:R-:W-:-:S05]  /*0780*/  ISETP.GT.AND P6, PT, R10, 0xf, PT ;  /* 0x0000000f0a00780c */ /* 0x000fca0003fc4270 */
[----:B-123--:R-:W-:Y:S08]  /*0790*/  @P0 BRA `(.L_x_1420) ;  /* 0x00000000001c0947 */ /* 0x00eff00003800000 */
[CC--:B------:R-:W-:Y:S02]  /*07a0*/  FSETP.GEU.FTZ.AND P0, PT, R3.reuse, R6.reuse, PT ;  /* 0x000000060300720b */ /* 0x0c0fe40003f1e000 */
[----:B------:R-:W-:Y:S02]  /*07b0*/  FSETP.NEU.FTZ.AND P1, PT, R3, R6, PT ;  /* 0x000000060300720b */ /* 0x000fe40003f3d000 */
[----:B------:R-:W-:Y:S02]  /*07c0*/  ISETP.EQ.OR P0, PT, R2, -0x1, !P0 ;  /* 0xffffffff0200780c */ /* 0x000fe40004702670 */
[----:B------:R-:W-:-:S04]  /*07d0*/  ISETP.GE.OR P1, PT, R7, R2, P1 ;  /* 0x000000020700720c */ /* 0x000fc80000f26670 */
[----:B------:R-:W-:-:S13]  /*07e0*/  PLOP3.LUT P0, PT, P0, P1, PT, 0x8, 0x80 ;  /* 0x000000000080781c */ /* 0x000fda0000702170 */
[----:B------:R-:W-:Y:S02]  /*07f0*/  @!P0 IMAD.MOV.U32 R3, RZ, RZ, R6 ;  /* 0x000000ffff038224 */ /* 0x000fe400078e0006 */
[----:B------:R-:W-:-:S07]  /*0800*/  @!P0 IMAD.MOV.U32 R2, RZ, RZ, R7 ;  /* 0x000000ffff028224 */ /* 0x000fce00078e0007 */
.L_x_1420:
[----:B------:R-:W-:Y:S05]  /*0810*/  BSYNC.RECONVERGENT B0 ;  /* 0x0000000000007941 */ /* 0x000fea0003800200 */
.L_x_1419:
[----:B------:R0:W1:Y:S01]  /*0820*/  SHFL.DOWN PT, R7, R2, 0x2, 0x1f ;  /* 0x08401f0002077f89 */ /* 0x00006200000e0000 */
[----:B------:R-:W-:Y:S03]  /*0830*/  BSSY.RECONVERGENT B0, `(.L_x_1421) ;  /* 0x000000a000007945 */ /* 0x000fe60003800200 */
[----:B------:R0:W2:Y:S01]  /*0840*/  SHFL.DOWN PT, R6, R3, 0x2, 0x1f ;  /* 0x08401f0003067f89 */ /* 0x0000a200000e0000 */
[----:B------:R-:W-:Y:S05]  /*0850*/  @P3 BRA `(.L_x_1422) ;  /* 0x00000000001c3947 */ /* 0x000fea0003800000 */
[CC--:B--2---:R-:W-:Y:S02]  /*0860*/  FSETP.GEU.FTZ.AND P0, PT, R3.reuse, R6.reuse, PT ;  /* 0x000000060300720b */ /* 0x0c4fe40003f1e000 */
[----:B------:R-:W-:Y:S02]  /*0870*/  FSETP.NEU.FTZ.AND P1, PT, R3, R6, PT ;  /* 0x000000060300720b */ /* 0x000fe40003f3d000 */
[----:B------:R-:W-:Y:S02]  /*0880*/  ISETP.EQ.OR P0, PT, R2, -0x1, !P0 ;  /* 0xffffffff0200780c */ /* 0x000fe40004702670 */
[----:B-1----:R-:W-:-:S04]  /*0890*/  ISETP.GE.OR P1, PT, R7, R2, P1 ;  /* 0x000000020700720c */ /* 0x002fc80000f26670 */
[----:B------:R-:W-:-:S13]  /*08a0*/  PLOP3.LUT P0, PT, P0, P1, PT, 0x8, 0x80 ;  /* 0x000000000080781c */ /* 0x000fda0000702170 */
[----:B0-----:R-:W-:Y:S02]  /*08b0*/  @!P0 IMAD.MOV.U32 R3, RZ, RZ, R6 ;  /* 0x000000ffff038224 */ /* 0x001fe400078e0006 */
[----:B------:R-:W-:-:S07]  /*08c0*/  @!P0 IMAD.MOV.U32 R2, RZ, RZ, R7 ;  /* 0x000000ffff028224 */ /* 0x000fce00078e0007 */
.L_x_1422:
[----:B------:R-:W-:Y:S05]  /*08d0*/  BSYNC.RECONVERGENT B0 ;  /* 0x0000000000007941 */ /* 0x000fea0003800200 */
.L_x_1421:
[----:B-1----:R1:W3:Y:S01]  /*08e0*/  SHFL.DOWN PT, R7, R2, 0x4, 0x1f ;  /* 0x08801f0002077f89 */ /* 0x0022e200000e0000 */
[----:B------:R-:W-:Y:S03]  /*08f0*/  BSSY.RECONVERGENT B0, `(.L_x_1423) ;  /* 0x000000a000007945 */ /* 0x000fe60003800200 */
[----:B--2---:R1:W2:Y:S01]  /*0900*/  SHFL.DOWN PT, R6, R3, 0x4, 0x1f ;  /* 0x08801f0003067f89 */ /* 0x0042a200000e0000 */
[----:B------:R-:W-:Y:S05]  /*0910*/  @P4 BRA `(.L_x_1424) ;  /* 0x00000000001c4947 */ /* 0x000fea0003800000 */
[CC--:B--2---:R-:W-:Y:S02]  /*0920*/  FSETP.GEU.FTZ.AND P0, PT, R3.reuse, R6.reuse, PT ;  /* 0x000000060300720b */ /* 0x0c4fe40003f1e000 */
[----:B------:R-:W-:Y:S02]  /*0930*/  FSETP.NEU.FTZ.AND P1, PT, R3, R6, PT ;  /* 0x000000060300720b */ /* 0x000fe40003f3d000 */
[----:B------:R-:W-:Y:S02]  /*0940*/  ISETP.EQ.OR P0, PT, R2, -0x1, !P0 ;  /* 0xffffffff0200780c */ /* 0x000fe40004702670 */
[----:B---3--:R-:W-:-:S04]  /*0950*/  ISETP.GE.OR P1, PT, R7, R2, P1 ;  /* 0x000000020700720c */ /* 0x008fc80000f26670 */
[----:B------:R-:W-:-:S13]  /*0960*/  PLOP3.LUT P0, PT, P0, P1, PT, 0x8, 0x80 ;  /* 0x000000000080781c */ /* 0x000fda0000702170 */
[----:B01----:R-:W-:Y:S02]  /*0970*/  @!P0 IMAD.MOV.U32 R3, RZ, RZ, R6 ;  /* 0x000000ffff038224 */ /* 0x003fe400078e0006 */
[----:B------:R-:W-:-:S07]  /*0980*/  @!P0 IMAD.MOV.U32 R2, RZ, RZ, R7 ;  /* 0x000000ffff028224 */ /* 0x000fce00078e0007 */
.L_x_1424:
[----:B------:R-:W-:Y:S05]  /*0990*/  BSYNC.RECONVERGENT B0 ;  /* 0x0000000000007941 */ /* 0x000fea0003800200 */
.L_x_1423:
[----:B---3--:R3:W4:Y:S01]  /*09a0*/  SHFL.DOWN PT, R7, R2, 0x8, 0x1f ;  /* 0x09001f0002077f89 */ /* 0x00872200000e0000 */
[----:B------:R-:W-:Y:S03]  /*09b0*/  BSSY.RECONVERGENT B0, `(.L_x_1425) ;  /* 0x000000a000007945 */ /* 0x000fe60003800200 */
[----:B--2---:R3:W2:Y:S01]  /*09c0*/  SHFL.DOWN PT, R6, R3, 0x8, 0x1f ;  /* 0x09001f0003067f89 */ /* 0x0046a200000e0000 */
[----:B------:R-:W-:Y:S05]  /*09d0*/  @P5 BRA `(.L_x_1426) ;  /* 0x00000000001c5947 */ /* 0x000fea0003800000 */
[CC--:B--2---:R-:W-:Y:S02]  /*09e0*/  FSETP.GEU.FTZ.AND P0, PT, R3.reuse, R6.reuse, PT ;  /* 0x000000060300720b */ /* 0x0c4fe40003f1e000 */
[----:B------:R-:W-:Y:S02]  /*09f0*/  FSETP.NEU.FTZ.AND P1, PT, R3, R6, PT ;  /* 0x000000060300720b */ /* 0x000fe40003f3d000 */
[----:B------:R-:W-:Y:S02]  /*0a00*/  ISETP.EQ.OR P0, PT, R2, -0x1, !P0 ;  /* 0xffffffff0200780c */ /* 0x000fe40004702670 */
[----:B----4-:R-:W-:-:S04]  /*0a10*/  ISETP.GE.OR P1, PT, R7, R2, P1 ;  /* 0x000000020700720c */ /* 0x010fc80000f26670 */
[----:B------:R-:W-:-:S13]  /*0a20*/  PLOP3.LUT P0, PT, P0, P1, PT, 0x8, 0x80 ;  /* 0x000000000080781c */ /* 0x000fda0000702170 */
[----:B01-3--:R-:W-:Y:S02]  /*0a30*/  @!P0 IMAD.MOV.U32 R3, RZ, RZ, R6 ;  /* 0x000000ffff038224 */ /* 0x00bfe400078e0006 */
[----:B------:R-:W-:-:S07]  /*0a40*/  @!P0 IMAD.MOV.U32 R2, RZ, RZ, R7 ;  /* 0x000000ffff028224 */ /* 0x000fce00078e0007 */
.L_x_1426:
[----:B------:R-:W-:Y:S05]  /*0a50*/  BSYNC.RECONVERGENT B0 ;  /* 0x0000000000007941 */ /* 0x000fea0003800200 */
.L_x_1425:
[----:B------:R0:W0:Y:S01]  /*0a60*/  SHFL.DOWN PT, R9, R2, 0x10, 0x1f ;  /* 0x0a001f0002097f89 */ /* 0x00002200000e0000 */
[----:B------:R-:W-:Y:S03]  /*0a70*/  BSSY.RECONVERGENT B0, `(.L_x_1427) ;  /* 0x0000012000007945 */ /* 0x000fe60003800200 */
[----:B------:R0:W0:Y:S01]  /*0a80*/  SHFL.DOWN PT, R8, R3, 0x10, 0x1f ;  /* 0x0a001f0003087f89 */ /* 0x00002200000e0000 */
[----:B------:R-:W-:Y:S05]  /*0a90*/  @P6 BRA `(.L_x_1428) ;  /* 0x00000000003c6947 */ /* 0x000fea0003800000 */
[----:B------:R-:W-:Y:S02]  /*0aa0*/  ISETP.NE.AND P3, PT, R10, RZ, PT ;  /* 0x000000ff0a00720c */ /* 0x000fe40003f65270 */
[CC--:B0-----:R-:W-:Y:S02]  /*0ab0*/  FSETP.GEU.FTZ.AND P0, PT, R3.reuse, R8.reuse, PT ;  /* 0x000000080300720b */ /* 0x0c1fe40003f1e000 */
[----:B------:R-:W-:Y:S02]  /*0ac0*/  FSETP.NEU.FTZ.AND P1, PT, R3, R8, PT ;  /* 0x000000080300720b */ /* 0x000fe40003f3d000 */
[----:B------:R-:W-:Y:S02]  /*0ad0*/  ISETP.EQ.OR P0, PT, R2, -0x1, !P0 ;  /* 0xffffffff0200780c */ /* 0x000fe40004702670 */
[----:B------:R-:W-:-:S04]  /*0ae0*/  ISETP.GE.OR P1, PT, R9, R2, P1 ;  /* 0x000000020900720c */ /* 0x000fc80000f26670 */
[----:B------:R-:W-:Y:S01]  /*0af0*/  PLOP3.LUT P0, PT, P0, P1, PT, 0x8, 0x80 ;  /* 0x000000000080781c */ /* 0x000fe20000702170 */
[----:B----4-:R-:W0:Y:S01]  /*0b00*/  @!P3 S2R R7, SR_CgaCtaId ;  /* 0x000000000007b919 */ /* 0x010e220000008800 */
[----:B--2---:R-:W-:Y:S02]  /*0b10*/  @!P3 MOV R6, 0x400 ;  /* 0x000004000006b802 */ /* 0x004fe40000000f00 */
[----:B------:R-:W-:-:S04]  /*0b20*/  @!P3 SHF.R.U32.HI R5, RZ, 0x2, R5 ;  /* 0x00000002ff05b819 */ /* 0x000fc80000011605 */
[----:B------:R-:W-:-:S05]  /*0b30*/  @!P3 LOP3.LUT R5, R5, 0xf8, RZ, 0xc0, !PT ;  /* 0x000000f80505b812 */ /* 0x000fca00078ec0ff */
[----:B-1-3--:R-:W-:Y:S02]  /*0b40*/  @!P0 IMAD.MOV.U32 R2, RZ, RZ, R9 ;  /* 0x000000ffff028224 */ /* 0x00afe400078e0009 */
[----:B------:R-:W-:Y:S01]  /*0b50*/  @!P0 IMAD.MOV.U32 R3, RZ, RZ, R8 ;  /* 0x000000ffff038224 */ /* 0x000fe200078e0008 */
[----:B0-----:R-:W-:-:S05]  /*0b60*/  @!P3 LEA R6, R7, R6, 0x18 ;  /* 0x000000060706b211 */ /* 0x001fca00078ec0ff */
[----:B------:R-:W-:-:S05]  /*0b70*/  @!P3 IMAD.IADD R5, R5, 0x1, R6 ;  /* 0x000000010505b824 */ /* 0x000fca00078e0206 */
[----:B------:R0:W-:Y:S02]  /*0b80*/  @!P3 STS.64 [R5+0x8], R2 ;  /* 0x000008020500b388 */ /* 0x0001e40000000a00 */
.L_x_1428:
[----:B------:R-:W-:Y:S05]  /*0b90*/  BSYNC.RECONVERGENT B0 ;  /* 0x0000000000007941 */ /* 0x000fea0003800200 */
.L_x_1427:
[----:B------:R-:W-:Y:S06]  /*0ba0*/  BAR.SYNC.DEFER_BLOCKING 0x0 ;  /* 0x0000000000007b1d */ /* 0x000fec0000010000 */
[----:B------:R-:W-:Y:S04]  /*0bb0*/  BSSY.RECONVERGENT B0, `(.L_x_1429) ;  /* 0x000003a000007945 */ /* 0x000fe80003800200 */
[----:B------:R-:W-:Y:S05]  /*0bc0*/  @P2 BRA `(.L_x_1430) ;  /* 0x0000000000e02947 */ /* 0x000fea0003800000 */
[----:B------:R-:W0:Y:S01]  /*0bd0*/  S2UR UR5, SR_CgaCtaId ;  /* 0x00000000000579c3 */ /* 0x000e220000008800 */
[----:B------:R-:W-:Y:S02]  /*0be0*/  UMOV UR4, 0x400 ;  /* 0x0000040000047882 */ /* 0x000fe40000000000 */
[----:B0-----:R-:W-:-:S09]  /*0bf0*/  ULEA UR4, UR5, UR4, 0x18 ;  /* 0x0000000405047291 */ /* 0x001fd2000f8ec0ff */
[----:B------:R-:W0:Y:S04]  /*0c00*/  LDS.128 R8, [UR4+0x10] ;  /* 0x00001004ff087984 */ /* 0x000e280008000c00 */
[----:B------:R-:W1:Y:S04]  /*0c10*/  LDS.128 R12, [UR4+0x20] ;  /* 0x00002004ff0c7984 */ /* 0x000e680008000c00 */
[----:B--2-4-:R-:W-:Y:S01]  /*0c20*/  LDS.64 R6, [UR4+0x40] ;  /* 0x00004004ff067984 */ /* 0x014fe20008000a00 */
[CC--:B0-----:R-:W-:Y:S02]  /*0c30*/  FSETP.GT.FTZ.AND P0, PT, R9.reuse, R3.reuse, PT ;  /* 0x000000030900720b */ /* 0x0c1fe40003f14000 */
[----:B------:R-:W-:-:S02]  /*0c40*/  FSETP.NEU.FTZ.AND P1, PT, R9, R3, PT ;  /* 0x000000030900720b */ /* 0x000fc40003f3d000 */
[----:B------:R-:W-:Y:S02]  /*0c50*/  ISETP.EQ.OR P0, PT, R2, -0x1, P0 ;  /* 0xffffffff0200780c */ /* 0x000fe40000702670 */
[----:B------:R-:W-:-:S04]  /*0c60*/  ISETP.GE.OR P1, PT, R8, R2, P1 ;  /* 0x000000020800720c */ /* 0x000fc80000f26670 */
[----:B------:R-:W-:-:S13]  /*0c70*/  PLOP3.LUT P0, PT, P0, P1, PT, 0x8, 0x80 ;  /* 0x000000000080781c */ /* 0x000fda0000702170 */
[----:B-1-3--:R-:W-:Y:S02]  /*0c80*/  @!P0 IMAD.MOV.U32 R3, RZ, RZ, R9 ;  /* 0x000000ffff038224 */ /* 0x00afe400078e0009 */
[----:B------:R-:W-:-:S03]  /*0c90*/  @!P0 IMAD.MOV.U32 R2, RZ, RZ, R8 ;  /* 0x000000ffff028224 */ /* 0x000fc600078e0008 */
[CC--:B------:R-:W-:Y:S02]  /*0ca0*/  FSETP.GT.FTZ.AND P0, PT, R11.reuse, R3.reuse, PT ;  /* 0x000000030b00720b */ /* 0x0c0fe40003f14000 */
[----:B------:R-:W-:Y:S02]  /*0cb0*/  FSETP.NEU.FTZ.AND P1, PT, R11, R3, PT ;  /* 0x000000030b00720b */ /* 0x000fe40003f3d000 */
[----:B------:R-:W-:Y:S02]  /*0cc0*/  ISETP.EQ.OR P0, PT, R2, -0x1, P0 ;  /* 0xffffffff0200780c */ /* 0x000fe40000702670 */
[----:B------:R-:W-:-:S04]  /*0cd0*/  ISETP.GE.OR P1, PT, R10, R2, P1 ;  /* 0x000000020a00720c */ /* 0x000fc80000f26670 */
[----:B------:R-:W-:-:S13]  /*0ce0*/  PLOP3.LUT P0, PT, P0, P1, PT, 0x8, 0x80 ;  /* 0x000000000080781c */ /* 0x000fda0000702170 */
[----:B------:R-:W-:Y:S02]  /*0cf0*/  @!P0 IMAD.MOV.U32 R3, RZ, RZ, R11 ;  /* 0x000000ffff038224 */ /* 0x000fe400078e000b */
[----:B------:R-:W-:Y:S02]  /*0d00*/  @!P0 IMAD.MOV.U32 R2, RZ, RZ, R10 ;  /* 0x000000ffff028224 */ /* 0x000fe400078e000a */
[----:B------:R-:W0:Y:S01]  /*0d10*/  LDS.128 R8, [UR4+0x30] ;  /* 0x00003004ff087984 */ /* 0x000e220008000c00 */
[CC--:B------:R-:W-:Y:S02]  /*0d20*/  FSETP.GT.FTZ.AND P0, PT, R13.reuse, R3.reuse, PT ;  /* 0x000000030d00720b */ /* 0x0c0fe40003f14000 */
[----:B------:R-:W-:Y:S02]  /*0d30*/  FSETP.NEU.FTZ.AND P1, PT, R13, R3, PT ;  /* 0x000000030d00720b */ /* 0x000fe40003f3d000 */
[----:B------:R-:W-:Y:S02]  /*0d40*/  ISETP.EQ.OR P0, PT, R2, -0x1, P0 ;  /* 0xffffffff0200780c */ /* 0x000fe40000702670 */
[----:B------:R-:W-:-:S04]  /*0d50*/  ISETP.GE.OR P1, PT, R12, R2, P1 ;  /* 0x000000020c00720c */ /* 0x000fc80000f26670 */
[----:B------:R-:W-:-:S13]  /*0d60*/  PLOP3.LUT P0, PT, P0, P1, PT, 0x8, 0x80 ;  /* 0x000000000080781c */ /* 0x000fda0000702170 */
[----:B------:R-:W-:Y:S02]  /*0d70*/  @!P0 IMAD.MOV.U32 R3, RZ, RZ, R13 ;  /* 0x000000ffff038224 */ /* 0x000fe400078e000d */
[----:B------:R-:W-:-:S03]  /*0d80*/  @!P0 IMAD.MOV.U32 R2, RZ, RZ, R12 ;  /* 0x000000ffff028224 */ /* 0x000fc600078e000c */
[CC--:B------:R-:W-:Y:S02]  /*0d90*/  FSETP.GT.FTZ.AND P0, PT, R15.reuse, R3.reuse, PT ;  /* 0x000000030f00720b */ /* 0x0c0fe40003f14000 */
[----:B------:R-:W-:Y:S02]  /*0da0*/  FSETP.NEU.FTZ.AND P1, PT, R15, R3, PT ;  /* 0x000000030f00720b */ /* 0x000fe40003f3d000 */
[----:B------:R-:W-:Y:S02]  /*0db0*/  ISETP.EQ.OR P0, PT, R2, -0x1, P0 ;  /* 0xffffffff0200780c */ /* 0x000fe40000702670 */
[----:B------:R-:W-:-:S04]  /*0dc0*/  ISETP.GE.OR P1, PT, R14, R2, P1 ;  /* 0x000000020e00720c */ /* 0x000fc80000f26670 */
[----:B------:R-:W-:-:S13]  /*0dd0*/  PLOP3.LUT P0, PT, P0, P1, PT, 0x8, 0x80 ;  /* 0x000000000080781c */ /* 0x000fda0000702170 */
[----:B------:R-:W-:Y:S02]  /*0de0*/  @!P0 IMAD.MOV.U32 R3, RZ, RZ, R15 ;  /* 0x000000ffff038224 */ /* 0x000fe400078e000f */
[----:B------:R-:W-:-:S03]  /*0df0*/  @!P0 IMAD.MOV.U32 R2, RZ, RZ, R14 ;  /* 0x000000ffff028224 */ /* 0x000fc600078e000e */
[CC--:B0-----:R-:W-:Y:S02]  /*0e00*/  FSETP.GT.FTZ.AND P0, PT, R9.reuse, R3.reuse, PT ;  /* 0x000000030900720b */ /* 0x0c1fe40003f14000 */
        /* <DEDUP_REMOVED lines=19> */
[----:B------:R-:W-:-:S07]  /*0f40*/  @!P0 IMAD.MOV.U32 R2, RZ, RZ, R6 ;  /* 0x000000ffff028224 */ /* 0x000fce00078e0006 */
.L_x_1430:
[----:B------:R-:W-:Y:S05]  /*0f50*/  BSYNC.RECONVERGENT B0 ;  /* 0x0000000000007941 */ /* 0x000fea0003800200 */
.L_x_1429:
[----:B------:R-:W-:Y:S05]  /*0f60*/  @P2 EXIT ;  /* 0x000000000000294d */ /* 0x000fea0003800000 */
[----:B--2-4-:R-:W2:Y:S08]  /*0f70*/  LDC.64 R6, c[0x0][0x3a0] ;  /* 0x0000e800ff067b82 */ /* 0x014eb00000000a00 */
[----:B0-----:R-:W0:Y:S01]  /*0f80*/  LDC.64 R8, c[0x0][0x3a8] ;  /* 0x0000ea00ff087b82 */ /* 0x001e220000000a00 */
[----:B--2---:R-:W-:-:S06]  /*0f90*/  IMAD.WIDE.U32 R6, R0, 0x4, R6 ;  /* 0x0000000400067825 */ /* 0x004fcc00078e0006 */
[----:B------:R-:W2:Y:S01]  /*0fa0*/  LDG.E R7, desc[UR6][R6.64] ;  /* 0x0000000606077981 */ /* 0x000ea2000c1e1900 */
[----:B-----5:R-:W-:Y:S01]  /*0fb0*/  FSETP.GE.FTZ.AND P0, PT, R3, R4, PT ;  /* 0x000000040300720b */ /* 0x020fe20003f16000 */
[----:B0-----:R-:W-:-:S05]  /*0fc0*/  IMAD.WIDE.U32 R4, R0, 0x4, R8 ;  /* 0x0000000400047825 */ /* 0x001fca00078e0008 */
[----:B--2---:R0:W-:Y:S07]  /*0fd0*/  STG.E desc[UR6][R4.64], R7 ;  /* 0x0000000704007986 */ /* 0x0041ee000c101906 */
[----:B------:R-:W-:Y:S05]  /*0fe0*/  @!P0 EXIT ;  /* 0x000000000000894d */ /* 0x000fea0003800000 */
[----:B------:R-:W2:Y:S01]  /*0ff0*/  LDC R6, c[0x0][0x398] ;  /* 0x0000e600ff067b82 */ /* 0x000ea20000000800 */
[----:B------:R-:W-:Y:S02]  /*1000*/  ISETP.GE.AND P2, PT, R2, RZ, PT ;  /* 0x000000ff0200720c */ /* 0x000fe40003f46270 */
[-C--:B--2---:R-:W-:Y:S01]  /*1010*/  IABS R13, R6.reuse ;  /* 0x00000006000d7213 */ /* 0x084fe20000000000 */
[----:B------:R-:W-:-:S03]  /*1020*/  IMAD R15, R0, R6, RZ ;  /* 0x00000006000f7224 */ /* 0x000fc600078e02ff */
[----:B------:R-:W2:Y:S08]  /*1030*/  I2F.RP R10, R13 ;  /* 0x0000000d000a7306 */ /* 0x000eb00000209400 */
[----:B--2---:R-:W2:Y:S02]  /*1040*/  MUFU.RCP R10, R10 ;  /* 0x0000000a000a7308 */ /* 0x004ea40000001000 */
[----:B--2---:R-:W-:-:S06]  /*1050*/  VIADD R8, R10, 0xffffffe ;  /* 0x0ffffffe0a087836 */ /* 0x004fcc0000000000 */
[----:B------:R2:W4:Y:S02]  /*1060*/  F2I.FTZ.U32.TRUNC.NTZ R9, R8 ;  /* 0x0000000800097305 */ /* 0x000524000021f000 */
[----:B--2---:R-:W-:Y:S02]  /*1070*/  IMAD.MOV.U32 R8, RZ, RZ, RZ ;  /* 0x000000ffff087224 */ /* 0x004fe400078e00ff */
[----:B----4-:R-:W-:-:S04]  /*1080*/  IMAD.MOV R12, RZ, RZ, -R9 ;  /* 0x000000ffff0c7224 */ /* 0x010fc800078e0a09 */
[----:B------:R-:W-:Y:S01]  /*1090*/  IMAD R11, R12, R13, RZ ;  /* 0x0000000d0c0b7224 */ /* 0x000fe200078e02ff */
[----:B------:R-:W-:-:S03]  /*10a0*/  IABS R12, R2 ;  /* 0x00000002000c7213 */ /* 0x000fc60000000000 */
[----:B------:R-:W-:Y:S02]  /*10b0*/  IMAD.HI.U32 R9, R9, R11, R8 ;  /* 0x0000000b09097227 */ /* 0x000fe400078e0008 */
[----:B------:R-:W2:Y:S04]  /*10c0*/  LDC.64 R10, c[0x0][0x390] ;  /* 0x0000e400ff0a7b82 */ /* 0x000ea80000000a00 */
        /* <DEDUP_REMOVED lines=9> */
[----:B------:R-:W-:Y:S02]  /*1160*/  IMAD.IADD R13, R7, 0x1, R6 ;  /* 0x00000001070d7824 */ /* 0x000fe400078e0206 */
[----:B------:R-:W-:Y:S01]  /*1170*/  @!P2 IMAD.MOV R12, RZ, RZ, -R12 ;  /* 0x000000ffff0ca224 */ /* 0x000fe200078e0a0c */
[----:B------:R-:W-:Y:S01]  /*1180*/  @!P0 LOP3.LUT R12, RZ, R6, RZ, 0x33, !PT ;  /* 0x00000006ff0c8212 */ /* 0x000fe200078e33ff */
[C---:B0-----:R-:W-:Y:S01]  /*1190*/  IMAD.WIDE R6, R15.reuse, 0x4, R8 ;  /* 0x000000040f067825 */ /* 0x041fe200078e0208 */
[----:B------:R-:W-:Y:S03]  /*11a0*/  STG.E desc[UR6][R4.64], R13 ;  /* 0x0000000d04007986 */ /* 0x000fe6000c101906 */
[----:B--2---:R-:W-:Y:S01]  /*11b0*/  IMAD.WIDE R8, R15, 0x4, R10 ;  /* 0x000000040f087825 */ /* 0x004fe200078e020a */
[----:B------:R-:W-:Y:S04]  /*11c0*/  STG.E desc[UR6][R6.64], R12 ;  /* 0x0000000c06007986 */ /* 0x000fe8000c101906 */
[----:B------:R-:W-:Y:S01]  /*11d0*/  STG.E desc[UR6][R8.64], R3 ;  /* 0x0000000308007986 */ /* 0x000fe2000c101906 */
[----:B------:R-:W-:Y:S05]  /*11e0*/  EXIT ;  /* 0x000000000000794d */ /* 0x000fea0003800000 */
.L_x_1431:
        /* <DEDUP_REMOVED lines=9> */
.L_x_2106:


//--------------------- .text._ZN17fastertransformer16computeToppDecayEPfPKfPKiS2_S2_S4_i --------------------------
	.section	.text._ZN17fastertransformer16computeToppDecayEPfPKfPKiS2_S2_S4_i,"ax",@progbits
	.align	128
        .global         _ZN17fastertransformer16computeToppDecayEPfPKfPKiS2_S2_S4_i
        .type           _ZN17fastertransformer16computeToppDecayEPfPKfPKiS2_S2_S4_i,@function
        .size           _ZN17fastertransformer16computeToppDecayEPfPKfPKiS2_S2_S4_i,(.L_x_2107 - _ZN17fastertransformer16computeToppDecayEPfPKfPKiS2_S2_S4_i)
        .other          _ZN17fastertransformer16computeToppDecayEPfPKfPKiS2_S2_S4_i,@"STO_CUDA_ENTRY STV_DEFAULT"
_ZN17fastertransformer16computeToppDecayEPfPKfPKiS2_S2_S4_i:
.text._ZN17fastertransformer16computeToppDecayEPfPKfPKiS2_S2_S4_i:
[----:B------:R-:W-:Y:S01]  /*0000*/  LDC R1, c[0x0][0x37c] ;  /* 0x0000df00ff017b82 */ /* 0x000fe20000000800 */
[----:B------:R-:W0:Y:S07]  /*0010*/  S2R R9, SR_CTAID.X ;  /* 0x0000000000097919 */ /* 0x000e2e0000002500 */
[----:B------:R-:W1:Y:S01]  /*0020*/  LDC.64 R2, c[0x0][0x390] ;  /* 0x0000e400ff027b82 */ /* 0x000e620000000a00 */
[----:B------:R-:W0:Y:S01]  /*0030*/  LDCU UR6, c[0x0][0x360] ;  /* 0x00006c00ff0677ac */ /* 0x000e220008000800 */
[----:B------:R-:W0:Y:S01]  /*0040*/  S2R R0, SR_TID.X ;  /* 0x0000000000007919 */ /* 0x000e220000002100 */
[----:B------:R-:W2:Y:S05]  /*0050*/  LDCU.64 UR4, c[0x0][0x358] ;  /* 0x00006b00ff0477ac */ /* 0x000eaa0008000a00 */
[----:B------:R-:W3:Y:S01]  /*0060*/  LDC.64 R4, c[0x0][0x3a8] ;  /* 0x0000ea00ff047b82 */ /* 0x000ee20000000a00 */
[----:B0-----:R-:W-:-:S04]  /*0070*/  IMAD R9, R9, UR6, R0 ;  /* 0x0000000609097c24 */ /* 0x001fc8000f8e0200 */
[----:B-1----:R-:W-:-:S04]  /*0080*/  IMAD.WIDE R2, R9, 0x4, R2 ;  /* 0x0000000409027825 */ /* 0x002fc800078e0202 */
[----:B---3--:R-:W-:Y:S02]  /*0090*/  IMAD.WIDE R4, R9, 0x4, R4 ;  /* 0x0000000409047825 */ /* 0x008fe400078e0204 */
[----:B--2---:R-:W2:Y:S04]  /*00a0*/  LDG.E R2, desc[UR4][R2.64] ;  /* 0x0000000402027981 */ /* 0x004ea8000c1e1900 */
[----:B------:R-:W2:Y:S02]  /*00b0*/  LDG.E R5, desc[UR4][R4.64] ;  /* 0x0000000404057981 */ /* 0x000ea4000c1e1900 */
[----:B--2---:R-:W-:-:S13]  /*00c0*/  ISETP.NE.AND P0, PT, R2, R5, PT ;  /* 0x000000050200720c */ /* 0x004fda0003f05270 */
[----:B------:R-:W-:Y:S05]  /*00d0*/  @P0 BRA `(.L_x_1432) ;  /* 0x00000000001c0947 */ /* 0x000fea0003800000 */
[----:B------:R-:W0:Y:S08]  /*00e0*/  LDC.64 R2, c[0x0][0x388] ;  /* 0x0000e200ff027b82 */ /* 0x000e300000000a00 */
[----:B------:R-:W1:Y:S01]  /*00f0*/  LDC.64 R4, c[0x0][0x380] ;  /* 0x0000e000ff047b82 */ /* 0x000e620000000a00 */
[----:B0-----:R-:W-:-:S06]  /*0100*/  IMAD.WIDE R2, R9, 0x4, R2 ;  /* 0x0000000409027825 */ /* 0x001fcc00078e0202 */
[----:B------:R-:W2:Y:S01]  /*0110*/  LDG.E R3, desc[UR4][R2.64] ;  /* 0x0000000402037981 */ /* 0x000ea2000c1e1900 */
[----:B-1----:R-:W-:-:S05]  /*0120*/  IMAD.WIDE R4, R9, 0x4, R4 ;  /* 0x0000000409047825 */ /* 0x002fca00078e0204 */
[----:B--2---:R-:W-:Y:S01]  /*0130*/  STG.E desc[UR4][R4.64], R3 ;  /* 0x0000000304007986 */ /* 0x004fe2000c101904 */
[----:B------:R-:W-:Y:S05]  /*0140*/  EXIT ;  /* 0x000000000000794d */ /* 0x000fea0003800000 */
.L_x_1432:
[----:B------:R-:W0:Y:S08]  /*0150*/  LDC.64 R2, c[0x0][0x398] ;  /* 0x0000e600ff027b82 */ /* 0x000e300000000a00 */
[----:B------:R-:W1:Y:S08]  /*0160*/  LDC.64 R6, c[0x0][0x380] ;  /* 0x0000e000ff067b82 */ /* 0x000e700000000a00 */
[----:B------:R-:W2:Y:S01]  /*0170*/  LDC.64 R4, c[0x0][0x3a0] ;  /* 0x0000e800ff047b82 */ /* 0x000ea20000000a00 */
[----:B0-----:R-:W-:-:S06]  /*0180*/  IMAD.WIDE R2, R9, 0x4, R2 ;  /* 0x0000000409027825 */ /* 0x001fcc00078e0202 */
[----:B------:R-:W3:Y:S01]  /*0190*/  LDG.E R2, desc[UR4][R2.64] ;  /* 0x0000000402027981 */ /* 0x000ee2000c1e1900 */
[----:B-1----:R-:W-:-:S04]  /*01a0*/  IMAD.WIDE R6, R9, 0x4, R6 ;  /* 0x0000000409067825 */ /* 0x002fc800078e0206 */
[----:B--2---:R-:W-:Y:S02]  /*01b0*/  IMAD.WIDE R4, R9, 0x4, R4 ;  /* 0x0000000409047825 */ /* 0x004fe400078e0204 */
[----:B------:R-:W3:Y:S04]  /*01c0*/  LDG.E R9, desc[UR4][R6.64] ;  /* 0x0000000406097981 */ /* 0x000ee8000c1e1900 */
[----:B------:R-:W2:Y:S01]  /*01d0*/  LDG.E R5, desc[UR4][R4.64] ;  /* 0x0000000404057981 */ /* 0x000ea2000c1e1900 */
[----:B---3--:R-:W-:-:S05]  /*01e0*/  FMUL.FTZ R0, R2, R9 ;  /* 0x0000000902007220 */ /* 0x008fca0000410000 */
[----:B--2---:R-:W-:-:S05]  /*01f0*/  FMNMX.FTZ R9, R0, R5, !PT ;  /* 0x0000000500097209 */ /* 0x004fca0007810000 */
[----:B------:R-:W-:Y:S01]  /*0200*/  STG.E desc[UR4][R6.64], R9 ;  /* 0x0000000906007986 */ /* 0x000fe2000c101904 */
[----:B------:R-:W-:Y:S05]  /*0210*/  EXIT ;  /* 0x000000000000794d */ /* 0x000fea0003800000 */
.L_x_1433:
        /* <DEDUP_REMOVED lines=14> */
.L_x_2107:


//--------------------- .text._ZN17fastertransformer14topPInitializeEPiS0_S0_ii --------------------------
	.section	.text._ZN17fastertransformer14topPInitializeEPiS0_S0_ii,"ax",@progbits
	.align	128
        .global         _ZN17fastertransformer14topPInitializeEPiS0_S0_ii
        .type           _ZN17fastertransformer14topPInitializeEPiS0_S0_ii,@function
        .size           _ZN17fastertransformer14topPInitializeEPiS0_S0_ii,(.L_x_2108 - _ZN17fastertransformer14topPInitializeEPiS0_S0_ii)
        .other          _ZN17fastertransformer14topPInitializeEPiS0_S0_ii,@"STO_CUDA_ENTRY STV_DEFAULT"
_ZN17fastertransformer14topPInitializeEPiS0_S0_ii:
.text._ZN17fastertransformer14topPInitializeEPiS0_S0_ii:
[----:B------:R-:W-:Y:S01]  /*0000*/  LDC R1, c[0x0][0x37c] ;  /* 0x0000df00ff017b82 */ /* 0x000fe20000000800 */
[----:B------:R-:W0:Y:S07]  /*0010*/  S2R R10, SR_TID.X ;  /* 0x00000000000a7919 */ /* 0x000e2e0000002100 */
[----:B------:R-:W1:Y:S01]  /*0020*/  S2UR UR6, SR_CTAID.X ;  /* 0x00000000000679c3 */ /* 0x000e620000002500 */
[----:B------:R-:W0:Y:S01]  /*0030*/  LDCU UR7, c[0x0][0x398] ;  /* 0x00007300ff0777ac */ /* 0x000e220008000800 */
[----:B------:R-:W-:Y:S01]  /*0040*/  BSSY.RECONVERGENT B0, `(.L_x_1434) ;  /* 0x0000013000007945 */ /* 0x000fe20003800200 */
[----:B------:R-:W2:Y:S05]  /*0050*/  LDCU.64 UR4, c[0x0][0x358] ;  /* 0x00006b00ff0477ac */ /* 0x000eaa0008000a00 */
[----:B------:R-:W3:Y:S01]  /*0060*/  LDC R0, c[0x0][0x39c] ;  /* 0x0000e700ff007b82 */ /* 0x000ee20000000800 */
[----:B0-----:R-:W-:-:S04]  /*0070*/  ISETP.GT.AND P0, PT, R10, UR7, PT ;  /* 0x000000070a007c0c */ /* 0x001fc8000bf04270 */
[----:B-1----:R-:W-:-:S13]  /*0080*/  ISETP.NE.OR P0, PT, RZ, UR6, P0 ;  /* 0x00000006ff007c0c */ /* 0x002fda0008705670 */
[----:B--2---:R-:W-:Y:S05]  /*0090*/  @P0 BRA `(.L_x_1435) ;  /* 0x0000000000340947 */ /* 0x004fea0003800000 */
[----:B------:R-:W0:Y:S01]  /*00a0*/  LDC R12, c[0x0][0x360] ;  /* 0x0000d800ff0c7b82 */ /* 0x000e220000000800 */
[----:B------:R-:W-:-:S07]  /*00b0*/  IMAD.MOV.U32 R11, RZ, RZ, R10 ;  /* 0x000000ffff0b7224 */ /* 0x000fce00078e000a */
[----:B------:R-:W1:Y:S08]  /*00c0*/  LDC R14, c[0x0][0x39c] ;  /* 0x0000e700ff0e7b82 */ /* 0x000e700000000800 */
[----:B------:R-:W2:Y:S08]  /*00d0*/  LDC.64 R6, c[0x0][0x388] ;  /* 0x0000e200ff067b82 */ /* 0x000eb00000000a00 */
[----:B------:R-:W4:Y:S02]  /*00e0*/  LDC.64 R8, c[0x0][0x390] ;  /* 0x0000e400ff087b82 */ /* 0x000f240000000a00 */
.L_x_1436:
[C---:B-1----:R-:W-:Y:S02]  /*00f0*/  IMAD R13, R11.reuse, R14, RZ ;  /* 0x0000000e0b0d7224 */ /* 0x042fe400078e02ff */
[----:B--2---:R-:W-:-:S04]  /*0100*/  IMAD.WIDE R2, R11, 0x4, R6 ;  /* 0x000000040b027825 */ /* 0x004fc800078e0206 */
[----:B----4-:R-:W-:Y:S01]  /*0110*/  IMAD.WIDE R4, R11, 0x4, R8 ;  /* 0x000000040b047825 */ /* 0x010fe200078e0208 */
[----:B------:R5:W-:Y:S03]  /*0120*/  STG.E desc[UR4][R2.64], R13 ;  /* 0x0000000d02007986 */ /* 0x000be6000c101904 */
[----:B0-----:R-:W-:Y:S01]  /*0130*/  IMAD.IADD R11, R12, 0x1, R11 ;  /* 0x000000010c0b7824 */ /* 0x001fe200078e020b */
[----:B------:R5:W-:Y:S04]  /*0140*/  STG.E desc[UR4][R4.64], R13 ;  /* 0x0000000d04007986 */ /* 0x000be8000c101904 */
[----:B------:R-:W-:-:S13]  /*0150*/  ISETP.GT.AND P0, PT, R11, UR7, PT ;  /* 0x000000070b007c0c */ /* 0x000fda000bf04270 */
[----:B-----5:R-:W-:Y:S05]  /*0160*/  @!P0 BRA `(.L_x_1436) ;  /* 0xfffffffc00e08947 */ /* 0x020fea000383ffff */
.L_x_1435:
[----:B------:R-:W-:Y:S05]  /*0170*/  BSYNC.RECONVERGENT B0 ;  /* 0x0000000000007941 */ /* 0x000fea0003800200 */
.L_x_1434:
[----:B------:R-:W0:Y:S01]  /*0180*/  LDC R13, c[0x0][0x360] ;  /* 0x0000d800ff0d7b82 */ /* 0x000e220000000800 */
[----:B---3--:R-:W-:Y:S02]  /*0190*/  IMAD R4, R0, UR7, RZ ;  /* 0x0000000700047c24 */ /* 0x008fe4000f8e02ff */
[----:B0-----:R-:W-:-:S05]  /*01a0*/  IMAD R9, R13, UR6, R10 ;  /* 0x000000060d097c24 */ /* 0x001fca000f8e020a */
[----:B------:R-:W-:-:S13]  /*01b0*/  ISETP.GE.AND P0, PT, R9, R4, PT ;  /* 0x000000040900720c */ /* 0x000fda0003f06270 */
[----:B------:R-:W-:Y:S05]  /*01c0*/  @P0 EXIT ;  /* 0x000000000000094d */ /* 0x000fea0003800000 */
[----:B------:R-:W-:Y:S01]  /*01d0*/  IABS R5, R0 ;  /* 0x0000000000057213 */ /* 0x000fe20000000000 */
[----:B------:R-:W0:Y:S01]  /*01e0*/  LDC R10, c[0x0][0x39c] ;  /* 0x0000e700ff0a7b82 */ /* 0x000e220000000800 */
[----:B------:R-:W1:Y:S01]  /*01f0*/  LDCU UR6, c[0x0][0x370] ;  /* 0x00006e00ff0677ac */ /* 0x000e620008000800 */
[----:B------:R-:W-:Y:S01]  /*0200*/  ISETP.NE.AND P0, PT, R0, RZ, PT ;  /* 0x000000ff0000720c */ /* 0x000fe20003f05270 */
[----:B------:R-:W2:Y:S05]  /*0210*/  I2F.RP R8, R5 ;  /* 0x0000000500087306 */ /* 0x000eaa0000209400 */
[----:B------:R-:W3:Y:S03]  /*0220*/  LDC.64 R2, c[0x0][0x380] ;  /* 0x0000e000ff027b82 */ /* 0x000ee60000000a00 */
[----:B--2---:R-:W2:Y:S01]  /*0230*/  MUFU.RCP R8, R8 ;  /* 0x0000000800087308 */ /* 0x004ea20000001000 */
[----:B0-----:R-:W-:-:S02]  /*0240*/  IABS R15, R10 ;  /* 0x0000000a000f7213 */ /* 0x001fc40000000000 */
[----:B--2---:R-:W-:-:S05]  /*0250*/  IADD3 R6, PT, PT, R8, 0xffffffe, RZ ;  /* 0x0ffffffe08067810 */ /* 0x004fca0007ffe0ff */
[----:B------:R0:W2:Y:S02]  /*0260*/  F2I.FTZ.U32.TRUNC.NTZ R7, R6 ;  /* 0x0000000600077305 */ /* 0x0000a4000021f000 */
[----:B0-----:R-:W-:Y:S02]  /*0270*/  HFMA2 R6, -RZ, RZ, 0, 0 ;  /* 0x00000000ff067431 */ /* 0x001fe400000001ff */
[----:B--2---:R-:W-:-:S04]  /*0280*/  IMAD.MOV R12, RZ, RZ, -R7 ;  /* 0x000000ffff0c7224 */ /* 0x004fc800078e0a07 */
[----:B------:R-:W-:-:S04]  /*0290*/  IMAD R11, R12, R5, RZ ;  /* 0x000000050c0b7224 */ /* 0x000fc800078e02ff */
[----:B------:R-:W-:Y:S01]  /*02a0*/  IMAD.HI.U32 R8, R7, R11, R6 ;  /* 0x0000000b07087227 */ /* 0x000fe200078e0006 */
[----:B------:R-:W-:-:S03]  /*02b0*/  LOP3.LUT R11, RZ, R0, RZ, 0x33, !PT ;  /* 0x00000000ff0b7212 */ /* 0x000fc600078e33ff */
[----:B-1-3--:R-:W-:-:S07]  /*02c0*/  IMAD R0, R13, UR6, RZ ;  /* 0x000000060d007c24 */ /* 0x00afce000f8e02ff */
.L_x_1437:
[----:B0-----:R-:W-:Y:S02]  /*02d0*/  IABS R7, R9 ;  /* 0x0000000900077213 */ /* 0x001fe40000000000 */
[----:B------:R-:W-:-:S03]  /*02e0*/  ISETP.GE.AND P2, PT, R9, RZ, PT ;  /* 0x000000ff0900720c */ /* 0x000fc60003f46270 */
[----:B------:R-:W-:-:S04]  /*02f0*/  IMAD.HI.U32 R6, R8, R7, RZ ;  /* 0x0000000708067227 */ /* 0x000fc800078e00ff */
[----:B------:R-:W-:-:S04]  /*0300*/  IMAD.MOV R6, RZ, RZ, -R6 ;  /* 0x000000ffff067224 */ /* 0x000fc800078e0a06 */
[----:B------:R-:W-:-:S05]  /*0310*/  IMAD R6, R15, R6, R7 ;  /* 0x000000060f067224 */ /* 0x000fca00078e0207 */
[----:B------:R-:W-:-:S13]  /*0320*/  ISETP.GT.U32.AND P1, PT, R5, R6, PT ;  /* 0x000000060500720c */ /* 0x000fda0003f24070 */
[----:B------:R-:W-:-:S04]  /*0330*/  @!P1 IADD3 R6, PT, PT, R6, -R15, RZ ;  /* 0x8000000f06069210 */ /* 0x000fc80007ffe0ff */
[----:B------:R-:W-:-:S13]  /*0340*/  ISETP.GT.U32.AND P1, PT, R5, R6, PT ;  /* 0x000000060500720c */ /* 0x000fda0003f24070 */
[----:B------:R-:W-:-:S05]  /*0350*/  @!P1 IMAD.IADD R6, R6, 0x1, -R15 ;  /* 0x0000000106069824 */ /* 0x000fca00078e0a0f */
[----:B------:R-:W-:Y:S01]  /*0360*/  MOV R10, R6 ;  /* 0x00000006000a7202 */ /* 0x000fe20000000f00 */
[----:B------:R-:W-:Y:S01]  /*0370*/  IMAD.WIDE R6, R9, 0x4, R2 ;  /* 0x0000000409067825 */ /* 0x000fe200078e0202 */
[----:B------:R-:W-:-:S03]  /*0380*/  IADD3 R9, PT, PT, R0, R9, RZ ;  /* 0x0000000900097210 */ /* 0x000fc60007ffe0ff */
[----:B------:R-:W-:Y:S01]  /*0390*/  @!P2 IMAD.MOV R10, RZ, RZ, -R10 ;  /* 0x000000ffff0aa224 */ /* 0x000fe200078e0a0a */
[----:B------:R-:W-:-:S04]  /*03a0*/  ISETP.GE.AND P1, PT, R9, R4, PT ;  /* 0x000000040900720c */ /* 0x000fc80003f26270 */
[----:B------:R-:W-:-:S05]  /*03b0*/  SEL R13, R11, R10, !P0 ;  /* 0x0000000a0b0d7207 */ /* 0x000fca0004000000 */
[----:B------:R0:W-:Y:S04]  /*03c0*/  STG.E desc[UR4][R6.64], R13 ;  /* 0x0000000d06007986 */ /* 0x0001e8000c101904 */
[----:B------:R-:W-:Y:S05]  /*03d0*/  @!P1 BRA `(.L_x_1437) ;  /* 0xfffffffc00bc9947 */ /* 0x000fea000383ffff */
[----:B------:R-:W-:Y:S05]  /*03e0*/  EXIT ;  /* 0x000000000000794d */ /* 0x000fea0003800000 */
.L_x_1438:
        /* <DEDUP_REMOVED lines=9> */
.L_x_2108:


//--------------------- .text._ZN3cub18CUB_300001_SM_10306detail10radix_sort29DeviceRadixSortOnesweepKernelINS1_5radix10policy_hubI6__halfijE10Policy1000ELNS0_9SortOrderE1ES6_ijiiNS1_21identity_decomposer_tEEEvPT5_SC_PT3_PKSD_PT1_PKSH_PT2_PKSL_T4_iiT6_ --------------------------
	.section	.text._ZN3cub18CUB_300001_SM_10306detail10radix_sort29DeviceRadixSortOnesweepKernelINS1_5radix10policy_hubI6__halfijE10Policy1000ELNS0_9SortOrderE1ES6_ijiiNS1_21identity_decomposer_tEEEvPT5_SC_PT3_PKSD_PT1_PKSH_PT2_PKSL_T4_iiT6_,"ax",@progbits
	.align	128
        .global         _ZN3cub18CUB_300001_SM_10306detail10radix_sort29DeviceRadixSortOnesweepKernelINS1_5radix10policy_hubI6__halfijE10Policy1000ELNS0_9SortOrderE1ES6_ijiiNS1_21identity_decomposer_tEEEvPT5_SC_PT3_PKSD_PT1_PKSH_PT2_PKSL_T4_iiT6_
        .type           _ZN3cub18CUB_300001_SM_10306detail10radix_sort29DeviceRadixSortOnesweepKernelINS1_5radix10policy_hubI6__halfijE10Policy1000ELNS0_9SortOrderE1ES6_ijiiNS1_21identity_decomposer_tEEEvPT5_SC_PT3_PKSD_PT1_PKSH_PT2_PKSL_T4_iiT6_,@function
        .size           _ZN3cub18CUB_300001_SM_10306detail10radix_sort29DeviceRadixSortOnesweepKernelINS1_5radix10policy_hubI6__halfijE10Policy1000ELNS0_9SortOrderE1ES6_ijiiNS1_21identity_decomposer_tEEEvPT5_SC_PT3_PKSD_PT1_PKSH_PT2_PKSL_T4_iiT6_,(.L_x_2109 - _ZN3cub18CUB_300001_SM_10306detail10radix_sort29DeviceRadixSortOnesweepKernelINS1_5radix10policy_hubI6__halfijE10Policy1000ELNS0_9SortOrderE1ES6_ijiiNS1_21identity_decomposer_tEEEvPT5_SC_PT3_PKSD_PT1_PKSH_PT2_PKSL_T4_iiT6_)
        .other          _ZN3cub18CUB_300001_SM_10306detail10radix_sort29DeviceRadixSortOnesweepKernelINS1_5radix10policy_hubI6__halfijE10Policy1000ELNS0_9SortOrderE1ES6_ijiiNS1_21identity_decomposer_tEEEvPT5_SC_PT3_PKSD_PT1_PKSH_PT2_PKSL_T4_iiT6_,@"STO_CUDA_ENTRY STV_DEFAULT"
_ZN3cub18CUB_300001_SM_10306detail10radix_sort29DeviceRadixSortOnesweepKernelINS1_5radix10policy_hubI6__halfijE10Policy1000ELNS0_9SortOrderE1ES6_ijiiNS1_21identity_decomposer_tEEEvPT5_SC_PT3_PKSD_PT1_PKSH_PT2_PKSL_T4_iiT6_:
.text._ZN3cub18CUB_300001_SM_10306detail10radix_sort29DeviceRadixSortOnesweepKernelINS1_5radix10policy_hubI6__halfijE10Policy1000ELNS0_9SortOrderE1ES6_ijiiNS1_21identity_decomposer_tEEEvPT5_SC_PT3_PKSD_PT1_PKSH_PT2_PKSL_T4_iiT6_:
[----:B------:R-:W-:Y:S01]  /*0000*/  LDC R1, c[0x0][0x37c] ;  /* 0x0000df00ff017b82 */ /* 0x000fe20000000800 */
[----:B------:R-:W0:Y:S01]  /*0010*/  S2R R0, SR_TID.X ;  /* 0x0000000000007919 */ /* 0x000e220000002100 */
[----:B------:R-:W-:Y:S01]  /*0020*/  MOV R27, 0x400 ;  /* 0x00000400001b7802 */ /* 0x000fe20000000f00 */
[----:B------:R-:W1:Y:S01]  /*0030*/  LDCU.64 UR8, c[0x0][0x358] ;  /* 0x00006b00ff0877ac */ /* 0x000e620008000a00 */
[----:B------:R-:W-:Y:S01]  /*0040*/  BSSY.RECONVERGENT B0, `(.L_x_1439) ;  /* 0x000000c000007945 */ /* 0x000fe20003800200 */
[----:B------:R-:W2:Y:S01]  /*0050*/  S2R R2, SR_CgaCtaId ;  /* 0x0000000000027919 */ /* 0x000ea20000008800 */
[----:B0-----:R-:W-:Y:S02]  /*0060*/  ISETP.NE.AND P0, PT, R0, RZ, PT ;  /* 0x000000ff0000720c */ /* 0x001fe40003f05270 */
[----:B--2---:R-:W-:-:S11]  /*0070*/  LEA R27, R2, R27, 0x18 ;  /* 0x0000001b021b7211 */ /* 0x004fd600078ec0ff */
[----:B-1----:R-:W-:Y:S05]  /*0080*/  @P0 BRA `(.L_x_1440) ;  /* 0x00000000001c0947 */ /* 0x002fea0003800000 */
[----:B------:R-:W0:Y:S01]  /*0090*/  LDC.64 R2, c[0x0][0x388] ;  /* 0x0000e200ff027b82 */ /* 0x000e220000000a00 */
[----:B------:R-:W-:-:S05]  /*00a0*/  IMAD.MOV.U32 R5, RZ, RZ, 0x1 ;  /* 0x00000001ff057424 */ /* 0x000fca00078e00ff */
[----:B0-----:R-:W2:Y:S02]  /*00b0*/  ATOMG.E.ADD.STRONG.GPU PT, R2, desc[UR8][R2.64], R5 ;  /* 0x80000005020279a8 */ /* 0x001ea400081ef108 */
[----:B------:R-:W0:Y:S01]  /*00c0*/  S2UR UR5, SR_CgaCtaId ;  /* 0x00000000000579c3 */ /* 0x000e220000008800 */
[----:B------:R-:W-:Y:S02]  /*00d0*/  UMOV UR4, 0x400 ;  /* 0x0000040000047882 */ /* 0x000fe40000000000 */
[----:B0-----:R-:W-:-:S09]  /*00e0*/  ULEA UR4, UR5, UR4, 0x18 ;  /* 0x0000000405047291 */ /* 0x001fd2000f8ec0ff */
[----:B--2---:R0:W-:Y:S03]  /*00f0*/  STS [UR4+0x8800], R2 ;  /* 0x00880002ff007988 */ /* 0x0041e60008000804 */
.L_x_1440:
[----:B------:R-:W-:Y:S05]  /*0100*/  BSYNC.RECONVERGENT B0 ;  /* 0x0000000000007941 */ /* 0x000fea0003800200 */
.L_x_1439:
[----:B------:R-:W-:Y:S01]  /*0110*/  BAR.SYNC.DEFER_BLOCKING 0x0 ;  /* 0x0000000000007b1d */ /* 0x000fe20000010000 */
[----:B------:R-:W-:-:S05]  /*0120*/  SHF.R.U32.HI R4, RZ, 0x5, R0 ;  /* 0x00000005ff047819 */ /* 0x000fca0000011600 */
[----:B------:R-:W1:Y:S01]  /*0130*/  LDCU UR4, c[0x0][0x3c0] ;  /* 0x00007800ff0477ac */ /* 0x000e620008000800 */
[----:B------:R-:W2:Y:S01]  /*0140*/  S2R R15, SR_LANEID ;  /* 0x00000000000f7919 */ /* 0x000ea20000000000 */
[----:B------:R-:W3:Y:S02]  /*0150*/  LDS R5, [R27+0x8800] ;  /* 0x008800001b057984 */ /* 0x000ee40000000800 */
[----:B---3--:R-:W-:-:S04]  /*0160*/  IMAD R31, R5, 0x2200, RZ ;  /* 0x00002200051f7824 */ /* 0x008fc800078e02ff */
[----:B------:R-:W-:-:S05]  /*0170*/  VIADD R57, R31, 0x2200 ;  /* 0x000022001f397836 */ /* 0x000fca0000000000 */
[----:B-1----:R-:W-:-:S13]  /*0180*/  ISETP.GT.AND P0, PT, R57, UR4, PT ;  /* 0x0000000439007c0c */ /* 0x002fda000bf04270 */
[----:B--2---:R-:W-:Y:S05]  /*0190*/  @P0 BRA `(.L_x_1441) ;  /* 0x0000000000680947 */ /* 0x004fea0003800000 */
[----:B------:R-:W1:Y:S01]  /*01a0*/  LDCU.64 UR4, c[0x0][0x3a8] ;  /* 0x00007500ff0477ac */ /* 0x000e620008000a00 */
[C---:B0-----:R-:W-:Y:S02]  /*01b0*/  LOP3.LUT R2, R0.reuse, 0x1f, RZ, 0xc0, !PT ;  /* 0x0000001f00027812 */ /* 0x041fe400078ec0ff */
[----:B------:R-:W-:-:S05]  /*01c0*/  LOP3.LUT R3, R0, 0x3e0, RZ, 0xc0, !PT ;  /* 0x000003e000037812 */ /* 0x000fca00078ec0ff */
[----:B------:R-:W-:-:S05]  /*01d0*/  IMAD R2, R3, 0x11, R2 ;  /* 0x0000001103027824 */ /* 0x000fca00078e0202 */
[----:B------:R-:W-:-:S05]  /*01e0*/  IADD3 R3, P0, PT, R31, R2, RZ ;  /* 0x000000021f037210 */ /* 0x000fca0007f1e0ff */
[----:B------:R-:W-:Y:S01]  /*01f0*/  IMAD.X R6, RZ, RZ, RZ, P0 ;  /* 0x000000ffff067224 */ /* 0x000fe200000e06ff */
[----:B-1----:R-:W-:-:S04]  /*0200*/  LEA R2, P0, R3, UR4, 0x1 ;  /* 0x0000000403027c11 */ /* 0x002fc8000f8008ff */
[----:B------:R-:W-:-:S05]  /*0210*/  LEA.HI.X R3, R3, UR5, R6, 0x1, P0 ;  /* 0x0000000503037c11 */ /* 0x000fca00080f0c06 */
[----:B------:R0:W5:Y:S04]  /*0220*/  LDG.E.U16 R56, desc[UR8][R2.64] ;  /* 0x0000000802387981 */ /* 0x000168000c1e1500 */
        /* <DEDUP_REMOVED lines=15> */
[----:B------:R0:W5:Y:S01]  /*0320*/  LDG.E.U16 R10, desc[UR8][R2.64+0x400] ;  /* 0x00040008020a7981 */ /* 0x000162000c1e1500 */
[----:B------:R-:W-:Y:S05]  /*0330*/  BRA `(.L_x_1442) ;  /* 0x0000000400307947 */ /* 0x000fea0003800000 */
.L_x_1441:
[C---:B0-----:R-:W-:Y:S01]  /*0340*/  LOP3.LUT R2, R0.reuse, 0x1f, RZ, 0xc0, !PT ;  /* 0x0000001f00027812 */ /* 0x041fe200078ec0ff */
[----:B------:R-:W0:Y:S01]  /*0350*/  LDCU.64 UR6, c[0x0][0x3a8] ;  /* 0x00007500ff0677ac */ /* 0x000e220008000a00 */
[----:B------:R-:W-:Y:S01]  /*0360*/  LOP3.LUT R3, R0, 0x3e0, RZ, 0xc0, !PT ;  /* 0x000003e000037812 */ /* 0x000fe200078ec0ff */
[----:B------:R-:W-:Y:S01]  /*0370*/  IMAD.MOV.U32 R56, RZ, RZ, 0xffff ;  /* 0x0000ffffff387424 */ /* 0x000fe200078e00ff */
[----:B------:R-:W-:Y:S01]  /*0380*/  IADD3 R6, PT, PT, -R31, UR4, RZ ;  /* 0x000000041f067c10 */ /* 0x000fe2000fffe1ff */
[----:B------:R-:W-:Y:S02]  /*0390*/  IMAD.MOV.U32 R55, RZ, RZ, 0xffff ;  /* 0x0000ffffff377424 */ /* 0x000fe400078e00ff */
[----:B------:R-:W-:Y:S02]  /*03a0*/  IMAD R8, R3, 0x11, R2 ;  /* 0x0000001103087824 */ /* 0x000fe400078e0202 */
[----:B------:R-:W-:Y:S02]  /*03b0*/  IMAD.MOV.U32 R54, RZ, RZ, 0xffff ;  /* 0x0000ffffff367424 */ /* 0x000fe400078e00ff */
[C---:B------:R-:W-:Y:S01]  /*03c0*/  VIADD R3, R8.reuse, 0x20 ;  /* 0x0000002008037836 */ /* 0x040fe20000000000 */
[C---:B------:R-:W-:Y:S01]  /*03d0*/  ISETP.GE.AND P2, PT, R8.reuse, R6, PT ;  /* 0x000000060800720c */ /* 0x040fe20003f46270 */
[----:B------:R-:W-:-:S02]  /*03e0*/  VIADD R9, R8, 0x60 ;  /* 0x0000006008097836 */ /* 0x000fc40000000000 */
[C---:B------:R-:W-:Y:S01]  /*03f0*/  VIADD R7, R8.reuse, 0x40 ;  /* 0x0000004008077836 */ /* 0x040fe20000000000 */
[-C--:B------:R-:W-:Y:S01]  /*0400*/  ISETP.GE.AND P3, PT, R3, R6.reuse, PT ;  /* 0x000000060300720c */ /* 0x080fe20003f66270 */
[C---:B------:R-:W-:Y:S01]  /*0410*/  VIADD R3, R8.reuse, 0x80 ;  /* 0x0000008008037836 */ /* 0x040fe20000000000 */
[----:B------:R-:W-:Y:S02]  /*0420*/  ISETP.GE.AND P5, PT, R9, R6, PT ;  /* 0x000000060900720c */ /* 0x000fe40003fa6270 */
[----:B------:R-:W-:Y:S02]  /*0430*/  IADD3 R9, P0, PT, R31, R8, RZ ;  /* 0x000000081f097210 */ /* 0x000fe40007f1e0ff */
[-C--:B------:R-:W-:Y:S01]  /*0440*/  ISETP.GE.AND P6, PT, R3, R6.reuse, PT ;  /* 0x000000060300720c */ /* 0x080fe20003fc6270 */
[C---:B------:R-:W-:Y:S01]  /*0450*/  VIADD R3, R8.reuse, 0xa0 ;  /* 0x000000a008037836 */ /* 0x040fe20000000000 */
[-C--:B------:R-:W-:Y:S01]  /*0460*/  ISETP.GE.AND P4, PT, R7, R6.reuse, PT ;  /* 0x000000060700720c */ /* 0x080fe20003f86270 */
[----:B------:R-:W-:Y:S01]  /*0470*/  IMAD.X R10, RZ, RZ, RZ, P0 ;  /* 0x000000ffff0a7224 */ /* 0x000fe200000e06ff */
[----:B0-----:R-:W-:Y:S01]  /*0480*/  LEA R2, P1, R9, UR6, 0x1 ;  /* 0x0000000609027c11 */ /* 0x001fe2000f8208ff */
[----:B------:R-:W-:Y:S01]  /*0490*/  VIADD R7, R8, 0xc0 ;  /* 0x000000c008077836 */ /* 0x000fe20000000000 */
[----:B------:R-:W-:-:S02]  /*04a0*/  ISETP.GE.AND P0, PT, R3, R6, PT ;  /* 0x000000060300720c */ /* 0x000fc40003f06270 */
[----:B------:R-:W-:Y:S02]  /*04b0*/  LEA.HI.X R3, R9, UR7, R10, 0x1, P1 ;  /* 0x0000000709037c11 */ /* 0x000fe400088f0c0a */
[-C--:B------:R-:W-:Y:S01]  /*04c0*/  ISETP.GE.AND P1, PT, R7, R6.reuse, PT ;  /* 0x000000060700720c */ /* 0x080fe20003f26270 */
[C---:B------:R-:W-:Y:S02]  /*04d0*/  VIADD R7, R8.reuse, 0xe0 ;  /* 0x000000e008077836 */ /* 0x040fe40000000000 */
[----:B------:R1:W5:Y:S01]  /*04e0*/  @!P2 LDG.E.U16 R56, desc[UR8][R2.64] ;  /* 0x000000080238a981 */ /* 0x000362000c1e1500 */
[----:B------:R-:W-:Y:S02]  /*04f0*/  IMAD.MOV.U32 R53, RZ, RZ, 0xffff ;  /* 0x0000ffffff357424 */ /* 0x000fe400078e00ff */
[----:B------:R-:W-:Y:S01]  /*0500*/  ISETP.GE.AND P2, PT, R7, R6, PT ;  /* 0x000000060700720c */ /* 0x000fe20003f46270 */
[----:B------:R-:W-:Y:S01]  /*0510*/  VIADD R7, R8, 0x100 ;  /* 0x0000010008077836 */ /* 0x000fe20000000000 */
[----:B------:R1:W5:Y:S01]  /*0520*/  @!P3 LDG.E.U16 R55, desc[UR8][R2.64+0x40] ;  /* 0x000040080237b981 */ /* 0x000362000c1e1500 */
[----:B------:R-:W-:-:S02]  /*0530*/  IMAD.MOV.U32 R52, RZ, RZ, 0xffff ;  /* 0x0000ffffff347424 */ /* 0x000fc400078e00ff */
[----:B------:R-:W-:Y:S01]  /*0540*/  IMAD.MOV.U32 R50, RZ, RZ, 0xffff ;  /* 0x0000ffffff327424 */ /* 0x000fe200078e00ff */
[----:B------:R-:W-:Y:S01]  /*0550*/  ISETP.GE.AND P3, PT, R7, R6, PT ;  /* 0x000000060700720c */ /* 0x000fe20003f66270 */
[C---:B------:R-:W-:Y:S01]  /*0560*/  VIADD R7, R8.reuse, 0x120 ;  /* 0x0000012008077836 */ /* 0x040fe20000000000 */
[----:B------:R1:W5:Y:S01]  /*0570*/  @!P4 LDG.E.U16 R54, desc[UR8][R2.64+0x80] ;  /* 0x000080080236c981 */ /* 0x000362000c1e1500 */
[----:B------:R-:W-:-:S03]  /*0580*/  VIADD R9, R8, 0x140 ;  /* 0x0000014008097836 */ /* 0x000fc60000000000 */
[-C--:B------:R-:W-:Y:S01]  /*0590*/  ISETP.GE.AND P4, PT, R7, R6.reuse, PT ;  /* 0x000000060700720c */ /* 0x080fe20003f86270 */
[C---:B------:R-:W-:Y:S01]  /*05a0*/  VIADD R7, R8.reuse, 0x160 ;  /* 0x0000016008077836 */ /* 0x040fe20000000000 */
[----:B------:R1:W5:Y:S04]  /*05b0*/  @!P6 LDG.E.U16 R52, desc[UR8][R2.64+0x100] ;  /* 0x000100080234e981 */ /* 0x000368000c1e1500 */
[-C--:B------:R-:W-:Y:S01]  /*05c0*/  ISETP.GE.AND P6, PT, R7, R6.reuse, PT ;  /* 0x000000060700720c */ /* 0x080fe20003fc6270 */
[C---:B------:R-:W-:Y:S01]  /*05d0*/  VIADD R7, R8.reuse, 0x1a0 ;  /* 0x000001a008077836 */ /* 0x040fe20000000000 */
[----:B------:R1:W5:Y:S01]  /*05e0*/  @!P5 LDG.E.U16 R53, desc[UR8][R2.64+0xc0] ;  /* 0x0000c0080235d981 */ /* 0x000362000c1e1500 */
[----:B------:R-:W-:Y:S01]  /*05f0*/  IMAD.MOV.U32 R51, RZ, RZ, 0xffff ;  /* 0x0000ffffff337424 */ /* 0x000fe200078e00ff */
[-C--:B------:R-:W-:Y:S01]  /*0600*/  ISETP.GE.AND P5, PT, R9, R6.reuse, PT ;  /* 0x000000060900720c */ /* 0x080fe20003fa6270 */
[----:B------:R-:W-:Y:S01]  /*0610*/  IMAD.MOV.U32 R48, RZ, RZ, 0xffff ;  /* 0x0000ffffff307424 */ /* 0x000fe200078e00ff */
[----:B------:R1:W5:Y:S01]  /*0620*/  @!P1 LDG.E.U16 R50, desc[UR8][R2.64+0x180] ;  /* 0x0001800802329981 */ /* 0x000362000c1e1500 */
[----:B------:R-:W-:Y:S01]  /*0630*/  ISETP.GE.AND P1, PT, R7, R6, PT ;  /* 0x000000060700720c */ /* 0x000fe20003f26270 */
[----:B------:R-:W-:-:S02]  /*0640*/  VIADD R9, R8, 0x180 ;  /* 0x0000018008097836 */ /* 0x000fc40000000000 */
[C---:B------:R-:W-:Y:S01]  /*0650*/  VIADD R7, R8.reuse, 0x1c0 ;  /* 0x000001c008077836 */ /* 0x040fe20000000000 */
[----:B------:R1:W5:Y:S01]  /*0660*/  @!P0 LDG.E.U16 R51, desc[UR8][R2.64+0x140] ;  /* 0x0001400802338981 */ /* 0x000362000c1e1500 */
[----:B------:R-:W-:Y:S01]  /*0670*/  IMAD.MOV.U32 R23, RZ, RZ, 0xffff ;  /* 0x0000ffffff177424 */ /* 0x000fe200078e00ff */
[-C--:B------:R-:W-:Y:S01]  /*0680*/  ISETP.GE.AND P0, PT, R9, R6.reuse, PT ;  /* 0x000000060900720c */ /* 0x080fe20003f06270 */
[----:B------:R-:W-:Y:S01]  /*0690*/  IMAD.MOV.U32 R22, RZ, RZ, 0xffff ;  /* 0x0000ffffff167424 */ /* 0x000fe200078e00ff */
[----:B------:R1:W5:Y:S01]  /*06a0*/  @!P2 LDG.E.U16 R48, desc[UR8][R2.64+0x1c0] ;  /* 0x0001c0080230a981 */ /* 0x000362000c1e1500 */
[-C--:B------:R-:W-:Y:S01]  /*06b0*/  ISETP.GE.AND P2, PT, R7, R6.reuse, PT ;  /* 0x000000060700720c */ /* 0x080fe20003f46270 */
[C---:B------:R-:W-:Y:S02]  /*06c0*/  VIADD R9, R8.reuse, 0x1e0 ;  /* 0x000001e008097836 */ /* 0x040fe40000000000 */
[----:B------:R-:W-:Y:S01]  /*06d0*/  VIADD R7, R8, 0x200 ;  /* 0x0000020008077836 */ /* 0x000fe20000000000 */
[----:B------:R1:W5:Y:S02]  /*06e0*/  @!P3 LDG.E.U16 R23, desc[UR8][R2.64+0x200] ;  /* 0x000200080217b981 */ /* 0x000364000c1e1500 */
[----:B------:R-:W-:-:S02]  /*06f0*/  ISETP.GE.AND P3, PT, R9, R6, PT ;  /* 0x000000060900720c */ /* 0x000fc40003f66270 */
[----:B------:R1:W5:Y:S01]  /*0700*/  @!P4 LDG.E.U16 R22, desc[UR8][R2.64+0x240] ;  /* 0x000240080216c981 */ /* 0x000362000c1e1500 */
[----:B------:R-:W-:Y:S01]  /*0710*/  ISETP.GE.AND P4, PT, R7, R6, PT ;  /* 0x000000060700720c */ /* 0x000fe20003f86270 */
[----:B------:R-:W-:Y:S02]  /*0720*/  IMAD.MOV.U32 R20, RZ, RZ, 0xffff ;  /* 0x0000ffffff147424 */ /* 0x000fe400078e00ff */
[----:B------:R-:W-:Y:S02]  /*0730*/  IMAD.MOV.U32 R19, RZ, RZ, 0xffff ;  /* 0x0000ffffff137424 */ /* 0x000fe400078e00ff */
[----:B------:R-:W-:Y:S02]  /*0740*/  IMAD.MOV.U32 R18, RZ, RZ, 0xffff ;  /* 0x0000ffffff127424 */ /* 0x000fe400078e00ff */
[----:B------:R-:W-:Y:S01]  /*0750*/  IMAD.MOV.U32 R16, RZ, RZ, 0xffff ;  /* 0x0000ffffff107424 */ /* 0x000fe200078e00ff */
[----:B------:R1:W5:Y:S01]  /*0760*/  @!P5 LDG.E.U16 R20, desc[UR8][R2.64+0x280] ;  /* 0x000280080214d981 */ /* 0x000362000c1e1500 */
[----:B------:R-:W-:-:S02]  /*0770*/  IMAD.MOV.U32 R14, RZ, RZ, 0xffff ;  /* 0x0000ffffff0e7424 */ /* 0x000fc400078e00ff */
[----:B------:R-:W-:Y:S01]  /*0780*/  IMAD.MOV.U32 R12, RZ, RZ, 0xffff ;  /* 0x0000ffffff0c7424 */ /* 0x000fe200078e00ff */
[----:B------:R1:W5:Y:S01]  /*0790*/  @!P6 LDG.E.U16 R19, desc[UR8][R2.64+0x2c0] ;  /* 0x0002c0080213e981 */ /* 0x000362000c1e1500 */
[----:B------:R-:W-:-:S03]  /*07a0*/  IMAD.MOV.U32 R10, RZ, RZ, 0xffff ;  /* 0x0000ffffff0a7424 */ /* 0x000fc600078e00ff */
[----:B------:R1:W5:Y:S04]  /*07b0*/  @!P0 LDG.E.U16 R18, desc[UR8][R2.64+0x300] ;  /* 0x0003000802128981 */ /* 0x000368000c1e1500 */
[----:B------:R1:W5:Y:S04]  /*07c0*/  @!P1 LDG.E.U16 R16, desc[UR8][R2.64+0x340] ;  /* 0x0003400802109981 */ /* 0x000368000c1e1500 */
[----:B------:R1:W5:Y:S04]  /*07d0*/  @!P2 LDG.E.U16 R14, desc[UR8][R2.64+0x380] ;  /* 0x00038008020ea981 */ /* 0x000368000c1e1500 */
[----:B------:R1:W5:Y:S04]  /*07e0*/  @!P3 LDG.E.U16 R12, desc[UR8][R2.64+0x3c0] ;  /* 0x0003c008020cb981 */ /* 0x000368000c1e1500 */
[----:B------:R1:W5:Y:S02]  /*07f0*/  @!P4 LDG.E.U16 R10, desc[UR8][R2.64+0x400] ;  /* 0x00040008020ac981 */ /* 0x000364000c1e1500 */
.L_x_1442:
[----:B01---5:R-:W-:Y:S01]  /*0800*/  PRMT R2, R50, 0x9910, RZ ;  /* 0x0000991032027816 */ /* 0x023fe200000000ff */
[----:B------:R-:W0:Y:S01]  /*0810*/  LDCU UR4, c[0x0][0x3c8] ;  /* 0x00007900ff0477ac */ /* 0x000e220008000800 */
[----:B------:R-:W-:Y:S01]  /*0820*/  PRMT R3, R48, 0x9910, RZ ;  /* 0x0000991030037816 */ /* 0x000fe200000000ff */
[----:B------:R-:W-:Y:S01]  /*0830*/  BSSY.RECONVERGENT B0, `(.L_x_1443) ;  /* 0x0000033000007945 */ /* 0x000fe20003800200 */
[----:B------:R-:W-:Y:S01]  /*0840*/  ISETP.GE.AND P0, PT, R2, RZ, PT ;  /* 0x000000ff0200720c */ /* 0x000fe20003f06270 */
[----:B------:R-:W-:Y:S01]  /*0850*/  UMOV UR5, 0xffffffff ;  /* 0xffffffff00057882 */ /* 0x000fe20000000000 */
[----:B------:R-:W-:Y:S01]  /*0860*/  VIMNMX R2, PT, PT, R15, 0xe0, !PT ;  /* 0x000000e00f027848 */ /* 0x000fe20007fe0100 */
[--C-:B------:R-:W-:Y:S01]  /*0870*/  IMAD.MOV.U32 R9, RZ, RZ, R15.reuse ;  /* 0x000000ffff097224 */ /* 0x100fe200078e000f */
[----:B------:R-:W-:Y:S02]  /*0880*/  PRMT R6, R23, 0x9910, RZ ;  /* 0x0000991017067816 */ /* 0x000fe400000000ff */
[----:B------:R-:W-:-:S02]  /*0890*/  IADD3 R2, PT, PT, R2, 0x1f, -R15 ;  /* 0x0000001f02027810 */ /* 0x000fc40007ffe80f */
[----:B------:R-:W-:Y:S02]  /*08a0*/  PRMT R7, R22, 0x9910, RZ ;  /* 0x0000991016077816 */ /* 0x000fe400000000ff */
[C---:B------:R-:W-:Y:S02]  /*08b0*/  ISETP.GE.U32.AND P4, PT, R2.reuse, 0x1e0, PT ;  /* 0x000001e00200780c */ /* 0x040fe40003f86070 */
[----:B------:R-:W-:Y:S02]  /*08c0*/  ISETP.GE.AND P1, PT, R3, RZ, PT ;  /* 0x000000ff0300720c */ /* 0x000fe40003f26270 */
[----:B------:R-:W-:Y:S01]  /*08d0*/  LEA.HI R8, R2, 0x1, RZ, 0x1b ;  /* 0x0000000102087811 */ /* 0x000fe200078fd8ff */
[----:B0-----:R-:W-:Y:S01]  /*08e0*/  USHF.L.U32 UR4, UR5, UR4, URZ ;  /* 0x0000000405047299 */ /* 0x001fe200080006ff */
[----:B------:R-:W-:Y:S01]  /*08f0*/  ISETP.GE.AND P2, PT, R6, RZ, PT ;  /* 0x000000ff0600720c */ /* 0x000fe20003f46270 */
[----:B------:R-:W-:Y:S01]  /*0900*/  IMAD.SHL.U32 R6, R4, 0x400, RZ ;  /* 0x0000040004067824 */ /* 0x000fe200078e00ff */
[----:B------:R-:W-:-:S02]  /*0910*/  ISETP.GE.AND P3, PT, R7, RZ, PT ;  /* 0x000000ff0700720c */ /* 0x000fc40003f66270 */
[----:B------:R-:W-:Y:S01]  /*0920*/  LOP3.LUT R11, R8, 0xf, RZ, 0xc0, !PT ;  /* 0x0000000f080b7812 */ /* 0x000fe200078ec0ff */
[----:B------:R-:W-:Y:S01]  /*0930*/  IMAD.IADD R2, R27, 0x1, R6 ;  /* 0x000000011b027824 */ /* 0x000fe200078e0206 */
[----:B------:R-:W-:Y:S02]  /*0940*/  SEL R45, RZ, 0x7fff, !P0 ;  /* 0x00007fffff2d7807 */ /* 0x000fe40004000000 */
[----:B------:R-:W-:Y:S02]  /*0950*/  SEL R3, RZ, 0x7fff, !P1 ;  /* 0x00007fffff037807 */ /* 0x000fe40004800000 */
[----:B------:R-:W-:Y:S02]  /*0960*/  ISETP.NE.AND P5, PT, R11, RZ, PT ;  /* 0x000000ff0b00720c */ /* 0x000fe40003fa5270 */
[----:B------:R-:W-:Y:S02]  /*0970*/  SEL R4, RZ, 0x7fff, !P2 ;  /* 0x00007fffff047807 */ /* 0x000fe40005000000 */
[----:B------:R-:W-:-:S02]  /*0980*/  SEL R7, RZ, 0x7fff, !P3 ;  /* 0x00007fffff077807 */ /* 0x000fc40005800000 */
[----:B------:R-:W-:Y:S02]  /*0990*/  LOP3.LUT R45, R45, R50, RZ, 0x3c, !PT ;  /* 0x000000322d2d7212 */ /* 0x000fe400078e3cff */
[----:B------:R-:W-:Y:S01]  /*09a0*/  LOP3.LUT R44, R3, R48, RZ, 0x3c, !PT ;  /* 0x00000030032c7212 */ /* 0x000fe200078e3cff */
[----:B------:R-:W-:Y:S06]  /*09b0*/  @!P4 BRA `(.L_x_1444) ;  /* 0x000000000068c947 */ /* 0x000fec0003800000 */
[----:B------:R-:W-:Y:S01]  /*09c0*/  IMAD R24, R15, 0x4, R6 ;  /* 0x000000040f187824 */ /* 0x000fe200078e0206 */
[----:B------:R-:W-:Y:S01]  /*09d0*/  LOP3.LUT R3, R8, 0xffffff0, RZ, 0xc0, !PT ;  /* 0x0ffffff008037812 */ /* 0x000fe200078ec0ff */
[----:B------:R-:W-:-:S03]  /*09e0*/  IMAD.MOV.U32 R9, RZ, RZ, R15 ;  /* 0x000000ffff097224 */ /* 0x000fc600078e000f */
[----:B------:R-:W-:Y:S01]  /*09f0*/  IADD3 R24, PT, PT, R24, 0x400, R27 ;  /* 0x0000040018187810 */ /* 0x000fe20007ffe01b */
[----:B------:R-:W-:-:S07]  /*0a00*/  IMAD.MOV R3, RZ, RZ, -R3 ;  /* 0x000000ffff037224 */ /* 0x000fce00078e0a03 */
.L_x_1445:
[----:B------:R-:W-:Y:S01]  /*0a10*/  VIADD R3, R3, 0x10 ;  /* 0x0000001003037836 */ /* 0x000fe20000000000 */
[----:B------:R-:W-:Y:S01]  /*0a20*/  STS [R24+-0x400], RZ ;  /* 0xfffc00ff18007388 */ /* 0x000fe20000000800 */
[----:B------:R-:W-:-:S03]  /*0a30*/  VIADD R9, R9, 0x200 ;  /* 0x0000020009097836 */ /* 0x000fc60000000000 */
[----:B------:R-:W-:Y:S01]  /*0a40*/  ISETP.NE.AND P0, PT, R3, RZ, PT ;  /* 0x000000ff0300720c */ /* 0x000fe20003f05270 */
[----:B------:R-:W-:Y:S04]  /*0a50*/  STS [R24+-0x380], RZ ;  /* 0xfffc80ff18007388 */ /* 0x000fe80000000800 */
[----:B------:R-:W-:Y:S04]  /*0a60*/  STS [R24+-0x300], RZ ;  /* 0xfffd00ff18007388 */ /* 0x000fe80000000800 */
[----:B------:R-:W-:Y:S04]  /*0a70*/  STS [R24+-0x280], RZ ;  /* 0xfffd80ff18007388 */ /* 0x000fe80000000800 */
[----:B------:R-:W-:Y:S04]  /*0a80*/  STS [R24+-0x200], RZ ;  /* 0xfffe00ff18007388 */ /* 0x000fe80000000800 */
[----:B------:R-:W-:Y:S04]  /*0a90*/  STS [R24+-0x180], RZ ;  /* 0xfffe80ff18007388 */ /* 0x000fe80000000800 */
[----:B------:R-:W-:Y:S04]  /*0aa0*/  STS [R24+-0x100], RZ ;  /* 0xffff00ff18007388 */ /* 0x000fe80000000800 */
[----:B------:R-:W-:Y:S04]  /*0ab0*/  STS [R24+-0x80], RZ ;  /* 0xffff80ff18007388 */ /* 0x000fe80000000800 */
[----:B------:R-:W-:Y:S04]  /*0ac0*/  STS [R24], RZ ;  /* 0x000000ff18007388 */ /* 0x000fe80000000800 */
[----:B------:R-:W-:Y:S04]  /*0ad0*/  STS [R24+0x80], RZ ;  /* 0x000080ff18007388 */ /* 0x000fe80000000800 */
[----:B------:R-:W-:Y:S04]  /*0ae0*/  STS [R24+0x100], RZ ;  /* 0x000100ff18007388 */ /* 0x000fe80000000800 */
[----:B------:R-:W-:Y:S04]  /*0af0*/  STS [R24+0x180], RZ ;  /* 0x000180ff18007388 */ /* 0x000fe80000000800 */
[----:B------:R-:W-:Y:S04]  /*0b00*/  STS [R24+0x200], RZ ;  /* 0x000200ff18007388 */ /* 0x000fe80000000800 */
[----:B------:R-:W-:Y:S04]  /*0b10*/  STS [R24+0x280], RZ ;  /* 0x000280ff18007388 */ /* 0x000fe80000000800 */
[----:B------:R-:W-:Y:S04]  /*0b20*/  STS [R24+0x300], RZ ;  /* 0x000300ff18007388 */ /* 0x000fe80000000800 */
[----:B------:R0:W-:Y:S02]  /*0b30*/  STS [R24+0x380], RZ ;  /* 0x000380ff18007388 */ /* 0x0001e40000000800 */
[----:B0-----:R-:W-:Y:S01]  /*0b40*/  VIADD R24, R24, 0x800 ;  /* 0x0000080018187836 */ /* 0x001fe20000000000 */
[----:B------:R-:W-:Y:S06]  /*0b50*/  @P0 BRA `(.L_x_1445) ;  /* 0xfffffffc00ac0947 */ /* 0x000fec000383ffff */
.L_x_1444:
[----:B------:R-:W-:Y:S05]  /*0b60*/  BSYNC.RECONVERGENT B0 ;  /* 0x0000000000007941 */ /* 0x000fea0003800200 */
.L_x_1443:
[----:B------:R-:W-:Y:S01]  /*0b70*/  BSSY.RECONVERGENT B0, `(.L_x_1446) ;  /* 0x0000027000007945 */ /* 0x000fe20003800200 */
[----:B------:R-:W-:Y:S02]  /*0b80*/  LOP3.LUT R43, R4, R23, RZ, 0x3c, !PT ;  /* 0x00000017042b7212 */ /* 0x000fe400078e3cff */
[----:B------:R-:W-:Y:S01]  /*0b90*/  LOP3.LUT R42, R7, R22, RZ, 0x3c, !PT ;  /* 0x00000016072a7212 */ /* 0x000fe200078e3cff */
[----:B------:R-:W-:Y:S06]  /*0ba0*/  @!P5 BRA `(.L_x_1447) ;  /* 0x00000000008cd947 */ /* 0x000fec0003800000 */
[----:B------:R-:W-:Y:S01]  /*0bb0*/  ISETP.GE.U32.AND P0, PT, R11, 0x8, PT ;  /* 0x000000080b00780c */ /* 0x000fe20003f06070 */
[----:B------:R-:W-:Y:S01]  /*0bc0*/  BSSY.RECONVERGENT B1, `(.L_x_1448) ;  /* 0x000000e000017945 */ /* 0x000fe20003800200 */
[----:B------:R-:W-:-:S04]  /*0bd0*/  LOP3.LUT R4, R8, 0x7, RZ, 0xc0, !PT ;  /* 0x0000000708047812 */ /* 0x000fc800078ec0ff */
[----:B------:R-:W-:-:S07]  /*0be0*/  ISETP.NE.AND P1, PT, R4, RZ, PT ;  /* 0x000000ff0400720c */ /* 0x000fce0003f25270 */
[----:B------:R-:W-:Y:S06]  /*0bf0*/  @!P0 BRA `(.L_x_1449) ;  /* 0x0000000000288947 */ /* 0x000fec0003800000 */
[C---:B------:R-:W-:Y:S02]  /*0c00*/  IMAD R3, R9.reuse, 0x4, R2 ;  /* 0x0000000409037824 */ /* 0x040fe400078e0202 */
[----:B------:R-:W-:-:S03]  /*0c10*/  VIADD R9, R9, 0x100 ;  /* 0x0000010009097836 */ /* 0x000fc60000000000 */
[----:B------:R0:W-:Y:S04]  /*0c20*/  STS [R3], RZ ;  /* 0x000000ff03007388 */ /* 0x0001e80000000800 */
[----:B------:R0:W-:Y:S04]  /*0c30*/  STS [R3+0x80], RZ ;  /* 0x000080ff03007388 */ /* 0x0001e80000000800 */
[----:B------:R0:W-:Y:S04]  /*0c40*/  STS [R3+0x100], RZ ;  /* 0x000100ff03007388 */ /* 0x0001e80000000800 */
[----:B------:R0:W-:Y:S04]  /*0c50*/  STS [R3+0x180], RZ ;  /* 0x000180ff03007388 */ /* 0x0001e80000000800 */
[----:B------:R0:W-:Y:S04]  /*0c60*/  STS [R3+0x200], RZ ;  /* 0x000200ff03007388 */ /* 0x0001e80000000800 */
[----:B------:R0:W-:Y:S04]  /*0c70*/  STS [R3+0x280], RZ ;  /* 0x000280ff03007388 */ /* 0x0001e80000000800 */
[----:B------:R0:W-:Y:S04]  /*0c80*/  STS [R3+0x300], RZ ;  /* 0x000300ff03007388 */ /* 0x0001e80000000800 */
[----:B------:R0:W-:Y:S02]  /*0c90*/  STS [R3+0x380], RZ ;  /* 0x000380ff03007388 */ /* 0x0001e40000000800 */
.L_x_1449:
[----:B------:R-:W-:Y:S05]  /*0ca0*/  BSYNC.RECONVERGENT B1 ;  /* 0x0000000000017941 */ /* 0x000fea0003800200 */
.L_x_1448:
[----:B------:R-:W-:Y:S05]  /*0cb0*/  @!P1 BRA `(.L_x_1447) ;  /* 0x0000000000489947 */ /* 0x000fea0003800000 */
[----:B------:R-:W-:Y:S02]  /*0cc0*/  ISETP.GE.U32.AND P0, PT, R4, 0x4, PT ;  /* 0x000000040400780c */ /* 0x000fe40003f06070 */
[----:B------:R-:W-:-:S04]  /*0cd0*/  LOP3.LUT R8, R8, 0x3, RZ, 0xc0, !PT ;  /* 0x0000000308087812 */ /* 0x000fc800078ec0ff */
[----:B------:R-:W-:-:S07]  /*0ce0*/  ISETP.NE.AND P1, PT, R8, RZ, PT ;  /* 0x000000ff0800720c */ /* 0x000fce0003f25270 */
[C---:B0-----:R-:W-:Y:S02]  /*0cf0*/  @P0 IMAD R3, R9.reuse, 0x4, R2 ;  /* 0x0000000409030824 */ /* 0x041fe400078e0202 */
[----:B------:R-:W-:-:S03]  /*0d00*/  @P0 VIADD R9, R9, 0x80 ;  /* 0x0000008009090836 */ /* 0x000fc60000000000 */
[----:B------:R1:W-:Y:S04]  /*0d10*/  @P0 STS [R3], RZ ;  /* 0x000000ff03000388 */ /* 0x0003e80000000800 */
[----:B------:R1:W-:Y:S04]  /*0d20*/  @P0 STS [R3+0x80], RZ ;  /* 0x000080ff03000388 */ /* 0x0003e80000000800 */
[----:B------:R1:W-:Y:S04]  /*0d30*/  @P0 STS [R3+0x100], RZ ;  /* 0x000100ff03000388 */ /* 0x0003e80000000800 */
[----:B------:R1:W-:Y:S01]  /*0d40*/  @P0 STS [R3+0x180], RZ ;  /* 0x000180ff03000388 */ /* 0x0003e20000000800 */
[----:B------:R-:W-:Y:S05]  /*0d50*/  @!P1 BRA `(.L_x_1447) ;  /* 0x0000000000209947 */ /* 0x000fea0003800000 */
[----:B------:R-:W-:Y:S02]  /*0d60*/  IMAD R6, R9, 0x4, R6 ;  /* 0x0000000409067824 */ /* 0x000fe400078e0206 */
[----:B------:R-:W-:Y:S02]  /*0d70*/  IMAD.MOV R8, RZ, RZ, -R8 ;  /* 0x000000ffff087224 */ /* 0x000fe400078e0a08 */
[----:B------:R-:W-:-:S07]  /*0d80*/  IMAD.IADD R6, R27, 0x1, R6 ;  /* 0x000000011b067824 */ /* 0x000fce00078e0206 */
.L_x_1450:
[----:B------:R-:W-:Y:S01]  /*0d90*/  VIADD R8, R8, 0x1 ;  /* 0x0000000108087836 */ /* 0x000fe20000000000 */
[----:B------:R0:W-:Y:S04]  /*0da0*/  STS [R6], RZ ;  /* 0x000000ff06007388 */ /* 0x0001e80000000800 */
[----:B------:R-:W-:Y:S01]  /*0db0*/  ISETP.NE.AND P0, PT, R8, RZ, PT ;  /* 0x000000ff0800720c */ /* 0x000fe20003f05270 */
[----:B0-----:R-:W-:-:S12]  /*0dc0*/  VIADD R6, R6, 0x80 ;  /* 0x0000008006067836 */ /* 0x001fd80000000000 */
[----:B------:R-:W-:Y:S05]  /*0dd0*/  @P0 BRA `(.L_x_1450) ;  /* 0xfffffffc00ec0947 */ /* 0x000fea000383ffff */
.L_x_1447:
[----:B------:R-:W-:Y:S05]  /*0de0*/  BSYNC.RECONVERGENT B0 ;  /* 0x0000000000007941 */ /* 0x000fea0003800200 */
.L_x_1446:
[----:B01----:R-:W-:Y:S01]  /*0df0*/  PRMT R3, R56, 0x9910, RZ ;  /* 0x0000991038037816 */ /* 0x003fe200000000ff */
[----:B------:R-:W0:Y:S01]  /*0e00*/  LDCU UR5, c[0x0][0x3c4] ;  /* 0x00007880ff0577ac */ /* 0x000e220008000800 */
[----:B------:R-:W-:Y:S01]  /*0e10*/  PRMT R6, R54, 0x9910, RZ ;  /* 0x0000991036067816 */ /* 0x000fe200000000ff */
[----:B------:R-:W-:Y:S01]  /*0e20*/  BSSY.RECONVERGENT B0, `(.L_x_1451) ;  /* 0x0000106000007945 */ /* 0x000fe20003800200 */
[----:B------:R-:W-:Y:S02]  /*0e30*/  PRMT R4, R55, 0x9910, RZ ;  /* 0x0000991037047816 */ /* 0x000fe400000000ff */
[----:B------:R-:W-:Y:S01]  /*0e40*/  ISETP.GE.AND P0, PT, R3, RZ, PT ;  /* 0x000000ff0300720c */ /* 0x000fe20003f06270 */
[----:B------:R-:W-:Y:S01]  /*0e50*/  IMAD.MOV.U32 R3, RZ, RZ, R6 ;  /* 0x000000ffff037224 */ /* 0x000fe200078e0006 */
[----:B------:R-:W-:Y:S02]  /*0e60*/  PRMT R8, R51, 0x9910, RZ ;  /* 0x0000991033087816 */ /* 0x000fe400000000ff */
[----:B------:R-:W-:-:S02]  /*0e70*/  ISETP.GE.AND P4, PT, R4, RZ, PT ;  /* 0x000000ff0400720c */ /* 0x000fc40003f86270 */
[----:B------:R-:W-:Y:S02]  /*0e80*/  PRMT R7, R52, 0x9910, RZ ;  /* 0x0000991034077816 */ /* 0x000fe400000000ff */
[----:B------:R-:W-:Y:S02]  /*0e90*/  PRMT R4, R53, 0x9910, RZ ;  /* 0x0000991035047816 */ /* 0x000fe400000000ff */
[----:B------:R-:W-:Y:S01]  /*0ea0*/  ISETP.GE.AND P6, PT, R3, RZ, PT ;  /* 0x000000ff0300720c */ /* 0x000fe20003fc6270 */
[----:B------:R-:W-:Y:S01]  /*0eb0*/  IMAD.MOV.U32 R3, RZ, RZ, R8 ;  /* 0x000000ffff037224 */ /* 0x000fe200078e0008 */
[----:B------:R-:W-:Y:S01]  /*0ec0*/  ISETP.GE.AND P3, PT, R4, RZ, PT ;  /* 0x000000ff0400720c */ /* 0x000fe20003f66270 */
[----:B------:R-:W-:Y:S01]  /*0ed0*/  IMAD.MOV.U32 R6, RZ, RZ, R7 ;  /* 0x000000ffff067224 */ /* 0x000fe200078e0007 */
[----:B------:R-:W-:Y:S01]  /*0ee0*/  SEL R4, RZ, 0x7fff, !P4 ;  /* 0x00007fffff047807 */ /* 0x000fe20006000000 */
[----:B0-----:R-:W-:Y:S01]  /*0ef0*/  ULOP3.LUT UR5, UR5, 0xffff, URZ, 0xc0, !UPT ;  /* 0x0000ffff05057892 */ /* 0x001fe2000f8ec0ff */
[----:B------:R-:W-:-:S02]  /*0f00*/  PRMT R7, R44, 0x9910, RZ ;  /* 0x000099102c077816 */ /* 0x000fc400000000ff */
[----:B------:R-:W-:Y:S02]  /*0f10*/  ISETP.GE.AND P1, PT, R3, RZ, PT ;  /* 0x000000ff0300720c */ /* 0x000fe40003f26270 */
[----:B------:R-:W-:Y:S02]  /*0f20*/  SEL R3, RZ, 0x7fff, !P0 ;  /* 0x00007fffff037807 */ /* 0x000fe40004000000 */
[----:B------:R-:W-:Y:S01]  /*0f30*/  LOP3.LUT R41, R4, R55, RZ, 0x3c, !PT ;  /* 0x0000003704297212 */ /* 0x000fe200078e3cff */
[----:B------:R-:W-:Y:S01]  /*0f40*/  IMAD.MOV.U32 R4, RZ, RZ, R7 ;  /* 0x000000ffff047224 */ /* 0x000fe200078e0007 */
[----:B------:R-:W-:Y:S02]  /*0f50*/  ISETP.GE.AND P2, PT, R6, RZ, PT ;  /* 0x000000ff0600720c */ /* 0x000fe40003f46270 */
[----:B------:R-:W-:Y:S02]  /*0f60*/  LOP3.LUT R46, R3, R56, RZ, 0x3c, !PT ;  /* 0x00000038032e7212 */ /* 0x000fe400078e3cff */
[----:B------:R-:W-:-:S02]  /*0f70*/  PRMT R6, R45, 0x9910, RZ ;  /* 0x000099102d067816 */ /* 0x000fc400000000ff */
[----:B------:R-:W-:Y:S02]  /*0f80*/  SEL R3, RZ, 0x7fff, !P6 ;  /* 0x00007fffff037807 */ /* 0x000fe40007000000 */
[----:B------:R-:W-:Y:S02]  /*0f90*/  ISETP.NE.AND P6, PT, R4, 0x7fff, PT ;  /* 0x00007fff0400780c */ /* 0x000fe40003fc5270 */
[----:B------:R-:W-:Y:S02]  /*0fa0*/  SEL R4, RZ, 0x7fff, !P3 ;  /* 0x00007fffff047807 */ /* 0x000fe40005800000 */
[----:B------:R-:W-:Y:S02]  /*0fb0*/  ISETP.NE.AND P5, PT, R6, 0x7fff, PT ;  /* 0x00007fff0600780c */ /* 0x000fe40003fa5270 */
[----:B------:R-:W-:Y:S02]  /*0fc0*/  PRMT R6, R46, 0x9910, RZ ;  /* 0x000099102e067816 */ /* 0x000fe400000000ff */
[----:B------:R-:W-:-:S02]  /*0fd0*/  LOP3.LUT R40, R3, R54, RZ, 0x3c, !PT ;  /* 0x0000003603287212 */ /* 0x000fc400078e3cff */
[----:B------:R-:W-:Y:S02]  /*0fe0*/  LOP3.LUT R4, R4, R53, RZ, 0x3c, !PT ;  /* 0x0000003504047212 */ /* 0x000fe400078e3cff */
[----:B------:R-:W-:Y:S02]  /*0ff0*/  PRMT R7, R41, 0x9910, RZ ;  /* 0x0000991029077816 */ /* 0x000fe400000000ff */
[----:B------:R-:W-:Y:S02]  /*1000*/  SEL R3, RZ, 0x7fff, !P2 ;  /* 0x00007fffff037807 */ /* 0x000fe40005000000 */
[----:B------:R-:W-:Y:S02]  /*1010*/  ISETP.NE.AND P0, PT, R6, 0x7fff, PT ;  /* 0x00007fff0600780c */ /* 0x000fe40003f05270 */
[----:B------:R-:W-:Y:S02]  /*1020*/  PRMT R8, R40, 0x9910, RZ ;  /* 0x0000991028087816 */ /* 0x000fe400000000ff */
[----:B------:R-:W-:-:S02]  /*1030*/  PRMT R9, R4, 0x9910, RZ ;  /* 0x0000991004097816 */ /* 0x000fc400000000ff */
[----:B------:R-:W-:Y:S02]  /*1040*/  ISETP.NE.AND P4, PT, R7, 0x7fff, PT ;  /* 0x00007fff0700780c */ /* 0x000fe40003f85270 */
[----:B------:R-:W-:Y:S02]  /*1050*/  LOP3.LUT R3, R3, R52, RZ, 0x3c, !PT ;  /* 0x0000003403037212 */ /* 0x000fe400078e3cff */
[----:B------:R-:W-:Y:S02]  /*1060*/  SEL R7, R46, 0x8000, P0 ;  /* 0x000080002e077807 */ /* 0x000fe40000000000 */
[----:B------:R-:W-:Y:S02]  /*1070*/  SEL R6, RZ, 0x7fff, !P1 ;  /* 0x00007fffff067807 */ /* 0x000fe40004800000 */
[----:B------:R-:W-:Y:S01]  /*1080*/  ISETP.NE.AND P0, PT, R8, 0x7fff, PT ;  /* 0x00007fff0800780c */ /* 0x000fe20003f05270 */
[----:B------:R-:W-:Y:S01]  /*1090*/  IMAD.MOV.U32 R8, RZ, RZ, R9 ;  /* 0x000000ffff087224 */ /* 0x000fe200078e0009 */
[----:B------:R-:W-:-:S02]  /*10a0*/  PRMT R9, R3, 0x9910, RZ ;  /* 0x0000991003097816 */ /* 0x000fc400000000ff */
[----:B------:R-:W-:Y:S02]  /*10b0*/  LOP3.LUT R6, R6, R51, RZ, 0x3c, !PT ;  /* 0x0000003306067212 */ /* 0x000fe400078e3cff */
[----:B------:R-:W-:Y:S02]  /*10c0*/  SEL R11, R41, 0x8000, P4 ;  /* 0x00008000290b7807 */ /* 0x000fe40002000000 */
[----:B------:R-:W-:Y:S01]  /*10d0*/  ISETP.NE.AND P4, PT, R8, 0x7fff, PT ;  /* 0x00007fff0800780c */ /* 0x000fe20003f85270 */
[----:B------:R-:W-:Y:S01]  /*10e0*/  IMAD.MOV.U32 R8, RZ, RZ, R9 ;  /* 0x000000ffff087224 */ /* 0x000fe200078e0009 */
[----:B------:R-:W-:Y:S02]  /*10f0*/  PRMT R13, R6, 0x9910, RZ ;  /* 0x00009910060d7816 */ /* 0x000fe400000000ff */
[----:B------:R-:W-:Y:S02]  /*1100*/  SEL R28, R40, 0x8000, P0 ;  /* 0x00008000281c7807 */ /* 0x000fe40000000000 */
[----:B------:R-:W-:Y:S01]  /*1110*/  ISETP.NE.AND P0, PT, R8, 0x7fff, PT ;  /* 0x00007fff0800780c */ /* 0x000fe20003f05270 */
[----:B------:R-:W-:Y:S01]  /*1120*/  IMAD.MOV.U32 R8, RZ, RZ, R13 ;  /* 0x000000ffff087224 */ /* 0x000fe200078e000d */
[----:B------:R-:W-:-:S02]  /*1130*/  PRMT R17, R42, 0x9910, RZ ;  /* 0x000099102a117816 */ /* 0x000fc400000000ff */
[----:B------:R-:W-:Y:S02]  /*1140*/  SEL R25, R3, 0x8000, P0 ;  /* 0x0000800003197807 */ /* 0x000fe40000000000 */
[----:B------:R-:W-:Y:S01]  /*1150*/  SEL R26, R4, 0x8000, P4 ;  /* 0x00008000041a7807 */ /* 0x000fe20002000000 */
[----:B------:R-:W-:Y:S01]  /*1160*/  IMAD.MOV.U32 R3, RZ, RZ, R17 ;  /* 0x000000ffff037224 */ /* 0x000fe200078e0011 */
[----:B------:R-:W-:Y:S02]  /*1170*/  ISETP.NE.AND P0, PT, R8, 0x7fff, PT ;  /* 0x00007fff0800780c */ /* 0x000fe40003f05270 */
[----:B------:R-:W-:Y:S02]  /*1180*/  PRMT R4, R20, 0x9910, RZ ;  /* 0x0000991014047816 */ /* 0x000fe400000000ff */
[----:B------:R-:W-:Y:S02]  /*1190*/  PRMT R8, R19, 0x9910, RZ ;  /* 0x0000991013087816 */ /* 0x000fe400000000ff */
[----:B------:R-:W-:-:S02]  /*11a0*/  SEL R13, R6, 0x8000, P0 ;  /* 0x00008000060d7807 */ /* 0x000fc40000000000 */
[----:B------:R-:W-:Y:S01]  /*11b0*/  ISETP.NE.AND P0, PT, R3, 0x7fff, PT ;  /* 0x00007fff0300780c */ /* 0x000fe20003f05270 */
[----:B------:R-:W-:Y:S01]  /*11c0*/  IMAD.MOV.U32 R3, RZ, RZ, R4 ;  /* 0x000000ffff037224 */ /* 0x000fe200078e0004 */
[----:B------:R-:W-:Y:S01]  /*11d0*/  PRMT R9, R43, 0x9910, RZ ;  /* 0x000099102b097816 */ /* 0x000fe200000000ff */
[----:B------:R-:W-:Y:S01]  /*11e0*/  IMAD.MOV.U32 R4, RZ, RZ, R8 ;  /* 0x000000ffff047224 */ /* 0x000fe200078e0008 */
[----:B------:R-:W-:Y:S02]  /*11f0*/  PRMT R6, R18, 0x9910, RZ ;  /* 0x0000991012067816 */ /* 0x000fe400000000ff */
[----:B------:R-:W-:Y:S02]  /*1200*/  ISETP.NE.AND P4, PT, R9, 0x7fff, PT ;  /* 0x00007fff0900780c */ /* 0x000fe40003f85270 */
[----:B------:R-:W-:Y:S02]  /*1210*/  SEL R24, R45, 0x8000, P5 ;  /* 0x000080002d187807 */ /* 0x000fe40002800000 */
[----:B------:R-:W-:Y:S01]  /*1220*/  ISETP.GE.AND P5, PT, R3, RZ, PT ;  /* 0x000000ff0300720c */ /* 0x000fe20003fa6270 */
[----:B------:R-:W-:Y:S01]  /*1230*/  IMAD.MOV.U32 R3, RZ, RZ, R6 ;  /* 0x000000ffff037224 */ /* 0x000fe200078e0006 */
[----:B------:R-:W-:-:S02]  /*1240*/  SEL R9, R44, 0x8000, P6 ;  /* 0x000080002c097807 */ /* 0x000fc40003000000 */
[----:B------:R-:W-:Y:S02]  /*1250*/  ISETP.GE.AND P6, PT, R4, RZ, PT ;  /* 0x000000ff0400720c */ /* 0x000fe40003fc6270 */
[----:B------:R-:W-:Y:S02]  /*1260*/  PRMT R4, R16, 0x9910, RZ ;  /* 0x0000991010047816 */ /* 0x000fe400000000ff */
[----:B------:R-:W-:Y:S02]  /*1270*/  PRMT R6, R14, 0x9910, RZ ;  /* 0x000099100e067816 */ /* 0x000fe400000000ff */
[----:B------:R-:W-:Y:S02]  /*1280*/  SEL R8, R43, 0x8000, P4 ;  /* 0x000080002b087807 */ /* 0x000fe40002000000 */
[----:B------:R-:W-:Y:S01]  /*1290*/  ISETP.GE.AND P4, PT, R3, RZ, PT ;  /* 0x000000ff0300720c */ /* 0x000fe20003f86270 */
[----:B------:R-:W-:Y:S01]  /*12a0*/  IMAD.MOV.U32 R3, RZ, RZ, R4 ;  /* 0x000000ffff037224 */ /* 0x000fe200078e0004 */
[----:B------:R-:W-:Y:S01]  /*12b0*/  PRMT R17, R12, 0x9910, RZ ;  /* 0x000099100c117816 */ /* 0x000fe200000000ff */
[----:B------:R-:W-:Y:S01]  /*12c0*/  IMAD.MOV.U32 R4, RZ, RZ, R6 ;  /* 0x000000ffff047224 */ /* 0x000fe200078e0006 */
[----:B------:R-:W-:-:S02]  /*12d0*/  SEL R21, R42, 0x8000, P0 ;  /* 0x000080002a157807 */ /* 0x000fc40000000000 */
[----:B------:R-:W-:Y:S01]  /*12e0*/  ISETP.GE.AND P0, PT, R3, RZ, PT ;  /* 0x000000ff0300720c */ /* 0x000fe20003f06270 */
[----:B------:R-:W-:Y:S01]  /*12f0*/  IMAD.MOV.U32 R3, RZ, RZ, R17 ;  /* 0x000000ffff037224 */ /* 0x000fe200078e0011 */
[----:B------:R-:W-:Y:S02]  /*1300*/  SEL R39, RZ, 0x7fff, !P5 ;  /* 0x00007fffff277807 */ /* 0x000fe40006800000 */
[----:B------:R-:W-:Y:S02]  /*1310*/  ISETP.GE.AND P5, PT, R4, RZ, PT ;  /* 0x000000ff0400720c */ /* 0x000fe40003fa6270 */
[----:B------:R-:W-:Y:S02]  /*1320*/  PRMT R4, R10, 0x9910, RZ ;  /* 0x000099100a047816 */ /* 0x000fe400000000ff */
[----:B------:R-:W-:Y:S02]  /*1330*/  SEL R38, RZ, 0x7fff, !P6 ;  /* 0x00007fffff267807 */ /* 0x000fe40007000000 */
[----:B------:R-:W-:-:S02]  /*1340*/  LOP3.LUT R39, R39, R20, RZ, 0x3c, !PT ;  /* 0x0000001427277212 */ /* 0x000fc400078e3cff */
[----:B------:R-:W-:Y:S01]  /*1350*/  ISETP.GE.AND P6, PT, R3, RZ, PT ;  /* 0x000000ff0300720c */ /* 0x000fe20003fc6270 */
[----:B------:R-:W-:Y:S01]  /*1360*/  IMAD.MOV.U32 R3, RZ, RZ, R4 ;  /* 0x000000ffff037224 */ /* 0x000fe200078e0004 */
[----:B------:R-:W-:Y:S02]  /*1370*/  LOP3.LUT R38, R38, R19, RZ, 0x3c, !PT ;  /* 0x0000001326267212 */ /* 0x000fe400078e3cff */
[----:B------:R-:W-:Y:S02]  /*1380*/  SEL R37, RZ, 0x7fff, !P4 ;  /* 0x00007fffff257807 */ /* 0x000fe40006000000 */
[----:B------:R-:W-:Y:S02]  /*1390*/  PRMT R4, R39, 0x9910, RZ ;  /* 0x0000991027047816 */ /* 0x000fe400000000ff */
[----:B------:R-:W-:Y:S02]  /*13a0*/  PRMT R6, R38, 0x9910, RZ ;  /* 0x0000991026067816 */ /* 0x000fe400000000ff */
[----:B------:R-:W-:-:S02]  /*13b0*/  ISETP.GE.AND P4, PT, R3, RZ, PT ;  /* 0x000000ff0300720c */ /* 0x000fc40003f86270 */
[----:B------:R-:W-:Y:S02]  /*13c0*/  LOP3.LUT R37, R37, R18, RZ, 0x3c, !PT ;  /* 0x0000001225257212 */ /* 0x000fe400078e3cff */
[----:B------:R-:W-:Y:S02]  /*13d0*/  SEL R3, RZ, 0x7fff, !P0 ;  /* 0x00007fffff037807 */ /* 0x000fe40004000000 */
[----:B------:R-:W-:Y:S01]  /*13e0*/  ISETP.NE.AND P0, PT, R4, 0x7fff, PT ;  /* 0x00007fff0400780c */ /* 0x000fe20003f05270 */
[----:B------:R-:W-:Y:S01]  /*13f0*/  IMAD.MOV.U32 R4, RZ, RZ, R6 ;  /* 0x000000ffff047224 */ /* 0x000fe200078e0006 */
[----:B------:R-:W-:Y:S02]  /*1400*/  PRMT R6, R37, 0x9910, RZ ;  /* 0x0000991025067816 */ /* 0x000fe400000000ff */
[----:B------:R-:W-:Y:S02]  /*1410*/  LOP3.LUT R36, R3, R16, RZ, 0x3c, !PT ;  /* 0x0000001003247212 */ /* 0x000fe400078e3cff */
[----:B------:R-:W-:-:S02]  /*1420*/  SEL R35, RZ, 0x7fff, !P5 ;  /* 0x00007fffff237807 */ /* 0x000fc40006800000 */
[----:B------:R-:W-:Y:S01]  /*1430*/  ISETP.NE.AND P5, PT, R4, 0x7fff, PT ;  /* 0x00007fff0400780c */ /* 0x000fe20003fa5270 */
[----:B------:R-:W-:Y:S01]  /*1440*/  IMAD.MOV.U32 R4, RZ, RZ, R6 ;  /* 0x000000ffff047224 */ /* 0x000fe200078e0006 */
[----:B------:R-:W-:Y:S02]  /*1450*/  PRMT R6, R36, 0x9910, RZ ;  /* 0x0000991024067816 */ /* 0x000fe400000000ff */
[----:B------:R-:W-:Y:S02]  /*1460*/  SEL R3, R39, 0x8000, P0 ;  /* 0x0000800027037807 */ /* 0x000fe40000000000 */
[----:B------:R-:W-:Y:S01]  /*1470*/  ISETP.NE.AND P0, PT, R4, 0x7fff, PT ;  /* 0x00007fff0400780c */ /* 0x000fe20003f05270 */
[----:B------:R-:W-:Y:S01]  /*1480*/  IMAD.MOV.U32 R4, RZ, RZ, R6 ;  /* 0x000000ffff047224 */ /* 0x000fe200078e0006 */
[----:B------:R-:W-:Y:S02]  /*1490*/  LOP3.LUT R35, R35, R14, RZ, 0x3c, !PT ;  /* 0x0000000e23237212 */ /* 0x000fe400078e3cff */
[----:B------:R-:W-:-:S02]  /*14a0*/  SEL R17, RZ, 0x7fff, !P6 ;  /* 0x00007fffff117807 */ /* 0x000fc40007000000 */
[----:B------:R-:W-:Y:S02]  /*14b0*/  SEL R29, RZ, 0x7fff, !P4 ;  /* 0x00007fffff1d7807 */ /* 0x000fe40006000000 */
[----:B------:R-:W-:Y:S02]  /*14c0*/  PRMT R30, R35, 0x9910, RZ ;  /* 0x00009910231e7816 */ /* 0x000fe400000000ff */
[----:B------:R-:W-:Y:S02]  /*14d0*/  ISETP.NE.AND P6, PT, R4, 0x7fff, PT ;  /* 0x00007fff0400780c */ /* 0x000fe40003fc5270 */
[----:B------:R-:W-:Y:S02]  /*14e0*/  LOP3.LUT R34, R17, R12, RZ, 0x3c, !PT ;  /* 0x0000000c11227212 */ /* 0x000fe400078e3cff */
[----:B------:R-:W-:Y:S02]  /*14f0*/  LOP3.LUT R4, R29, R10, RZ, 0x3c, !PT ;  /* 0x0000000a1d047212 */ /* 0x000fe400078e3cff */
[----:B------:R-:W-:-:S02]  /*1500*/  SEL R6, R38, 0x8000, P5 ;  /* 0x0000800026067807 */ /* 0x000fc40002800000 */
[----:B------:R-:W-:Y:S02]  /*1510*/  ISETP.NE.AND P5, PT, R30, 0x7fff, PT ;  /* 0x00007fff1e00780c */ /* 0x000fe40003fa5270 */
[----:B------:R-:W-:Y:S02]  /*1520*/  PRMT R30, R34, 0x9910, RZ ;  /* 0x00009910221e7816 */ /* 0x000fe400000000ff */
[----:B------:R-:W-:Y:S02]  /*1530*/  PRMT R32, R4, 0x9910, RZ ;  /* 0x0000991004207816 */ /* 0x000fe400000000ff */
[----:B------:R-:W-:Y:S02]  /*1540*/  LOP3.LUT R17, R7, 0xffff, RZ, 0xc0, !PT ;  /* 0x0000ffff07117812 */ /* 0x000fe400078ec0ff */
[----:B------:R-:W-:Y:S02]  /*1550*/  SEL R7, R37, 0x8000, P0 ;  /* 0x0000800025077807 */ /* 0x000fe40000000000 */
[----:B------:R-:W-:Y:S01]  /*1560*/  ISETP.NE.AND P0, PT, R30, 0x7fff, PT ;  /* 0x00007fff1e00780c */ /* 0x000fe20003f05270 */
[----:B------:R-:W-:Y:S01]  /*1570*/  IMAD.MOV.U32 R30, RZ, RZ, R32 ;  /* 0x000000ffff1e7224 */ /* 0x000fe200078e0020 */
[----:B------:R-:W-:-:S02]  /*1580*/  LOP3.LUT R28, R28, 0xffff, RZ, 0xc0, !PT ;  /* 0x0000ffff1c1c7812 */ /* 0x000fc400078ec0ff */
[----:B------:R-:W-:Y:S02]  /*1590*/  LOP3.LUT R29, R11, 0xffff, RZ, 0xc0, !PT ;  /* 0x0000ffff0b1d7812 */ /* 0x000fe400078ec0ff */
[----:B------:R-:W-:Y:S02]  /*15a0*/  SHF.R.U32.HI R11, RZ, UR5, R17 ;  /* 0x00000005ff0b7c19 */ /* 0x000fe40008011611 */
[----:B------:R-:W-:Y:S02]  /*15b0*/  LOP3.LUT R26, R26, 0xffff, RZ, 0xc0, !PT ;  /* 0x0000ffff1a1a7812 */ /* 0x000fe400078ec0ff */
[----:B------:R-:W-:Y:S02]  /*15c0*/  LOP3.LUT R25, R25, 0xffff, RZ, 0xc0, !PT ;  /* 0x0000ffff19197812 */ /* 0x000fe400078ec0ff */
[----:B------:R-:W-:Y:S02]  /*15d0*/  SHF.R.U32.HI R28, RZ, UR5, R28 ;  /* 0x00000005ff1c7c19 */ /* 0x000fe4000801161c */
[----:B------:R-:W-:-:S02]  /*15e0*/  SEL R17, R36, 0x8000, P6 ;  /* 0x0000800024117807 */ /* 0x000fc40003000000 */
[----:B------:R-:W-:Y:S02]  /*15f0*/  SHF.R.U32.HI R29, RZ, UR5, R29 ;  /* 0x00000005ff1d7c19 */ /* 0x000fe4000801161d */
[----:B------:R-:W-:Y:S02]  /*1600*/  LOP3.LUT R11, R11, UR4, RZ, 0x30, !PT ;  /* 0x000000040b0b7c12 */ /* 0x000fe4000f8e30ff */
[----:B------:R-:W-:Y:S02]  /*1610*/  ISETP.NE.AND P6, PT, R30, 0x7fff, PT ;  /* 0x00007fff1e00780c */ /* 0x000fe40003fc5270 */
[----:B------:R-:W-:Y:S02]  /*1620*/  SHF.R.U32.HI R26, RZ, UR5, R26 ;  /* 0x00000005ff1a7c19 */ /* 0x000fe4000801161a */
[----:B------:R-:W-:Y:S02]  /*1630*/  SHF.R.U32.HI R30, RZ, UR5, R25 ;  /* 0x00000005ff1e7c19 */ /* 0x000fe40008011619 */
[----:B------:R-:W-:-:S02]  /*1640*/  LOP3.LUT R25, R28, UR4, RZ, 0x30, !PT ;  /* 0x000000041c197c12 */ /* 0x000fc4000f8e30ff */
[----:B------:R-:W-:Y:S02]  /*1650*/  LOP3.LUT R28, R13, 0xffff, RZ, 0xc0, !PT ;  /* 0x0000ffff0d1c7812 */ /* 0x000fe400078ec0ff */
[----:B------:R-:W-:Y:S01]  /*1660*/  LOP3.LUT R33, R29, UR4, RZ, 0x30, !PT ;  /* 0x000000041d217c12 */ /* 0x000fe2000f8e30ff */
[----:B------:R-:W-:Y:S01]  /*1670*/  IMAD R29, R11, 0x4, R2 ;  /* 0x000000040b1d7824 */ /* 0x000fe200078e0202 */
[----:B------:R-:W-:Y:S01]  /*1680*/  LOP3.LUT R13, R26, UR4, RZ, 0x30, !PT ;  /* 0x000000041a0d7c12 */ /* 0x000fe2000f8e30ff */
[----:B------:R-:W-:Y:S01]  /*1690*/  NOP ;  /* 0x0000000000007918 */ /* 0x000fe20000000000 */
[----:B------:R-:W-:Y:S02]  /*16a0*/  LOP3.LUT R26, R24, 0xffff, RZ, 0xc0, !PT ;  /* 0x0000ffff181a7812 */ /* 0x000fe400078ec0ff */
[----:B------:R0:W-:Y:S01]  /*16b0*/  ATOMS.POPC.INC.32 RZ, [R29+URZ] ;  /* 0x000000001dff7f8c */ /* 0x0001e2000d8000ff */
[----:B------:R-:W-:Y:S01]  /*16c0*/  SHF.R.U32.HI R28, RZ, UR5, R28 ;  /* 0x00000005ff1c7c19 */ /* 0x000fe2000801161c */
[--C-:B------:R-:W-:Y:S01]  /*16d0*/  IMAD R24, R13, 0x4, R2.reuse ;  /* 0x000000040d187824 */ /* 0x100fe200078e0202 */
[----:B------:R-:W-:Y:S01]  /*16e0*/  LOP3.LUT R47, R30, UR4, RZ, 0x30, !PT ;  /* 0x000000041e2f7c12 */ /* 0x000fe2000f8e30ff */
[----:B------:R-:W-:Y:S01]  /*16f0*/  IMAD R33, R33, 0x4, R2 ;  /* 0x0000000421217824 */ /* 0x000fe200078e0202 */
[----:B------:R-:W-:Y:S01]  /*1700*/  SHF.R.U32.HI R13, RZ, UR5, R26 ;  /* 0x00000005ff0d7c19 */ /* 0x000fe2000801161a */
[--C-:B------:R-:W-:Y:S01]  /*1710*/  IMAD R25, R25, 0x4, R2.reuse ;  /* 0x0000000419197824 */ /* 0x100fe200078e0202 */
[----:B------:R-:W-:Y:S01]  /*1720*/  SEL R30, R4, 0x8000, P6 ;  /* 0x00008000041e7807 */ /* 0x000fe20003000000 */
[----:B------:R-:W-:Y:S01]  /*1730*/  IMAD R47, R47, 0x4, R2 ;  /* 0x000000042f2f7824 */ /* 0x000fe200078e0202 */
[----:B0-----:R-:W-:Y:S01]  /*1740*/  LOP3.LUT R29, R28, UR4, RZ, 0x30, !PT ;  /* 0x000000041c1d7c12 */ /* 0x001fe2000f8e30ff */
[----:B------:R-:W-:Y:S01]  /*1750*/  ATOMS.POPC.INC.32 RZ, [R33+URZ] ;  /* 0x0000000021ff7f8c */ /* 0x000fe2000d8000ff */
[----:B------:R-:W-:-:S02]  /*1760*/  LOP3.LUT R13, R13, UR4, RZ, 0x30, !PT ;  /* 0x000000040d0d7c12 */ /* 0x000fc4000f8e30ff */
[----:B------:R-:W-:Y:S01]  /*1770*/  SEL R4, R35, 0x8000, P5 ;  /* 0x0000800023047807 */ /* 0x000fe20002800000 */
[--C-:B------:R-:W-:Y:S01]  /*1780*/  IMAD R29, R29, 0x4, R2.reuse ;  /* 0x000000041d1d7824 */ /* 0x100fe200078e0202 */
[----:B------:R-:W-:Y:S01]  /*1790*/  ATOMS.POPC.INC.32 RZ, [R25+URZ] ;  /* 0x0000000019ff7f8c */ /* 0x000fe2000d8000ff */
[----:B------:R-:W-:Y:S01]  /*17a0*/  IMAD R28, R13, 0x4, R2 ;  /* 0x000000040d1c7824 */ /* 0x000fe200078e0202 */
[----:B------:R-:W-:Y:S02]  /*17b0*/  LOP3.LUT R9, R9, 0xffff, RZ, 0xc0, !PT ;  /* 0x0000ffff09097812 */ /* 0x000fe400078ec0ff */
[----:B------:R-:W-:Y:S01]  /*17c0*/  ATOMS.POPC.INC.32 RZ, [R24+URZ] ;  /* 0x0000000018ff7f8c */ /* 0x000fe2000d8000ff */
[----:B------:R-:W-:Y:S02]  /*17d0*/  LOP3.LUT R8, R8, 0xffff, RZ, 0xc0, !PT ;  /* 0x0000ffff08087812 */ /* 0x000fe400078ec0ff */
[----:B------:R-:W-:Y:S01]  /*17e0*/  LOP3.LUT R21, R21, 0xffff, RZ, 0xc0, !PT ;  /* 0x0000ffff15157812 */ /* 0x000fe200078ec0ff */
[----:B------:R-:W-:Y:S01]  /*17f0*/  ATOMS.POPC.INC.32 RZ, [R47+URZ] ;  /* 0x000000002fff7f8c */ /* 0x000fe2000d8000ff */
[----:B------:R-:W-:-:S02]  /*1800*/  LOP3.LUT R3, R3, 0xffff, RZ, 0xc0, !PT ;  /* 0x0000ffff03037812 */ /* 0x000fc400078ec0ff */
[----:B------:R-:W-:Y:S01]  /*1810*/  LOP3.LUT R7, R7, 0xffff, RZ, 0xc0, !PT ;  /* 0x0000ffff07077812 */ /* 0x000fe200078ec0ff */
[----:B------:R0:W-:Y:S01]  /*1820*/  ATOMS.POPC.INC.32 RZ, [R29+URZ] ;  /* 0x000000001dff7f8c */ /* 0x0001e2000d8000ff */
[----:B------:R-:W-:Y:S02]  /*1830*/  LOP3.LUT R17, R17, 0xffff, RZ, 0xc0, !PT ;  /* 0x0000ffff11117812 */ /* 0x000fe400078ec0ff */
[----:B------:R-:W-:Y:S01]  /*1840*/  LOP3.LUT R32, R30, 0xffff, RZ, 0xc0, !PT ;  /* 0x0000ffff1e207812 */ /* 0x000fe200078ec0ff */
[----:B------:R1:W-:Y:S01]  /*1850*/  ATOMS.POPC.INC.32 RZ, [R28+URZ] ;  /* 0x000000001cff7f8c */ /* 0x0003e2000d8000ff */
[----:B------:R-:W-:Y:S02]  /*1860*/  SHF.R.U32.HI R9, RZ, UR5, R9 ;  /* 0x00000005ff097c19 */ /* 0x000fe40008011609 */
[----:B------:R-:W-:Y:S02]  /*1870*/  LOP3.LUT R6, R6, 0xffff, RZ, 0xc0, !PT ;  /* 0x0000ffff06067812 */ /* 0x000fe400078ec0ff */
[----:B0-----:R-:W-:-:S02]  /*1880*/  SEL R29, R34, 0x8000, P0 ;  /* 0x00008000221d7807 */ /* 0x001fc40000000000 */
[----:B------:R-:W-:Y:S02]  /*1890*/  SHF.R.U32.HI R8, RZ, UR5, R8 ;  /* 0x00000005ff087c19 */ /* 0x000fe40008011608 */
[----:B-1----:R-:W-:Y:S02]  /*18a0*/  LOP3.LUT R28, R4, 0xffff, RZ, 0xc0, !PT ;  /* 0x0000ffff041c7812 */ /* 0x002fe400078ec0ff */
[----:B------:R-:W-:Y:S02]  /*18b0*/  LOP3.LUT R29, R29, 0xffff, RZ, 0xc0, !PT ;  /* 0x0000ffff1d1d7812 */ /* 0x000fe400078ec0ff */
[----:B------:R-:W-:Y:S02]  /*18c0*/  SHF.R.U32.HI R21, RZ, UR5, R21 ;  /* 0x00000005ff157c19 */ /* 0x000fe40008011615 */
[----:B------:R-:W-:Y:S02]  /*18d0*/  SHF.R.U32.HI R3, RZ, UR5, R3 ;  /* 0x00000005ff037c19 */ /* 0x000fe40008011603 */
[----:B------:R-:W-:-:S02]  /*18e0*/  SHF.R.U32.HI R7, RZ, UR5, R7 ;  /* 0x00000005ff077c19 */ /* 0x000fc40008011607 */
[----:B------:R-:W-:Y:S02]  /*18f0*/  SHF.R.U32.HI R4, RZ, UR5, R17 ;  /* 0x00000005ff047c19 */ /* 0x000fe40008011611 */
[----:B------:R-:W-:Y:S02]  /*1900*/  SHF.R.U32.HI R28, RZ, UR5, R28 ;  /* 0x00000005ff1c7c19 */ /* 0x000fe4000801161c */
[----:B------:R-:W-:Y:S02]  /*1910*/  SHF.R.U32.HI R30, RZ, UR5, R29 ;  /* 0x00000005ff1e7c19 */ /* 0x000fe4000801161d */
[----:B------:R-:W-:Y:S02]  /*1920*/  SHF.R.U32.HI R32, RZ, UR5, R32 ;  /* 0x00000005ff207c19 */ /* 0x000fe40008011620 */
[----:B------:R-:W-:Y:S02]  /*1930*/  LOP3.LUT R49, R9, UR4, RZ, 0x30, !PT ;  /* 0x0000000409317c12 */ /* 0x000fe4000f8e30ff */
[----:B------:R-:W-:-:S02]  /*1940*/  SHF.R.U32.HI R6, RZ, UR5, R6 ;  /* 0x00000005ff067c19 */ /* 0x000fc40008011606 */
[----:B------:R-:W-:Y:S01]  /*1950*/  LOP3.LUT R47, R8, UR4, RZ, 0x30, !PT ;  /* 0x00000004082f7c12 */ /* 0x000fe2000f8e30ff */
[--C-:B------:R-:W-:Y:S01]  /*1960*/  IMAD R24, R49, 0x4, R2.reuse ;  /* 0x0000000431187824 */ /* 0x100fe200078e0202 */
[----:B------:R-:W-:Y:S01]  /*1970*/  LOP3.LUT R21, R21, UR4, RZ, 0x30, !PT ;  /* 0x0000000415157c12 */ /* 0x000fe2000f8e30ff */
[----:B------:R-:W0:Y:S01]  /*1980*/  LDC.64 R8, c[0x0][0x380] ;  /* 0x0000e000ff087b82 */ /* 0x000e220000000a00 */
[----:B------:R-:W-:Y:S01]  /*1990*/  LOP3.LUT R3, R3, UR4, RZ, 0x30, !PT ;  /* 0x0000000403037c12 */ /* 0x000fe2000f8e30ff */
[--C-:B------:R-:W-:Y:S01]  /*19a0*/  IMAD R26, R47, 0x4, R2.reuse ;  /* 0x000000042f1a7824 */ /* 0x100fe200078e0202 */
        /* <DEDUP_REMOVED lines=12> */
[----:B------:R-:W-:Y:S01]  /*1a70*/  ISETP.GT.U32.AND P6, PT, R0, 0xff, PT ;  /* 0x000000ff0000780c */ /* 0x000fe20003fc4070 */
[--C-:B------:R-:W-:Y:S01]  /*1a80*/  IMAD R61, R61, 0x4, R2.reuse ;  /* 0x000000043d3d7824 */ /* 0x100fe200078e0202 */
[----:B------:R-:W-:Y:S01]  /*1a90*/  ATOMS.POPC.INC.32 RZ, [R24+URZ] ;  /* 0x0000000018ff7f8c */ /* 0x000fe2000d8000ff */
[----:B------:R-:W-:-:S02]  /*1aa0*/  IMAD R2, R17, 0x4, R2 ;  /* 0x0000000411027824 */ /* 0x000fc400078e0202 */
[----:B------:R-:W-:Y:S01]  /*1ab0*/  IMAD R29, R0, 0x4, R27 ;  /* 0x00000004001d7824 */ /* 0x000fe200078e021b */
[----:B------:R1:W-:Y:S04]  /*1ac0*/  ATOMS.POPC.INC.32 RZ, [R26+URZ] ;  /* 0x000000001aff7f8c */ /* 0x0003e8000d8000ff */
[----:B------:R-:W-:Y:S04]  /*1ad0*/  ATOMS.POPC.INC.32 RZ, [R25+URZ] ;  /* 0x0000000019ff7f8c */ /* 0x000fe8000d8000ff */
[----:B------:R-:W-:Y:S01]  /*1ae0*/  ATOMS.POPC.INC.32 RZ, [R3+URZ] ;  /* 0x0000000003ff7f8c */ /* 0x000fe2000d8000ff */
[----:B-1----:R-:W-:-:S03]  /*1af0*/  IMAD.MOV.U32 R26, RZ, RZ, RZ ;  /* 0x000000ffff1a7224 */ /* 0x002fc600078e00ff */
[----:B------:R1:W-:Y:S04]  /*1b00*/  ATOMS.POPC.INC.32 RZ, [R2+URZ] ;  /* 0x0000000002ff7f8c */ /* 0x0003e8000d8000ff */
[----:B------:R2:W-:Y:S04]  /*1b10*/  ATOMS.POPC.INC.32 RZ, [R7+URZ] ;  /* 0x0000000007ff7f8c */ /* 0x0005e8000d8000ff */
[----:B------:R2:W-:Y:S01]  /*1b20*/  ATOMS.POPC.INC.32 RZ, [R4+URZ] ;  /* 0x0000000004ff7f8c */ /* 0x0005e2000d8000ff */
[----:B-1----:R-:W-:-:S03]  /*1b30*/  P2R R2, PR, RZ, 0x40 ;  /* 0x00000040ff027803 */ /* 0x002fc60000000000 */
[----:B------:R2:W-:Y:S04]  /*1b40*/  ATOMS.POPC.INC.32 RZ, [R33+URZ] ;  /* 0x0000000021ff7f8c */ /* 0x0005e8000d8000ff */
[----:B------:R2:W-:Y:S04]  /*1b50*/  ATOMS.POPC.INC.32 RZ, [R59+URZ] ;  /* 0x000000003bff7f8c */ /* 0x0005e8000d8000ff */
[----:B------:R2:W-:Y:S01]  /*1b60*/  ATOMS.POPC.INC.32 RZ, [R61+URZ] ;  /* 0x000000003dff7f8c */ /* 0x0005e2000d8000ff */
[----:B------:R-:W-:Y:S06]  /*1b70*/  BAR.SYNC.DEFER_BLOCKING 0x0 ;  /* 0x0000000000007b1d */ /* 0x000fec0000010000 */
[----:B0-----:R-:W-:Y:S05]  /*1b80*/  @P6 BRA `(.L_x_1452) ;  /* 0x0000000000bc6947 */ /* 0x001fea0003800000 */
[----:B------:R-:W-:Y:S04]  /*1b90*/  LDS R58, [R29] ;  /* 0x000000001d3a7984 */ /* 0x000fe80000000800 */
[----:B------:R-:W0:Y:S04]  /*1ba0*/  LDS R3, [R29+0x400] ;  /* 0x000400001d037984 */ /* 0x000e280000000800 */
[----:B--2---:R-:W1:Y:S04]  /*1bb0*/  LDS R7, [R29+0x800] ;  /* 0x000800001d077984 */ /* 0x004e680000000800 */
[----:B------:R-:W2:Y:S04]  /*1bc0*/  LDS R4, [R29+0xc00] ;  /* 0x000c00001d047984 */ /* 0x000ea80000000800 */
[----:B------:R-:W3:Y:S04]  /*1bd0*/  LDS R30, [R29+0x1000] ;  /* 0x001000001d1e7984 */ /* 0x000ee80000000800 */
[----:B------:R-:W4:Y:S04]  /*1be0*/  LDS R61, [R29+0x1400] ;  /* 0x001400001d3d7984 */ /* 0x000f280000000800 */
[----:B------:R-:W5:Y:S04]  /*1bf0*/  LDS R59, [R29+0x1800] ;  /* 0x001800001d3b7984 */ /* 0x000f680000000800 */
[----:B------:R-:W5:Y:S04]  /*1c00*/  LDS R33, [R29+0x1c00] ;  /* 0x001c00001d217984 */ /* 0x000f680000000800 */
[----:B------:R-:W5:Y:S04]  /*1c10*/  LDS R25, [R29+0x2000] ;  /* 0x002000001d197984 */ /* 0x000f680000000800 */
[----:B------:R-:W5:Y:S04]  /*1c20*/  LDS R24, [R29+0x2400] ;  /* 0x002400001d187984 */ /* 0x000f680000000800 */
[----:B------:R-:W5:Y:S01]  /*1c30*/  LDS R2, [R29+0x2800] ;  /* 0x002800001d027984 */ /* 0x000f620000000800 */
[----:B0-----:R-:W-:-:S03]  /*1c40*/  IMAD.IADD R26, R58, 0x1, R3 ;  /* 0x000000013a1a7824 */ /* 0x001fc600078e0203 */
[----:B------:R-:W-:Y:S04]  /*1c50*/  LDS R6, [R29+0x3400] ;  /* 0x003400001d067984 */ /* 0x000fe80000000800 */
[----:B------:R-:W0:Y:S04]  /*1c60*/  LDS R3, [R29+0x2c00] ;  /* 0x002c00001d037984 */ /* 0x000e280000000800 */
[----:B------:R1:W-:Y:S04]  /*1c70*/  STS [R29+0x800], R26 ;  /* 0x0008001a1d007388 */ /* 0x0003e80000000800 */
[----:B------:R-:W-:Y:S04]  /*1c80*/  LDS R28, [R29+0x3800] ;  /* 0x003800001d1c7984 */ /* 0x000fe80000000800 */
[----:B------:R5:W-:Y:S01]  /*1c90*/  STS [R29+0x400], R58 ;  /* 0x0004003a1d007388 */ /* 0x000be20000000800 */
[----:B-1----:R-:W-:-:S03]  /*1ca0*/  IMAD.IADD R26, R26, 0x1, R7 ;  /* 0x000000011a1a7824 */ /* 0x002fc600078e0207 */
[----:B------:R-:W1:Y:S01]  /*1cb0*/  LDS R7, [R29+0x3000] ;  /* 0x003000001d077984 */ /* 0x000e620000000800 */
[----:B--2---:R-:W-:-:S03]  /*1cc0*/  IMAD.IADD R4, R26, 0x1, R4 ;  /* 0x000000011a047824 */ /* 0x004fc600078e0204 */
[----:B------:R-:W-:Y:S01]  /*1cd0*/  STS [R29], RZ ;  /* 0x000000ff1d007388 */ /* 0x000fe20000000800 */
[----:B---3--:R-:W-:-:S03]  /*1ce0*/  IMAD.IADD R30, R4, 0x1, R30 ;  /* 0x00000001041e7824 */ /* 0x008fc600078e021e */
[----:B------:R-:W-:Y:S01]  /*1cf0*/  STS [R29+0x1000], R4 ;  /* 0x001000041d007388 */ /* 0x000fe20000000800 */
[----:B----4-:R-:W-:-:S03]  /*1d00*/  IMAD.IADD R32, R30, 0x1, R61 ;  /* 0x000000011e207824 */ /* 0x010fc600078e023d */
[----:B------:R-:W-:Y:S01]  /*1d10*/  STS [R29+0x1400], R30 ;  /* 0x0014001e1d007388 */ /* 0x000fe20000000800 */
[----:B-----5:R-:W-:-:S03]  /*1d20*/  IMAD.IADD R58, R32, 0x1, R59 ;  /* 0x00000001203a7824 */ /* 0x020fc600078e023b */
[----:B------:R-:W-:Y:S01]  /*1d30*/  STS [R29+0x1800], R32 ;  /* 0x001800201d007388 */ /* 0x000fe20000000800 */
[----:B------:R-:W-:-:S03]  /*1d40*/  IMAD.IADD R60, R58, 0x1, R33 ;  /* 0x000000013a3c7824 */ /* 0x000fc600078e0221 */
[----:B------:R-:W-:Y:S01]  /*1d50*/  STS [R29+0x1c00], R58 ;  /* 0x001c003a1d007388 */ /* 0x000fe20000000800 */
[----:B------:R-:W-:-:S03]  /*1d60*/  IMAD.IADD R25, R60, 0x1, R25 ;  /* 0x000000013c197824 */ /* 0x000fc600078e0219 */
[----:B------:R-:W-:Y:S01]  /*1d70*/  STS [R29+0x2000], R60 ;  /* 0x0020003c1d007388 */ /* 0x000fe20000000800 */
[----:B------:R-:W-:-:S03]  /*1d80*/  IMAD.IADD R33, R25, 0x1, R24 ;  /* 0x0000000119217824 */ /* 0x000fc600078e0218 */
[----:B------:R-:W2:Y:S01]  /*1d90*/  LDS R24, [R29+0x3c00] ;  /* 0x003c00001d187984 */ /* 0x000ea20000000800 */
[----:B------:R-:W-:-:S03]  /*1da0*/  IMAD.IADD R2, R33, 0x1, R2 ;  /* 0x0000000121027824 */ /* 0x000fc600078e0202 */
[----:B------:R-:W-:Y:S01]  /*1db0*/  STS [R29+0x2400], R25 ;  /* 0x002400191d007388 */ /* 0x000fe20000000800 */
[----:B0-----:R-:W-:-:S03]  /*1dc0*/  IMAD.IADD R3, R2, 0x1, R3 ;  /* 0x0000000102037824 */ /* 0x001fc600078e0203 */
[----:B------:R-:W-:Y:S01]  /*1dd0*/  STS [R29+0x2800], R33 ;  /* 0x002800211d007388 */ /* 0x000fe20000000800 */
[----:B-1----:R-:W-:-:S03]  /*1de0*/  IMAD.IADD R7, R3, 0x1, R7 ;  /* 0x0000000103077824 */ /* 0x002fc600078e0207 */
[----:B------:R-:W-:Y:S01]  /*1df0*/  STS [R29+0x2c00], R2 ;  /* 0x002c00021d007388 */ /* 0x000fe20000000800 */
[----:B------:R-:W-:-:S03]  /*1e00*/  IMAD.IADD R6, R7, 0x1, R6 ;  /* 0x0000000107067824 */ /* 0x000fc600078e0206 */
[----:B------:R-:W-:Y:S01]  /*1e10*/  STS [R29+0x3000], R3 ;  /* 0x003000031d007388 */ /* 0x000fe20000000800 */
[----:B------:R-:W-:-:S03]  /*1e20*/  IMAD.IADD R28, R6, 0x1, R28 ;  /* 0x00000001061c7824 */ /* 0x000fc600078e021c */
[----:B------:R-:W-:Y:S04]  /*1e30*/  STS [R29+0x3400], R7 ;  /* 0x003400071d007388 */ /* 0x000fe80000000800 */
[----:B------:R-:W-:Y:S04]  /*1e40*/  STS [R29+0x3800], R6 ;  /* 0x003800061d007388 */ /* 0x000fe80000000800 */
[----:B------:R-:W-:Y:S04]  /*1e50*/  STS [R29+0x3c00], R28 ;  /* 0x003c001c1d007388 */ /* 0x000fe80000000800 */
[----:B------:R2:W-:Y:S02]  /*1e60*/  STS [R29+0xc00], R26 ;  /* 0x000c001a1d007388 */ /* 0x0005e40000000800 */
[----:B--2---:R-:W-:-:S07]  /*1e70*/  IMAD.IADD R26, R28, 0x1, R24 ;  /* 0x000000011c1a7824 */ /* 0x004fce00078e0218 */
.L_x_1452:
[----:B------:R-:W-:Y:S05]  /*1e80*/  BSYNC.RECONVERGENT B0 ;  /* 0x0000000000007941 */ /* 0x000fea0003800200 */
.L_x_1451:
[C---:B------:R-:W-:Y:S01]  /*1e90*/  ISETP.NE.AND P0, PT, R26.reuse, 0x2200, PT ;  /* 0x000022001a00780c */ /* 0x040fe20003f05270 */
[----:B------:R-:W-:Y:S01]  /*1ea0*/  IMAD R3, R5, 0x100, R0 ;  /* 0x0000010005037824 */ /* 0x000fe200078e0200 */
[----:B--2---:R-:W-:Y:S01]  /*1eb0*/  @!P6 LOP3.LUT R59, R26, 0x40000000, RZ, 0xfc, !PT ;  /* 0x400000001a3be812 */ /* 0x004fe200078efcff */
[----:B------:R-:W0:Y:S01]  /*1ec0*/  LDCU.64 UR6, c[0x0][0x3b8] ;  /* 0x00007700ff0677ac */ /* 0x000e220008000a00 */
[C---:B------:R-:W-:Y:S01]  /*1ed0*/  ISETP.LT.U32.AND P0, PT, R0.reuse, 0x100, !P0 ;  /* 0x000001000000780c */ /* 0x040fe20004701070 */
[----:B------:R-:W-:Y:S01]  /*1ee0*/  IMAD.WIDE R8, R3, 0x4, R8 ;  /* 0x0000000403087825 */ /* 0x000fe200078e0208 */
[C---:B------:R-:W-:Y:S01]  /*1ef0*/  LOP3.LUT R4, R0.reuse, 0x3e0, RZ, 0xc0, !PT ;  /* 0x000003e000047812 */ /* 0x040fe200078ec0ff */
[----:B------:R-:W1:Y:S01]  /*1f00*/  LDC.64 R24, c[0x0][0x398] ;  /* 0x0000e600ff187b82 */ /* 0x000e620000000a00 */
[----:B------:R-:W-:Y:S02]  /*1f10*/  LOP3.LUT R7, R0, 0x1f, RZ, 0xc0, !PT ;  /* 0x0000001f00077812 */ /* 0x000fe400078ec0ff */
[----:B------:R2:W-:Y:S01]  /*1f20*/  @!P6 STG.E.STRONG.SYS desc[UR8][R8.64], R59 ;  /* 0x0000003b0800e986 */ /* 0x0005e2000c115908 */
[----:B------:R-:W-:-:S02]  /*1f30*/  SEL R33, RZ, 0x7fff, !P4 ;  /* 0x00007fffff217807 */ /* 0x000fc40006000000 */
[----:B------:R-:W-:Y:S01]  /*1f40*/  IMAD R4, R4, 0x11, R7 ;  /* 0x0000001104047824 */ /* 0x000fe200078e0207 */
[----:B------:R-:W-:Y:S01]  /*1f50*/  SEL R32, RZ, 0x7fff, !P3 ;  /* 0x00007fffff207807 */ /* 0x000fe20005800000 */
[----:B------:R-:W3:Y:S01]  /*1f60*/  LDC.64 R6, c[0x0][0x390] ;  /* 0x0000e400ff067b82 */ /* 0x000ee20000000a00 */
[----:B------:R-:W-:-:S07]  /*1f70*/  LOP3.LUT R33, R33, R10, RZ, 0x3c, !PT ;  /* 0x0000000a21217212 */ /* 0x000fce00078e3cff */
[----:B------:R-:W-:Y:S06]  /*1f80*/  BAR.RED.OR.DEFER_BLOCKING 0x0, P0 ;  /* 0x0000000000007b1d */ /* 0x000fec0000014800 */
[----:B------:R-:W4:Y:S01]  /*1f90*/  B2R.RESULT RZ, P0 ;  /* 0x0000000000ff731c */ /* 0x000f220000004000 */
[----:B------:R-:W-:Y:S02]  /*1fa0*/  IADD3 R3, P5, PT, R31, R4, RZ ;  /* 0x000000041f037210 */ /* 0x000fe40007fbe0ff */
[----:B------:R-:W-:Y:S02]  /*1fb0*/  LOP3.LUT R32, R32, R53, RZ, 0x3c, !PT ;  /* 0x0000003520207212 */ /* 0x000fe400078e3cff */
[----:B--2---:R-:W-:Y:S01]  /*1fc0*/  SEL R59, RZ, 0x7fff, !P2 ;  /* 0x00007fffff3b7807 */ /* 0x004fe20005000000 */
[----:B------:R-:W-:Y:S01]  /*1fd0*/  IMAD.X R28, RZ, RZ, RZ, P5 ;  /* 0x000000ffff1c7224 */ /* 0x000fe200028e06ff */
[----:B0-----:R-:W-:-:S02]  /*1fe0*/  LEA R2, P5, R3, UR6, 0x2 ;  /* 0x0000000603027c11 */ /* 0x001fc4000f8a10ff */
[----:B------:R-:W-:Y:S02]  /*1ff0*/  LOP3.LUT R30, R59, R52, RZ, 0x3c, !PT ;  /* 0x000000343b1e7212 */ /* 0x000fe400078e3cff */
[----:B------:R-:W-:Y:S02]  /*2000*/  LEA.HI.X R3, R3, UR7, R28, 0x2, P5 ;  /* 0x0000000703037c11 */ /* 0x000fe4000a8f141c */
[----:B------:R-:W-:Y:S01]  /*2010*/  SEL R28, RZ, 0x7fff, !P1 ;  /* 0x00007fffff1c7807 */ /* 0x000fe20004800000 */
[----:B-1----:R-:W-:-:S03]  /*2020*/  IMAD.WIDE.U32 R24, R0, 0x4, R24 ;  /* 0x0000000400187825 */ /* 0x002fc600078e0018 */
[----:B------:R-:W-:Y:S01]  /*2030*/  LOP3.LUT R28, R28, R51, RZ, 0x3c, !PT ;  /* 0x000000331c1c7212 */ /* 0x000fe200078e3cff */
[----:B----4-:R-:W-:Y:S06]  /*2040*/  @!P0 BRA `(.L_x_1453) ;  /* 0x0000001000808947 */ /* 0x010fec0003800000 */
[C---:B------:R-:W-:Y:S01]  /*2050*/  ISETP.GT.U32.AND P0, PT, R0.reuse, R11, PT ;  /* 0x0000000b0000720c */ /* 0x040fe20003f04070 */
[----:B------:R-:W-:Y:S01]  /*2060*/  BSSY B1, `(.L_x_1454) ;  /* 0x0000029000017945 */ /* 0x000fe20003800000 */
[----:B---3--:R-:W-:Y:S02]  /*2070*/  IMAD.WIDE.U32 R6, R0, 0x4, R6 ;  /* 0x0000000400067825 */ /* 0x008fe400078e0006 */
[----:B------:R-:W-:Y:S01]  /*2080*/  SEL R27, RZ, 0x2200, !P0 ;  /* 0x00002200ff1b7807 */ /* 0x000fe20004000000 */
[----:B------:R-:W-:Y:S08]  /*2090*/  @P6 BRA `(.L_x_1455) ;  /* 0x0000000000946947 */ /* 0x000ff00003800000 */
[----:B------:R-:W2:Y:S01]  /*20a0*/  LDG.E R24, desc[UR8][R24.64] ;  /* 0x0000000818187981 */ /* 0x000ea2000c1e1900 */
[----:B------:R-:W-:Y:S01]  /*20b0*/  ISETP.GE.AND P0, PT, R5, 0x1, PT ;  /* 0x000000010500780c */ /* 0x000fe20003f06270 */
[----:B------:R-:W-:Y:S02]  /*20c0*/  IMAD.MOV.U32 R15, RZ, RZ, R26 ;  /* 0x000000ffff0f7224 */ /* 0x000fe400078e001a */
[----:B--2---:R-:W-:-:S05]  /*20d0*/  IMAD.IADD R13, R24, 0x1, -R27 ;  /* 0x00000001180d7824 */ /* 0x004fca00078e0a1b */
[----:B------:R0:W-:Y:S05]  /*20e0*/  STS [R29+0x8800], R13 ;  /* 0x0088000d1d007388 */ /* 0x0001ea0000000800 */
[----:B------:R-:W-:Y:S05]  /*20f0*/  @!P0 BRA `(.L_x_1456) ;  /* 0x00000000006c8947 */ /* 0x000fea0003800000 */
[----:B------:R-:W-:Y:S01]  /*2100*/  BSSY B0, `(.L_x_1457) ;  /* 0x0000019000007945 */ /* 0x000fe20003800000 */
[----:B0-----:R-:W-:Y:S02]  /*2110*/  IMAD.MOV.U32 R13, RZ, RZ, -0x1 ;  /* 0xffffffffff0d7424 */ /* 0x001fe400078e00ff */
[----:B------:R-:W-:Y:S02]  /*2120*/  IMAD.MOV.U32 R17, RZ, RZ, R5 ;  /* 0x000000ffff117224 */ /* 0x000fe400078e0005 */
[----:B------:R-:W-:-:S07]  /*2130*/  IMAD.MOV.U32 R15, RZ, RZ, R26 ;  /* 0x000000ffff0f7224 */ /* 0x000fce00078e001a */
.L_x_1461:
[----:B------:R-:W0:Y:S01]  /*2140*/  LDC.64 R24, c[0x0][0x380] ;  /* 0x0000e000ff187b82 */ /* 0x000e220000000a00 */
[----:B------:R-:W-:Y:S01]  /*2150*/  VIADD R33, R17, 0xffffffff ;  /* 0xffffffff11217836 */ /* 0x000fe20000000000 */
[----:B------:R-:W-:Y:S03]  /*2160*/  BSSY B2, `(.L_x_1458) ;  /* 0x0000008000027945 */ /* 0x000fe60003800000 */
[----:B------:R-:W-:-:S04]  /*2170*/  IMAD R21, R33, 0x100, R0 ;  /* 0x0000010021157824 */ /* 0x000fc800078e0200 */
[----:B0-----:R-:W-:-:S07]  /*2180*/  IMAD.WIDE R24, R21, 0x4, R24 ;  /* 0x0000000415187825 */ /* 0x001fce00078e0218 */
.L_x_1459:
[----:B------:R-:W-:Y:S05]  /*2190*/  YIELD ;  /* 0x0000000000007946 */ /* 0x000fea0003800000 */
[----:B------:R0:W-:Y:S06]  /*21a0*/  MEMBAR.SC.CTA ;  /* 0x0000000000007992 */ /* 0x0001ec0000000000 */
[----:B0-----:R-:W2:Y:S02]  /*21b0*/  LDG.E.STRONG.SYS R21, desc[UR8][R24.64] ;  /* 0x0000000818157981 */ /* 0x001ea4000c1f5900 */
[----:B--2---:R-:W-:-:S13]  /*21c0*/  ISETP.NE.AND P0, PT, R21, RZ, PT ;  /* 0x000000ff1500720c */ /* 0x004fda0003f05270 */
[----:B------:R-:W-:Y:S05]  /*21d0*/  @!P0 BRA `(.L_x_1459) ;  /* 0xfffffffc00ec8947 */ /* 0x000fea000383ffff */
[----:B------:R-:W-:Y:S05]  /*21e0*/  BSYNC B2 ;  /* 0x0000000000027941 */ /* 0x000fea0003800000 */
.L_x_1458:
[----:B------:R-:W-:Y:S01]  /*21f0*/  BSSY.RECONVERGENT B2, `(.L_x_1460) ;  /* 0x0000006000027945 */ /* 0x000fe20003800200 */
[C---:B------:R-:W-:Y:S02]  /*2200*/  ISETP.GT.AND P0, PT, R21.reuse, -0x1, PT ;  /* 0xffffffff1500780c */ /* 0x040fe40003f04270 */
[----:B------:R-:W-:Y:S01]  /*2210*/  LOP3.LUT R24, R21, 0x3fffffff, RZ, 0xc0, !PT ;  /* 0x3fffffff15187812 */ /* 0x000fe200078ec0ff */
[----:B------:R-:W-:Y:S05]  /*2220*/  WARPSYNC.EXCLUSIVE R13 ;  /* 0x000000000d007348 */ /* 0x000fea0003a00000 */
[----:B------:R-:W-:-:S05]  /*2230*/  IMAD.IADD R15, R24, 0x1, R15 ;  /* 0x00000001180f7824 */ /* 0x000fca00078e020f */
[----:B------:R-:W-:-:S07]  /*2240*/  VOTE.ANY R13, PT, P0 ;  /* 0x00000000000d7806 */ /* 0x000fce00000e0100 */
[----:B------:R-:W-:Y:S05]  /*2250*/  BSYNC.RECONVERGENT B2 ;  /* 0x0000000000027941 */ /* 0x000fea0003800200 */
.L_x_1460:
[----:B------:R-:W-:Y:S01]  /*2260*/  ISETP.GT.U32.AND P1, PT, R17, 0x1, PT ;  /* 0x000000011100780c */ /* 0x000fe20003f24070 */
[----:B------:R-:W-:-:S12]  /*2270*/  IMAD.MOV.U32 R17, RZ, RZ, R33 ;  /* 0x000000ffff117224 */ /* 0x000fd800078e0021 */
[----:B------:R-:W-:Y:S05]  /*2280*/  @P0 BRA P1, `(.L_x_1461) ;  /* 0xfffffffc00ac0947 */ /* 0x000fea000083ffff */
[----:B------:R-:W-:Y:S05]  /*2290*/  BSYNC B0 ;  /* 0x0000000000007941 */ /* 0x000fea0003800000 */
.L_x_1457:
[----:B------:R1:W2:Y:S02]  /*22a0*/  LDS R13, [R29+0x8800] ;  /* 0x008800001d0d7984 */ /* 0x0002a40000000800 */
.L_x_1456:
[----:B------:R-:W-:Y:S02]  /*22b0*/  LOP3.LUT R17, R15, 0x80000000, RZ, 0xfc, !PT ;  /* 0x800000000f117812 */ /* 0x000fe400078efcff */
[----:B--2---:R-:W-:-:S03]  /*22c0*/  IADD3 R24, PT, PT, R13, R15, -R26 ;  /* 0x0000000f0d187210 */ /* 0x004fc60007ffe81a */
[----:B------:R2:W-:Y:S04]  /*22d0*/  STG.E.STRONG.SYS desc[UR8][R8.64], R17 ;  /* 0x0000001108007986 */ /* 0x0005e8000c115908 */
[----:B------:R2:W-:Y:S02]  /*22e0*/  STS [R29+0x8800], R24 ;  /* 0x008800181d007388 */ /* 0x0005e40000000800 */
.L_x_1455:
[----:B------:R-:W-:Y:S05]  /*22f0*/  BSYNC B1 ;  /* 0x0000000000017941 */ /* 0x000fea0003800000 */
.L_x_1454:
[----:B--2---:R-:W2:Y:S01]  /*2300*/  LDC.64 R24, c[0x0][0x390] ;  /* 0x0000e400ff187b82 */ /* 0x004ea20000000a00 */
[----:B------:R-:W-:Y:S05]  /*2310*/  WARPSYNC.ALL ;  /* 0x0000000000007948 */ /* 0x000fea0003800000 */
[----:B------:R-:W-:Y:S02]  /*2320*/  UMOV UR6, 0x400 ;  /* 0x0000040000067882 */ /* 0x000fe40000000000 */
[----:B------:R-:W3:Y:S08]  /*2330*/  LDC R8, c[0x0][0x3c0] ;  /* 0x0000f000ff087b82 */ /* 0x000ef00000000800 */
[----:B------:R-:W4:Y:S01]  /*2340*/  S2UR UR7, SR_CgaCtaId ;  /* 0x00000000000779c3 */ /* 0x000f220000008800 */
[----:B--2---:R-:W-:-:S02]  /*2350*/  ISETP.EQ.U32.AND P1, PT, R24, RZ, PT ;  /* 0x000000ff1800720c */ /* 0x004fc40003f22070 */
[----:B---3--:R-:W-:-:S04]  /*2360*/  ISETP.GE.AND P0, PT, R57, R8, PT ;  /* 0x000000083900720c */ /* 0x008fc80003f06270 */
[----:B------:R-:W-:-:S04]  /*2370*/  ISETP.EQ.OR.EX P0, PT, R25, RZ, !P0, P1 ;  /* 0x000000ff1900720c */ /* 0x000fc80004702710 */
[----:B------:R-:W-:Y:S01]  /*2380*/  ISETP.GT.U32.OR P0, PT, R0, 0xff, P0 ;  /* 0x000000ff0000780c */ /* 0x000fe20000704470 */
[----:B----4-:R-:W-:-:S06]  /*2390*/  ULEA UR6, UR7, UR6, 0x18 ;  /* 0x0000000607067291 */ /* 0x010fcc000f8ec0ff */
[----:B------:R-:W-:-:S06]  /*23a0*/  LEA R11, R11, UR6, 0x2 ;  /* 0x000000060b0b7c11 */ /* 0x000fcc000f8e10ff */
[----:B------:R-:W2:Y:S02]  /*23b0*/  @!P0 LDS R9, [R29+0x8800] ;  /* 0x008800001d098984 */ /* 0x000ea40000000800 */
[----:B--2---:R-:W-:-:S05]  /*23c0*/  @!P0 IADD3 R9, PT, PT, R9, R27, R26 ;  /* 0x0000001b09098210 */ /* 0x004fca0007ffe01a */
[----:B------:R2:W-:Y:S01]  /*23d0*/  @!P0 STG.E desc[UR8][R6.64], R9 ;  /* 0x0000000906008986 */ /* 0x0005e2000c101908 */
[----:B------:R-:W-:Y:S01]  /*23e0*/  BAR.SYNC.DEFER_BLOCKING 0x0 ;  /* 0x0000000000007b1d */ /* 0x000fe20000010000 */
[----:B------:R-:W-:-:S05]  /*23f0*/  ISETP.GT.AND P0, PT, R57, R8, PT ;  /* 0x000000083900720c */ /* 0x000fca0003f04270 */
[----:B0-----:R2:W0:Y:S08]  /*2400*/  LDS R13, [R11+0x8800] ;  /* 0x008800000b0d7984 */ /* 0x0014300000000800 */
[----:B--2---:R-:W-:Y:S05]  /*2410*/  @P0 BRA `(.L_x_1462) ;  /* 0x00000000005c0947 */ /* 0x004fea0003800000 */
[----:B------:R-:W2:Y:S01]  /*2420*/  LDCU.64 UR4, c[0x0][0x3a0] ;  /* 0x00007400ff0477ac */ /* 0x000ea20008000a00 */
[----:B0-----:R-:W-:-:S05]  /*2430*/  IADD3 R0, P1, PT, R4, R13, RZ ;  /* 0x0000000d04007210 */ /* 0x001fca0007f3e0ff */
[----:B------:R-:W-:Y:S01]  /*2440*/  IMAD.X R9, RZ, RZ, RZ, P1 ;  /* 0x000000ffff097224 */ /* 0x000fe200008e06ff */
[----:B--2---:R-:W-:-:S04]  /*2450*/  LEA R6, P1, R0, UR4, 0x1 ;  /* 0x0000000400067c11 */ /* 0x004fc8000f8208ff */
[----:B------:R-:W-:-:S05]  /*2460*/  LEA.HI.X R7, R0, UR5, R9, 0x1, P1 ;  /* 0x0000000500077c11 */ /* 0x000fca00088f0c09 */
[----:B------:R2:W-:Y:S04]  /*2470*/  STG.E.U16 desc[UR8][R6.64], R56 ;  /* 0x0000003806007986 */ /* 0x0005e8000c101508 */
        /* <DEDUP_REMOVED lines=15> */
[----:B------:R2:W-:Y:S01]  /*2570*/  STG.E.U16 desc[UR8][R6.64+0x400], R10 ;  /* 0x0004000a06007986 */ /* 0x0005e2000c101508 */
[----:B------:R-:W-:Y:S05]  /*2580*/  BRA `(.L_x_1463) ;  /* 0x0000000000e07947 */ /* 0x000fea0003800000 */
.L_x_1462:
[----:B------:R-:W2:Y:S01]  /*2590*/  LDCU.64 UR4, c[0x0][0x3a0] ;  /* 0x00007400ff0477ac */ /* 0x000ea20008000a00 */
[----:B------:R-:W-:Y:S01]  /*25a0*/  IMAD R11, R5, -0x2200, R8 ;  /* 0xffffde00050b7824 */ /* 0x000fe200078e0208 */
[C---:B0-----:R-:W-:Y:S01]  /*25b0*/  IADD3 R0, P1, PT, R4.reuse, R13, RZ ;  /* 0x0000000d04007210 */ /* 0x041fe20007f3e0ff */
[C---:B------:R-:W-:Y:S02]  /*25c0*/  VIADD R24, R4.reuse, 0x40 ;  /* 0x0000004004187836 */ /* 0x040fe40000000000 */
[C---:B------:R-:W-:Y:S01]  /*25d0*/  VIADD R6, R4.reuse, 0x20 ;  /* 0x0000002004067836 */ /* 0x040fe20000000000 */
[-C--:B------:R-:W-:Y:S01]  /*25e0*/  ISETP.GE.AND P5, PT, R4, R11.reuse, PT ;  /* 0x0000000b0400720c */ /* 0x080fe20003fa6270 */
[----:B------:R-:W-:Y:S01]  /*25f0*/  IMAD.X R9, RZ, RZ, RZ, P1 ;  /* 0x000000ffff097224 */ /* 0x000fe200008e06ff */
[-C--:B------:R-:W-:Y:S01]  /*2600*/  ISETP.GE.AND P3, PT, R24, R11.reuse, PT ;  /* 0x0000000b1800720c */ /* 0x080fe20003f66270 */
[----:B------:R-:W-:Y:S01]  /*2610*/  VIADD R24, R4, 0x60 ;  /* 0x0000006004187836 */ /* 0x000fe20000000000 */
[----:B------:R-:W-:Y:S01]  /*2620*/  ISETP.GE.AND P4, PT, R6, R11, PT ;  /* 0x0000000b0600720c */ /* 0x000fe20003f86270 */
[----:B------:R-:W-:-:S02]  /*2630*/  VIADD R26, R4, 0x80 ;  /* 0x00000080041a7836 */ /* 0x000fc40000000000 */
[----:B------:R-:W-:Y:S01]  /*2640*/  VIADD R28, R4, 0xa0 ;  /* 0x000000a0041c7836 */ /* 0x000fe20000000000 */
[-C--:B------:R-:W-:Y:S01]  /*2650*/  ISETP.GE.AND P2, PT, R24, R11.reuse, PT ;  /* 0x0000000b1800720c */ /* 0x080fe20003f46270 */
[----:B------:R-:W-:Y:S01]  /*2660*/  VIADD R24, R4, 0xc0 ;  /* 0x000000c004187836 */ /* 0x000fe20000000000 */
[----:B--2---:R-:W-:Y:S02]  /*2670*/  LEA R6, P1, R0, UR4, 0x1 ;  /* 0x0000000400067c11 */ /* 0x004fe4000f8208ff */
[-C--:B------:R-:W-:Y:S02]  /*2680*/  ISETP.GE.AND P6, PT, R28, R11.reuse, PT ;  /* 0x0000000b1c00720c */ /* 0x080fe40003fc6270 */
[----:B------:R-:W-:Y:S02]  /*2690*/  LEA.HI.X R7, R0, UR5, R9, 0x1, P1 ;  /* 0x0000000500077c11 */ /* 0x000fe400088f0c09 */
[----:B------:R-:W-:Y:S01]  /*26a0*/  ISETP.GE.AND P1, PT, R26, R11, PT ;  /* 0x0000000b1a00720c */ /* 0x000fe20003f26270 */
[----:B------:R-:W-:-:S02]  /*26b0*/  VIADD R26, R4, 0xe0 ;  /* 0x000000e0041a7836 */ /* 0x000fc40000000000 */
[----:B------:R0:W-:Y:S01]  /*26c0*/  @!P5 STG.E.U16 desc[UR8][R6.64], R56 ;  /* 0x000000380600d986 */ /* 0x0001e2000c101508 */
[-C--:B------:R-:W-:Y:S01]  /*26d0*/  ISETP.GE.AND P5, PT, R24, R11.reuse, PT ;  /* 0x0000000b1800720c */ /* 0x080fe20003fa6270 */
[----:B------:R-:W-:Y:S02]  /*26e0*/  VIADD R24, R4, 0x100 ;  /* 0x0000010004187836 */ /* 0x000fe40000000000 */
[----:B------:R0:W-:Y:S01]  /*26f0*/  @!P4 STG.E.U16 desc[UR8][R6.64+0x40], R55 ;  /* 0x000040370600c986 */ /* 0x0001e2000c101508 */
[-C--:B------:R-:W-:Y:S01]  /*2700*/  ISETP.GE.AND P4, PT, R26, R11.reuse, PT ;  /* 0x0000000b1a00720c */ /* 0x080fe20003f86270 */
[----:B------:R-:W-:Y:S02]  /*2710*/  VIADD R26, R4, 0x120 ;  /* 0x00000120041a7836 */ /* 0x000fe40000000000 */
[----:B------:R0:W-:Y:S01]  /*2720*/  @!P3 STG.E.U16 desc[UR8][R6.64+0x80], R54 ;  /* 0x000080360600b986 */ /* 0x0001e2000c101508 */
        /* <DEDUP_REMOVED lines=21> */
[----:B------:R-:W-:-:S03]  /*2880*/  ISETP.GE.AND P2, PT, R26, R11, PT ;  /* 0x0000000b1a00720c */ /* 0x000fc60003f46270 */
[----:B------:R0:W-:Y:S01]  /*2890*/  @!P1 STG.E.U16 desc[UR8][R6.64+0x280], R20 ;  /* 0x0002801406009986 */ /* 0x0001e2000c101508 */
[----:B------:R-:W-:-:S03]  /*28a0*/  ISETP.GE.AND P1, PT, R24, R11, PT ;  /* 0x0000000b1800720c */ /* 0x000fc60003f26270 */
[----:B------:R0:W-:Y:S04]  /*28b0*/  @!P6 STG.E.U16 desc[UR8][R6.64+0x2c0], R19 ;  /* 0x0002c0130600e986 */ /* 0x0001e8000c101508 */
[----:B------:R0:W-:Y:S04]  /*28c0*/  @!P5 STG.E.U16 desc[UR8][R6.64+0x300], R18 ;  /* 0x000300120600d986 */ /* 0x0001e8000c101508 */
[----:B------:R0:W-:Y:S04]  /*28d0*/  @!P4 STG.E.U16 desc[UR8][R6.64+0x340], R16 ;  /* 0x000340100600c986 */ /* 0x0001e8000c101508 */
[----:B------:R0:W-:Y:S04]  /*28e0*/  @!P3 STG.E.U16 desc[UR8][R6.64+0x380], R14 ;  /* 0x0003800e0600b986 */ /* 0x0001e8000c101508 */
[----:B------:R0:W-:Y:S04]  /*28f0*/  @!P2 STG.E.U16 desc[UR8][R6.64+0x3c0], R12 ;  /* 0x0003c00c0600a986 */ /* 0x0001e8000c101508 */
[----:B------:R0:W-:Y:S02]  /*2900*/  @!P1 STG.E.U16 desc[UR8][R6.64+0x400], R10 ;  /* 0x0004000a06009986 */ /* 0x0001e4000c101508 */
.L_x_1463:
[----:B------:R-:W-:Y:S05]  /*2910*/  @P0 BRA `(.L_x_1464) ;  /* 0x0000000000480947 */ /* 0x000fea0003800000 */
[----:B0-2---:R0:W5:Y:S04]  /*2920*/  LDG.E R7, desc[UR8][R2.64+0x800] ;  /* 0x0008000802077981 */ /* 0x005168000c1e1900 */
[----:B------:R0:W5:Y:S04]  /*2930*/  LDG.E R25, desc[UR8][R2.64] ;  /* 0x0000000802197981 */ /* 0x000168000c1e1900 */
[----:B------:R0:W5:Y:S04]  /*2940*/  LDG.E R27, desc[UR8][R2.64+0x80] ;  /* 0x00008008021b7981 */ /* 0x000168000c1e1900 */
[----:B-1----:R0:W5:Y:S04]  /*2950*/  LDG.E R29, desc[UR8][R2.64+0x100] ;  /* 0x00010008021d7981 */ /* 0x002168000c1e1900 */
[----:B------:R0:W5:Y:S04]  /*2960*/  LDG.E R31, desc[UR8][R2.64+0x180] ;  /* 0x00018008021f7981 */ /* 0x000168000c1e1900 */
        /* <DEDUP_REMOVED lines=11> */
[----:B------:R0:W5:Y:S01]  /*2a20*/  LDG.E R11, desc[UR8][R2.64+0x780] ;  /* 0x00078008020b7981 */ /* 0x000162000c1e1900 */
[----:B------:R-:W-:Y:S05]  /*2a30*/  BRA `(.L_x_1465) ;  /* 0x0000000000cc7947 */ /* 0x000fea0003800000 */
.L_x_1464:
[----:B------:R-:W-:Y:S02]  /*2a40*/  IMAD.IADD R43, R8, 0x1, -R31 ;  /* 0x00000001082b7824 */ /* 0x000fe400078e0a1f */
[C---:B0-2---:R-:W-:Y:S02]  /*2a50*/  VIADD R6, R4.reuse, 0x20 ;  /* 0x0000002004067836 */ /* 0x045fe40000000000 */
[C---:B------:R-:W-:Y:S01]  /*2a60*/  VIADD R10, R4.reuse, 0x40 ;  /* 0x00000040040a7836 */ /* 0x040fe20000000000 */
[CC--:B------:R-:W-:Y:S01]  /*2a70*/  ISETP.GE.AND P5, PT, R4.reuse, R43.reuse, PT ;  /* 0x0000002b0400720c */ /* 0x0c0fe20003fa6270 */
[----:B------:R-:W-:Y:S01]  /*2a80*/  VIADD R12, R4, 0x80 ;  /* 0x00000080040c7836 */ /* 0x000fe20000000000 */
[-C--:B------:R-:W-:Y:S01]  /*2a90*/  ISETP.GE.AND P4, PT, R6, R43.reuse, PT ;  /* 0x0000002b0600720c */ /* 0x080fe20003f86270 */
[----:B------:R-:W-:Y:S01]  /*2aa0*/  VIADD R6, R4, 0x60 ;  /* 0x0000006004067836 */ /* 0x000fe20000000000 */
[-C--:B------:R-:W-:Y:S01]  /*2ab0*/  ISETP.GE.AND P3, PT, R10, R43.reuse, PT ;  /* 0x0000002b0a00720c */ /* 0x080fe20003f66270 */
[----:B------:R-:W-:Y:S01]  /*2ac0*/  VIADD R10, R4, 0xa0 ;  /* 0x000000a0040a7836 */ /* 0x000fe20000000000 */
[----:B------:R-:W-:-:S02]  /*2ad0*/  ISETP.GE.AND P1, PT, R12, R43, PT ;  /* 0x0000002b0c00720c */ /* 0x000fc40003f26270 */
[-C--:B------:R-:W-:Y:S01]  /*2ae0*/  ISETP.GE.AND P2, PT, R6, R43.reuse, PT ;  /* 0x0000002b0600720c */ /* 0x080fe20003f46270 */
[----:B------:R-:W-:Y:S01]  /*2af0*/  VIADD R6, R4, 0xc0 ;  /* 0x000000c004067836 */ /* 0x000fe20000000000 */
        /* <DEDUP_REMOVED lines=8> */
[----:B-1----:R2:W5:Y:S01]  /*2b80*/  @!P3 LDG.E R29, desc[UR8][R2.64+0x100] ;  /* 0x00010008021db981 */ /* 0x002562000c1e1900 */
        /* <DEDUP_REMOVED lines=29> */
[----:B------:R2:W5:Y:S02]  /*2d60*/  @!P1 LDG.E R7, desc[UR8][R2.64+0x800] ;  /* 0x0008000802079981 */ /* 0x000564000c1e1900 */
.L_x_1465:
[----:B------:R-:W-:Y:S05]  /*2d70*/  @P0 BRA `(.L_x_1466) ;  /* 0x0000000000540947 */ /* 0x000fea0003800000 */
[----:B------:R-:W0:Y:S02]  /*2d80*/  LDCU.64 UR4, c[0x0][0x3b0] ;  /* 0x00007600ff0477ac */ /* 0x000e240008000a00 */
[----:B0-2---:R-:W-:-:S04]  /*2d90*/  LEA R2, P0, R0, UR4, 0x2 ;  /* 0x0000000400027c11 */ /* 0x005fc8000f8010ff */
[----:B------:R-:W-:-:S05]  /*2da0*/  LEA.HI.X R3, R0, UR5, R9, 0x2, P0 ;  /* 0x0000000500037c11 */ /* 0x000fca00080f1409 */
[----:B-----5:R-:W-:Y:S04]  /*2db0*/  STG.E desc[UR8][R2.64], R25 ;  /* 0x0000001902007986 */ /* 0x020fe8000c101908 */
[----:B------:R-:W-:Y:S04]  /*2dc0*/  STG.E desc[UR8][R2.64+0x80], R27 ;  /* 0x0000801b02007986 */ /* 0x000fe8000c101908 */
        /* <DEDUP_REMOVED lines=14> */
[----:B------:R-:W-:Y:S01]  /*2eb0*/  STG.E desc[UR8][R2.64+0x800], R7 ;  /* 0x0008000702007986 */ /* 0x000fe2000c101908 */
[----:B------:R-:W-:Y:S05]  /*2ec0*/  EXIT ;  /* 0x000000000000794d */ /* 0x000fea0003800000 */
.L_x_1466:
[----:B------:R-:W1:Y:S01]  /*2ed0*/  LDCU.64 UR4, c[0x0][0x3b0] ;  /* 0x00007600ff0477ac */ /* 0x000e620008000a00 */
[----:B------:R-:W-:Y:S02]  /*2ee0*/  IMAD R5, R5, -0x2200, R8 ;  /* 0xffffde0005057824 */ /* 0x000fe400078e0208 */
        /* <DEDUP_REMOVED lines=8> */
[----:B------:R-:W-:Y:S01]  /*2f70*/  ISETP.GE.AND P0, PT, R8, R5, PT ;  /* 0x000000050800720c */ /* 0x000fe20003f06270 */
[----:B------:R-:W-:-:S03]  /*2f80*/  VIADD R8, R4, 0xa0 ;  /* 0x000000a004087836 */ /* 0x000fc60000000000 */
[-C--:B------:R-:W-:Y:S01]  /*2f90*/  ISETP.GE.AND P6, PT, R6, R5.reuse, PT ;  /* 0x000000050600720c */ /* 0x080fe20003fc6270 */
[----:B------:R-:W-:Y:S01]  /*2fa0*/  VIADD R6, R4, 0x100 ;  /* 0x0000010004067836 */ /* 0x000fe20000000000 */
[----:B-1----:R-:W-:Y:S02]  /*2fb0*/  LEA R2, P4, R0, UR4, 0x2 ;  /* 0x0000000400027c11 */ /* 0x002fe4000f8810ff */
[-C--:B------:R-:W-:Y:S02]  /*2fc0*/  ISETP.GE.AND P5, PT, R8, R5.reuse, PT ;  /* 0x000000050800720c */ /* 0x080fe40003fa6270 */
[----:B------:R-:W-:Y:S01]  /*2fd0*/  LEA.HI.X R3, R0, UR5, R9, 0x2, P4 ;  /* 0x0000000500037c11 */ /* 0x000fe2000a0f1409 */
[----:B------:R-:W-:Y:S01]  /*2fe0*/  VIADD R0, R4, 0xe0 ;  /* 0x000000e004007836 */ /* 0x000fe20000000000 */
[----:B------:R-:W-:-:S03]  /*2ff0*/  ISETP.GE.AND P4, PT, R10, R5, PT ;  /* 0x000000050a00720c */ /* 0x000fc60003f86270 */
[----:B-----5:R0:W-:Y:S01]  /*3000*/  @!P3 STG.E desc[UR8][R2.64], R25 ;  /* 0x000000190200b986 */ /* 0x0201e2000c101908 */
[-C--:B------:R-:W-:Y:S01]  /*3010*/  ISETP.GE.AND P3, PT, R0, R5.reuse, PT ;  /* 0x000000050000720c */ /* 0x080fe20003f66270 */
[----:B------:R-:W-:Y:S02]  /*3020*/  VIADD R0, R4, 0x120 ;  /* 0x0000012004007836 */ /* 0x000fe40000000000 */
[----:B------:R0:W-:Y:S01]  /*3030*/  @!P2 STG.E desc[UR8][R2.64+0x80], R27 ;  /* 0x0000801b0200a986 */ /* 0x0001e2000c101908 */
[-C--:B------:R-:W-:Y:S01]  /*3040*/  ISETP.GE.AND P2, PT, R6, R5.reuse, PT ;  /* 0x000000050600720c */ /* 0x080fe20003f46270 */
[----:B------:R-:W-:Y:S02]  /*3050*/  VIADD R6, R4, 0x140 ;  /* 0x0000014004067836 */ /* 0x000fe40000000000 */
[----:B------:R0:W-:Y:S01]  /*3060*/  @!P1 STG.E desc[UR8][R2.64+0x100], R29 ;  /* 0x0001001d02009986 */ /* 0x0001e2000c101908 */
[----:B------:R-:W-:Y:S01]  /*3070*/  ISETP.GE.AND P1, PT, R0, R5, PT ;  /* 0x000000050000720c */ /* 0x000fe20003f26270 */
[----:B------:R-:W-:-:S02]  /*3080*/  VIADD R0, R4, 0x160 ;  /* 0x0000016004007836 */ /* 0x000fc40000000000 */
[----:B------:R0:W-:Y:S01]  /*3090*/  @!P0 STG.E desc[UR8][R2.64+0x180], R31 ;  /* 0x0001801f02008986 */ /* 0x0001e2000c101908 */
        /* <DEDUP_REMOVED lines=10> */
[C---:B------:R-:W-:Y:S02]  /*3140*/  VIADD R0, R4.reuse, 0x1e0 ;  /* 0x000001e004007836 */ /* 0x040fe40000000000 */
[----:B------:R-:W-:Y:S01]  /*3150*/  VIADD R4, R4, 0x200 ;  /* 0x0000020004047836 */ /* 0x000fe20000000000 */
[----:B------:R0:W-:Y:S01]  /*3160*/  @!P3 STG.E desc[UR8][R2.64+0x380], R39 ;  /* 0x000380270200b986 */ /* 0x0001e2000c101908 */
[----:B------:R-:W-:-:S03]  /*3170*/  ISETP.GE.AND P3, PT, R6, R5, PT ;  /* 0x000000050600720c */ /* 0x000fc60003f66270 */
[----:B------:R0:W-:Y:S01]  /*3180*/  @!P2 STG.E desc[UR8][R2.64+0x400], R41 ;  /* 0x000400290200a986 */ /* 0x0001e2000c101908 */
[----:B------:R-:W-:-:S03]  /*3190*/  ISETP.GE.AND P2, PT, R0, R5, PT ;  /* 0x000000050000720c */ /* 0x000fc60003f46270 */
[----:B------:R0:W-:Y:S01]  /*31a0*/  @!P1 STG.E desc[UR8][R2.64+0x480], R23 ;  /* 0x0004801702009986 */ /* 0x0001e2000c101908 */
[----:B------:R-:W-:-:S03]  /*31b0*/  ISETP.GE.AND P1, PT, R4, R5, PT ;  /* 0x000000050400720c */ /* 0x000fc60003f26270 */
[----:B------:R0:W-:Y:S04]  /*31c0*/  @!P0 STG.E desc[UR8][R2.64+0x500], R21 ;  /* 0x0005001502008986 */ /* 0x0001e8000c101908 */
[----:B------:R0:W-:Y:S04]  /*31d0*/  @!P6 STG.E desc[UR8][R2.64+0x580], R19 ;  /* 0x000580130200e986 */ /* 0x0001e8000c101908 */
[----:B------:R0:W-:Y:S04]  /*31e0*/  @!P5 STG.E desc[UR8][R2.64+0x600], R17 ;  /* 0x000600110200d986 */ /* 0x0001e8000c101908 */
[----:B------:R0:W-:Y:S04]  /*31f0*/  @!P4 STG.E desc[UR8][R2.64+0x680], R15 ;  /* 0x0006800f0200c986 */ /* 0x0001e8000c101908 */
[----:B------:R0:W-:Y:S04]  /*3200*/  @!P3 STG.E desc[UR8][R2.64+0x700], R13 ;  /* 0x0007000d0200b986 */ /* 0x0001e8000c101908 */
[----:B------:R0:W-:Y:S01]  /*3210*/  @!P2 STG.E desc[UR8][R2.64+0x780], R11 ;  /* 0x0007800b0200a986 */ /* 0x0001e2000c101908 */
[----:B------:R-:W-:Y:S05]  /*3220*/  @P1 EXIT ;  /* 0x000000000000194d */ /* 0x000fea0003800000 */
[----:B------:R-:W-:Y:S01]  /*3230*/  STG.E desc[UR8][R2.64+0x800], R7 ;  /* 0x0008000702007986 */ /* 0x000fe2000c101908 */
[----:B------:R-:W-:Y:S05]  /*3240*/  EXIT ;  /* 0x000000000000794d */ /* 0x000fea0003800000 */
.L_x_1453:
[C---:B------:R-:W-:Y:S01]  /*3250*/  ISETP.GT.U32.AND P0, PT, R0.reuse, 0x1f, PT ;  /* 0x0000001f0000780c */ /* 0x040fe20003f04070 */
[----:B------:R-:W-:Y:S05]  /*3260*/  WARPSYNC.ALL ;  /* 0x0000000000007948 */ /* 0x000fea0003800000 */
[----:B---3--:R-:W-:-:S05]  /*3270*/  LEA.HI R6, R0, R0, RZ, 0x1c ;  /* 0x0000000000067211 */ /* 0x008fca00078fe0ff */
[----:B------:R-:W-:-:S05]  /*3280*/  IMAD R23, R6, 0x4, R27 ;  /* 0x0000000406177824 */ /* 0x000fca00078e021b */
[----:B------:R0:W-:Y:S01]  /*3290*/  STS [R23+0x4410], R26 ;  /* 0x0044101a17007388 */ /* 0x0001e20000000800 */
[----:B------:R-:W-:Y:S06]  /*32a0*/  BAR.SYNC.DEFER_BLOCKING 0x0 ;  /* 0x0000000000007b1d */ /* 0x000fec0000010000 */
[----:B------:R-:W-:Y:S05]  /*32b0*/  @P0 BRA `(.L_x_1467) ;  /* 0x0000000400140947 */ /* 0x000fea0003800000 */
[----:B------:R-:W-:Y:S01]  /*32c0*/  IMAD R6, R0, 0x44, R27 ;  /* 0x0000004400067824 */ /* 0x000fe200078e021b */
[----:B------:R-:W-:-:S04]  /*32d0*/  UMOV UR6, 0xffffffff ;  /* 0xffffffff00067882 */ /* 0x000fc80000000000 */
[----:B------:R-:W-:Y:S04]  /*32e0*/  LDS R22, [R6+0x4410] ;  /* 0x0044100006167984 */ /* 0x000fe80000000800 */
[----:B------:R-:W-:Y:S04]  /*32f0*/  LDS R57, [R6+0x4414] ;  /* 0x0044140006397984 */ /* 0x000fe80000000800 */
[----:B------:R-:W1:Y:S04]  /*3300*/  LDS R20, [R6+0x4418] ;  /* 0x0044180006147984 */ /* 0x000e680000000800 */
[----:B------:R-:W-:Y:S04]  /*3310*/  LDS R7, [R6+0x441c] ;  /* 0x00441c0006077984 */ /* 0x000fe80000000800 */
[----:B------:R-:W2:Y:S04]  /*3320*/  LDS R8, [R6+0x4420] ;  /* 0x0044200006087984 */ /* 0x000ea80000000800 */
[----:B------:R-:W-:Y:S04]  /*3330*/  LDS R9, [R6+0x4424] ;  /* 0x0044240006097984 */ /* 0x000fe80000000800 */
[----:B------:R-:W3:Y:S04]  /*3340*/  LDS R10, [R6+0x4428] ;  /* 0x00442800060a7984 */ /* 0x000ee80000000800 */
[----:B------:R-:W-:Y:S04]  /*3350*/  LDS R12, [R6+0x442c] ;  /* 0x00442c00060c7984 */ /* 0x000fe80000000800 */
[----:B------:R-:W4:Y:S04]  /*3360*/  LDS R19, [R6+0x4430] ;  /* 0x0044300006137984 */ /* 0x000f280000000800 */
[----:B------:R-:W-:Y:S04]  /*3370*/  LDS R14, [R6+0x4434] ;  /* 0x00443400060e7984 */ /* 0x000fe80000000800 */
[----:B------:R-:W5:Y:S04]  /*3380*/  LDS R51, [R6+0x4438] ;  /* 0x0044380006337984 */ /* 0x000f680000000800 */
[----:B------:R-:W-:Y:S04]  /*3390*/  LDS R16, [R6+0x443c] ;  /* 0x00443c0006107984 */ /* 0x000fe80000000800 */
[----:B------:R-:W0:Y:S01]  /*33a0*/  LDS R53, [R6+0x4440] ;  /* 0x0044400006357984 */ /* 0x000e220000000800 */
[----:B-1----:R-:W-:-:S03]  /*33b0*/  IADD3 R48, PT, PT, R20, R57, R22 ;  /* 0x0000003914307210 */ /* 0x002fc60007ffe016 */
[----:B------:R-:W-:Y:S04]  /*33c0*/  LDS R18, [R6+0x4444] ;  /* 0x0044440006127984 */ /* 0x000fe80000000800 */
[----:B------:R-:W1:Y:S01]  /*33d0*/  LDS R55, [R6+0x4448] ;  /* 0x0044480006377984 */ /* 0x000e620000000800 */
[----:B--2---:R-:W-:-:S03]  /*33e0*/  IADD3 R48, PT, PT, R8, R48, R7 ;  /* 0x0000003008307210 */ /* 0x004fc60007ffe007 */
[----:B------:R-:W2:Y:S01]  /*33f0*/  LDS R59, [R6+0x444c] ;  /* 0x00444c00063b7984 */ /* 0x000ea20000000800 */
[----:B---3--:R-:W-:-:S04]  /*3400*/  IADD3 R48, PT, PT, R10, R48, R9 ;  /* 0x000000300a307210 */ /* 0x008fc80007ffe009 */
[----:B----4-:R-:W-:-:S04]  /*3410*/  IADD3 R48, PT, PT, R19, R48, R12 ;  /* 0x0000003013307210 */ /* 0x010fc80007ffe00c */
[----:B-----5:R-:W-:-:S04]  /*3420*/  IADD3 R48, PT, PT, R51, R48, R14 ;  /* 0x0000003033307210 */ /* 0x020fc80007ffe00e */
[----:B0-----:R-:W-:-:S04]  /*3430*/  IADD3 R48, PT, PT, R53, R48, R16 ;  /* 0x0000003035307210 */ /* 0x001fc80007ffe010 */
[----:B-1----:R-:W-:-:S05]  /*3440*/  IADD3 R48, PT, PT, R55, R48, R18 ;  /* 0x0000003037307210 */ /* 0x002fca0007ffe012 */
[----:B--2---:R-:W-:Y:S01]  /*3450*/  IMAD.IADD R59, R59, 0x1, R48 ;  /* 0x000000013b3b7824 */ /* 0x004fe200078e0230 */
        /* <DEDUP_REMOVED lines=9> */
[----:B------:R0:W1:Y:S02]  /*34f0*/  SHFL.UP P0, R54, R52, 0x10, RZ ;  /* 0x0600000034367989 */ /* 0x00006400000000ff */
.L_x_1556:
[----:B-1----:R-:W-:-:S04]  /*3500*/  @P0 IMAD.IADD R54, R52, 0x1, R54 ;  /* 0x0000000134360824 */ /* 0x002fc800078e0236 */
[----:B------:R-:W-:-:S04]  /*3510*/  IMAD.IADD R59, R54, 0x1, -R59 ;  /* 0x00000001363b7824 */ /* 0x000fc800078e0a3b */
        /* <DEDUP_REMOVED lines=31> */
.L_x_1467:
[----:B------:R-:W-:Y:S05]  /*3710*/  WARPSYNC.ALL ;  /* 0x0000000000007948 */ /* 0x000fea0003800000 */
[----:B------:R-:W-:Y:S01]  /*3720*/  BAR.SYNC.DEFER_BLOCKING 0x0 ;  /* 0x0000000000007b1d */ /* 0x000fe20000010000 */
[----:B------:R-:W-:-:S05]  /*3730*/  ISETP.GT.U32.AND P0, PT, R0, 0xff, PT ;  /* 0x000000ff0000780c */ /* 0x000fca0003f04070 */
[----:B------:R-:W-:Y:S01]  /*3740*/  BSSY.RECONVERGENT B0, `(.L_x_1469) ;  /* 0x0000033000007945 */ /* 0x000fe20003800200 */
[----:B0-----:R-:W0:Y:S07]  /*3750*/  LDS R23, [R23+0x4410] ;  /* 0x0044100017177984 */ /* 0x001e2e0000000800 */
[----:B------:R-:W-:Y:S05]  /*3760*/  @P0 BRA `(.L_x_1470) ;  /* 0x0000000000c00947 */ /* 0x000fea0003800000 */
[----:B-1----:R-:W0:Y:S04]  /*3770*/  LDS R18, [R29] ;  /* 0x000000001d127984 */ /* 0x002e280000000800 */
[----:B------:R-:W1:Y:S04]  /*3780*/  LDS R20, [R29+0x400] ;  /* 0x000400001d147984 */ /* 0x000e680000000800 */
[----:B------:R-:W2:Y:S04]  /*3790*/  LDS R22, [R29+0x800] ;  /* 0x000800001d167984 */ /* 0x000ea80000000800 */
[----:B------:R-:W3:Y:S04]  /*37a0*/  LDS R48, [R29+0xc00] ;  /* 0x000c00001d307984 */ /* 0x000ee80000000800 */
[----:B------:R-:W4:Y:S04]  /*37b0*/  LDS R50, [R29+0x1000] ;  /* 0x001000001d327984 */ /* 0x000f280000000800 */
[----:B------:R-:W5:Y:S04]  /*37c0*/  LDS R52, [R29+0x1400] ;  /* 0x001400001d347984 */ /* 0x000f680000000800 */
[----:B------:R-:W5:Y:S04]  /*37d0*/  LDS R54, [R29+0x1800] ;  /* 0x001800001d367984 */ /* 0x000f680000000800 */
[----:B------:R-:W5:Y:S04]  /*37e0*/  LDS R56, [R29+0x1c00] ;  /* 0x001c00001d387984 */ /* 0x000f680000000800 */
[----:B------:R-:W5:Y:S04]  /*37f0*/  LDS R58, [R29+0x2000] ;  /* 0x002000001d3a7984 */ /* 0x000f680000000800 */
[----:B------:R-:W5:Y:S04]  /*3800*/  LDS R60, [R29+0x2400] ;  /* 0x002400001d3c7984 */ /* 0x000f680000000800 */
[----:B------:R-:W5:Y:S01]  /*3810*/  LDS R16, [R29+0x2800] ;  /* 0x002800001d107984 */ /* 0x000f620000000800 */
[----:B0-----:R-:W-:-:S03]  /*3820*/  IMAD.IADD R18, R23, 0x1, R18 ;  /* 0x0000000117127824 */ /* 0x001fc600078e0212 */
[----:B------:R-:W0:Y:S01]  /*3830*/  LDS R14, [R29+0x2c00] ;  /* 0x002c00001d0e7984 */ /* 0x000e220000000800 */
[----:B-1----:R-:W-:-:S03]  /*3840*/  IMAD.IADD R20, R23, 0x1, R20 ;  /* 0x0000000117147824 */ /* 0x002fc600078e0214 */
[----:B------:R-:W1:Y:S01]  /*3850*/  LDS R6, [R29+0x3000] ;  /* 0x003000001d067984 */ /* 0x000e620000000800 */
[----:B--2---:R-:W-:-:S03]  /*3860*/  IMAD.IADD R22, R23, 0x1, R22 ;  /* 0x0000000117167824 */ /* 0x004fc600078e0216 */
[----:B------:R-:W2:Y:S01]  /*3870*/  LDS R12, [R29+0x3400] ;  /* 0x003400001d0c7984 */ /* 0x000ea20000000800 */
[----:B---3--:R-:W-:-:S03]  /*3880*/  IMAD.IADD R48, R23, 0x1, R48 ;  /* 0x0000000117307824 */ /* 0x008fc600078e0230 */
[----:B------:R-:W3:Y:S01]  /*3890*/  LDS R10, [R29+0x3800] ;  /* 0x003800001d0a7984 */ /* 0x000ee20000000800 */
[----:B----4-:R-:W-:-:S03]  /*38a0*/  IMAD.IADD R50, R23, 0x1, R50 ;  /* 0x0000000117327824 */ /* 0x010fc600078e0232 */
[----:B------:R-:W4:Y:S01]  /*38b0*/  LDS R8, [R29+0x3c00] ;  /* 0x003c00001d087984 */ /* 0x000f220000000800 */
[C---:B-----5:R-:W-:Y:S02]  /*38c0*/  IMAD.IADD R52, R23.reuse, 0x1, R52 ;  /* 0x0000000117347824 */ /* 0x060fe400078e0234 */
[C---:B------:R-:W-:Y:S01]  /*38d0*/  IMAD.IADD R54, R23.reuse, 0x1, R54 ;  /* 0x0000000117367824 */ /* 0x040fe200078e0236 */
[----:B------:R0:W-:Y:S01]  /*38e0*/  STS [R29], R18 ;  /* 0x000000121d007388 */ /* 0x0001e20000000800 */
[----:B------:R-:W-:-:S03]  /*38f0*/  IMAD.IADD R56, R23, 0x1, R56 ;  /* 0x0000000117387824 */ /* 0x000fc600078e0238 */
[----:B------:R0:W-:Y:S01]  /*3900*/  STS [R29+0x400], R20 ;  /* 0x000400141d007388 */ /* 0x0001e20000000800 */
[----:B------:R-:W-:-:S03]  /*3910*/  IMAD.IADD R58, R23, 0x1, R58 ;  /* 0x00000001173a7824 */ /* 0x000fc600078e023a */
[----:B------:R1:W-:Y:S01]  /*3920*/  STS [R29+0x800], R22 ;  /* 0x000800161d007388 */ /* 0x0003e20000000800 */
[----:B------:R-:W-:-:S03]  /*3930*/  IMAD.IADD R60, R23, 0x1, R60 ;  /* 0x00000001173c7824 */ /* 0x000fc600078e023c */
[----:B------:R2:W-:Y:S01]  /*3940*/  STS [R29+0xc00], R48 ;  /* 0x000c00301d007388 */ /* 0x0005e20000000800 */
[----:B------:R-:W-:-:S03]  /*3950*/  IMAD.IADD R16, R23, 0x1, R16 ;  /* 0x0000000117107824 */ /* 0x000fc600078e0210 */
[----:B------:R3:W-:Y:S01]  /*3960*/  STS [R29+0x1000], R50 ;  /* 0x001000321d007388 */ /* 0x0007e20000000800 */
[----:B0-----:R-:W-:-:S03]  /*3970*/  IMAD.IADD R14, R23, 0x1, R14 ;  /* 0x00000001170e7824 */ /* 0x001fc600078e020e */
[----:B------:R0:W-:Y:S01]  /*3980*/  STS [R29+0x1400], R52 ;  /* 0x001400341d007388 */ /* 0x0001e20000000800 */
[----:B-1----:R-:W-:-:S03]  /*3990*/  IMAD.IADD R6, R23, 0x1, R6 ;  /* 0x0000000117067824 */ /* 0x002fc600078e0206 */
[----:B------:R0:W-:Y:S01]  /*39a0*/  STS [R29+0x1800], R54 ;  /* 0x001800361d007388 */ /* 0x0001e20000000800 */
[----:B--2---:R-:W-:-:S03]  /*39b0*/  IMAD.IADD R12, R23, 0x1, R12 ;  /* 0x00000001170c7824 */ /* 0x004fc600078e020c */
[----:B------:R0:W-:Y:S01]  /*39c0*/  STS [R29+0x1c00], R56 ;  /* 0x001c00381d007388 */ /* 0x0001e20000000800 */
[----:B---3--:R-:W-:-:S03]  /*39d0*/  IMAD.IADD R10, R23, 0x1, R10 ;  /* 0x00000001170a7824 */ /* 0x008fc600078e020a */
[----:B------:R0:W-:Y:S01]  /*39e0*/  STS [R29+0x2000], R58 ;  /* 0x0020003a1d007388 */ /* 0x0001e20000000800 */
[----:B----4-:R-:W-:-:S03]  /*39f0*/  IMAD.IADD R8, R23, 0x1, R8 ;  /* 0x0000000117087824 */ /* 0x010fc600078e0208 */
[----:B------:R0:W-:Y:S04]  /*3a00*/  STS [R29+0x2400], R60 ;  /* 0x0024003c1d007388 */ /* 0x0001e80000000800 */
[----:B------:R0:W-:Y:S04]  /*3a10*/  STS [R29+0x2800], R16 ;  /* 0x002800101d007388 */ /* 0x0001e80000000800 */
[----:B------:R0:W-:Y:S04]  /*3a20*/  STS [R29+0x2c00], R14 ;  /* 0x002c000e1d007388 */ /* 0x0001e80000000800 */
[----:B------:R0:W-:Y:S04]  /*3a30*/  STS [R29+0x3000], R6 ;  /* 0x003000061d007388 */ /* 0x0001e80000000800 */
[----:B------:R0:W-:Y:S04]  /*3a40*/  STS [R29+0x3400], R12 ;  /* 0x0034000c1d007388 */ /* 0x0001e80000000800 */
[----:B------:R0:W-:Y:S04]  /*3a50*/  STS [R29+0x3800], R10 ;  /* 0x0038000a1d007388 */ /* 0x0001e80000000800 */
[----:B------:R0:W-:Y:S02]  /*3a60*/  STS [R29+0x3c00], R8 ;  /* 0x003c00081d007388 */ /* 0x0001e40000000800 */
.L_x_1470:
[----:B------:R-:W-:Y:S05]  /*3a70*/  BSYNC.RECONVERGENT B0 ;  /* 0x0000000000007941 */ /* 0x000fea0003800200 */
.L_x_1469:
[----:B------:R-:W-:Y:S01]  /*3a80*/  BAR.SYNC.DEFER_BLOCKING 0x0 ;  /* 0x0000000000007b1d */ /* 0x000fe20000010000 */
[----:B------:R-:W-:Y:S01]  /*3a90*/  R2P PR, R11, 0x7f ;  /* 0x0000007f0b007804 */ /* 0x000fe20000000000 */
[----:B-1----:R-:W-:-:S04]  /*3aa0*/  IMAD.MOV.U32 R57, RZ, RZ, RZ ;  /* 0x000000ffff397224 */ /* 0x002fc800078e00ff */
[----:B------:R-:W-:Y:S01]  /*3ab0*/  BSSY.RECONVERGENT B0, `(.L_x_1471) ;  /* 0x000002a000007945 */ /* 0x000fe20003800200 */
[----:B------:R-:W1:Y:S07]  /*3ac0*/  S2R R22, SR_LEMASK ;  /* 0x0000000000167919 */ /* 0x000e6e0000003a00 */
[----:B0-----:R-:W-:Y:S02]  /*3ad0*/  VOTE.ANY R6, PT, P0 ;  /* 0x0000000000067806 */ /* 0x001fe400000e0100 */
[----:B------:R-:W-:-:S02]  /*3ae0*/  VOTE.ANY R7, PT, P1 ;  /* 0x0000000000077806 */ /* 0x000fc400008e0100 */
[----:B------:R-:W-:Y:S02]  /*3af0*/  @!P0 LOP3.LUT R6, RZ, R6, RZ, 0x33, !PT ;  /* 0x00000006ff068212 */ /* 0x000fe400078e33ff */
[----:B------:R-:W-:Y:S02]  /*3b00*/  VOTE.ANY R9, PT, P2 ;  /* 0x0000000000097806 */ /* 0x000fe400010e0100 */
[----:B------:R-:W-:Y:S02]  /*3b10*/  @!P1 LOP3.LUT R7, RZ, R7, RZ, 0x33, !PT ;  /* 0x00000007ff079212 */ /* 0x000fe400078e33ff */
[----:B------:R-:W-:Y:S02]  /*3b20*/  VOTE.ANY R19, PT, P3 ;  /* 0x0000000000137806 */ /* 0x000fe400018e0100 */
[----:B------:R-:W-:Y:S02]  /*3b30*/  @!P2 LOP3.LUT R9, RZ, R9, RZ, 0x33, !PT ;  /* 0x00000009ff09a212 */ /* 0x000fe400078e33ff */
[----:B------:R-:W-:-:S02]  /*3b40*/  LOP3.LUT R6, R7, R6, RZ, 0xc0, !PT ;  /* 0x0000000607067212 */ /* 0x000fc400078ec0ff */
[----:B------:R-:W-:Y:S02]  /*3b50*/  @!P3 LOP3.LUT R19, RZ, R19, RZ, 0x33, !PT ;  /* 0x00000013ff13b212 */ /* 0x000fe400078e33ff */
[----:B------:R-:W-:Y:S02]  /*3b60*/  LOP3.LUT R6, R9, R6, RZ, 0xc0, !PT ;  /* 0x0000000609067212 */ /* 0x000fe400078ec0ff */
[----:B------:R-:W-:Y:S02]  /*3b70*/  VOTE.ANY R7, PT, P4 ;  /* 0x0000000000077806 */ /* 0x000fe400020e0100 */
[----:B------:R-:W-:Y:S02]  /*3b80*/  LOP3.LUT P0, RZ, R11, 0x80, RZ, 0xc0, !PT ;  /* 0x000000800bff7812 */ /* 0x000fe4000780c0ff */
[----:B------:R-:W-:Y:S02]  /*3b90*/  LOP3.LUT R6, R19, R6, RZ, 0xc0, !PT ;  /* 0x0000000613067212 */ /* 0x000fe400078ec0ff */
[----:B------:R-:W-:-:S02]  /*3ba0*/  VOTE.ANY R9, PT, P5 ;  /* 0x0000000000097806 */ /* 0x000fc400028e0100 */
[----:B------:R-:W-:Y:S02]  /*3bb0*/  @!P4 LOP3.LUT R7, RZ, R7, RZ, 0x33, !PT ;  /* 0x00000007ff07c212 */ /* 0x000fe400078e33ff */
[----:B------:R-:W-:Y:S02]  /*3bc0*/  @!P5 LOP3.LUT R9, RZ, R9, RZ, 0x33, !PT ;  /* 0x00000009ff09d212 */ /* 0x000fe400078e33ff */
[----:B------:R-:W-:Y:S02]  /*3bd0*/  LOP3.LUT R6, R7, R6, RZ, 0xc0, !PT ;  /* 0x0000000607067212 */ /* 0x000fe400078ec0ff */
[----:B------:R-:W-:Y:S02]  /*3be0*/  VOTE.ANY R7, PT, P6 ;  /* 0x0000000000077806 */ /* 0x000fe400030e0100 */
[----:B------:R-:W-:Y:S02]  /*3bf0*/  LOP3.LUT R6, R9, R6, RZ, 0xc0, !PT ;  /* 0x0000000609067212 */ /* 0x000fe400078ec0ff */
[----:B------:R-:W-:-:S02]  /*3c00*/  VOTE.ANY R9, PT, P0 ;  /* 0x0000000000097806 */ /* 0x000fc400000e0100 */
[----:B------:R-:W-:Y:S02]  /*3c10*/  @!P6 LOP3.LUT R7, RZ, R7, RZ, 0x33, !PT ;  /* 0x00000007ff07e212 */ /* 0x000fe400078e33ff */
[----:B------:R-:W-:Y:S02]  /*3c20*/  @!P0 LOP3.LUT R9, RZ, R9, RZ, 0x33, !PT ;  /* 0x00000009ff098212 */ /* 0x000fe400078e33ff */
[----:B------:R-:W-:-:S04]  /*3c30*/  LOP3.LUT R6, R7, R6, RZ, 0xc0, !PT ;  /* 0x0000000607067212 */ /* 0x000fc800078ec0ff */
[----:B------:R-:W-:Y:S02]  /*3c40*/  LOP3.LUT R9, R9, R6, RZ, 0xc0, !PT ;  /* 0x0000000609097212 */ /* 0x000fe400078ec0ff */
[----:B------:R-:W-:Y:S02]  /*3c50*/  PRMT R6, R41, 0x9910, RZ ;  /* 0x0000991029067816 */ /* 0x000fe400000000ff */
[----:B------:R-:W0:Y:S02]  /*3c60*/  FLO.U32 R8, R9 ;  /* 0x0000000900087300 */ /* 0x000e2400000e0000 */
[----:B------:R-:W-:Y:S01]  /*3c70*/  ISETP.NE.AND P0, PT, R6, 0x7fff, PT ;  /* 0x00007fff0600780c */ /* 0x000fe20003f05270 */
[----:B------:R-:W-:-:S03]  /*3c80*/  IMAD.SHL.U32 R6, R0, 0x20, RZ ;  /* 0x0000002000067824 */ /* 0x000fc600078e00ff */
[----:B------:R-:W-:Y:S02]  /*3c90*/  SEL R7, R41, 0x8000, P0 ;  /* 0x0000800029077807 */ /* 0x000fe40000000000 */
[----:B------:R-:W-:Y:S02]  /*3ca0*/  LOP3.LUT R6, R6, 0x7c00, RZ, 0xc0, !PT ;  /* 0x00007c0006067812 */ /* 0x000fe400078ec0ff */
[----:B------:R-:W-:-:S03]  /*3cb0*/  LOP3.LUT R7, R7, 0xffff, RZ, 0xc0, !PT ;  /* 0x0000ffff07077812 */ /* 0x000fc600078ec0ff */
[----:B------:R-:W-:Y:S01]  /*3cc0*/  IMAD.IADD R48, R27, 0x1, R6 ;  /* 0x000000011b307824 */ /* 0x000fe200078e0206 */
[----:B------:R-:W-:Y:S02]  /*3cd0*/  SHF.R.U32.HI R10, RZ, UR5, R7 ;  /* 0x00000005ff0a7c19 */ /* 0x000fe40008011607 */
[----:B-1----:R-:W-:Y:S02]  /*3ce0*/  LOP3.LUT R7, R22, R9, RZ, 0xc0, !PT ;  /* 0x0000000916077212 */ /* 0x002fe400078ec0ff */
[----:B0-----:R-:W-:Y:S02]  /*3cf0*/  ISETP.NE.AND P0, PT, R15, R8, PT ;  /* 0x000000080f00720c */ /* 0x001fe40003f05270 */
[----:B------:R0:W1:Y:S01]  /*3d00*/  POPC R6, R7 ;  /* 0x0000000700067309 */ /* 0x0000620000000000 */
[----:B------:R-:W-:-:S10]  /*3d10*/  LOP3.LUT R9, R10, UR4, RZ, 0x30, !PT ;  /* 0x000000040a097c12 */ /* 0x000fd4000f8e30ff */
[----:B0-----:R-:W-:Y:S05]  /*3d20*/  @P0 BRA `(.L_x_1472) ;  /* 0x0000000000080947 */ /* 0x001fea0003800000 */
[----:B------:R-:W-:-:S05]  /*3d30*/  IMAD R11, R11, 0x4, R48 ;  /* 0x000000040b0b7824 */ /* 0x000fca00078e0230 */
[----:B-1----:R0:W2:Y:S02]  /*3d40*/  ATOMS.ADD R57, [R11], R6 ;  /* 0x000000060b39738c */ /* 0x0020a40000000000 */
.L_x_1472:
[----:B------:R-:W-:Y:S05]  /*3d50*/  BSYNC.RECONVERGENT B0 ;  /* 0x0000000000007941 */ /* 0x000fea0003800200 */
.L_x_1471:
[----:B------:R-:W-:Y:S01]  /*3d60*/  R2P PR, R9, 0x7f ;  /* 0x0000007f09007804 */ /* 0x000fe20000000000 */
[----:B--2---:R2:W3:Y:S01]  /*3d70*/  SHFL.IDX PT, R57, R57, R8, 0x1f ;  /* 0x00001f0839397589 */ /* 0x0044e200000e0000 */
[----:B------:R-:W-:Y:S01]  /*3d80*/  BSSY.RECONVERGENT B0, `(.L_x_1473) ;  /* 0x0000027000007945 */ /* 0x000fe20003800200 */
[----:B------:R-:W-:-:S10]  /*3d90*/  IMAD.MOV.U32 R19, RZ, RZ, RZ ;  /* 0x000000ffff137224 */ /* 0x000fd400078e00ff */
[----:B------:R-:W-:Y:S02]  /*3da0*/  VOTE.ANY R7, PT, P0 ;  /* 0x0000000000077806 */ /* 0x000fe400000e0100 */
[----:B------:R-:W-:Y:S02]  /*3db0*/  VOTE.ANY R10, PT, P1 ;  /* 0x00000000000a7806 */ /* 0x000fe400008e0100 */
[----:B------:R-:W-:Y:S02]  /*3dc0*/  @!P0 LOP3.LUT R7, RZ, R7, RZ, 0x33, !PT ;  /* 0x00000007ff078212 */ /* 0x000fe400078e33ff */
[----:B------:R-:W-:Y:S02]  /*3dd0*/  VOTE.ANY R12, PT, P2 ;  /* 0x00000000000c7806 */ /* 0x000fe400010e0100 */
[----:B------:R-:W-:Y:S02]  /*3de0*/  @!P1 LOP3.LUT R10, RZ, R10, RZ, 0x33, !PT ;  /* 0x0000000aff0a9212 */ /* 0x000fe400078e33ff */
[----:B------:R-:W-:-:S02]  /*3df0*/  @!P2 LOP3.LUT R12, RZ, R12, RZ, 0x33, !PT ;  /* 0x0000000cff0ca212 */ /* 0x000fc400078e33ff */
[----:B------:R-:W-:Y:S02]  /*3e00*/  LOP3.LUT R7, R10, R7, RZ, 0xc0, !PT ;  /* 0x000000070a077212 */ /* 0x000fe400078ec0ff */
[----:B------:R-:W-:Y:S02]  /*3e10*/  VOTE.ANY R10, PT, P3 ;  /* 0x00000000000a7806 */ /* 0x000fe400018e0100 */
[----:B------:R-:W-:Y:S02]  /*3e20*/  LOP3.LUT R7, R12, R7, RZ, 0xc0, !PT ;  /* 0x000000070c077212 */ /* 0x000fe400078ec0ff */
[----:B------:R-:W-:Y:S02]  /*3e30*/  LOP3.LUT P0, RZ, R9, 0x80, RZ, 0xc0, !PT ;  /* 0x0000008009ff7812 */ /* 0x000fe4000780c0ff */
[----:B------:R-:W-:Y:S02]  /*3e40*/  VOTE.ANY R12, PT, P4 ;  /* 0x00000000000c7806 */ /* 0x000fe400020e0100 */
[----:B------:R-:W-:-:S02]  /*3e50*/  @!P3 LOP3.LUT R10, RZ, R10, RZ, 0x33, !PT ;  /* 0x0000000aff0ab212 */ /* 0x000fc400078e33ff */
[----:B------:R-:W-:Y:S02]  /*3e60*/  @!P4 LOP3.LUT R12, RZ, R12, RZ, 0x33, !PT ;  /* 0x0000000cff0cc212 */ /* 0x000fe400078e33ff */
[----:B------:R-:W-:Y:S02]  /*3e70*/  LOP3.LUT R7, R10, R7, RZ, 0xc0, !PT ;  /* 0x000000070a077212 */ /* 0x000fe400078ec0ff */
[----:B------:R-:W-:Y:S02]  /*3e80*/  VOTE.ANY R10, PT, P5 ;  /* 0x00000000000a7806 */ /* 0x000fe400028e0100 */
[----:B------:R-:W-:Y:S02]  /*3e90*/  LOP3.LUT R7, R12, R7, RZ, 0xc0, !PT ;  /* 0x000000070c077212 */ /* 0x000fe400078ec0ff */
[----:B------:R-:W-:Y:S02]  /*3ea0*/  VOTE.ANY R12, PT, P6 ;  /* 0x00000000000c7806 */ /* 0x000fe400030e0100 */
[----:B------:R-:W-:-:S02]  /*3eb0*/  @!P5 LOP3.LUT R10, RZ, R10, RZ, 0x33, !PT ;  /* 0x0000000aff0ad212 */ /* 0x000fc400078e33ff */
[----:B------:R-:W-:Y:S02]  /*3ec0*/  VOTE.ANY R14, PT, P0 ;  /* 0x00000000000e7806 */ /* 0x000fe400000e0100 */
[----:B------:R-:W-:Y:S02]  /*3ed0*/  @!P6 LOP3.LUT R12, RZ, R12, RZ, 0x33, !PT ;  /* 0x0000000cff0ce212 */ /* 0x000fe400078e33ff */
[----:B------:R-:W-:Y:S02]  /*3ee0*/  LOP3.LUT R7, R10, R7, RZ, 0xc0, !PT ;  /* 0x000000070a077212 */ /* 0x000fe400078ec0ff */
[----:B------:R-:W-:Y:S02]  /*3ef0*/  @!P0 LOP3.LUT R14, RZ, R14, RZ, 0x33, !PT ;  /* 0x0000000eff0e8212 */ /* 0x000fe400078e33ff */
[----:B------:R-:W-:Y:S02]  /*3f00*/  LOP3.LUT R7, R12, R7, RZ, 0xc0, !PT ;  /* 0x000000070c077212 */ /* 0x000fe400078ec0ff */
[----:B------:R-:W-:-:S02]  /*3f10*/  PRMT R10, R40, 0x9910, RZ ;  /* 0x00009910280a7816 */ /* 0x000fc400000000ff */
[----:B------:R-:W-:Y:S02]  /*3f20*/  LOP3.LUT R7, R14, R7, RZ, 0xc0, !PT ;  /* 0x000000070e077212 */ /* 0x000fe400078ec0ff */
[----:B------:R-:W-:Y:S02]  /*3f30*/  ISETP.NE.AND P0, PT, R10, 0x7fff, PT ;  /* 0x00007fff0a00780c */ /* 0x000fe40003f05270 */
[----:B------:R-:W4:Y:S02]  /*3f40*/  FLO.U32 R18, R7 ;  /* 0x0000000700127300 */ /* 0x000f2400000e0000 */
[----:B------:R-:W-:-:S04]  /*3f50*/  SEL R10, R40, 0x8000, P0 ;  /* 0x00008000280a7807 */ /* 0x000fc80000000000 */
[----:B------:R-:W-:-:S04]  /*3f60*/  LOP3.LUT R10, R10, 0xffff, RZ, 0xc0, !PT ;  /* 0x0000ffff0a0a7812 */ /* 0x000fc800078ec0ff */
[----:B0-----:R-:W-:Y:S02]  /*3f70*/  SHF.R.U32.HI R11, RZ, UR5, R10 ;  /* 0x00000005ff0b7c19 */ /* 0x001fe4000801160a */
[----:B------:R-:W-:Y:S02]  /*3f80*/  LOP3.LUT R10, R22, R7, RZ, 0xc0, !PT ;  /* 0x00000007160a7212 */ /* 0x000fe400078ec0ff */
[----:B------:R-:W-:Y:S02]  /*3f90*/  LOP3.LUT R11, R11, UR4, RZ, 0x30, !PT ;  /* 0x000000040b0b7c12 */ /* 0x000fe4000f8e30ff */
[----:B----4-:R-:W-:Y:S01]  /*3fa0*/  ISETP.NE.AND P0, PT, R15, R18, PT ;  /* 0x000000120f00720c */ /* 0x010fe20003f05270 */
[----:B------:R2:W0:-:S12]  /*3fb0*/  POPC R7, R10 ;  /* 0x0000000a00077309 */ /* 0x0004180000000000 */
[----:B--23--:R-:W-:Y:S05]  /*3fc0*/  @P0 BRA `(.L_x_1474) ;  /* 0x0000000000080947 */ /* 0x00cfea0003800000 */
[----:B------:R-:W-:-:S05]  /*3fd0*/  IMAD R8, R9, 0x4, R48 ;  /* 0x0000000409087824 */ /* 0x000fca00078e0230 */
[----:B0-----:R2:W3:Y:S02]  /*3fe0*/  ATOMS.ADD R19, [R8], R7 ;  /* 0x000000070813738c */ /* 0x0014e40000000000 */
.L_x_1474:
[----:B------:R-:W-:Y:S05]  /*3ff0*/  BSYNC.RECONVERGENT B0 ;  /* 0x0000000000007941 */ /* 0x000fea0003800200 */
.L_x_1473:
[----:B------:R-:W-:Y:S01]  /*4000*/  R2P PR, R11, 0x7f ;  /* 0x0000007f0b007804 */ /* 0x000fe20000000000 */
[----:B---3--:R3:W4:Y:S01]  /*4010*/  SHFL.IDX PT, R18, R19, R18, 0x1f ;  /* 0x00001f1213127589 */ /* 0x00872200000e0000 */
[----:B------:R-:W-:Y:S01]  /*4020*/  BSSY.RECONVERGENT B0, `(.L_x_1475) ;  /* 0x0000027000007945 */ /* 0x000fe20003800200 */
[----:B------:R-:W-:-:S10]  /*4030*/  IMAD.MOV.U32 R55, RZ, RZ, RZ ;  /* 0x000000ffff377224 */ /* 0x000fd400078e00ff */
[----:B--2---:R-:W-:Y:S02]  /*4040*/  VOTE.ANY R8, PT, P0 ;  /* 0x0000000000087806 */ /* 0x004fe400000e0100 */
        /* <DEDUP_REMOVED lines=21> */
[----:B------:R-:W-:-:S04]  /*41a0*/  LOP3.LUT R8, R51, R8, RZ, 0xc0, !PT ;  /* 0x0000000833087212 */ /* 0x000fc800078ec0ff */
[----:B------:R-:W-:Y:S02]  /*41b0*/  LOP3.LUT R53, R53, R8, RZ, 0xc0, !PT ;  /* 0x0000000835357212 */ /* 0x000fe400078ec0ff */
[----:B------:R-:W-:Y:S02]  /*41c0*/  PRMT R8, R32, 0x9910, RZ ;  /* 0x0000991020087816 */ /* 0x000fe400000000ff */
[----:B------:R-:W2:Y:S02]  /*41d0*/  FLO.U32 R10, R53 ;  /* 0x00000035000a7300 */ /* 0x000ea400000e0000 */
[----:B------:R-:W-:-:S04]  /*41e0*/  ISETP.NE.AND P0, PT, R8, 0x7fff, PT ;  /* 0x00007fff0800780c */ /* 0x000fc80003f05270 */
[----:B------:R-:W-:-:S04]  /*41f0*/  SEL R8, R32, 0x8000, P0 ;  /* 0x0000800020087807 */ /* 0x000fc80000000000 */
[----:B------:R-:W-:-:S04]  /*4200*/  LOP3.LUT R8, R8, 0xffff, RZ, 0xc0, !PT ;  /* 0x0000ffff08087812 */ /* 0x000fc800078ec0ff */
[----:B------:R-:W-:Y:S02]  /*4210*/  SHF.R.U32.HI R51, RZ, UR5, R8 ;  /* 0x00000005ff337c19 */ /* 0x000fe40008011608 */
[----:B------:R-:W-:Y:S02]  /*4220*/  LOP3.LUT R8, R22, R53, RZ, 0xc0, !PT ;  /* 0x0000003516087212 */ /* 0x000fe400078ec0ff */
[----:B--2---:R-:W-:Y:S02]  /*4230*/  ISETP.NE.AND P0, PT, R15, R10, PT ;  /* 0x0000000a0f00720c */ /* 0x004fe40003f05270 */
[----:B------:R-:W-:Y:S02]  /*4240*/  LOP3.LUT R51, R51, UR4, RZ, 0x30, !PT ;  /* 0x0000000433337c12 */ /* 0x000fe4000f8e30ff */
[----:B------:R-:W2:Y:S09]  /*4250*/  POPC R8, R8 ;  /* 0x0000000800087309 */ /* 0x000eb20000000000 */
[----:B---34-:R-:W-:Y:S05]  /*4260*/  @P0 BRA `(.L_x_1476) ;  /* 0x0000000000080947 */ /* 0x018fea0003800000 */
[----:B------:R-:W-:-:S05]  /*4270*/  IMAD R11, R11, 0x4, R48 ;  /* 0x000000040b0b7824 */ /* 0x000fca00078e0230 */
[----:B--2---:R3:W4:Y:S02]  /*4280*/  ATOMS.ADD R55, [R11], R8 ;  /* 0x000000080b37738c */ /* 0x0047240000000000 */
.L_x_1476:
[----:B------:R-:W-:Y:S05]  /*4290*/  BSYNC.RECONVERGENT B0 ;  /* 0x0000000000007941 */ /* 0x000fea0003800200 */
.L_x_1475:
[----:B------:R-:W-:Y:S01]  /*42a0*/  R2P PR, R51, 0x7f ;  /* 0x0000007f33007804 */ /* 0x000fe20000000000 */
[----:B----4-:R4:W0:Y:S01]  /*42b0*/  SHFL.IDX PT, R55, R55, R10, 0x1f ;  /* 0x00001f0a37377589 */ /* 0x01082200000e0000 */
[----:B---3--:R-:W-:Y:S01]  /*42c0*/  PRMT R11, R30, 0x9910, RZ ;  /* 0x000099101e0b7816 */ /* 0x008fe200000000ff */
[----:B------:R-:W-:Y:S01]  /*42d0*/  BSSY.RECONVERGENT B0, `(.L_x_1477) ;  /* 0x0000026000007945 */ /* 0x000fe20003800200 */
[----:B------:R-:W-:-:S09]  /*42e0*/  IMAD.MOV.U32 R19, RZ, RZ, RZ ;  /* 0x000000ffff137224 */ /* 0x000fd200078e00ff */
        /* <DEDUP_REMOVED lines=23> */
[----:B------:R-:W-:-:S02]  /*4460*/  ISETP.NE.AND P0, PT, R11, 0x7fff, PT ;  /* 0x00007fff0b00780c */ /* 0x000fc40003f05270 */
[----:B------:R-:W-:Y:S02]  /*4470*/  LOP3.LUT R9, R16, R9, RZ, 0xc0, !PT ;  /* 0x0000000910097212 */ /* 0x000fe400078ec0ff */
[----:B------:R-:W-:Y:S02]  /*4480*/  SEL R11, R30, 0x8000, P0 ;  /* 0x000080001e0b7807 */ /* 0x000fe40000000000 */
[----:B------:R-:W3:Y:S01]  /*4490*/  FLO.U32 R56, R9 ;  /* 0x0000000900387300 */ /* 0x000ee200000e0000 */
[----:B------:R-:W-:Y:S02]  /*44a0*/  LOP3.LUT R12, R22, R9, RZ, 0xc0, !PT ;  /* 0x00000009160c7212 */ /* 0x000fe400078ec0ff */
[----:B------:R-:W-:-:S04]  /*44b0*/  LOP3.LUT R11, R11, 0xffff, RZ, 0xc0, !PT ;  /* 0x0000ffff0b0b7812 */ /* 0x000fc800078ec0ff */
[----:B------:R-:W-:Y:S01]  /*44c0*/  SHF.R.U32.HI R11, RZ, UR5, R11 ;  /* 0x00000005ff0b7c19 */ /* 0x000fe2000801160b */
[----:B------:R4:W0:Y:S03]  /*44d0*/  POPC R9, R12 ;  /* 0x0000000c00097309 */ /* 0x0008260000000000 */
[----:B------:R-:W-:Y:S02]  /*44e0*/  LOP3.LUT R11, R11, UR4, RZ, 0x30, !PT ;  /* 0x000000040b0b7c12 */ /* 0x000fe4000f8e30ff */
[----:B---3--:R-:W-:-:S13]  /*44f0*/  ISETP.NE.AND P0, PT, R15, R56, PT ;  /* 0x000000380f00720c */ /* 0x008fda0003f05270 */
[----:B0---4-:R-:W-:Y:S05]  /*4500*/  @P0 BRA `(.L_x_1478) ;  /* 0x0000000000080947 */ /* 0x011fea0003800000 */
[----:B------:R-:W-:-:S05]  /*4510*/  IMAD R10, R51, 0x4, R48 ;  /* 0x00000004330a7824 */ /* 0x000fca00078e0230 */
[----:B------:R0:W3:Y:S02]  /*4520*/  ATOMS.ADD R19, [R10], R9 ;  /* 0x000000090a13738c */ /* 0x0000e40000000000 */
.L_x_1478:
[----:B------:R-:W-:Y:S05]  /*4530*/  BSYNC.RECONVERGENT B0 ;  /* 0x0000000000007941 */ /* 0x000fea0003800200 */
.L_x_1477:
[----:B------:R-:W-:Y:S01]  /*4540*/  R2P PR, R11, 0x7f ;  /* 0x0000007f0b007804 */ /* 0x000fe20000000000 */
[----:B---3--:R3:W4:Y:S01]  /*4550*/  SHFL.IDX PT, R56, R19, R56, 0x1f ;  /* 0x00001f3813387589 */ /* 0x00872200000e0000 */
[----:B------:R-:W-:Y:S11]  /*4560*/  BSSY.RECONVERGENT B0, `(.L_x_1479) ;  /* 0x0000027000007945 */ /* 0x000ff60003800200 */
[----:B0-----:R-:W-:-:S02]  /*4570*/  VOTE.ANY R10, PT, P0 ;  /* 0x00000000000a7806 */ /* 0x001fc400000e0100 */
[----:B------:R-:W-:Y:S02]  /*4580*/  VOTE.ANY R51, PT, P1 ;  /* 0x0000000000337806 */ /* 0x000fe400008e0100 */
[----:B------:R-:W-:Y:S02]  /*4590*/  @!P0 LOP3.LUT R10, RZ, R10, RZ, 0x33, !PT ;  /* 0x0000000aff0a8212 */ /* 0x000fe400078e33ff */
[----:B------:R-:W-:Y:S02]  /*45a0*/  VOTE.ANY R53, PT, P2 ;  /* 0x0000000000357806 */ /* 0x000fe400010e0100 */
[----:B------:R-:W-:Y:S02]  /*45b0*/  @!P1 LOP3.LUT R51, RZ, R51, RZ, 0x33, !PT ;  /* 0x00000033ff339212 */ /* 0x000fe400078e33ff */
[----:B------:R-:W-:Y:S02]  /*45c0*/  @!P2 LOP3.LUT R53, RZ, R53, RZ, 0x33, !PT ;  /* 0x00000035ff35a212 */ /* 0x000fe400078e33ff */
[----:B------:R-:W-:-:S02]  /*45d0*/  LOP3.LUT R10, R51, R10, RZ, 0xc0, !PT ;  /* 0x0000000a330a7212 */ /* 0x000fc400078ec0ff */
[----:B------:R-:W-:Y:S02]  /*45e0*/  VOTE.ANY R51, PT, P3 ;  /* 0x0000000000337806 */ /* 0x000fe400018e0100 */
[----:B------:R-:W-:Y:S02]  /*45f0*/  LOP3.LUT R10, R53, R10, RZ, 0xc0, !PT ;  /* 0x0000000a350a7212 */ /* 0x000fe400078ec0ff */
[----:B------:R-:W-:Y:S02]  /*4600*/  LOP3.LUT P0, RZ, R11, 0x80, RZ, 0xc0, !PT ;  /* 0x000000800bff7812 */ /* 0x000fe4000780c0ff */
[----:B------:R-:W-:Y:S02]  /*4610*/  VOTE.ANY R53, PT, P4 ;  /* 0x0000000000357806 */ /* 0x000fe400020e0100 */
[----:B------:R-:W-:Y:S02]  /*4620*/  @!P3 LOP3.LUT R51, RZ, R51, RZ, 0x33, !PT ;  /* 0x00000033ff33b212 */ /* 0x000fe400078e33ff */
[----:B------:R-:W-:-:S02]  /*4630*/  @!P4 LOP3.LUT R53, RZ, R53, RZ, 0x33, !PT ;  /* 0x00000035ff35c212 */ /* 0x000fc400078e33ff */
[----:B------:R-:W-:Y:S02]  /*4640*/  LOP3.LUT R10, R51, R10, RZ, 0xc0, !PT ;  /* 0x0000000a330a7212 */ /* 0x000fe400078ec0ff */
[----:B------:R-:W-:Y:S02]  /*4650*/  VOTE.ANY R51, PT, P5 ;  /* 0x0000000000337806 */ /* 0x000fe400028e0100 */
[----:B------:R-:W-:Y:S02]  /*4660*/  LOP3.LUT R10, R53, R10, RZ, 0xc0, !PT ;  /* 0x0000000a350a7212 */ /* 0x000fe400078ec0ff */
[----:B------:R-:W-:Y:S02]  /*4670*/  VOTE.ANY R53, PT, P6 ;  /* 0x0000000000357806 */ /* 0x000fe400030e0100 */
[----:B------:R-:W-:Y:S02]  /*4680*/  @!P5 LOP3.LUT R51, RZ, R51, RZ, 0x33, !PT ;  /* 0x00000033ff33d212 */ /* 0x000fe400078e33ff */
[----:B------:R-:W-:-:S02]  /*4690*/  VOTE.ANY R59, PT, P0 ;  /* 0x00000000003b7806 */ /* 0x000fc400000e0100 */
[----:B------:R-:W-:Y:S02]  /*46a0*/  @!P6 LOP3.LUT R53, RZ, R53, RZ, 0x33, !PT ;  /* 0x00000035ff35e212 */ /* 0x000fe400078e33ff */
[----:B------:R-:W-:Y:S02]  /*46b0*/  LOP3.LUT R10, R51, R10, RZ, 0xc0, !PT ;  /* 0x0000000a330a7212 */ /* 0x000fe400078ec0ff */
[----:B------:R-:W-:Y:S02]  /*46c0*/  @!P0 LOP3.LUT R59, RZ, R59, RZ, 0x33, !PT ;  /* 0x0000003bff3b8212 */ /* 0x000fe400078e33ff */
[----:B------:R-:W-:Y:S01]  /*46d0*/  LOP3.LUT R10, R53, R10, RZ, 0xc0, !PT ;  /* 0x0000000a350a7212 */ /* 0x000fe200078ec0ff */
[----:B------:R-:W-:-:S03]  /*46e0*/  IMAD.MOV.U32 R53, RZ, RZ, RZ ;  /* 0x000000ffff357224 */ /* 0x000fc600078e00ff */
[----:B------:R-:W-:Y:S02]  /*46f0*/  LOP3.LUT R59, R59, R10, RZ, 0xc0, !PT ;  /* 0x0000000a3b3b7212 */ /* 0x000fe400078ec0ff */
[----:B------:R-:W-:Y:S02]  /*4700*/  PRMT R10, R28, 0x9910, RZ ;  /* 0x000099101c0a7816 */ /* 0x000fe400000000ff */
[----:B------:R-:W0:Y:S02]  /*4710*/  FLO.U32 R12, R59 ;  /* 0x0000003b000c7300 */ /* 0x000e2400000e0000 */
[----:B------:R-:W-:-:S04]  /*4720*/  ISETP.NE.AND P0, PT, R10, 0x7fff, PT ;  /* 0x00007fff0a00780c */ /* 0x000fc80003f05270 */
[----:B------:R-:W-:-:S04]  /*4730*/  SEL R10, R28, 0x8000, P0 ;  /* 0x000080001c0a7807 */ /* 0x000fc80000000000 */
[----:B------:R-:W-:-:S04]  /*4740*/  LOP3.LUT R10, R10, 0xffff, RZ, 0xc0, !PT ;  /* 0x0000ffff0a0a7812 */ /* 0x000fc800078ec0ff */
[----:B------:R-:W-:Y:S02]  /*4750*/  SHF.R.U32.HI R51, RZ, UR5, R10 ;  /* 0x00000005ff337c19 */ /* 0x000fe4000801160a */
[----:B------:R-:W-:Y:S02]  /*4760*/  LOP3.LUT R10, R22, R59, RZ, 0xc0, !PT ;  /* 0x0000003b160a7212 */ /* 0x000fe400078ec0ff */
[----:B0-----:R-:W-:Y:S02]  /*4770*/  ISETP.NE.AND P0, PT, R15, R12, PT ;  /* 0x0000000c0f00720c */ /* 0x001fe40003f05270 */
[----:B------:R-:W-:Y:S02]  /*4780*/  LOP3.LUT R51, R51, UR4, RZ, 0x30, !PT ;  /* 0x0000000433337c12 */ /* 0x000fe4000f8e30ff */
[----:B------:R-:W0:Y:S09]  /*4790*/  POPC R10, R10 ;  /* 0x0000000a000a7309 */ /* 0x000e320000000000 */
[----:B---34-:R-:W-:Y:S05]  /*47a0*/  @P0 BRA `(.L_x_1480) ;  /* 0x0000000000080947 */ /* 0x018fea0003800000 */
[----:B------:R-:W-:-:S05]  /*47b0*/  IMAD R11, R11, 0x4, R48 ;  /* 0x000000040b0b7824 */ /* 0x000fca00078e0230 */
[----:B0-----:R3:W4:Y:S02]  /*47c0*/  ATOMS.ADD R53, [R11], R10 ;  /* 0x0000000a0b35738c */ /* 0x0017240000000000 */
.L_x_1480:
[----:B------:R-:W-:Y:S05]  /*47d0*/  BSYNC.RECONVERGENT B0 ;  /* 0x0000000000007941 */ /* 0x000fea0003800200 */
.L_x_1479:
[----:B------:R-:W-:Y:S01]  /*47e0*/  R2P PR, R51, 0x7f ;  /* 0x0000007f33007804 */ /* 0x000fe20000000000 */
[----:B----4-:R4:W0:Y:S01]  /*47f0*/  SHFL.IDX PT, R19, R53, R12, 0x1f ;  /* 0x00001f0c35137589 */ /* 0x01082200000e0000 */
[----:B------:R-:W-:Y:S11]  /*4800*/  BSSY.RECONVERGENT B0, `(.L_x_1481) ;  /* 0x0000021000007945 */ /* 0x000ff60003800200 */
[----:B---3--:R-:W-:-:S02]  /*4810*/  VOTE.ANY R11, PT, P0 ;  /* 0x00000000000b7806 */ /* 0x008fc400000e0100 */
        /* <DEDUP_REMOVED lines=21> */
[----:B------:R-:W-:-:S04]  /*4970*/  LOP3.LUT R11, R16, R11, RZ, 0xc0, !PT ;  /* 0x0000000b100b7212 */ /* 0x000fc800078ec0ff */
[----:B------:R-:W-:Y:S01]  /*4980*/  LOP3.LUT R59, R20, R11, RZ, 0xc0, !PT ;  /* 0x0000000b143b7212 */ /* 0x000fe200078ec0ff */
[----:B------:R-:W-:-:S03]  /*4990*/  IMAD.MOV.U32 R11, RZ, RZ, RZ ;  /* 0x000000ffff0b7224 */ /* 0x000fc600078e00ff */
[----:B------:R-:W3:Y:S01]  /*49a0*/  FLO.U32 R14, R59 ;  /* 0x0000003b000e7300 */ /* 0x000ee200000e0000 */
[----:B------:R-:W-:-:S06]  /*49b0*/  LOP3.LUT R54, R22, R59, RZ, 0xc0, !PT ;  /* 0x0000003b16367212 */ /* 0x000fcc00078ec0ff */
[----:B------:R-:W0:Y:S01]  /*49c0*/  POPC R54, R54 ;  /* 0x0000003600367309 */ /* 0x000e220000000000 */
[----:B---3--:R-:W-:-:S13]  /*49d0*/  ISETP.NE.AND P0, PT, R15, R14, PT ;  /* 0x0000000e0f00720c */ /* 0x008fda0003f05270 */
[----:B0---4-:R-:W-:Y:S05]  /*49e0*/  @P0 BRA `(.L_x_1482) ;  /* 0x0000000000080947 */ /* 0x011fea0003800000 */
[----:B------:R-:W-:-:S06]  /*49f0*/  IMAD R11, R51, 0x4, R48 ;  /* 0x00000004330b7824 */ /* 0x000fcc00078e0230 */
[----:B------:R0:W3:Y:S02]  /*4a00*/  ATOMS.ADD R11, [R11], R54 ;  /* 0x000000360b0b738c */ /* 0x0000e40000000000 */
.L_x_1482:
[----:B------:R-:W-:Y:S05]  /*4a10*/  BSYNC.RECONVERGENT B0 ;  /* 0x0000000000007941 */ /* 0x000fea0003800200 */
.L_x_1481:
[----:B------:R-:W-:Y:S01]  /*4a20*/  R2P PR, R13, 0x7f ;  /* 0x0000007f0d007804 */ /* 0x000fe20000000000 */
[----:B---3--:R3:W4:Y:S01]  /*4a30*/  SHFL.IDX PT, R11, R11, R14, 0x1f ;  /* 0x00001f0e0b0b7589 */ /* 0x00872200000e0000 */
[----:B------:R-:W-:Y:S11]  /*4a40*/  BSSY.RECONVERGENT B0, `(.L_x_1483) ;  /* 0x0000021000007945 */ /* 0x000ff60003800200 */
[----:B------:R-:W-:-:S02]  /*4a50*/  VOTE.ANY R12, PT, P0 ;  /* 0x00000000000c7806 */ /* 0x000fc400000e0100 */
        /* <DEDUP_REMOVED lines=23> */
[----:B------:R-:W-:-:S04]  /*4bd0*/  LOP3.LUT R59, R59, R12, RZ, 0xc0, !PT ;  /* 0x0000000c3b3b7212 */ /* 0x000fc800078ec0ff */
[----:B------:R-:W5:Y:S01]  /*4be0*/  FLO.U32 R16, R59 ;  /* 0x0000003b00107300 */ /* 0x000f6200000e0000 */
[----:B------:R-:W-:-:S06]  /*4bf0*/  LOP3.LUT R12, R22, R59, RZ, 0xc0, !PT ;  /* 0x0000003b160c7212 */ /* 0x000fcc00078ec0ff */
[----:B------:R-:W0:Y:S01]  /*4c00*/  POPC R12, R12 ;  /* 0x0000000c000c7309 */ /* 0x000e220000000000 */
[----:B-----5:R-:W-:-:S13]  /*4c10*/  ISETP.NE.AND P0, PT, R15, R16, PT ;  /* 0x000000100f00720c */ /* 0x020fda0003f05270 */
[----:B0--34-:R-:W-:Y:S05]  /*4c20*/  @P0 BRA `(.L_x_1484) ;  /* 0x0000000000080947 */ /* 0x019fea0003800000 */
[----:B------:R-:W-:-:S05]  /*4c30*/  IMAD R13, R13, 0x4, R48 ;  /* 0x000000040d0d7824 */ /* 0x000fca00078e0230 */
[----:B------:R0:W3:Y:S02]  /*4c40*/  ATOMS.ADD R53, [R13], R12 ;  /* 0x0000000c0d35738c */ /* 0x0000e40000000000 */
.L_x_1484:
[----:B------:R-:W-:Y:S05]  /*4c50*/  BSYNC.RECONVERGENT B0 ;  /* 0x0000000000007941 */ /* 0x000fea0003800200 */
.L_x_1483:
[----:B------:R-:W-:Y:S01]  /*4c60*/  R2P PR, R49, 0x7f ;  /* 0x0000007f31007804 */ /* 0x000fe20000000000 */
[----:B---3--:R3:W4:Y:S01]  /*4c70*/  SHFL.IDX PT, R53, R53, R16, 0x1f ;  /* 0x00001f1035357589 */ /* 0x00872200000e0000 */
[----:B------:R-:W-:Y:S01]  /*4c80*/  BSSY.RECONVERGENT B0, `(.L_x_1485) ;  /* 0x0000021000007945 */ /* 0x000fe20003800200 */
[----:B------:R-:W-:-:S10]  /*4c90*/  IMAD.MOV.U32 R51, RZ, RZ, RZ ;  /* 0x000000ffff337224 */ /* 0x000fd400078e00ff */
[----:B0-----:R-:W-:Y:S02]  /*4ca0*/  VOTE.ANY R13, PT, P0 ;  /* 0x00000000000d7806 */ /* 0x001fe400000e0100 */
[----:B------:R-:W-:Y:S02]  /*4cb0*/  VOTE.ANY R14, PT, P1 ;  /* 0x00000000000e7806 */ /* 0x000fe400008e0100 */
[----:B------:R-:W-:Y:S02]  /*4cc0*/  @!P0 LOP3.LUT R13, RZ, R13, RZ, 0x33, !PT ;  /* 0x0000000dff0d8212 */ /* 0x000fe400078e33ff */
[----:B------:R-:W-:Y:S02]  /*4cd0*/  @!P1 LOP3.LUT R14, RZ, R14, RZ, 0x33, !PT ;  /* 0x0000000eff0e9212 */ /* 0x000fe400078e33ff */
[----:B------:R-:W-:Y:S02]  /*4ce0*/  VOTE.ANY R20, PT, P2 ;  /* 0x0000000000147806 */ /* 0x000fe400010e0100 */
[----:B------:R-:W-:-:S02]  /*4cf0*/  LOP3.LUT R13, R14, R13, RZ, 0xc0, !PT ;  /* 0x0000000d0e0d7212 */ /* 0x000fc400078ec0ff */
[----:B------:R-:W-:Y:S02]  /*4d00*/  VOTE.ANY R14, PT, P3 ;  /* 0x00000000000e7806 */ /* 0x000fe400018e0100 */
[----:B------:R-:W-:Y:S02]  /*4d10*/  @!P2 LOP3.LUT R20, RZ, R20, RZ, 0x33, !PT ;  /* 0x00000014ff14a212 */ /* 0x000fe400078e33ff */
[----:B------:R-:W-:Y:S02]  /*4d20*/  @!P3 LOP3.LUT R14, RZ, R14, RZ, 0x33, !PT ;  /* 0x0000000eff0eb212 */ /* 0x000fe400078e33ff */
[----:B------:R-:W-:Y:S02]  /*4d30*/  LOP3.LUT R13, R20, R13, RZ, 0xc0, !PT ;  /* 0x0000000d140d7212 */ /* 0x000fe400078ec0ff */
[----:B------:R-:W-:Y:S02]  /*4d40*/  LOP3.LUT P0, RZ, R49, 0x80, RZ, 0xc0, !PT ;  /* 0x0000008031ff7812 */ /* 0x000fe4000780c0ff */
[----:B------:R-:W-:-:S02]  /*4d50*/  VOTE.ANY R20, PT, P4 ;  /* 0x0000000000147806 */ /* 0x000fc400020e0100 */
[----:B------:R-:W-:Y:S02]  /*4d60*/  LOP3.LUT R13, R14, R13, RZ, 0xc0, !PT ;  /* 0x0000000d0e0d7212 */ /* 0x000fe400078ec0ff */
[----:B------:R-:W-:Y:S02]  /*4d70*/  VOTE.ANY R14, PT, P5 ;  /* 0x00000000000e7806 */ /* 0x000fe400028e0100 */
[----:B------:R-:W-:Y:S02]  /*4d80*/  @!P4 LOP3.LUT R20, RZ, R20, RZ, 0x33, !PT ;  /* 0x00000014ff14c212 */ /* 0x000fe400078e33ff */
[----:B------:R-:W-:Y:S02]  /*4d90*/  @!P5 LOP3.LUT R14, RZ, R14, RZ, 0x33, !PT ;  /* 0x0000000eff0ed212 */ /* 0x000fe400078e33ff */
[----:B------:R-:W-:Y:S02]  /*4da0*/  LOP3.LUT R13, R20, R13, RZ, 0xc0, !PT ;  /* 0x0000000d140d7212 */ /* 0x000fe400078ec0ff */
[----:B------:R-:W-:-:S02]  /*4db0*/  VOTE.ANY R20, PT, P6 ;  /* 0x0000000000147806 */ /* 0x000fc400030e0100 */
[----:B------:R-:W-:Y:S02]  /*4dc0*/  LOP3.LUT R13, R14, R13, RZ, 0xc0, !PT ;  /* 0x0000000d0e0d7212 */ /* 0x000fe400078ec0ff */
[----:B------:R-:W-:Y:S02]  /*4dd0*/  VOTE.ANY R14, PT, P0 ;  /* 0x00000000000e7806 */ /* 0x000fe400000e0100 */
[----:B------:R-:W-:Y:S02]  /*4de0*/  @!P6 LOP3.LUT R20, RZ, R20, RZ, 0x33, !PT ;  /* 0x00000014ff14e212 */ /* 0x000fe400078e33ff */
[----:B------:R-:W-:Y:S02]  /*4df0*/  @!P0 LOP3.LUT R14, RZ, R14, RZ, 0x33, !PT ;  /* 0x0000000eff0e8212 */ /* 0x000fe400078e33ff */
[----:B------:R-:W-:-:S04]  /*4e00*/  LOP3.LUT R13, R20, R13, RZ, 0xc0, !PT ;  /* 0x0000000d140d7212 */ /* 0x000fc800078ec0ff */
[----:B------:R-:W-:-:S04]  /*4e10*/  LOP3.LUT R59, R14, R13, RZ, 0xc0, !PT ;  /* 0x0000000d0e3b7212 */ /* 0x000fc800078ec0ff */
[----:B------:R-:W0:Y:S01]  /*4e20*/  FLO.U32 R52, R59 ;  /* 0x0000003b00347300 */ /* 0x000e2200000e0000 */
[----:B------:R-:W-:-:S06]  /*4e30*/  LOP3.LUT R13, R22, R59, RZ, 0xc0, !PT ;  /* 0x0000003b160d7212 */ /* 0x000fcc00078ec0ff */
[----:B------:R-:W1:Y:S01]  /*4e40*/  POPC R13, R13 ;  /* 0x0000000d000d7309 */ /* 0x000e620000000000 */
[----:B0-----:R-:W-:-:S13]  /*4e50*/  ISETP.NE.AND P0, PT, R15, R52, PT ;  /* 0x000000340f00720c */ /* 0x001fda0003f05270 */
[----:B-1-34-:R-:W-:Y:S05]  /*4e60*/  @P0 BRA `(.L_x_1486) ;  /* 0x0000000000080947 */ /* 0x01afea0003800000 */
[----:B------:R-:W-:-:S05]  /*4e70*/  IMAD R14, R49, 0x4, R48 ;  /* 0x00000004310e7824 */ /* 0x000fca00078e0230 */
[----:B------:R0:W1:Y:S02]  /*4e80*/  ATOMS.ADD R51, [R14], R13 ;  /* 0x0000000d0e33738c */ /* 0x0000640000000000 */
.L_x_1486:
[----:B------:R-:W-:Y:S05]  /*4e90*/  BSYNC.RECONVERGENT B0 ;  /* 0x0000000000007941 */ /* 0x000fea0003800200 */
.L_x_1485:
[----:B------:R-:W-:Y:S01]  /*4ea0*/  R2P PR, R47, 0x7f ;  /* 0x0000007f2f007804 */ /* 0x000fe20000000000 */
[----:B-1----:R1:W3:Y:S01]  /*4eb0*/  SHFL.IDX PT, R52, R51, R52, 0x1f ;  /* 0x00001f3433347589 */ /* 0x0022e200000e0000 */
[----:B------:R-:W-:Y:S11]  /*4ec0*/  BSSY.RECONVERGENT B0, `(.L_x_1487) ;  /* 0x0000021000007945 */ /* 0x000ff60003800200 */
[----:B0-----:R-:W-:-:S02]  /*4ed0*/  VOTE.ANY R14, PT, P0 ;  /* 0x00000000000e7806 */ /* 0x001fc400000e0100 */
[----:B------:R-:W-:Y:S02]  /*4ee0*/  VOTE.ANY R49, PT, P1 ;  /* 0x0000000000317806 */ /* 0x000fe400008e0100 */
[----:B------:R-:W-:Y:S02]  /*4ef0*/  @!P0 LOP3.LUT R14, RZ, R14, RZ, 0x33, !PT ;  /* 0x0000000eff0e8212 */ /* 0x000fe400078e33ff */
[----:B------:R-:W-:Y:S02]  /*4f00*/  @!P1 LOP3.LUT R49, RZ, R49, RZ, 0x33, !PT ;  /* 0x00000031ff319212 */ /* 0x000fe400078e33ff */
[----:B------:R-:W-:Y:S02]  /*4f10*/  VOTE.ANY R59, PT, P2 ;  /* 0x00000000003b7806 */ /* 0x000fe400010e0100 */
[----:B------:R-:W-:Y:S02]  /*4f20*/  LOP3.LUT R14, R49, R14, RZ, 0xc0, !PT ;  /* 0x0000000e310e7212 */ /* 0x000fe400078ec0ff */
[----:B------:R-:W-:-:S02]  /*4f30*/  @!P2 LOP3.LUT R59, RZ, R59, RZ, 0x33, !PT ;  /* 0x0000003bff3ba212 */ /* 0x000fc400078e33ff */
[----:B------:R-:W-:Y:S02]  /*4f40*/  VOTE.ANY R49, PT, P3 ;  /* 0x0000000000317806 */ /* 0x000fe400018e0100 */
[----:B------:R-:W-:Y:S02]  /*4f50*/  LOP3.LUT R14, R59, R14, RZ, 0xc0, !PT ;  /* 0x0000000e3b0e7212 */ /* 0x000fe400078ec0ff */
[----:B------:R-:W-:Y:S02]  /*4f60*/  @!P3 LOP3.LUT R49, RZ, R49, RZ, 0x33, !PT ;  /* 0x00000031ff31b212 */ /* 0x000fe400078e33ff */
[----:B------:R-:W-:Y:S02]  /*4f70*/  LOP3.LUT P0, RZ, R47, 0x80, RZ, 0xc0, !PT ;  /* 0x000000802fff7812 */ /* 0x000fe4000780c0ff */
[----:B------:R-:W-:Y:S02]  /*4f80*/  LOP3.LUT R14, R49, R14, RZ, 0xc0, !PT ;  /* 0x0000000e310e7212 */ /* 0x000fe400078ec0ff */
[----:B------:R-:W-:-:S02]  /*4f90*/  VOTE.ANY R49, PT, P4 ;  /* 0x0000000000317806 */ /* 0x000fc400020e0100 */
[----:B------:R-:W-:Y:S02]  /*4fa0*/  VOTE.ANY R59, PT, P5 ;  /* 0x00000000003b7806 */ /* 0x000fe400028e0100 */
[----:B------:R-:W-:Y:S02]  /*4fb0*/  @!P4 LOP3.LUT R49, RZ, R49, RZ, 0x33, !PT ;  /* 0x00000031ff31c212 */ /* 0x000fe400078e33ff */
[----:B------:R-:W-:Y:S02]  /*4fc0*/  @!P5 LOP3.LUT R59, RZ, R59, RZ, 0x33, !PT ;  /* 0x0000003bff3bd212 */ /* 0x000fe400078e33ff */
[----:B------:R-:W-:Y:S02]  /*4fd0*/  LOP3.LUT R14, R49, R14, RZ, 0xc0, !PT ;  /* 0x0000000e310e7212 */ /* 0x000fe400078ec0ff */
[----:B------:R-:W-:Y:S02]  /*4fe0*/  VOTE.ANY R49, PT, P6 ;  /* 0x0000000000317806 */ /* 0x000fe400030e0100 */
[----:B------:R-:W-:-:S02]  /*4ff0*/  LOP3.LUT R14, R59, R14, RZ, 0xc0, !PT ;  /* 0x0000000e3b0e7212 */ /* 0x000fc400078ec0ff */
[----:B------:R-:W-:Y:S02]  /*5000*/  @!P6 LOP3.LUT R49, RZ, R49, RZ, 0x33, !PT ;  /* 0x00000031ff31e212 */ /* 0x000fe400078e33ff */
[----:B------:R-:W-:Y:S02]  /*5010*/  VOTE.ANY R59, PT, P0 ;  /* 0x00000000003b7806 */ /* 0x000fe400000e0100 */
[----:B------:R-:W-:Y:S02]  /*5020*/  LOP3.LUT R14, R49, R14, RZ, 0xc0, !PT ;  /* 0x0000000e310e7212 */ /* 0x000fe400078ec0ff */
[----:B------:R-:W-:-:S04]  /*5030*/  @!P0 LOP3.LUT R59, RZ, R59, RZ, 0x33, !PT ;  /* 0x0000003bff3b8212 */ /* 0x000fc800078e33ff */
[----:B------:R-:W-:Y:S01]  /*5040*/  LOP3.LUT R49, R59, R14, RZ, 0xc0, !PT ;  /* 0x0000000e3b317212 */ /* 0x000fe200078ec0ff */
[----:B------:R-:W-:-:S03]  /*5050*/  IMAD.MOV.U32 R59, RZ, RZ, RZ ;  /* 0x000000ffff3b7224 */ /* 0x000fc600078e00ff */
[----:B------:R-:W0:Y:S01]  /*5060*/  FLO.U32 R16, R49 ;  /* 0x0000003100107300 */ /* 0x000e2200000e0000 */
[----:B------:R-:W-:-:S06]  /*5070*/  LOP3.LUT R14, R22, R49, RZ, 0xc0, !PT ;  /* 0x00000031160e7212 */ /* 0x000fcc00078ec0ff */
[----:B------:R-:W4:Y:S01]  /*5080*/  POPC R14, R14 ;  /* 0x0000000e000e7309 */ /* 0x000f220000000000 */
[----:B0-----:R-:W-:-:S13]  /*5090*/  ISETP.NE.AND P0, PT, R15, R16, PT ;  /* 0x000000100f00720c */ /* 0x001fda0003f05270 */
[----:B-1-34-:R-:W-:Y:S05]  /*50a0*/  @P0 BRA `(.L_x_1488) ;  /* 0x0000000000080947 */ /* 0x01afea0003800000 */
[----:B------:R-:W-:-:S05]  /*50b0*/  IMAD R47, R47, 0x4, R48 ;  /* 0x000000042f2f7824 */ /* 0x000fca00078e0230 */
[----:B------:R0:W1:Y:S02]  /*50c0*/  ATOMS.ADD R59, [R47], R14 ;  /* 0x0000000e2f3b738c */ /* 0x0000640000000000 */
.L_x_1488:
[----:B------:R-:W-:Y:S05]  /*50d0*/  BSYNC.RECONVERGENT B0 ;  /* 0x0000000000007941 */ /* 0x000fea0003800200 */
.L_x_1487:
[----:B------:R-:W-:Y:S01]  /*50e0*/  R2P PR, R21, 0x7f ;  /* 0x0000007f15007804 */ /* 0x000fe20000000000 */
[----:B-1----:R1:W3:Y:S01]  /*50f0*/  SHFL.IDX PT, R51, R59, R16, 0x1f ;  /* 0x00001f103b337589 */ /* 0x0022e200000e0000 */
[----:B------:R-:W-:Y:S11]  /*5100*/  BSSY.RECONVERGENT B0, `(.L_x_1489) ;  /* 0x0000027000007945 */ /* 0x000ff60003800200 */
[----:B------:R-:W-:-:S02]  /*5110*/  VOTE.ANY R20, PT, P0 ;  /* 0x0000000000147806 */ /* 0x000fc400000e0100 */
[----:B0-----:R-:W-:Y:S02]  /*5120*/  VOTE.ANY R47, PT, P1 ;  /* 0x00000000002f7806 */ /* 0x001fe400008e0100 */
[----:B------:R-:W-:Y:S02]  /*5130*/  @!P0 LOP3.LUT R20, RZ, R20, RZ, 0x33, !PT ;  /* 0x00000014ff148212 */ /* 0x000fe400078e33ff */
[----:B------:R-:W-:Y:S02]  /*5140*/  @!P1 LOP3.LUT R47, RZ, R47, RZ, 0x33, !PT ;  /* 0x0000002fff2f9212 */ /* 0x000fe400078e33ff */
[----:B------:R-:W-:Y:S02]  /*5150*/  LOP3.LUT P0, RZ, R21, 0x80, RZ, 0xc0, !PT ;  /* 0x0000008015ff7812 */ /* 0x000fe4000780c0ff */
[----:B------:R-:W-:Y:S02]  /*5160*/  LOP3.LUT R20, R47, R20, RZ, 0xc0, !PT ;  /* 0x000000142f147212 */ /* 0x000fe400078ec0ff */
[----:B------:R-:W-:-:S04]  /*5170*/  VOTE.ANY R47, PT, P2 ;  /* 0x00000000002f7806 */ /* 0x000fc800010e0100 */
[----:B------:R-:W-:-:S04]  /*5180*/  @!P2 LOP3.LUT R47, RZ, R47, RZ, 0x33, !PT ;  /* 0x0000002fff2fa212 */ /* 0x000fc800078e33ff */
        /* <DEDUP_REMOVED lines=16> */
[----:B------:R-:W-:Y:S02]  /*5290*/  PRMT R20, R39, 0x9910, RZ ;  /* 0x0000991027147816 */ /* 0x000fe400000000ff */
[----:B------:R-:W0:Y:S01]  /*52a0*/  FLO.U32 R50, R47 ;  /* 0x0000002f00327300 */ /* 0x000e2200000e0000 */
[----:B------:R-:W-:Y:S02]  /*52b0*/  LOP3.LUT R49, R22, R47, RZ, 0xc0, !PT ;  /* 0x0000002f16317212 */ /* 0x000fe400078ec0ff */
[----:B------:R-:W-:-:S04]  /*52c0*/  ISETP.NE.AND P0, PT, R20, 0x7fff, PT ;  /* 0x00007fff1400780c */ /* 0x000fc80003f05270 */
[----:B------:R-:W-:Y:S01]  /*52d0*/  SEL R20, R39, 0x8000, P0 ;  /* 0x0000800027147807 */ /* 0x000fe20000000000 */
[----:B------:R-:W4:Y:S03]  /*52e0*/  POPC R49, R49 ;  /* 0x0000003100317309 */ /* 0x000f260000000000 */
[----:B------:R-:W-:Y:S02]  /*52f0*/  LOP3.LUT R20, R20, 0xffff, RZ, 0xc0, !PT ;  /* 0x0000ffff14147812 */ /* 0x000fe400078ec0ff */
[----:B0-----:R-:W-:Y:S02]  /*5300*/  ISETP.NE.AND P0, PT, R15, R50, PT ;  /* 0x000000320f00720c */ /* 0x001fe40003f05270 */
[----:B------:R-:W-:-:S04]  /*5310*/  SHF.R.U32.HI R20, RZ, UR5, R20 ;  /* 0x00000005ff147c19 */ /* 0x000fc80008011614 */
[----:B------:R-:W-:Y:S01]  /*5320*/  LOP3.LUT R61, R20, UR4, RZ, 0x30, !PT ;  /* 0x00000004143d7c12 */ /* 0x000fe2000f8e30ff */
[----:B------:R-:W-:-:S06]  /*5330*/  IMAD.MOV.U32 R20, RZ, RZ, RZ ;  /* 0x000000ffff147224 */ /* 0x000fcc00078e00ff */
[----:B-1-34-:R-:W-:Y:S05]  /*5340*/  @P0 BRA `(.L_x_1490) ;  /* 0x0000000000080947 */ /* 0x01afea0003800000 */
[----:B------:R-:W-:-:S06]  /*5350*/  IMAD R20, R21, 0x4, R48 ;  /* 0x0000000415147824 */ /* 0x000fcc00078e0230 */
[----:B------:R0:W1:Y:S02]  /*5360*/  ATOMS.ADD R20, [R20], R49 ;  /* 0x000000311414738c */ /* 0x0000640000000000 */
.L_x_1490:
[----:B------:R-:W-:Y:S05]  /*5370*/  BSYNC.RECONVERGENT B0 ;  /* 0x0000000000007941 */ /* 0x000fea0003800200 */
.L_x_1489:
[----:B------:R-:W-:Y:S01]  /*5380*/  R2P PR, R61, 0x7f ;  /* 0x0000007f3d007804 */ /* 0x000fe20000000000 */
[----:B-1----:R1:W3:Y:S01]  /*5390*/  SHFL.IDX PT, R50, R20, R50, 0x1f ;  /* 0x00001f3214327589 */ /* 0x0022e200000e0000 */
[----:B------:R-:W-:Y:S01]  /*53a0*/  BSSY.RECONVERGENT B0, `(.L_x_1491) ;  /* 0x0000021000007945 */ /* 0x000fe20003800200 */
[----:B------:R-:W-:-:S10]  /*53b0*/  IMAD.MOV.U32 R59, RZ, RZ, RZ ;  /* 0x000000ffff3b7224 */ /* 0x000fd400078e00ff */
[----:B------:R-:W-:Y:S02]  /*53c0*/  VOTE.ANY R16, PT, P0 ;  /* 0x0000000000107806 */ /* 0x000fe400000e0100 */
[----:B------:R-:W-:Y:S02]  /*53d0*/  VOTE.ANY R21, PT, P1 ;  /* 0x0000000000157806 */ /* 0x000fe400008e0100 */
[----:B------:R-:W-:Y:S02]  /*53e0*/  @!P0 LOP3.LUT R16, RZ, R16, RZ, 0x33, !PT ;  /* 0x00000010ff108212 */ /* 0x000fe400078e33ff */
[----:B------:R-:W-:Y:S02]  /*53f0*/  @!P1 LOP3.LUT R21, RZ, R21, RZ, 0x33, !PT ;  /* 0x00000015ff159212 */ /* 0x000fe400078e33ff */
[----:B------:R-:W-:Y:S02]  /*5400*/  LOP3.LUT P0, RZ, R61, 0x80, RZ, 0xc0, !PT ;  /* 0x000000803dff7812 */ /* 0x000fe4000780c0ff */
[----:B------:R-:W-:-:S02]  /*5410*/  LOP3.LUT R16, R21, R16, RZ, 0xc0, !PT ;  /* 0x0000001015107212 */ /* 0x000fc400078ec0ff */
        /* <DEDUP_REMOVED lines=17> */
[----:B------:R-:W-:-:S04]  /*5530*/  LOP3.LUT R21, R21, R16, RZ, 0xc0, !PT ;  /* 0x0000001015157212 */ /* 0x000fc800078ec0ff */
[----:B------:R-:W4:Y:S01]  /*5540*/  FLO.U32 R16, R21 ;  /* 0x0000001500107300 */ /* 0x000f2200000e0000 */
[----:B------:R-:W-:-:S06]  /*5550*/  LOP3.LUT R47, R22, R21, RZ, 0xc0, !PT ;  /* 0x00000015162f7212 */ /* 0x000fcc00078ec0ff */
[----:B------:R-:W0:Y:S01]  /*5560*/  POPC R47, R47 ;  /* 0x0000002f002f7309 */ /* 0x000e220000000000 */
[----:B----4-:R-:W-:-:S13]  /*5570*/  ISETP.NE.AND P0, PT, R15, R16, PT ;  /* 0x000000100f00720c */ /* 0x010fda0003f05270 */
[----:B01-3--:R-:W-:Y:S05]  /*5580*/  @P0 BRA `(.L_x_1492) ;  /* 0x0000000000080947 */ /* 0x00bfea0003800000 */
[----:B------:R-:W-:-:S05]  /*5590*/  IMAD R20, R61, 0x4, R48 ;  /* 0x000000043d147824 */ /* 0x000fca00078e0230 */
[----:B------:R0:W1:Y:S02]  /*55a0*/  ATOMS.ADD R59, [R20], R47 ;  /* 0x0000002f143b738c */ /* 0x0000640000000000 */
.L_x_1492:
[----:B------:R-:W-:Y:S05]  /*55b0*/  BSYNC.RECONVERGENT B0 ;  /* 0x0000000000007941 */ /* 0x000fea0003800200 */
.L_x_1491:
[----:B------:R-:W-:Y:S01]  /*55c0*/  R2P PR, R17, 0x7f ;  /* 0x0000007f11007804 */ /* 0x000fe20000000000 */
[----:B-1----:R1:W3:Y:S01]  /*55d0*/  SHFL.IDX PT, R16, R59, R16, 0x1f ;  /* 0x00001f103b107589 */ /* 0x0022e200000e0000 */
[----:B------:R-:W-:Y:S01]  /*55e0*/  BSSY.RECONVERGENT B0, `(.L_x_1493) ;  /* 0x0000028000007945 */ /* 0x000fe20003800200 */
[----:B------:R-:W-:Y:S02]  /*55f0*/  IMAD.IADD R6, R6, 0x1, R57 ;  /* 0x0000000106067824 */ /* 0x000fe400078e0239 */
[----:B------:R-:W-:-:S08]  /*5600*/  IMAD.MOV.U32 R57, RZ, RZ, RZ ;  /* 0x000000ffff397224 */ /* 0x000fd000078e00ff */
[----:B0-----:R-:W-:Y:S02]  /*5610*/  VOTE.ANY R20, PT, P0 ;  /* 0x0000000000147806 */ /* 0x001fe400000e0100 */
        /* <DEDUP_REMOVED lines=8> */
[----:B------:R-:W-:Y:S02]  /*56a0*/  VOTE.ANY R21, PT, P3 ;  /* 0x0000000000157806 */ /* 0x000fe400018e0100 */
[----:B------:R-:W-:Y:S02]  /*56b0*/  VOTE.ANY R61, PT, P0 ;  /* 0x00000000003d7806 */ /* 0x000fe400000e0100 */
[----:B------:R-:W-:Y:S02]  /*56c0*/  @!P3 LOP3.LUT R21, RZ, R21, RZ, 0x33, !PT ;  /* 0x00000015ff15b212 */ /* 0x000fe400078e33ff */
[----:B------:R-:W-:Y:S02]  /*56d0*/  @!P0 LOP3.LUT R61, RZ, R61, RZ, 0x33, !PT ;  /* 0x0000003dff3d8212 */ /* 0x000fe400078e33ff */
        /* <DEDUP_REMOVED lines=21> */
[----:B-1-3--:R-:W-:Y:S05]  /*5830*/  @P0 BRA `(.L_x_1494) ;  /* 0x0000000000080947 */ /* 0x00afea0003800000 */
[----:B------:R-:W-:-:S05]  /*5840*/  IMAD R17, R17, 0x4, R48 ;  /* 0x0000000411117824 */ /* 0x000fca00078e0230 */
[----:B0-----:R1:W3:Y:S02]  /*5850*/  ATOMS.ADD R57, [R17], R20 ;  /* 0x000000141139738c */ /* 0x0012e40000000000 */
.L_x_1494:
[----:B------:R-:W-:Y:S05]  /*5860*/  BSYNC.RECONVERGENT B0 ;  /* 0x0000000000007941 */ /* 0x000fea0003800200 */
.L_x_1493:
[----:B------:R-:W-:Y:S01]  /*5870*/  R2P PR, R21, 0x7f ;  /* 0x0000007f15007804 */ /* 0x000fe20000000000 */
[----:B------:R-:W-:Y:S01]  /*5880*/  IMAD.IADD R7, R7, 0x1, R18 ;  /* 0x0000000107077824 */ /* 0x000fe200078e0212 */
[----:B------:R-:W-:Y:S01]  /*5890*/  BSSY.RECONVERGENT B0, `(.L_x_1495) ;  /* 0x0000029000007945 */ /* 0x000fe20003800200 */
[----:B--2---:R-:W-:-:S10]  /*58a0*/  IMAD.IADD R8, R8, 0x1, R55 ;  /* 0x0000000108087824 */ /* 0x004fd400078e0237 */
[----:B-1----:R-:W-:Y:S02]  /*58b0*/  VOTE.ANY R17, PT, P0 ;  /* 0x0000000000117806 */ /* 0x002fe400000e0100 */
        /* <DEDUP_REMOVED lines=23> */
[C---:B------:R-:W-:Y:S02]  /*5a30*/  PRMT R17, R36.reuse, 0x9910, RZ ;  /* 0x0000991024117816 */ /* 0x040fe400000000ff */
[----:B------:R1:W2:Y:S02]  /*5a40*/  FLO.U32 R58, R59 ;  /* 0x0000003b003a7300 */ /* 0x0002a400000e0000 */
[----:B------:R-:W-:Y:S02]  /*5a50*/  ISETP.NE.AND P0, PT, R17, 0x7fff, PT ;  /* 0x00007fff1100780c */ /* 0x000fe40003f05270 */
[----:B---3--:R3:W4:Y:S02]  /*5a60*/  SHFL.IDX PT, R17, R57, R60, 0x1f ;  /* 0x00001f3c39117589 */ /* 0x00872400000e0000 */
[----:B------:R-:W-:-:S04]  /*5a70*/  SEL R18, R36, 0x8000, P0 ;  /* 0x0000800024127807 */ /* 0x000fc80000000000 */
[----:B------:R-:W-:-:S04]  /*5a80*/  LOP3.LUT R18, R18, 0xffff, RZ, 0xc0, !PT ;  /* 0x0000ffff12127812 */ /* 0x000fc800078ec0ff */
[----:B------:R-:W-:Y:S02]  /*5a90*/  SHF.R.U32.HI R55, RZ, UR5, R18 ;  /* 0x00000005ff377c19 */ /* 0x000fe40008011612 */
[----:B------:R-:W-:Y:S01]  /*5aa0*/  LOP3.LUT R18, R22, R59, RZ, 0xc0, !PT ;  /* 0x0000003b16127212 */ /* 0x000fe200078ec0ff */
[----:B-1----:R-:W-:Y:S01]  /*5ab0*/  IMAD.MOV.U32 R59, RZ, RZ, RZ ;  /* 0x000000ffff3b7224 */ /* 0x002fe200078e00ff */
[----:B--2---:R-:W-:Y:S02]  /*5ac0*/  ISETP.NE.AND P0, PT, R15, R58, PT ;  /* 0x0000003a0f00720c */ /* 0x004fe40003f05270 */
[----:B------:R-:W-:Y:S02]  /*5ad0*/  LOP3.LUT R55, R55, UR4, RZ, 0x30, !PT ;  /* 0x0000000437377c12 */ /* 0x000fe4000f8e30ff */
[----:B------:R-:W1:Y:S09]  /*5ae0*/  POPC R18, R18 ;  /* 0x0000001200127309 */ /* 0x000e720000000000 */
[----:B---34-:R-:W-:Y:S05]  /*5af0*/  @P0 BRA `(.L_x_1496) ;  /* 0x0000000000080947 */ /* 0x018fea0003800000 */
[----:B------:R-:W-:-:S05]  /*5b00*/  IMAD R21, R21, 0x4, R48 ;  /* 0x0000000415157824 */ /* 0x000fca00078e0230 */
[----:B-1----:R2:W3:Y:S02]  /*5b10*/  ATOMS.ADD R59, [R21], R18 ;  /* 0x00000012153b738c */ /* 0x0024e40000000000 */
.L_x_1496:
[----:B------:R-:W-:Y:S05]  /*5b20*/  BSYNC.RECONVERGENT B0 ;  /* 0x0000000000007941 */ /* 0x000fea0003800200 */
.L_x_1495:
[----:B------:R-:W-:Y:S01]  /*5b30*/  R2P PR, R55, 0x7f ;  /* 0x0000007f37007804 */ /* 0x000fe20000000000 */
[----:B------:R-:W-:Y:S01]  /*5b40*/  IMAD.IADD R9, R9, 0x1, R56 ;  /* 0x0000000109097824 */ /* 0x000fe200078e0238 */
[----:B------:R-:W-:Y:S01]  /*5b50*/  BSSY.RECONVERGENT B0, `(.L_x_1497) ;  /* 0x0000029000007945 */ /* 0x000fe20003800200 */
[----:B------:R-:W-:-:S10]  /*5b60*/  IMAD.IADD R10, R10, 0x1, R19 ;  /* 0x000000010a0a7824 */ /* 0x000fd400078e0213 */
[----:B--2---:R-:W-:Y:S02]  /*5b70*/  VOTE.ANY R21, PT, P0 ;  /* 0x0000000000157806 */ /* 0x004fe400000e0100 */
        /* <DEDUP_REMOVED lines=24> */
[----:B------:R2:W4:Y:S02]  /*5d00*/  FLO.U32 R56, R61 ;  /* 0x0000003d00387300 */ /* 0x00052400000e0000 */
[----:B------:R-:W-:Y:S02]  /*5d10*/  ISETP.NE.AND P0, PT, R21, 0x7fff, PT ;  /* 0x00007fff1500780c */ /* 0x000fe40003f05270 */
[----:B---3--:R3:W0:Y:S02]  /*5d20*/  SHFL.IDX PT, R21, R59, R58, 0x1f ;  /* 0x00001f3a3b157589 */ /* 0x00862400000e0000 */
[----:B------:R-:W-:-:S04]  /*5d30*/  SEL R19, R35, 0x8000, P0 ;  /* 0x0000800023137807 */ /* 0x000fc80000000000 */
[----:B------:R-:W-:-:S04]  /*5d40*/  LOP3.LUT R19, R19, 0xffff, RZ, 0xc0, !PT ;  /* 0x0000ffff13137812 */ /* 0x000fc800078ec0ff */
[----:B------:R-:W-:Y:S02]  /*5d50*/  SHF.R.U32.HI R57, RZ, UR5, R19 ;  /* 0x00000005ff397c19 */ /* 0x000fe40008011613 */
[----:B------:R-:W-:Y:S01]  /*5d60*/  LOP3.LUT R19, R22, R61, RZ, 0xc0, !PT ;  /* 0x0000003d16137212 */ /* 0x000fe200078ec0ff */
[----:B--2---:R-:W-:Y:S01]  /*5d70*/  IMAD.MOV.U32 R61, RZ, RZ, RZ ;  /* 0x000000ffff3d7224 */ /* 0x004fe200078e00ff */
[----:B----4-:R-:W-:Y:S02]  /*5d80*/  ISETP.NE.AND P0, PT, R15, R56, PT ;  /* 0x000000380f00720c */ /* 0x010fe40003f05270 */
[----:B------:R-:W-:Y:S02]  /*5d90*/  LOP3.LUT R57, R57, UR4, RZ, 0x30, !PT ;  /* 0x0000000439397c12 */ /* 0x000fe4000f8e30ff */
[----:B------:R-:W2:Y:S09]  /*5da0*/  POPC R19, R19 ;  /* 0x0000001300137309 */ /* 0x000eb20000000000 */
[----:B0--3--:R-:W-:Y:S05]  /*5db0*/  @P0 BRA `(.L_x_1498) ;  /* 0x0000000000080947 */ /* 0x009fea0003800000 */
[----:B------:R-:W-:-:S05]  /*5dc0*/  IMAD R58, R55, 0x4, R48 ;  /* 0x00000004373a7824 */ /* 0x000fca00078e0230 */
[----:B--2---:R0:W3:Y:S02]  /*5dd0*/  ATOMS.ADD R61, [R58], R19 ;  /* 0x000000133a3d738c */ /* 0x0040e40000000000 */
.L_x_1498:
[----:B------:R-:W-:Y:S05]  /*5de0*/  BSYNC.RECONVERGENT B0 ;  /* 0x0000000000007941 */ /* 0x000fea0003800200 */
.L_x_1497:
[----:B------:R-:W-:Y:S01]  /*5df0*/  R2P PR, R57, 0x7f ;  /* 0x0000007f39007804 */ /* 0x000fe20000000000 */
[----:B------:R-:W-:Y:S01]  /*5e00*/  IMAD.IADD R11, R54, 0x1, R11 ;  /* 0x00000001360b7824 */ /* 0x000fe200078e020b */
[----:B---3--:R3:W4:Y:S01]  /*5e10*/  SHFL.IDX PT, R56, R61, R56, 0x1f ;  /* 0x00001f383d387589 */ /* 0x00872200000e0000 */
[----:B------:R-:W-:Y:S01]  /*5e20*/  IMAD.IADD R12, R12, 0x1, R53 ;  /* 0x000000010c0c7824 */ /* 0x000fe200078e0235 */
[----:B------:R-:W-:Y:S09]  /*5e30*/  BSSY.RECONVERGENT B0, `(.L_x_1499) ;  /* 0x0000027000007945 */ /* 0x000ff20003800200 */
[----:B------:R-:W-:-:S02]  /*5e40*/  VOTE.ANY R55, PT, P0 ;  /* 0x0000000000377806 */ /* 0x000fc400000e0100 */
[----:B------:R-:W-:Y:S02]  /*5e50*/  VOTE.ANY R54, PT, P1 ;  /* 0x0000000000367806 */ /* 0x000fe400008e0100 */
[----:B------:R-:W-:Y:S02]  /*5e60*/  @!P0 LOP3.LUT R55, RZ, R55, RZ, 0x33, !PT ;  /* 0x00000037ff378212 */ /* 0x000fe400078e33ff */
[----:B------:R-:W-:Y:S02]  /*5e70*/  @!P1 LOP3.LUT R54, RZ, R54, RZ, 0x33, !PT ;  /* 0x00000036ff369212 */ /* 0x000fe400078e33ff */
[----:B------:R-:W-:Y:S02]  /*5e80*/  LOP3.LUT P0, RZ, R57, 0x80, RZ, 0xc0, !PT ;  /* 0x0000008039ff7812 */ /* 0x000fe4000780c0ff */
[----:B------:R-:W-:Y:S02]  /*5e90*/  LOP3.LUT R54, R54, R55, RZ, 0xc0, !PT ;  /* 0x0000003736367212 */ /* 0x000fe400078ec0ff */
        /* <DEDUP_REMOVED lines=18> */
[----:B------:R-:W-:Y:S02]  /*5fc0*/  LOP3.LUT R59, R59, R54, RZ, 0xc0, !PT ;  /* 0x000000363b3b7212 */ /* 0x000fe400078ec0ff */
[----:B------:R-:W-:Y:S02]  /*5fd0*/  ISETP.NE.AND P0, PT, R55, 0x7fff, PT ;  /* 0x00007fff3700780c */ /* 0x000fe40003f05270 */
[----:B------:R5:W1:Y:S02]  /*5fe0*/  FLO.U32 R54, R59 ;  /* 0x0000003b00367300 */ /* 0x000a6400000e0000 */
[----:B------:R-:W-:-:S04]  /*5ff0*/  SEL R53, R34, 0x8000, P0 ;  /* 0x0000800022357807 */ /* 0x000fc80000000000 */
[----:B------:R-:W-:-:S04]  /*6000*/  LOP3.LUT R53, R53, 0xffff, RZ, 0xc0, !PT ;  /* 0x0000ffff35357812 */ /* 0x000fc800078ec0ff */
[----:B------:R-:W-:Y:S02]  /*6010*/  SHF.R.U32.HI R55, RZ, UR5, R53 ;  /* 0x00000005ff377c19 */ /* 0x000fe40008011635 */
[----:B------:R-:W-:Y:S01]  /*6020*/  LOP3.LUT R53, R22, R59, RZ, 0xc0, !PT ;  /* 0x0000003b16357212 */ /* 0x000fe200078ec0ff */
[----:B-----5:R-:W-:Y:S01]  /*6030*/  IMAD.MOV.U32 R59, RZ, RZ, RZ ;  /* 0x000000ffff3b7224 */ /* 0x020fe200078e00ff */
[----:B------:R-:W-:Y:S02]  /*6040*/  LOP3.LUT R55, R55, UR4, RZ, 0x30, !PT ;  /* 0x0000000437377c12 */ /* 0x000fe4000f8e30ff */
[----:B-1----:R-:W-:Y:S02]  /*6050*/  ISETP.NE.AND P0, PT, R15, R54, PT ;  /* 0x000000360f00720c */ /* 0x002fe40003f05270 */
[----:B------:R-:W1:Y:S11]  /*6060*/  POPC R53, R53 ;  /* 0x0000003500357309 */ /* 0x000e760000000000 */
[----:B---34-:R-:W-:Y:S05]  /*6070*/  @P0 BRA `(.L_x_1500) ;  /* 0x0000000000080947 */ /* 0x018fea0003800000 */
[----:B0-----:R-:W-:-:S05]  /*6080*/  IMAD R58, R57, 0x4, R48 ;  /* 0x00000004393a7824 */ /* 0x001fca00078e0230 */
[----:B-1----:R3:W4:Y:S02]  /*6090*/  ATOMS.ADD R59, [R58], R53 ;  /* 0x000000353a3b738c */ /* 0x0027240000000000 */
.L_x_1500:
[----:B------:R-:W-:Y:S05]  /*60a0*/  BSYNC.RECONVERGENT B0 ;  /* 0x0000000000007941 */ /* 0x000fea0003800200 */
.L_x_1499:
[----:B------:R-:W-:Y:S01]  /*60b0*/  R2P PR, R55, 0x7f ;  /* 0x0000007f37007804 */ /* 0x000fe20000000000 */
[----:B------:R-:W-:Y:S01]  /*60c0*/  IMAD.IADD R13, R13, 0x1, R52 ;  /* 0x000000010d0d7824 */ /* 0x000fe200078e0234 */
[----:B----4-:R4:W0:Y:S01]  /*60d0*/  SHFL.IDX PT, R54, R59, R54, 0x1f ;  /* 0x00001f363b367589 */ /* 0x01082200000e0000 */
        /* <DEDUP_REMOVED lines=37> */
[----:B0---4-:R-:W-:Y:S05]  /*6330*/  @P0 BRA `(.L_x_1502) ;  /* 0x0000000000080947 */ /* 0x011fea0003800000 */
[----:B---3--:R-:W-:-:S05]  /*6340*/  IMAD R58, R55, 0x4, R48 ;  /* 0x00000004373a7824 */ /* 0x008fca00078e0230 */
[----:B-1----:R0:W4:Y:S02]  /*6350*/  ATOMS.ADD R61, [R58], R51 ;  /* 0x000000333a3d738c */ /* 0x0021240000000000 */
.L_x_1502:
[----:B------:R-:W-:Y:S05]  /*6360*/  BSYNC.RECONVERGENT B0 ;  /* 0x0000000000007941 */ /* 0x000fea0003800200 */
.L_x_1501:
[----:B------:R-:W-:Y:S01]  /*6370*/  R2P PR, R57, 0x7f ;  /* 0x0000007f39007804 */ /* 0x000fe20000000000 */
[----:B----4-:R4:W1:Y:S01]  /*6380*/  SHFL.IDX PT, R52, R61, R52, 0x1f ;  /* 0x00001f343d347589 */ /* 0x01086200000e0000 */
[----:B------:R-:W-:Y:S01]  /*6390*/  BSSY.RECONVERGENT B0, `(.L_x_1503) ;  /* 0x0000021000007945 */ /* 0x000fe20003800200 */
[----:B------:R-:W-:-:S10]  /*63a0*/  IMAD.MOV.U32 R59, RZ, RZ, RZ ;  /* 0x000000ffff3b7224 */ /* 0x000fd400078e00ff */
[----:B------:R-:W-:Y:S02]  /*63b0*/  VOTE.ANY R55, PT, P0 ;  /* 0x0000000000377806 */ /* 0x000fe400000e0100 */
[----:B0--3--:R-:W-:Y:S02]  /*63c0*/  VOTE.ANY R58, PT, P1 ;  /* 0x00000000003a7806 */ /* 0x009fe400008e0100 */
        /* <DEDUP_REMOVED lines=22> */
[----:B------:R-:W0:Y:S01]  /*6530*/  FLO.U32 R58, R55 ;  /* 0x00000037003a7300 */ /* 0x000e2200000e0000 */
[----:B------:R-:W-:-:S06]  /*6540*/  LOP3.LUT R22, R22, R55, RZ, 0xc0, !PT ;  /* 0x0000003716167212 */ /* 0x000fcc00078ec0ff */
[----:B------:R-:W3:Y:S01]  /*6550*/  POPC R22, R22 ;  /* 0x0000001600167309 */ /* 0x000ee20000000000 */
[----:B0-----:R-:W-:-:S13]  /*6560*/  ISETP.NE.AND P0, PT, R15, R58, PT ;  /* 0x0000003a0f00720c */ /* 0x001fda0003f05270 */
[----:B-1-34-:R-:W-:Y:S05]  /*6570*/  @P0 BRA `(.L_x_1504) ;  /* 0x0000000000080947 */ /* 0x01afea0003800000 */
[----:B------:R-:W-:-:S05]  /*6580*/  IMAD R57, R57, 0x4, R48 ;  /* 0x0000000439397824 */ /* 0x000fca00078e0230 */
[----:B------:R0:W1:Y:S02]  /*6590*/  ATOMS.ADD R59, [R57], R22 ;  /* 0x00000016393b738c */ /* 0x0000640000000000 */
.L_x_1504:
[----:B------:R-:W-:Y:S05]  /*65a0*/  BSYNC.RECONVERGENT B0 ;  /* 0x0000000000007941 */ /* 0x000fea0003800200 */
.L_x_1503:
[----:B-1----:R-:W0:Y:S01]  /*65b0*/  SHFL.IDX PT, R55, R59, R58, 0x1f ;  /* 0x00001f3a3b377589 */ /* 0x002e2200000e0000 */
[----:B------:R-:W-:Y:S01]  /*65c0*/  IMAD.IADD R16, R47, 0x1, R16 ;  /* 0x000000012f107824 */ /* 0x000fe200078e0210 */
[----:B------:R-:W-:Y:S01]  /*65d0*/  ISETP.GT.U32.AND P0, PT, R0, 0xff, PT ;  /* 0x000000ff0000780c */ /* 0x000fe20003f04070 */
[----:B------:R-:W-:Y:S01]  /*65e0*/  IMAD R47, R6, 0x2, R27 ;  /* 0x00000002062f7824 */ /* 0x000fe200078e021b */
[----:B------:R-:W-:Y:S01]  /*65f0*/  BAR.SYNC.DEFER_BLOCKING 0x0 ;  /* 0x0000000000007b1d */ /* 0x000fe20000010000 */
[----:B------:R-:W-:Y:S02]  /*6600*/  IMAD.IADD R15, R49, 0x1, R50 ;  /* 0x00000001310f7824 */ /* 0x000fe400078e0232 */
[----:B------:R-:W-:Y:S02]  /*6610*/  IMAD.IADD R18, R18, 0x1, R21 ;  /* 0x0000000112127824 */ /* 0x000fe400078e0215 */
[----:B------:R-:W-:Y:S01]  /*6620*/  IMAD R48, R7, 0x2, R27 ;  /* 0x0000000207307824 */ /* 0x000fe200078e021b */
[----:B------:R-:W-:Y:S01]  /*6630*/  BSSY B1, `(.L_x_1505) ;  /* 0x000004f000017945 */ /* 0x000fe20003800000 */
[----:B------:R-:W-:-:S02]  /*6640*/  IMAD.IADD R17, R20, 0x1, R17 ;  /* 0x0000000114117824 */ /* 0x000fc400078e0211 */
[----:B------:R-:W-:Y:S02]  /*6650*/  IMAD.IADD R21, R51, 0x1, R52 ;  /* 0x0000000133157824 */ /* 0x000fe400078e0234 */
[--C-:B------:R-:W-:Y:S02]  /*6660*/  IMAD R49, R8, 0x2, R27.reuse ;  /* 0x0000000208317824 */ /* 0x100fe400078e021b */
[----:B------:R-:W-:Y:S02]  /*6670*/  IMAD.IADD R20, R53, 0x1, R54 ;  /* 0x0000000135147824 */ /* 0x000fe400078e0236 */
[--C-:B------:R-:W-:Y:S02]  /*6680*/  IMAD R51, R9, 0x2, R27.reuse ;  /* 0x0000000209337824 */ /* 0x100fe400078e021b */
[--C-:B------:R-:W-:Y:S02]  /*6690*/  IMAD R53, R10, 0x2, R27.reuse ;  /* 0x000000020a357824 */ /* 0x100fe400078e021b */
[----:B------:R-:W-:-:S02]  /*66a0*/  IMAD R50, R12, 0x2, R27 ;  /* 0x000000020c327824 */ /* 0x000fc400078e021b */
[----:B0-----:R-:W-:Y:S02]  /*66b0*/  IMAD.IADD R22, R22, 0x1, R55 ;  /* 0x0000000116167824 */ /* 0x001fe400078e0237 */
[--C-:B------:R-:W-:Y:S01]  /*66c0*/  IMAD R55, R11, 0x2, R27.reuse ;  /* 0x000000020b377824 */ /* 0x100fe200078e021b */
[----:B------:R0:W-:Y:S01]  /*66d0*/  STS.U16 [R47+-0x2], R46 ;  /* 0xfffffe2e2f007388 */ /* 0x0001e20000000400 */
[----:B--2---:R-:W-:Y:S02]  /*66e0*/  IMAD.IADD R19, R19, 0x1, R56 ;  /* 0x0000000113137824 */ /* 0x004fe400078e0238 */
[--C-:B------:R-:W-:Y:S01]  /*66f0*/  IMAD R57, R17, 0x2, R27.reuse ;  /* 0x0000000211397824 */ /* 0x100fe200078e021b */
[----:B------:R1:W-:Y:S04]  /*6700*/  STS.U16 [R48+-0x2], R41 ;  /* 0xfffffe2930007388 */ /* 0x0003e80000000400 */
[----:B------:R2:W-:Y:S01]  /*6710*/  STS.U16 [R49+-0x2], R40 ;  /* 0xfffffe2831007388 */ /* 0x0005e20000000400 */
[----:B0-----:R-:W-:-:S03]  /*6720*/  IMAD R46, R14, 0x2, R27 ;  /* 0x000000020e2e7824 */ /* 0x001fc600078e021b */
[----:B------:R0:W-:Y:S01]  /*6730*/  STS.U16 [R51+-0x2], R32 ;  /* 0xfffffe2033007388 */ /* 0x0001e20000000400 */
[--C-:B------:R-:W-:Y:S02]  /*6740*/  IMAD R47, R15, 0x2, R27.reuse ;  /* 0x000000020f2f7824 */ /* 0x100fe400078e021b */
[--C-:B-1----:R-:W-:Y:S01]  /*6750*/  IMAD R41, R13, 0x2, R27.reuse ;  /* 0x000000020d297824 */ /* 0x102fe200078e021b */
[----:B------:R1:W-:Y:S01]  /*6760*/  STS.U16 [R53+-0x2], R30 ;  /* 0xfffffe1e35007388 */ /* 0x0003e20000000400 */
[--C-:B------:R-:W-:Y:S02]  /*6770*/  IMAD R48, R16, 0x2, R27.reuse ;  /* 0x0000000210307824 */ /* 0x100fe400078e021b */
[--C-:B--2---:R-:W-:Y:S01]  /*6780*/  IMAD R49, R21, 0x2, R27.reuse ;  /* 0x0000000215317824 */ /* 0x104fe200078e021b */
[----:B------:R2:W-:Y:S01]  /*6790*/  STS.U16 [R55+-0x2], R28 ;  /* 0xfffffe1c37007388 */ /* 0x0005e20000000400 */
[----:B0-----:R-:W-:-:S03]  /*67a0*/  IMAD R32, R22, 0x2, R27 ;  /* 0x0000000216207824 */ /* 0x001fc600078e021b */
[----:B------:R0:W-:Y:S01]  /*67b0*/  STS.U16 [R50+-0x2], R45 ;  /* 0xfffffe2d32007388 */ /* 0x0001e20000000400 */
[----:B-1----:R-:W-:-:S03]  /*67c0*/  IMAD R30, R20, 0x2, R27 ;  /* 0x00000002141e7824 */ /* 0x002fc600078e021b */
[----:B------:R1:W-:Y:S01]  /*67d0*/  STS.U16 [R41+-0x2], R44 ;  /* 0xfffffe2c29007388 */ /* 0x0003e20000000400 */
[----:B--2---:R-:W-:-:S03]  /*67e0*/  IMAD R28, R18, 0x2, R27 ;  /* 0x00000002121c7824 */ /* 0x004fc600078e021b */
[----:B------:R1:W-:Y:S01]  /*67f0*/  STS.U16 [R46+-0x2], R43 ;  /* 0xfffffe2b2e007388 */ /* 0x0003e20000000400 */
[----:B0-----:R-:W-:-:S03]  /*6800*/  IMAD R45, R19, 0x2, R27 ;  /* 0x00000002132d7824 */ /* 0x001fc600078e021b */
[----:B------:R1:W-:Y:S04]  /*6810*/  STS.U16 [R47+-0x2], R42 ;  /* 0xfffffe2a2f007388 */ /* 0x0003e80000000400 */
[----:B------:R1:W-:Y:S04]  /*6820*/  STS.U16 [R48+-0x2], R39 ;  /* 0xfffffe2730007388 */ /* 0x0003e80000000400 */
[----:B------:R1:W-:Y:S04]  /*6830*/  STS.U16 [R57+-0x2], R38 ;  /* 0xfffffe2639007388 */ /* 0x0003e80000000400 */
[----:B------:R1:W-:Y:S04]  /*6840*/  STS.U16 [R28+-0x2], R37 ;  /* 0xfffffe251c007388 */ /* 0x0003e80000000400 */
[----:B------:R1:W-:Y:S04]  /*6850*/  STS.U16 [R45+-0x2], R36 ;  /* 0xfffffe242d007388 */ /* 0x0003e80000000400 */
[----:B------:R1:W-:Y:S04]  /*6860*/  STS.U16 [R30+-0x2], R35 ;  /* 0xfffffe231e007388 */ /* 0x0003e80000000400 */
[----:B------:R1:W-:Y:S04]  /*6870*/  STS.U16 [R49+-0x2], R34 ;  /* 0xfffffe2231007388 */ /* 0x0003e80000000400 */
[----:B------:R1:W-:Y:S01]  /*6880*/  STS.U16 [R32+-0x2], R33 ;  /* 0xfffffe2120007388 */ /* 0x0003e20000000400 */
[----:B------:R-:W-:Y:S05]  /*6890*/  @P0 BRA `(.L_x_1506) ;  /* 0x0000000000a00947 */ /* 0x000fea0003800000 */
[----:B------:R-:W2:Y:S01]  /*68a0*/  LDG.E R24, desc[UR8][R24.64] ;  /* 0x0000000818187981 */ /* 0x000ea2000c1e1900 */
[----:B------:R-:W-:Y:S01]  /*68b0*/  ISETP.GE.AND P0, PT, R5, 0x1, PT ;  /* 0x000000010500780c */ /* 0x000fe20003f06270 */
[----:B-1----:R-:W-:Y:S02]  /*68c0*/  IMAD.MOV.U32 R33, RZ, RZ, R26 ;  /* 0x000000ffff217224 */ /* 0x002fe400078e001a */
[----:B--2---:R-:W-:-:S05]  /*68d0*/  IMAD.IADD R28, R24, 0x1, -R23 ;  /* 0x00000001181c7824 */ /* 0x004fca00078e0a17 */
[----:B------:R0:W-:Y:S05]  /*68e0*/  STS [R29+0x8800], R28 ;  /* 0x0088001c1d007388 */ /* 0x0001ea0000000800 */
[----:B------:R-:W-:Y:S05]  /*68f0*/  @!P0 BRA `(.L_x_1507) ;  /* 0x00000000006c8947 */ /* 0x000fea0003800000 */
[----:B------:R-:W-:Y:S01]  /*6900*/  BSSY B0, `(.L_x_1508) ;  /* 0x0000019000007945 */ /* 0x000fe20003800000 */
[----:B0-----:R-:W-:Y:S02]  /*6910*/  IMAD.MOV.U32 R28, RZ, RZ, -0x1 ;  /* 0xffffffffff1c7424 */ /* 0x001fe400078e00ff */
[----:B------:R-:W-:Y:S02]  /*6920*/  IMAD.MOV.U32 R30, RZ, RZ, R5 ;  /* 0x000000ffff1e7224 */ /* 0x000fe400078e0005 */
[----:B------:R-:W-:-:S07]  /*6930*/  IMAD.MOV.U32 R33, RZ, RZ, R26 ;  /* 0x000000ffff217224 */ /* 0x000fce00078e001a */
.L_x_1512:
[----:B------:R-:W0:Y:S01]  /*6940*/  LDC.64 R24, c[0x0][0x380] ;  /* 0x0000e000ff187b82 */ /* 0x000e220000000a00 */
[----:B------:R-:W-:Y:S01]  /*6950*/  VIADD R37, R30, 0xffffffff ;  /* 0xffffffff1e257836 */ /* 0x000fe20000000000 */
[----:B------:R-:W-:Y:S03]  /*6960*/  BSSY B2, `(.L_x_1509) ;  /* 0x0000008000027945 */ /* 0x000fe60003800000 */
[----:B------:R-:W-:-:S04]  /*6970*/  IMAD R35, R37, 0x100, R0 ;  /* 0x0000010025237824 */ /* 0x000fc800078e0200 */
[----:B0-----:R-:W-:-:S07]  /*6980*/  IMAD.WIDE R24, R35, 0x4, R24 ;  /* 0x0000000423187825 */ /* 0x001fce00078e0218 */
.L_x_1510:
[----:B------:R-:W-:Y:S05]  /*6990*/  YIELD ;  /* 0x0000000000007946 */ /* 0x000fea0003800000 */
[----:B------:R0:W-:Y:S06]  /*69a0*/  MEMBAR.SC.CTA ;  /* 0x0000000000007992 */ /* 0x0001ec0000000000 */
[----:B0-----:R-:W2:Y:S02]  /*69b0*/  LDG.E.STRONG.SYS R32, desc[UR8][R24.64] ;  /* 0x0000000818207981 */ /* 0x001ea4000c1f5900 */
[----:B--2---:R-:W-:-:S13]  /*69c0*/  ISETP.NE.AND P0, PT, R32, RZ, PT ;  /* 0x000000ff2000720c */ /* 0x004fda0003f05270 */
[----:B------:R-:W-:Y:S05]  /*69d0*/  @!P0 BRA `(.L_x_1510) ;  /* 0xfffffffc00ec8947 */ /* 0x000fea000383ffff */
[----:B------:R-:W-:Y:S05]  /*69e0*/  BSYNC B2 ;  /* 0x0000000000027941 */ /* 0x000fea0003800000 */
.L_x_1509:
[----:B------:R-:W-:Y:S01]  /*69f0*/  BSSY.RECONVERGENT B2, `(.L_x_1511) ;  /* 0x0000006000027945 */ /* 0x000fe20003800200 */
[C---:B------:R-:W-:Y:S02]  /*6a00*/  ISETP.GT.AND P0, PT, R32.reuse, -0x1, PT ;  /* 0xffffffff2000780c */ /* 0x040fe40003f04270 */
[----:B------:R-:W-:Y:S01]  /*6a10*/  LOP3.LUT R32, R32, 0x3fffffff, RZ, 0xc0, !PT ;  /* 0x3fffffff20207812 */ /* 0x000fe200078ec0ff */
[----:B------:R-:W-:Y:S05]  /*6a20*/  WARPSYNC.EXCLUSIVE R28 ;  /* 0x000000001c007348 */ /* 0x000fea0003a00000 */
[----:B------:R-:W-:-:S05]  /*6a30*/  IMAD.IADD R33, R32, 0x1, R33 ;  /* 0x0000000120217824 */ /* 0x000fca00078e0221 */
[----:B------:R-:W-:-:S07]  /*6a40*/  VOTE.ANY R28, PT, P0 ;  /* 0x00000000001c7806 */ /* 0x000fce00000e0100 */
[----:B------:R-:W-:Y:S05]  /*6a50*/  BSYNC.RECONVERGENT B2 ;  /* 0x0000000000027941 */ /* 0x000fea0003800200 */
.L_x_1511:
[----:B------:R-:W-:Y:S01]  /*6a60*/  ISETP.GT.U32.AND P1, PT, R30, 0x1, PT ;  /* 0x000000011e00780c */ /* 0x000fe20003f24070 */
[----:B------:R-:W-:-:S12]  /*6a70*/  IMAD.MOV.U32 R30, RZ, RZ, R37 ;  /* 0x000000ffff1e7224 */ /* 0x000fd800078e0025 */
[----:B------:R-:W-:Y:S05]  /*6a80*/  @P0 BRA P1, `(.L_x_1512) ;  /* 0xfffffffc00ac0947 */ /* 0x000fea000083ffff */
[----:B------:R-:W-:Y:S05]  /*6a90*/  BSYNC B0 ;  /* 0x0000000000007941 */ /* 0x000fea0003800000 */
.L_x_1508:
[----:B------:R1:W2:Y:S02]  /*6aa0*/  LDS R28, [R29+0x8800] ;  /* 0x008800001d1c7984 */ /* 0x0002a40000000800 */
.L_x_1507:
[----:B------:R-:W3:Y:S01]  /*6ab0*/  LDC.64 R24, c[0x0][0x380] ;  /* 0x0000e000ff187b82 */ /* 0x000ee20000000a00 */
[----:B------:R-:W-:Y:S01]  /*6ac0*/  IMAD R35, R5, 0x100, R0 ;  /* 0x0000010005237824 */ /* 0x000fe200078e0200 */
[----:B0-2---:R-:W-:Y:S02]  /*6ad0*/  IADD3 R28, PT, PT, R28, R33, -R26 ;  /* 0x000000211c1c7210 */ /* 0x005fe40007ffe81a */
[----:B------:R-:W-:-:S03]  /*6ae0*/  LOP3.LUT R33, R33, 0x80000000, RZ, 0xfc, !PT ;  /* 0x8000000021217812 */ /* 0x000fc600078efcff */
[----:B------:R0:W-:Y:S01]  /*6af0*/  STS [R29+0x8800], R28 ;  /* 0x0088001c1d007388 */ /* 0x0001e20000000800 */
[----:B---3--:R-:W-:-:S05]  /*6b00*/  IMAD.WIDE R24, R35, 0x4, R24 ;  /* 0x0000000423187825 */ /* 0x008fca00078e0218 */
[----:B------:R0:W-:Y:S02]  /*6b10*/  STG.E.STRONG.SYS desc[UR8][R24.64], R33 ;  /* 0x0000002118007986 */ /* 0x0001e4000c115908 */
.L_x_1506:
[----:B------:R-:W-:Y:S05]  /*6b20*/  BSYNC B1 ;  /* 0x0000000000017941 */ /* 0x000fea0003800000 */
.L_x_1505:
[----:B-1----:R-:W1:Y:S01]  /*6b30*/  LDC.64 R34, c[0x0][0x390] ;  /* 0x0000e400ff227b82 */ /* 0x002e620000000a00 */
[----:B0-----:R-:W-:Y:S01]  /*6b40*/  VIADD R33, R31, 0x2200 ;  /* 0x000022001f217836 */ /* 0x001fe20000000000 */
[----:B------:R-:W-:Y:S06]  /*6b50*/  WARPSYNC.ALL ;  /* 0x0000000000007948 */ /* 0x000fec0003800000 */
[----:B------:R-:W0:Y:S01]  /*6b60*/  LDC R24, c[0x0][0x3c0] ;  /* 0x0000f000ff187b82 */ /* 0x000e220000000800 */
[----:B-1----:R-:W-:Y:S02]  /*6b70*/  ISETP.EQ.U32.AND P1, PT, R34, RZ, PT ;  /* 0x000000ff2200720c */ /* 0x002fe40003f22070 */
[----:B0-----:R-:W-:-:S04]  /*6b80*/  ISETP.GE.AND P0, PT, R33, R24, PT ;  /* 0x000000182100720c */ /* 0x001fc80003f06270 */
[----:B------:R-:W-:-:S04]  /*6b90*/  ISETP.EQ.OR.EX P0, PT, R35, RZ, !P0, P1 ;  /* 0x000000ff2300720c */ /* 0x000fc80004702710 */
[----:B------:R-:W-:-:S13]  /*6ba0*/  ISETP.GT.U32.OR P0, PT, R0, 0xff, P0 ;  /* 0x000000ff0000780c */ /* 0x000fda0000704470 */
[----:B------:R-:W0:Y:S01]  /*6bb0*/  @!P0 LDS R25, [R29+0x8800] ;  /* 0x008800001d198984 */ /* 0x000e220000000800 */
[----:B------:R-:W1:Y:S02]  /*6bc0*/  @!P0 LDC.64 R30, c[0x0][0x390] ;  /* 0x0000e400ff1e8b82 */ /* 0x000e640000000a00 */
[----:B-1----:R-:W-:Y:S01]  /*6bd0*/  @!P0 IMAD.WIDE.U32 R30, R0, 0x4, R30 ;  /* 0x00000004001e8825 */ /* 0x002fe200078e001e */
[----:B0-----:R-:W-:-:S03]  /*6be0*/  @!P0 IADD3 R25, PT, PT, R25, R23, R26 ;  /* 0x0000001719198210 */ /* 0x001fc60007ffe01a */
[----:B------:R-:W-:Y:S02]  /*6bf0*/  IMAD R23, R0, -0x2, R29 ;  /* 0xfffffffe00177824 */ /* 0x000fe400078e021d */
[----:B------:R0:W-:Y:S01]  /*6c00*/  @!P0 STG.E desc[UR8][R30.64], R25 ;  /* 0x000000191e008986 */ /* 0x0001e2000c101908 */
[----:B------:R-:W-:Y:S01]  /*6c10*/  BAR.SYNC.DEFER_BLOCKING 0x0 ;  /* 0x0000000000007b1d */ /* 0x000fe20000010000 */
[----:B------:R-:W-:-:S13]  /*6c20*/  ISETP.GT.AND P0, PT, R33, R24, PT ;  /* 0x000000182100720c */ /* 0x000fda0003f04270 */
[----:B0-----:R-:W-:Y:S05]  /*6c30*/  @P0 BRA `(.L_x_1513) ;  /* 0x0000001000040947 */ /* 0x001fea0003800000 */
[----:B------:R-:W0:Y:S01]  /*6c40*/  LDS.U16 R25, [R23] ;  /* 0x0000000017197984 */ /* 0x000e220000000400 */
[----:B------:R-:W1:Y:S01]  /*6c50*/  LDC.64 R28, c[0x0][0x3a0] ;  /* 0x0000e800ff1c7b82 */ /* 0x000e620000000a00 */
[----:B0-----:R-:W-:-:S04]  /*6c60*/  PRMT R30, R25, 0x9910, RZ ;  /* 0x00009910191e7816 */ /* 0x001fc800000000ff */
[----:B------:R-:W-:-:S04]  /*6c70*/  ISETP.NE.AND P1, PT, R30, 0x7fff, PT ;  /* 0x00007fff1e00780c */ /* 0x000fc80003f25270 */
[----:B------:R-:W-:Y:S02]  /*6c80*/  SEL R26, R25, 0x8000, P1 ;  /* 0x00008000191a7807 */ /* 0x000fe40000800000 */
[----:B------:R-:W-:Y:S02]  /*6c90*/  ISETP.GE.AND P1, PT, R30, RZ, PT ;  /* 0x000000ff1e00720c */ /* 0x000fe40003f26270 */
[----:B------:R-:W-:-:S04]  /*6ca0*/  SHF.R.U32.HI R26, RZ, UR5, R26 ;  /* 0x00000005ff1a7c19 */ /* 0x000fc8000801161a */
[----:B------:R-:W-:-:S05]  /*6cb0*/  LOP3.LUT R26, R26, UR4, RZ, 0x30, !PT ;  /* 0x000000041a1a7c12 */ /* 0x000fca000f8e30ff */
[----:B------:R-:W-:Y:S01]  /*6cc0*/  IMAD R32, R26, 0x4, R27 ;  /* 0x000000041a207824 */ /* 0x000fe200078e021b */
[----:B------:R-:W-:-:S04]  /*6cd0*/  SEL R26, RZ, 0x7fff, !P1 ;  /* 0x00007fffff1a7807 */ /* 0x000fc80004800000 */
[----:B------:R-:W0:Y:S01]  /*6ce0*/  LDS R31, [R32+0x8800] ;  /* 0x00880000201f7984 */ /* 0x000e220000000800 */
[----:B------:R-:W-:Y:S01]  /*6cf0*/  LOP3.LUT R25, R26, R25, RZ, 0x3c, !PT ;  /* 0x000000191a197212 */ /* 0x000fe200078e3cff */
[----:B0-----:R-:W-:-:S04]  /*6d00*/  IMAD.IADD R31, R31, 0x1, R0 ;  /* 0x000000011f1f7824 */ /* 0x001fc800078e0200 */
[----:B-1----:R-:W-:-:S05]  /*6d10*/  IMAD.WIDE.U32 R30, R31, 0x2, R28 ;  /* 0x000000021f1e7825 */ /* 0x002fca00078e001c */
[----:B------:R-:W-:Y:S01]  /*6d20*/  STG.E.U16 desc[UR8][R30.64], R25 ;  /* 0x000000191e007986 */ /* 0x000fe2000c101508 */
[----:B------:R-:W-:-:S03]  /*6d30*/  NOP ;  /* 0x0000000000007918 */ /* 0x000fc60000000000 */
[----:B------:R-:W0:Y:S02]  /*6d40*/  LDS.U16 R26, [R23+0x400] ;  /* 0x00040000171a7984 */ /* 0x000e240000000400 */
[----:B0-----:R-:W-:-:S04]  /*6d50*/  PRMT R34, R26, 0x9910, RZ ;  /* 0x000099101a227816 */ /* 0x001fc800000000ff */
[----:B------:R-:W-:-:S04]  /*6d60*/  ISETP.NE.AND P1, PT, R34, 0x7fff, PT ;  /* 0x00007fff2200780c */ /* 0x000fc80003f25270 */
[----:B------:R-:W-:Y:S02]  /*6d70*/  SEL R32, R26, 0x8000, P1 ;  /* 0x000080001a207807 */ /* 0x000fe40000800000 */
[----:B------:R-:W-:Y:S02]  /*6d80*/  ISETP.GE.AND P1, PT, R34, RZ, PT ;  /* 0x000000ff2200720c */ /* 0x000fe40003f26270 */
[----:B------:R-:W-:Y:S02]  /*6d90*/  SHF.R.U32.HI R32, RZ, UR5, R32 ;  /* 0x00000005ff207c19 */ /* 0x000fe40008011620 */
[----:B------:R-:W-:Y:S02]  /*6da0*/  SEL R25, RZ, 0x7fff, !P1 ;  /* 0x00007fffff197807 */ /* 0x000fe40004800000 */
[----:B------:R-:W-:Y:S02]  /*6db0*/  LOP3.LUT R32, R32, UR4, RZ, 0x30, !PT ;  /* 0x0000000420207c12 */ /* 0x000fe4000f8e30ff */
[----:B------:R-:W-:-:S03]  /*6dc0*/  LOP3.LUT R25, R25, R26, RZ, 0x3c, !PT ;  /* 0x0000001a19197212 */ /* 0x000fc600078e3cff */
[----:B------:R-:W-:-:S05]  /*6dd0*/  IMAD R32, R32, 0x4, R27 ;  /* 0x0000000420207824 */ /* 0x000fca00078e021b */
[----:B------:R-:W0:Y:S02]  /*6de0*/  LDS R33, [R32+0x8800] ;  /* 0x0088000020217984 */ /* 0x000e240000000800 */
[----:B0-----:R-:W-:-:S05]  /*6df0*/  IADD3 R31, PT, PT, R0, 0x200, R33 ;  /* 0x00000200001f7810 */ /* 0x001fca0007ffe021 */
[----:B------:R-:W-:-:S05]  /*6e00*/  IMAD.WIDE.U32 R30, R31, 0x2, R28 ;  /* 0x000000021f1e7825 */ /* 0x000fca00078e001c */
        /* <DEDUP_REMOVED lines=225> */
[----:B------:R0:W-:Y:S01]  /*7c20*/  STG.E.U16 desc[UR8][R28.64], R25 ;  /* 0x000000191c007986 */ /* 0x0001e2000c101508 */
[----:B------:R-:W-:Y:S01]  /*7c30*/  NOP ;  /* 0x0000000000007918 */ /* 0x000fe20000000000 */
[----:B------:R-:W-:Y:S05]  /*7c40*/  BRA `(.L_x_1514) ;  /* 0x0000001400947947 */ /* 0x000fea0003800000 */
.L_x_1513:
[----:B------:R-:W-:Y:S01]  /*7c50*/  IMAD R25, R5, -0x2200, R24 ;  /* 0xffffde0005197824 */ /* 0x000fe200078e0218 */
[----:B------:R-:W-:Y:S01]  /*7c60*/  BSSY.RECONVERGENT B0, `(.L_x_1515) ;  /* 0x0000016000007945 */ /* 0x000fe20003800200 */
[C---:B------:R-:W-:Y:S01]  /*7c70*/  VIADD R36, R0.reuse, 0x200 ;  /* 0x0000020000247836 */ /* 0x040fe20000000000 */
[C---:B------:R-:W-:Y:S01]  /*7c80*/  LOP3.LUT R30, R0.reuse, 0x400, RZ, 0xfc, !PT ;  /* 0x00000400001e7812 */ /* 0x040fe200078efcff */
[C---:B------:R-:W-:Y:S01]  /*7c90*/  VIADD R26, R0.reuse, 0x600 ;  /* 0x00000600001a7836 */ /* 0x040fe20000000000 */
[-C--:B------:R-:W-:Y:S02]  /*7ca0*/  ISETP.GE.AND P1, PT, R0, R25.reuse, PT ;  /* 0x000000190000720c */ /* 0x080fe40003f26270 */
[----:B------:R-:W-:-:S11]  /*7cb0*/  ISETP.GE.AND P2, PT, R36, R25, PT ;  /* 0x000000192400720c */ /* 0x000fd60003f46270 */
[----:B------:R-:W-:Y:S05]  /*7cc0*/  @P1 BRA `(.L_x_1516) ;  /* 0x00000000003c1947 */ /* 0x000fea0003800000 */
[----:B------:R-:W0:Y:S02]  /*7cd0*/  LDS.U16 R31, [R23] ;  /* 0x00000000171f7984 */ /* 0x000e240000000400 */
        /* <DEDUP_REMOVED lines=8> */
[----:B------:R-:W-:Y:S02]  /*7d60*/  IMAD R32, R28, 0x4, R27 ;  /* 0x000000041c207824 */ /* 0x000fe400078e021b */
[----:B------:R-:W0:Y:S03]  /*7d70*/  LDC.64 R28, c[0x0][0x3a0] ;  /* 0x0000e800ff1c7b82 */ /* 0x000e260000000a00 */
[----:B------:R-:W1:Y:S02]  /*7d80*/  LDS R33, [R32+0x8800] ;  /* 0x0088000020217984 */ /* 0x000e640000000800 */
[----:B-1----:R-:W-:-:S04]  /*7d90*/  IMAD.IADD R33, R33, 0x1, R0 ;  /* 0x0000000121217824 */ /* 0x002fc800078e0200 */
[----:B0-----:R-:W-:-:S05]  /*7da0*/  IMAD.WIDE.U32 R28, R33, 0x2, R28 ;  /* 0x00000002211c7825 */ /* 0x001fca00078e001c */
[----:B------:R0:W-:Y:S02]  /*7db0*/  STG.E.U16 desc[UR8][R28.64], R31 ;  /* 0x0000001f1c007986 */ /* 0x0001e4000c101508 */
.L_x_1516:
[----:B------:R-:W-:Y:S05]  /*7dc0*/  BSYNC.RECONVERGENT B0 ;  /* 0x0000000000007941 */ /* 0x000fea0003800200 */
.L_x_1515:
[----:B------:R-:W-:Y:S01]  /*7dd0*/  NOP ;  /* 0x0000000000007918 */ /* 0x000fe20000000000 */
[----:B------:R-:W-:Y:S04]  /*7de0*/  BSSY.RECONVERGENT B0, `(.L_x_1517) ;  /* 0x0000011000007945 */ /* 0x000fe80003800200 */
[----:B------:R-:W-:Y:S05]  /*7df0*/  @P2 BRA `(.L_x_1518) ;  /* 0x00000000003c2947 */ /* 0x000fea0003800000 */
[----:B0-----:R-:W0:Y:S02]  /*7e00*/  LDS.U16 R31, [R23+0x400] ;  /* 0x00040000171f7984 */ /* 0x001e240000000400 */
        /* <DEDUP_REMOVED lines=14> */
.L_x_1518:
[----:B------:R-:W-:Y:S05]  /*7ef0*/  BSYNC.RECONVERGENT B0 ;  /* 0x0000000000007941 */ /* 0x000fea0003800200 */
.L_x_1517:
[-C--:B------:R-:W-:Y:S01]  /*7f00*/  ISETP.GE.AND P5, PT, R30, R25.reuse, PT ;  /* 0x000000191e00720c */ /* 0x080fe20003fa6270 */
[C---:B------:R-:W-:Y:S01]  /*7f10*/  VIADD R34, R0.reuse, 0xa00 ;  /* 0x00000a0000227836 */ /* 0x040fe20000000000 */
[C---:B------:R-:W-:Y:S01]  /*7f20*/  LOP3.LUT R36, R0.reuse, 0x800, RZ, 0xfc, !PT ;  /* 0x0000080000247812 */ /* 0x040fe200078efcff */
[----:B------:R-:W-:Y:S01]  /*7f30*/  NOP ;  /* 0x0000000000007918 */ /* 0x000fe20000000000 */
[----:B------:R-:W-:Y:S01]  /*7f40*/  LOP3.LUT R32, R0, 0xc00, RZ, 0xfc, !PT ;  /* 0x00000c0000207812 */ /* 0x000fe200078efcff */
[----:B------:R-:W-:Y:S01]  /*7f50*/  BSSY.RECONVERGENT B0, `(.L_x_1519) ;  /* 0x0000015000007945 */ /* 0x000fe20003800200 */
[-C--:B------:R-:W-:Y:S02]  /*7f60*/  ISETP.GE.AND P1, PT, R26, R25.reuse, PT ;  /* 0x000000191a00720c */ /* 0x080fe40003f26270 */
[-C--:B------:R-:W-:Y:S02]  /*7f70*/  ISETP.GE.AND P2, PT, R36, R25.reuse, PT ;  /* 0x000000192400720c */ /* 0x080fe40003f46270 */
[----:B------:R-:W-:-:S02]  /*7f80*/  ISETP.GE.AND P3, PT, R34, R25, PT ;  /* 0x000000192200720c */ /* 0x000fc40003f66270 */
[----:B------:R-:W-:Y:S01]  /*7f90*/  ISETP.GE.AND P4, PT, R32, R25, PT ;  /* 0x000000192000720c */ /* 0x000fe20003f86270 */
[----:B------:R-:W-:-:S12]  /*7fa0*/  @P5 BRA `(.L_x_1520) ;  /* 0x00000000003c5947 */ /* 0x000fd80003800000 */
[----:B01----:R-:W0:Y:S02]  /*7fb0*/  LDS.U16 R31, [R23+0x800] ;  /* 0x00080000171f7984 */ /* 0x003e240000000400 */
        /* <DEDUP_REMOVED lines=9> */
[----:B------:R-:W0:Y:S04]  /*8050*/  LDC.64 R28, c[0x0][0x3a0] ;  /* 0x0000e800ff1c7b82 */ /* 0x000e280000000a00 */
[----:B------:R-:W1:Y:S02]  /*8060*/  LDS R33, [R33+0x8800] ;  /* 0x0088000021217984 */ /* 0x000e640000000800 */
[----:B-1----:R-:W-:-:S04]  /*8070*/  IMAD.IADD R35, R30, 0x1, R33 ;  /* 0x000000011e237824 */ /* 0x002fc800078e0221 */
[----:B0-----:R-:W-:-:S05]  /*8080*/  IMAD.WIDE.U32 R28, R35, 0x2, R28 ;  /* 0x00000002231c7825 */ /* 0x001fca00078e001c */
[----:B------:R2:W-:Y:S02]  /*8090*/  STG.E.U16 desc[UR8][R28.64], R31 ;  /* 0x0000001f1c007986 */ /* 0x0005e4000c101508 */
.L_x_1520:
[----:B------:R-:W-:Y:S05]  /*80a0*/  BSYNC.RECONVERGENT B0 ;  /* 0x0000000000007941 */ /* 0x000fea0003800200 */
.L_x_1519:
[----:B------:R-:W-:Y:S01]  /*80b0*/  NOP ;  /* 0x0000000000007918 */ /* 0x000fe20000000000 */
[----:B------:R-:W-:Y:S04]  /*80c0*/  BSSY.RECONVERGENT B0, `(.L_x_1521) ;  /* 0x0000011000007945 */ /* 0x000fe80003800200 */
[----:B------:R-:W-:Y:S05]  /*80d0*/  @P1 BRA `(.L_x_1522) ;  /* 0x00000000003c1947 */ /* 0x000fea0003800000 */
[----:B------:R-:W3:Y:S02]  /*80e0*/  LDS.U16 R30, [R23+0xc00] ;  /* 0x000c0000171e7984 */ /* 0x000ee40000000400 */
[----:B---3--:R-:W-:-:S04]  /*80f0*/  PRMT R33, R30, 0x9910, RZ ;  /* 0x000099101e217816 */ /* 0x008fc800000000ff */
[----:B------:R-:W-:-:S04]  /*8100*/  ISETP.NE.AND P1, PT, R33, 0x7fff, PT ;  /* 0x00007fff2100780c */ /* 0x000fc80003f25270 */
[----:B012---:R-:W-:Y:S02]  /*8110*/  SEL R28, R30, 0x8000, P1 ;  /* 0x000080001e1c7807 */ /* 0x007fe40000800000 */
        /* <DEDUP_REMOVED lines=11> */
.L_x_1522:
[----:B------:R-:W-:Y:S05]  /*81d0*/  BSYNC.RECONVERGENT B0 ;  /* 0x0000000000007941 */ /* 0x000fea0003800200 */
.L_x_1521:
        /* <DEDUP_REMOVED lines=18> */
.L_x_1524:
[----:B------:R-:W-:Y:S05]  /*8300*/  BSYNC.RECONVERGENT B0 ;  /* 0x0000000000007941 */ /* 0x000fea0003800200 */
.L_x_1523:
[----:B------:R-:W-:Y:S01]  /*8310*/  NOP ;  /* 0x0000000000007918 */ /* 0x000fe20000000000 */
[----:B------:R-:W-:Y:S01]  /*8320*/  BSSY.RECONVERGENT B0, `(.L_x_1525) ;  /* 0x0000012000007945 */ /* 0x000fe20003800200 */
[----:B------:R-:W-:-:S03]  /*8330*/  VIADD R26, R0, 0xe00 ;  /* 0x00000e00001a7836 */ /* 0x000fc60000000000 */
[----:B------:R-:W-:Y:S05]  /*8340*/  @P3 BRA `(.L_x_1526) ;  /* 0x00000000003c3947 */ /* 0x000fea0003800000 */
[----:B------:R-:W3:Y:S02]  /*8350*/  LDS.U16 R30, [R23+0x1400] ;  /* 0x00140000171e7984 */ /* 0x000ee40000000400 */
[----:B---34-:R-:W-:-:S04]  /*8360*/  PRMT R33, R30, 0x9910, RZ ;  /* 0x000099101e217816 */ /* 0x018fc800000000ff */
        /* <DEDUP_REMOVED lines=13> */
.L_x_1526:
[----:B------:R-:W-:Y:S05]  /*8440*/  BSYNC.RECONVERGENT B0 ;  /* 0x0000000000007941 */ /* 0x000fea0003800200 */
.L_x_1525:
[----:B------:R-:W-:Y:S01]  /*8450*/  NOP ;  /* 0x0000000000007918 */ /* 0x000fe20000000000 */
[----:B------:R-:W-:Y:S01]  /*8460*/  BSSY.RECONVERGENT B0, `(.L_x_1527) ;  /* 0x0000012000007945 */ /* 0x000fe20003800200 */
[----:B------:R-:W-:-:S03]  /*8470*/  LOP3.LUT R34, R0, 0x1000, RZ, 0xfc, !PT ;  /* 0x0000100000227812 */ /* 0x000fc600078efcff */
[----:B------:R-:W-:Y:S05]  /*8480*/  @P4 BRA `(.L_x_1528) ;  /* 0x00000000003c4947 */ /* 0x000fea0003800000 */
[----:B------:R-:W0:Y:S02]  /*8490*/  LDS.U16 R30, [R23+0x1800] ;  /* 0x00180000171e7984 */ /* 0x000e240000000400 */
[----:B0--34-:R-:W-:-:S04]  /*84a0*/  PRMT R33, R30, 0x9910, RZ ;  /* 0x000099101e217816 */ /* 0x019fc800000000ff */
[----:B------:R-:W-:-:S04]  /*84b0*/  ISETP.NE.AND P1, PT, R33, 0x7fff, PT ;  /* 0x00007fff2100780c */ /* 0x000fc80003f25270 */
[----:B-12---:R-:W-:Y:S02]  /*84c0*/  SEL R28, R30, 0x8000, P1 ;  /* 0x000080001e1c7807 */ /* 0x006fe40000800000 */
        /* <DEDUP_REMOVED lines=11> */
.L_x_1528:
[----:B------:R-:W-:Y:S05]  /*8580*/  BSYNC.RECONVERGENT B0 ;  /* 0x0000000000007941 */ /* 0x000fea0003800200 */
.L_x_1527:
[-C--:B------:R-:W-:Y:S01]  /*8590*/  ISETP.GE.AND P5, PT, R26, R25.reuse, PT ;  /* 0x000000191a00720c */ /* 0x080fe20003fa6270 */
[C---:B------:R-:W-:Y:S01]  /*85a0*/  VIADD R36, R0.reuse, 0x1200 ;  /* 0x0000120000247836 */ /* 0x040fe20000000000 */
[C---:B------:R-:W-:Y:S01]  /*85b0*/  LOP3.LUT R32, R0.reuse, 0x1400, RZ, 0xfc, !PT ;  /* 0x0000140000207812 */ /* 0x040fe200078efcff */
[----:B------:R-:W-:Y:S01]  /*85c0*/  VIADD R30, R0, 0x1600 ;  /* 0x00001600001e7836 */ /* 0x000fe20000000000 */
[----:B------:R-:W-:Y:S01]  /*85d0*/  NOP ;  /* 0x0000000000007918 */ /* 0x000fe20000000000 */
[----:B------:R-:W-:Y:S01]  /*85e0*/  BSSY.RECONVERGENT B0, `(.L_x_1529) ;  /* 0x0000015000007945 */ /* 0x000fe20003800200 */
[-C--:B------:R-:W-:Y:S02]  /*85f0*/  ISETP.GE.AND P1, PT, R34, R25.reuse, PT ;  /* 0x000000192200720c */ /* 0x080fe40003f26270 */
[-C--:B------:R-:W-:Y:S02]  /*8600*/  ISETP.GE.AND P2, PT, R36, R25.reuse, PT ;  /* 0x000000192400720c */ /* 0x080fe40003f46270 */
[----:B------:R-:W-:-:S02]  /*8610*/  ISETP.GE.AND P3, PT, R32, R25, PT ;  /* 0x000000192000720c */ /* 0x000fc40003f66270 */
[----:B------:R-:W-:Y:S01]  /*8620*/  ISETP.GE.AND P4, PT, R30, R25, PT ;  /* 0x000000191e00720c */ /* 0x000fe20003f86270 */
[----:B------:R-:W-:-:S12]  /*8630*/  @P5 BRA `(.L_x_1530) ;  /* 0x00000000003c5947 */ /* 0x000fd80003800000 */
[----:B012---:R-:W0:Y:S02]  /*8640*/  LDS.U16 R31, [R23+0x1c00] ;  /* 0x001c0000171f7984 */ /* 0x007e240000000400 */
[----:B0-----:R-:W-:-:S04]  /*8650*/  PRMT R35, R31, 0x9910, RZ ;  /* 0x000099101f237816 */ /* 0x001fc800000000ff */
[----:B------:R-:W-:-:S04]  /*8660*/  ISETP.NE.AND P5, PT, R35, 0x7fff, PT ;  /* 0x00007fff2300780c */ /* 0x000fc80003fa5270 */
[----:B---34-:R-:W-:Y:S02]  /*8670*/  SEL R28, R31, 0x8000, P5 ;  /* 0x000080001f1c7807 */ /* 0x018fe40002800000 */
        /* <DEDUP_REMOVED lines=11> */
.L_x_1530:
[----:B------:R-:W-:Y:S05]  /*8730*/  BSYNC.RECONVERGENT B0 ;  /* 0x0000000000007941 */ /* 0x000fea0003800200 */
.L_x_1529:
[----:B------:R-:W-:Y:S01]  /*8740*/  NOP ;  /* 0x0000000000007918 */ /* 0x000fe20000000000 */
[----:B------:R-:W-:Y:S04]  /*8750*/  BSSY.RECONVERGENT B0, `(.L_x_1531) ;  /* 0x0000011000007945 */ /* 0x000fe80003800200 */
        /* <DEDUP_REMOVED lines=16> */
.L_x_1532:
[----:B------:R-:W-:Y:S05]  /*8860*/  BSYNC.RECONVERGENT B0 ;  /* 0x0000000000007941 */ /* 0x000fea0003800200 */
.L_x_1531:
        /* <DEDUP_REMOVED lines=18> */
.L_x_1534:
[----:B------:R-:W-:Y:S05]  /*8990*/  BSYNC.RECONVERGENT B0 ;  /* 0x0000000000007941 */ /* 0x000fea0003800200 */
.L_x_1533:
[----:B------:R-:W-:Y:S01]  /*89a0*/  NOP ;  /* 0x0000000000007918 */ /* 0x000fe20000000000 */
[----:B------:R-:W-:Y:S01]  /*89b0*/  BSSY.RECONVERGENT B0, `(.L_x_1535) ;  /* 0x0000012000007945 */ /* 0x000fe20003800200 */
[----:B------:R-:W-:-:S03]  /*89c0*/  LOP3.LUT R26, R0, 0x1800, RZ, 0xfc, !PT ;  /* 0x00001800001a7812 */ /* 0x000fc600078efcff */
[----:B------:R-:W-:Y:S05]  /*89d0*/  @P3 BRA `(.L_x_1536) ;  /* 0x00000000003c3947 */ /* 0x000fea0003800000 */
        /* <DEDUP_REMOVED lines=15> */
.L_x_1536:
[----:B------:R-:W-:Y:S05]  /*8ad0*/  BSYNC.RECONVERGENT B0 ;  /* 0x0000000000007941 */ /* 0x000fea0003800200 */
.L_x_1535:
[----:B------:R-:W-:Y:S01]  /*8ae0*/  NOP ;  /* 0x0000000000007918 */ /* 0x000fe20000000000 */
[----:B------:R-:W-:Y:S01]  /*8af0*/  BSSY.RECONVERGENT B0, `(.L_x_1537) ;  /* 0x0000012000007945 */ /* 0x000fe20003800200 */
[----:B------:R-:W-:-:S03]  /*8b00*/  VIADD R32, R0, 0x1a00 ;  /* 0x00001a0000207836 */ /* 0x000fc60000000000 */
        /* <DEDUP_REMOVED lines=16> */
.L_x_1538:
[----:B------:R-:W-:Y:S05]  /*8c10*/  BSYNC.RECONVERGENT B0 ;  /* 0x0000000000007941 */ /* 0x000fea0003800200 */
.L_x_1537:
        /* <DEDUP_REMOVED lines=26> */
.L_x_1540:
[----:B------:R-:W-:Y:S05]  /*8dc0*/  BSYNC.RECONVERGENT B0 ;  /* 0x0000000000007941 */ /* 0x000fea0003800200 */
.L_x_1539:
[----:B------:R-:W-:Y:S01]  /*8dd0*/  NOP ;  /* 0x0000000000007918 */ /* 0x000fe20000000000 */
[----:B------:R-:W-:Y:S04]  /*8de0*/  BSSY.RECONVERGENT B0, `(.L_x_1541) ;  /* 0x0000011000007945 */ /* 0x000fe80003800200 */
[----:B------:R-:W-:Y:S05]  /*8df0*/  @P1 BRA `(.L_x_1542) ;  /* 0x00000000003c1947 */ /* 0x000fea0003800000 */
[----:B0-----:R-:W0:Y:S01]  /*8e00*/  LDS.U16 R25, [R23+0x3400] ;  /* 0x0034000017197984 */ /* 0x001e220000000400 */
[----:B-1234-:R-:W1:Y:S01]  /*8e10*/  LDC.64 R28, c[0x0][0x3a0] ;  /* 0x0000e800ff1c7b82 */ /* 0x01ee620000000a00 */
        /* <DEDUP_REMOVED lines=10> */
[----:B0-----:R-:W-:-:S04]  /*8ec0*/  IMAD.IADD R31, R32, 0x1, R31 ;  /* 0x00000001201f7824 */ /* 0x001fc800078e021f */
[----:B-1----:R-:W-:-:S05]  /*8ed0*/  IMAD.WIDE.U32 R28, R31, 0x2, R28 ;  /* 0x000000021f1c7825 */ /* 0x002fca00078e001c */
[----:B------:R0:W-:Y:S02]  /*8ee0*/  STG.E.U16 desc[UR8][R28.64], R25 ;  /* 0x000000191c007986 */ /* 0x0001e4000c101508 */
.L_x_1542:
[----:B------:R-:W-:Y:S05]  /*8ef0*/  BSYNC.RECONVERGENT B0 ;  /* 0x0000000000007941 */ /* 0x000fea0003800200 */
.L_x_1541:
        /* <DEDUP_REMOVED lines=18> */
.L_x_1544:
[----:B------:R-:W-:Y:S05]  /*9020*/  BSYNC.RECONVERGENT B0 ;  /* 0x0000000000007941 */ /* 0x000fea0003800200 */
.L_x_1543:
        /* <DEDUP_REMOVED lines=18> */
.L_x_1546:
[----:B------:R-:W-:Y:S05]  /*9150*/  BSYNC.RECONVERGENT B0 ;  /* 0x0000000000007941 */ /* 0x000fea0003800200 */
.L_x_1545:
[----:B------:R-:W-:Y:S01]  /*9160*/  NOP ;  /* 0x0000000000007918 */ /* 0x000fe20000000000 */
[----:B------:R-:W-:Y:S04]  /*9170*/  BSSY.RECONVERGENT B0, `(.L_x_1547) ;  /* 0x0000011000007945 */ /* 0x000fe80003800200 */
[----:B------:R-:W-:Y:S05]  /*9180*/  @P4 BRA `(.L_x_1548) ;  /* 0x00000000003c4947 */ /* 0x000fea0003800000 */
[----:B0-----:R-:W1:Y:S02]  /*9190*/  LDS.U16 R25, [R23+0x4000] ;  /* 0x0040000017197984 */ /* 0x001e640000000400 */
[----:B-12---:R-:W-:-:S04]  /*91a0*/  PRMT R31, R25, 0x9910, RZ ;  /* 0x00009910191f7816 */ /* 0x006fc800000000ff */
[----:B------:R-:W-:-:S04]  /*91b0*/  ISETP.NE.AND P1, PT, R31, 0x7fff, PT ;  /* 0x00007fff1f00780c */ /* 0x000fc80003f25270 */
[----:B------:R-:W-:Y:S02]  /*91c0*/  SEL R26, R25, 0x8000, P1 ;  /* 0x00008000191a7807 */ /* 0x000fe40000800000 */
[----:B------:R-:W-:Y:S02]  /*91d0*/  ISETP.GE.AND P1, PT, R31, RZ, PT ;  /* 0x000000ff1f00720c */ /* 0x000fe40003f26270 */
[----:B------:R-:W-:Y:S02]  /*91e0*/  SHF.R.U32.HI R26, RZ, UR5, R26 ;  /* 0x00000005ff1a7c19 */ /* 0x000fe4000801161a */
[----:B------:R-:W-:Y:S02]  /*91f0*/  SEL R32, RZ, 0x7fff, !P1 ;  /* 0x00007fffff207807 */ /* 0x000fe40004800000 */
[----:B------:R-:W-:Y:S02]  /*9200*/  LOP3.LUT R26, R26, UR4, RZ, 0x30, !PT ;  /* 0x000000041a1a7c12 */ /* 0x000fe4000f8e30ff */
[----:B------:R-:W-:-:S03]  /*9210*/  LOP3.LUT R25, R32, R25, RZ, 0x3c, !PT ;  /* 0x0000001920197212 */ /* 0x000fc600078e3cff */
[----:B---34-:R-:W-:Y:S02]  /*9220*/  IMAD R28, R26, 0x4, R27 ;  /* 0x000000041a1c7824 */ /* 0x018fe400078e021b */
[----:B------:R-:W0:Y:S03]  /*9230*/  LDC.64 R26, c[0x0][0x3a0] ;  /* 0x0000e800ff1a7b82 */ /* 0x000e260000000a00 */
[----:B------:R-:W1:Y:S02]  /*9240*/  LDS R29, [R28+0x8800] ;  /* 0x008800001c1d7984 */ /* 0x000e640000000800 */
[----:B-1----:R-:W-:-:S04]  /*9250*/  IMAD.IADD R29, R30, 0x1, R29 ;  /* 0x000000011e1d7824 */ /* 0x002fc800078e021d */
[----:B0-----:R-:W-:-:S05]  /*9260*/  IMAD.WIDE.U32 R26, R29, 0x2, R26 ;  /* 0x000000021d1a7825 */ /* 0x001fca00078e001a */
[----:B------:R0:W-:Y:S02]  /*9270*/  STG.E.U16 desc[UR8][R26.64], R25 ;  /* 0x000000191a007986 */ /* 0x0001e4000c101508 */
.L_x_1548:
[----:B------:R-:W-:Y:S05]  /*9280*/  BSYNC.RECONVERGENT B0 ;  /* 0x0000000000007941 */ /* 0x000fea0003800200 */
.L_x_1547:
[----:B------:R-:W-:Y:S01]  /*9290*/  NOP ;  /* 0x0000000000007918 */ /* 0x000fe20000000000 */
.L_x_1514:
[----:B0-----:R0:W5:Y:S04]  /*92a0*/  @!P0 LDG.E R25, desc[UR8][R2.64] ;  /* 0x0000000802198981 */ /* 0x001168000c1e1900 */
[----:B------:R0:W5:Y:S04]  /*92b0*/  @!P0 LDG.E R26, desc[UR8][R2.64+0x80] ;  /* 0x00008008021a8981 */ /* 0x000168000c1e1900 */
[----:B------:R0:W5:Y:S04]  /*92c0*/  @!P0 LDG.E R27, desc[UR8][R2.64+0x100] ;  /* 0x00010008021b8981 */ /* 0x000168000c1e1900 */
[----:B-1234-:R0:W5:Y:S04]  /*92d0*/  @!P0 LDG.E R28, desc[UR8][R2.64+0x180] ;  /* 0x00018008021c8981 */ /* 0x01e168000c1e1900 */
[----:B------:R0:W5:Y:S04]  /*92e0*/  @!P0 LDG.E R29, desc[UR8][R2.64+0x200] ;  /* 0x00020008021d8981 */ /* 0x000168000c1e1900 */
        /* <DEDUP_REMOVED lines=12> */
[----:B------:R-:W1:Y:S04]  /*93b0*/  LDS.U16 R55, [R23] ;  /* 0x0000000017377984 */ /* 0x000e680000000400 */
[----:B------:R-:W2:Y:S04]  /*93c0*/  LDS.U16 R42, [R23+0x400] ;  /* 0x00040000172a7984 */ /* 0x000ea80000000400 */
[----:B------:R-:W3:Y:S04]  /*93d0*/  LDS.U16 R43, [R23+0x800] ;  /* 0x00080000172b7984 */ /* 0x000ee80000000400 */
[----:B------:R-:W4:Y:S04]  /*93e0*/  LDS.U16 R44, [R23+0xc00] ;  /* 0x000c0000172c7984 */ /* 0x000f280000000400 */
[----:B------:R-:W-:Y:S04]  /*93f0*/  LDS.U16 R46, [R23+0x1400] ;  /* 0x00140000172e7984 */ /* 0x000fe80000000400 */
[----:B------:R-:W0:Y:S04]  /*9400*/  LDS.U16 R47, [R23+0x1800] ;  /* 0x00180000172f7984 */ /* 0x000e280000000400 */
[----:B------:R-:W0:Y:S04]  /*9410*/  LDS.U16 R48, [R23+0x1c00] ;  /* 0x001c000017307984 */ /* 0x000e280000000400 */
[----:B------:R-:W0:Y:S04]  /*9420*/  LDS.U16 R45, [R23+0x1000] ;  /* 0x00100000172d7984 */ /* 0x000e280000000400 */
[----:B------:R-:W0:Y:S04]  /*9430*/  LDS.U16 R49, [R23+0x2000] ;  /* 0x0020000017317984 */ /* 0x000e280000000400 */
[----:B------:R-:W0:Y:S01]  /*9440*/  LDS.U16 R50, [R23+0x2400] ;  /* 0x0024000017327984 */ /* 0x000e220000000400 */
[----:B-1----:R-:W-:-:S02]  /*9450*/  PRMT R51, R55, 0x9910, RZ ;  /* 0x0000991037337816 */ /* 0x002fc400000000ff */
[----:B--2---:R-:W-:Y:S02]  /*9460*/  PRMT R52, R42, 0x9910, RZ ;  /* 0x000099102a347816 */ /* 0x004fe400000000ff */
[----:B------:R-:W-:Y:S02]  /*9470*/  ISETP.NE.AND P5, PT, R51, 0x7fff, PT ;  /* 0x00007fff3300780c */ /* 0x000fe40003fa5270 */
[----:B---3--:R-:W-:Y:S01]  /*9480*/  PRMT R53, R43, 0x9910, RZ ;  /* 0x000099102b357816 */ /* 0x008fe200000000ff */
[----:B------:R-:W-:Y:S01]  /*9490*/  IMAD.MOV.U32 R51, RZ, RZ, R52 ;  /* 0x000000ffff337224 */ /* 0x000fe200078e0034 */
[----:B------:R-:W-:Y:S02]  /*94a0*/  SEL R55, R55, 0x8000, P5 ;  /* 0x0000800037377807 */ /* 0x000fe40002800000 */
[----:B----4-:R-:W-:Y:S01]  /*94b0*/  PRMT R54, R44, 0x9910, RZ ;  /* 0x000099102c367816 */ /* 0x010fe200000000ff */
[----:B------:R-:W-:Y:S01]  /*94c0*/  IMAD.MOV.U32 R52, RZ, RZ, R53 ;  /* 0x000000ffff347224 */ /* 0x000fe200078e0035 */
[----:B------:R-:W-:-:S02]  /*94d0*/  ISETP.NE.AND P4, PT, R51, 0x7fff, PT ;  /* 0x00007fff3300780c */ /* 0x000fc40003f85270 */
[----:B------:R-:W1:Y:S01]  /*94e0*/  LDS.U16 R51, [R23+0x2800] ;  /* 0x0028000017337984 */ /* 0x000e620000000400 */
[----:B------:R-:W-:Y:S01]  /*94f0*/  IMAD.MOV.U32 R53, RZ, RZ, R54 ;  /* 0x000000ffff357224 */ /* 0x000fe200078e0036 */
[----:B------:R-:W-:Y:S02]  /*9500*/  ISETP.NE.AND P3, PT, R52, 0x7fff, PT ;  /* 0x00007fff3400780c */ /* 0x000fe40003f65270 */
[----:B0-----:R-:W-:Y:S02]  /*9510*/  PRMT R54, R47, 0x9910, RZ ;  /* 0x000099102f367816 */ /* 0x001fe400000000ff */
[----:B------:R-:W-:Y:S02]  /*9520*/  ISETP.NE.AND P2, PT, R53, 0x7fff, PT ;  /* 0x00007fff3500780c */ /* 0x000fe40003f45270 */
[----:B------:R-:W-:Y:S02]  /*9530*/  PRMT R53, R46, 0x9910, RZ ;  /* 0x000099102e357816 */ /* 0x000fe400000000ff */
[----:B------:R-:W-:-:S02]  /*9540*/  PRMT R56, R48, 0x9910, RZ ;  /* 0x0000991030387816 */ /* 0x000fc400000000ff */
[----:B------:R-:W-:Y:S02]  /*9550*/  PRMT R52, R45, 0x9910, RZ ;  /* 0x000099102d347816 */ /* 0x000fe400000000ff */
[----:B------:R-:W-:Y:S01]  /*9560*/  ISETP.NE.AND P6, PT, R53, 0x7fff, PT ;  /* 0x00007fff3500780c */ /* 0x000fe20003fc5270 */
[----:B------:R-:W-:Y:S01]  /*9570*/  IMAD.MOV.U32 R53, RZ, RZ, R54 ;  /* 0x000000ffff357224 */ /* 0x000fe200078e0036 */
[----:B------:R-:W-:Y:S01]  /*9580*/  ISETP.NE.AND P1, PT, R52, 0x7fff, PT ;  /* 0x00007fff3400780c */ /* 0x000fe20003f25270 */
[----:B------:R-:W-:Y:S01]  /*9590*/  IMAD.MOV.U32 R54, RZ, RZ, R56 ;  /* 0x000000ffff367224 */ /* 0x000fe200078e0038 */
[----:B------:R-:W0:Y:S01]  /*95a0*/  LDS.U16 R52, [R23+0x2c00] ;  /* 0x002c000017347984 */ /* 0x000e220000000400 */
[----:B------:R-:W-:Y:S02]  /*95b0*/  SEL R42, R42, 0x8000, P4 ;  /* 0x000080002a2a7807 */ /* 0x000fe40002000000 */
[----:B------:R-:W-:Y:S02]  /*95c0*/  ISETP.NE.AND P5, PT, R53, 0x7fff, PT ;  /* 0x00007fff3500780c */ /* 0x000fe40003fa5270 */
[----:B------:R-:W-:Y:S01]  /*95d0*/  ISETP.NE.AND P4, PT, R54, 0x7fff, PT ;  /* 0x00007fff3600780c */ /* 0x000fe20003f85270 */
[----:B------:R-:W2:Y:S01]  /*95e0*/  LDS.U16 R53, [R23+0x3000] ;  /* 0x0030000017357984 */ /* 0x000ea20000000400 */
[----:B------:R-:W-:-:S02]  /*95f0*/  PRMT R54, R49, 0x9910, RZ ;  /* 0x0000991031367816 */ /* 0x000fc400000000ff */
[----:B------:R-:W-:Y:S02]  /*9600*/  SEL R43, R43, 0x8000, P3 ;  /* 0x000080002b2b7807 */ /* 0x000fe40001800000 */
[----:B------:R-:W-:Y:S02]  /*9610*/  ISETP.NE.AND P3, PT, R54, 0x7fff, PT ;  /* 0x00007fff3600780c */ /* 0x000fe40003f65270 */
[----:B------:R-:W-:Y:S01]  /*9620*/  PRMT R56, R50, 0x9910, RZ ;  /* 0x0000991032387816 */ /* 0x000fe200000000ff */
[----:B------:R-:W3:Y:S01]  /*9630*/  LDS.U16 R54, [R23+0x3400] ;  /* 0x0034000017367984 */ /* 0x000ee20000000400 */
[----:B------:R-:W-:Y:S02]  /*9640*/  SEL R44, R44, 0x8000, P2 ;  /* 0x000080002c2c7807 */ /* 0x000fe40001000000 */
[----:B------:R-:W-:Y:S02]  /*9650*/  ISETP.NE.AND P2, PT, R56, 0x7fff, PT ;  /* 0x00007fff3800780c */ /* 0x000fe40003f45270 */
[----:B------:R-:W4:Y:S01]  /*9660*/  LDS.U16 R56, [R23+0x3800] ;  /* 0x0038000017387984 */ /* 0x000f220000000400 */
[----:B------:R-:W-:-:S02]  /*9670*/  SEL R45, R45, 0x8000, P1 ;  /* 0x000080002d2d7807 */ /* 0x000fc40000800000 */
[----:B-1----:R-:W-:Y:S02]  /*9680*/  PRMT R57, R51, 0x9910, RZ ;  /* 0x0000991033397816 */ /* 0x002fe400000000ff */
[----:B------:R-:W-:Y:S02]  /*9690*/  SEL R46, R46, 0x8000, P6 ;  /* 0x000080002e2e7807 */ /* 0x000fe40003000000 */
[----:B------:R-:W-:Y:S02]  /*96a0*/  ISETP.NE.AND P1, PT, R57, 0x7fff, PT ;  /* 0x00007fff3900780c */ /* 0x000fe40003f25270 */
[----:B------:R-:W1:Y:S01]  /*96b0*/  LDS.U16 R57, [R23+0x3c00] ;  /* 0x003c000017397984 */ /* 0x000e620000000400 */
[----:B------:R-:W-:Y:S02]  /*96c0*/  SEL R47, R47, 0x8000, P5 ;  /* 0x000080002f2f7807 */ /* 0x000fe40002800000 */
[----:B------:R-:W-:Y:S02]  /*96d0*/  SEL R48, R48, 0x8000, P4 ;  /* 0x0000800030307807 */ /* 0x000fe40002000000 */
[----:B------:R-:W-:-:S02]  /*96e0*/  SEL R49, R49, 0x8000, P3 ;  /* 0x0000800031317807 */ /* 0x000fc40001800000 */
[----:B------:R-:W-:Y:S02]  /*96f0*/  SEL R50, R50, 0x8000, P2 ;  /* 0x0000800032327807 */ /* 0x000fe40001000000 */
[----:B------:R-:W-:Y:S02]  /*9700*/  SEL R51, R51, 0x8000, P1 ;  /* 0x0000800033337807 */ /* 0x000fe40000800000 */
[----:B0-----:R-:W-:-:S04]  /*9710*/  PRMT R58, R52, 0x9910, RZ ;  /* 0x00009910343a7816 */ /* 0x001fc800000000ff */
[----:B------:R-:W-:Y:S02]  /*9720*/  ISETP.NE.AND P6, PT, R58, 0x7fff, PT ;  /* 0x00007fff3a00780c */ /* 0x000fe40003fc5270 */
[----:B--2---:R-:W-:-:S04]  /*9730*/  PRMT R58, R53, 0x9910, RZ ;  /* 0x00009910353a7816 */ /* 0x004fc800000000ff */
[----:B------:R-:W-:Y:S02]  /*9740*/  ISETP.NE.AND P5, PT, R58, 0x7fff, PT ;  /* 0x00007fff3a00780c */ /* 0x000fe40003fa5270 */
[----:B---3--:R-:W-:-:S04]  /*9750*/  PRMT R58, R54, 0x9910, RZ ;  /* 0x00009910363a7816 */ /* 0x008fc800000000ff */
[----:B------:R-:W-:Y:S02]  /*9760*/  ISETP.NE.AND P4, PT, R58, 0x7fff, PT ;  /* 0x00007fff3a00780c */ /* 0x000fe40003f85270 */
[----:B----4-:R-:W-:-:S04]  /*9770*/  PRMT R58, R56, 0x9910, RZ ;  /* 0x00009910383a7816 */ /* 0x010fc800000000ff */
[----:B------:R-:W-:Y:S02]  /*9780*/  ISETP.NE.AND P3, PT, R58, 0x7fff, PT ;  /* 0x00007fff3a00780c */ /* 0x000fe40003f65270 */
[----:B-1----:R-:W-:-:S04]  /*9790*/  PRMT R58, R57, 0x9910, RZ ;  /* 0x00009910393a7816 */ /* 0x002fc800000000ff */
[----:B------:R-:W-:Y:S02]  /*97a0*/  ISETP.NE.AND P2, PT, R58, 0x7fff, PT ;  /* 0x00007fff3a00780c */ /* 0x000fe40003f45270 */
[----:B------:R-:W0:Y:S01]  /*97b0*/  LDS.U16 R58, [R23+0x4000] ;  /* 0x00400000173a7984 */ /* 0x000e220000000400 */
[----:B------:R-:W-:Y:S02]  /*97c0*/  SEL R52, R52, 0x8000, P6 ;  /* 0x0000800034347807 */ /* 0x000fe40003000000 */
[----:B------:R-:W-:Y:S02]  /*97d0*/  SEL R53, R53, 0x8000, P5 ;  /* 0x0000800035357807 */ /* 0x000fe40002800000 */
[----:B------:R-:W-:Y:S02]  /*97e0*/  SEL R54, R54, 0x8000, P4 ;  /* 0x0000800036367807 */ /* 0x000fe40002000000 */
[----:B------:R-:W-:Y:S02]  /*97f0*/  SEL R56, R56, 0x8000, P3 ;  /* 0x0000800038387807 */ /* 0x000fe40001800000 */
[----:B------:R-:W-:-:S02]  /*9800*/  SEL R57, R57, 0x8000, P2 ;  /* 0x0000800039397807 */ /* 0x000fc40001000000 */
[----:B------:R-:W-:Y:S02]  /*9810*/  SHF.R.U32.HI R55, RZ, UR5, R55 ;  /* 0x00000005ff377c19 */ /* 0x000fe40008011637 */
[----:B------:R-:W-:Y:S02]  /*9820*/  SHF.R.U32.HI R42, RZ, UR5, R42 ;  /* 0x00000005ff2a7c19 */ /* 0x000fe4000801162a */
[----:B------:R-:W-:Y:S02]  /*9830*/  SHF.R.U32.HI R43, RZ, UR5, R43 ;  /* 0x00000005ff2b7c19 */ /* 0x000fe4000801162b */
[----:B------:R-:W-:Y:S02]  /*9840*/  SHF.R.U32.HI R44, RZ, UR5, R44 ;  /* 0x00000005ff2c7c19 */ /* 0x000fe4000801162c */
[----:B------:R-:W-:Y:S02]  /*9850*/  SHF.R.U32.HI R45, RZ, UR5, R45 ;  /* 0x00000005ff2d7c19 */ /* 0x000fe4000801162d */
[----:B------:R-:W-:-:S02]  /*9860*/  SHF.R.U32.HI R46, RZ, UR5, R46 ;  /* 0x00000005ff2e7c19 */ /* 0x000fc4000801162e */
[----:B------:R-:W-:Y:S02]  /*9870*/  SHF.R.U32.HI R47, RZ, UR5, R47 ;  /* 0x00000005ff2f7c19 */ /* 0x000fe4000801162f */
[----:B------:R-:W-:Y:S02]  /*9880*/  SHF.R.U32.HI R48, RZ, UR5, R48 ;  /* 0x00000005ff307c19 */ /* 0x000fe40008011630 */
[----:B------:R-:W-:Y:S02]  /*9890*/  SHF.R.U32.HI R49, RZ, UR5, R49 ;  /* 0x00000005ff317c19 */ /* 0x000fe40008011631 */
[----:B0-----:R-:W-:-:S04]  /*98a0*/  PRMT R59, R58, 0x9910, RZ ;  /* 0x000099103a3b7816 */ /* 0x001fc800000000ff */
[----:B------:R-:W-:-:S04]  /*98b0*/  ISETP.NE.AND P1, PT, R59, 0x7fff, PT ;  /* 0x00007fff3b00780c */ /* 0x000fc80003f25270 */
[----:B------:R-:W-:Y:S02]  /*98c0*/  SEL R58, R58, 0x8000, P1 ;  /* 0x000080003a3a7807 */ /* 0x000fe40000800000 */
        /* <DEDUP_REMOVED lines=8> */
[----:B------:R-:W-:Y:S02]  /*9950*/  LOP3.LUT R55, R55, UR4, RZ, 0x30, !PT ;  /* 0x0000000437377c12 */ /* 0x000fe4000f8e30ff */
[----:B------:R-:W-:Y:S02]  /*9960*/  LOP3.LUT R42, R42, UR4, RZ, 0x30, !PT ;  /* 0x000000042a2a7c12 */ /* 0x000fe4000f8e30ff */
[----:B------:R-:W-:-:S02]  /*9970*/  LOP3.LUT R43, R43, UR4, RZ, 0x30, !PT ;  /* 0x000000042b2b7c12 */ /* 0x000fc4000f8e30ff */
[----:B------:R-:W-:Y:S02]  /*9980*/  LOP3.LUT R44, R44, UR4, RZ, 0x30, !PT ;  /* 0x000000042c2c7c12 */ /* 0x000fe4000f8e30ff */
[----:B------:R-:W-:Y:S02]  /*9990*/  LOP3.LUT R45, R45, UR4, RZ, 0x30, !PT ;  /* 0x000000042d2d7c12 */ /* 0x000fe4000f8e30ff */
[----:B------:R-:W-:Y:S02]  /*99a0*/  LOP3.LUT R46, R46, UR4, RZ, 0x30, !PT ;  /* 0x000000042e2e7c12 */ /* 0x000fe4000f8e30ff */
        /* <DEDUP_REMOVED lines=10> */
[----:B------:R-:W-:Y:S01]  /*9a50*/  LOP3.LUT R58, R58, UR4, RZ, 0x30, !PT ;  /* 0x000000043a3a7c12 */ /* 0x000fe2000f8e30ff */
[----:B------:R-:W-:Y:S06]  /*9a60*/  @!P0 BRA `(.L_x_1549) ;  /* 0x0000000000d08947 */ /* 0x000fec0003800000 */
[----:B------:R-:W-:Y:S02]  /*9a70*/  IMAD R59, R5, 0x2200, RZ ;  /* 0x00002200053b7824 */ /* 0x000fe400078e02ff */
[----:B------:R-:W-:Y:S02]  /*9a80*/  VIADD R60, R4, 0x20 ;  /* 0x00000020043c7836 */ /* 0x000fe40000000000 */
[----:B------:R-:W-:-:S05]  /*9a90*/  IMAD.IADD R59, R24, 0x1, -R59 ;  /* 0x00000001183b7824 */ /* 0x000fca00078e0a3b */
[-C--:B------:R-:W-:Y:S01]  /*9aa0*/  ISETP.GE.AND P4, PT, R60, R59.reuse, PT ;  /* 0x0000003b3c00720c */ /* 0x080fe20003f86270 */
[C---:B------:R-:W-:Y:S01]  /*9ab0*/  VIADD R60, R4.reuse, 0x40 ;  /* 0x00000040043c7836 */ /* 0x040fe20000000000 */
[----:B------:R-:W-:-:S04]  /*9ac0*/  ISETP.GE.AND P5, PT, R4, R59, PT ;  /* 0x0000003b0400720c */ /* 0x000fc80003fa6270 */
[----:B------:R-:W-:Y:S01]  /*9ad0*/  ISETP.GE.AND P3, PT, R60, R59, PT ;  /* 0x0000003b3c00720c */ /* 0x000fe20003f66270 */
[----:B------:R-:W-:-:S05]  /*9ae0*/  VIADD R60, R4, 0x60 ;  /* 0x00000060043c7836 */ /* 0x000fca0000000000 */
[-C--:B------:R-:W-:Y:S01]  /*9af0*/  ISETP.GE.AND P2, PT, R60, R59.reuse, PT ;  /* 0x0000003b3c00720c */ /* 0x080fe20003f46270 */
[----:B------:R-:W-:Y:S01]  /*9b00*/  VIADD R60, R4, 0x80 ;  /* 0x00000080043c7836 */ /* 0x000fe20000000000 */
[----:B-----5:R0:W5:Y:S04]  /*9b10*/  @!P4 LDG.E R26, desc[UR8][R2.64+0x80] ;  /* 0x00008008021ac981 */ /* 0x020168000c1e1900 */
[-C--:B------:R-:W-:Y:S01]  /*9b20*/  ISETP.GE.AND P1, PT, R60, R59.reuse, PT ;  /* 0x0000003b3c00720c */ /* 0x080fe20003f26270 */
[----:B------:R-:W-:Y:S01]  /*9b30*/  VIADD R60, R4, 0xa0 ;  /* 0x000000a0043c7836 */ /* 0x000fe20000000000 */
[----:B------:R0:W5:Y:S04]  /*9b40*/  @!P5 LDG.E R25, desc[UR8][R2.64] ;  /* 0x000000080219d981 */ /* 0x000168000c1e1900 */
        /* <DEDUP_REMOVED lines=27> */
[----:B------:R-:W-:Y:S01]  /*9d00*/  ISETP.GE.AND P3, PT, R60, R59, PT ;  /* 0x0000003b3c00720c */ /* 0x000fe20003f66270 */
[C---:B------:R-:W-:Y:S01]  /*9d10*/  VIADD R60, R4.reuse, 0x1e0 ;  /* 0x000001e0043c7836 */ /* 0x040fe20000000000 */
[----:B------:R0:W5:Y:S01]  /*9d20*/  @!P6 LDG.E R36, desc[UR8][R2.64+0x580] ;  /* 0x000580080224e981 */ /* 0x000162000c1e1900 */
[----:B------:R-:W-:-:S03]  /*9d30*/  VIADD R4, R4, 0x200 ;  /* 0x0000020004047836 */ /* 0x000fc60000000000 */
[-C--:B------:R-:W-:Y:S01]  /*9d40*/  ISETP.GE.AND P2, PT, R60, R59.reuse, PT ;  /* 0x0000003b3c00720c */ /* 0x080fe20003f46270 */
[----:B------:R0:W5:Y:S01]  /*9d50*/  @!P5 LDG.E R37, desc[UR8][R2.64+0x600] ;  /* 0x000600080225d981 */ /* 0x000162000c1e1900 */
[----:B------:R-:W-:-:S03]  /*9d60*/  ISETP.GE.AND P1, PT, R4, R59, PT ;  /* 0x0000003b0400720c */ /* 0x000fc60003f26270 */
[----:B------:R0:W5:Y:S04]  /*9d70*/  @!P4 LDG.E R38, desc[UR8][R2.64+0x680] ;  /* 0x000680080226c981 */ /* 0x000168000c1e1900 */
[----:B------:R0:W5:Y:S04]  /*9d80*/  @!P3 LDG.E R39, desc[UR8][R2.64+0x700] ;  /* 0x000700080227b981 */ /* 0x000168000c1e1900 */
[----:B------:R0:W5:Y:S04]  /*9d90*/  @!P2 LDG.E R40, desc[UR8][R2.64+0x780] ;  /* 0x000780080228a981 */ /* 0x000168000c1e1900 */
[----:B------:R0:W5:Y:S02]  /*9da0*/  @!P1 LDG.E R41, desc[UR8][R2.64+0x800] ;  /* 0x0008000802299981 */ /* 0x000164000c1e1900 */
.L_x_1549:
[----:B------:R-:W1:Y:S01]  /*9db0*/  S2UR UR5, SR_CgaCtaId ;  /* 0x00000000000579c3 */ /* 0x000e620000008800 */
[----:B------:R-:W-:-:S07]  /*9dc0*/  UMOV UR4, 0x400 ;  /* 0x0000040000047882 */ /* 0x000fce0000000000 */
[----:B------:R-:W-:Y:S01]  /*9dd0*/  BAR.SYNC.DEFER_BLOCKING 0x0 ;  /* 0x0000000000007b1d */ /* 0x000fe20000010000 */
[----:B-1----:R-:W-:-:S06]  /*9de0*/  ULEA UR4, UR5, UR4, 0x18 ;  /* 0x0000000405047291 */ /* 0x002fcc000f8ec0ff */
[----:B0-----:R-:W-:Y:S02]  /*9df0*/  LEA R3, R6, UR4, 0x1 ;  /* 0x0000000406037c11 */ /* 0x001fe4000f8e08ff */
[----:B------:R-:W-:-:S03]  /*9e00*/  LEA R2, R7, UR4, 0x1 ;  /* 0x0000000407027c11 */ /* 0x000fc6000f8e08ff */
[----:B------:R-:W-:Y:S01]  /*9e10*/  IMAD R6, R6, 0x2, R3 ;  /* 0x0000000206067824 */ /* 0x000fe200078e0203 */
[C---:B------:R-:W-:Y:S01]  /*9e20*/  LEA R3, R8.reuse, UR4, 0x1 ;  /* 0x0000000408037c11 */ /* 0x040fe2000f8e08ff */
[----:B------:R-:W-:Y:S01]  /*9e30*/  IMAD R7, R7, 0x2, R2 ;  /* 0x0000000207077824 */ /* 0x000fe200078e0202 */
[C---:B------:R-:W-:Y:S02]  /*9e40*/  LEA R2, R9.reuse, UR4, 0x1 ;  /* 0x0000000409027c11 */ /* 0x040fe4000f8e08ff */
[----:B-----5:R0:W-:Y:S01]  /*9e50*/  STS [R6+-0x4], R25 ;  /* 0xfffffc1906007388 */ /* 0x0201e20000000800 */
[----:B------:R-:W-:Y:S01]  /*9e60*/  IMAD R8, R8, 0x2, R3 ;  /* 0x0000000208087824 */ /* 0x000fe200078e0203 */
[C---:B------:R-:W-:Y:S01]  /*9e70*/  LEA R3, R10.reuse, UR4, 0x1 ;  /* 0x000000040a037c11 */ /* 0x040fe2000f8e08ff */
[----:B------:R-:W-:Y:S01]  /*9e80*/  IMAD R9, R9, 0x2, R2 ;  /* 0x0000000209097824 */ /* 0x000fe200078e0202 */
[C---:B------:R-:W-:Y:S01]  /*9e90*/  LEA R2, R11.reuse, UR4, 0x1 ;  /* 0x000000040b027c11 */ /* 0x040fe2000f8e08ff */
[----:B------:R-:W-:Y:S02]  /*9ea0*/  STS [R7+-0x4], R26 ;  /* 0xfffffc1a07007388 */ /* 0x000fe40000000800 */
[----:B------:R-:W-:Y:S01]  /*9eb0*/  IMAD R10, R10, 0x2, R3 ;  /* 0x000000020a0a7824 */ /* 0x000fe200078e0203 */
[----:B------:R-:W-:Y:S01]  /*9ec0*/  LEA R3, R12, UR4, 0x1 ;  /* 0x000000040c037c11 */ /* 0x000fe2000f8e08ff */
[----:B------:R-:W-:Y:S01]  /*9ed0*/  IMAD R11, R11, 0x2, R2 ;  /* 0x000000020b0b7824 */ /* 0x000fe200078e0202 */
[C---:B------:R-:W-:Y:S01]  /*9ee0*/  LEA R2, R13.reuse, UR4, 0x1 ;  /* 0x000000040d027c11 */ /* 0x040fe2000f8e08ff */
[----:B------:R1:W-:Y:S01]  /*9ef0*/  STS [R8+-0x4], R27 ;  /* 0xfffffc1b08007388 */ /* 0x0003e20000000800 */
[----:B0-----:R-:W-:Y:S01]  /*9f00*/  LEA R25, R18, UR4, 0x1 ;  /* 0x0000000412197c11 */ /* 0x001fe2000f8e08ff */
[----:B------:R-:W-:Y:S01]  /*9f10*/  IMAD R12, R12, 0x2, R3 ;  /* 0x000000020c0c7824 */ /* 0x000fe200078e0203 */
[----:B------:R-:W-:Y:S01]  /*9f20*/  LEA R3, R14, UR4, 0x1 ;  /* 0x000000040e037c11 */ /* 0x000fe2000f8e08ff */
[----:B------:R-:W-:Y:S01]  /*9f30*/  IMAD R13, R13, 0x2, R2 ;  /* 0x000000020d0d7824 */ /* 0x000fe200078e0202 */
[C---:B------:R-:W-:Y:S01]  /*9f40*/  LEA R2, R15.reuse, UR4, 0x1 ;  /* 0x000000040f027c11 */ /* 0x040fe2000f8e08ff */
[----:B------:R-:W-:Y:S01]  /*9f50*/  IMAD R4, R18, 0x2, R25 ;  /* 0x0000000212047824 */ /* 0x000fe200078e0219 */
[----:B------:R0:W-:Y:S01]  /*9f60*/  STS [R9+-0x4], R28 ;  /* 0xfffffc1c09007388 */ /* 0x0001e20000000800 */
[----:B------:R-:W-:Y:S01]  /*9f70*/  IMAD R14, R14, 0x2, R3 ;  /* 0x000000020e0e7824 */ /* 0x000fe200078e0203 */
[----:B------:R-:W-:Y:S01]  /*9f80*/  LEA R3, R16, UR4, 0x1 ;  /* 0x0000000410037c11 */ /* 0x000fe2000f8e08ff */
[----:B------:R-:W-:Y:S01]  /*9f90*/  IMAD R15, R15, 0x2, R2 ;  /* 0x000000020f0f7824 */ /* 0x000fe200078e0202 */
[----:B------:R-:W-:Y:S01]  /*9fa0*/  LEA R2, R17, UR4, 0x1 ;  /* 0x0000000411027c11 */ /* 0x000fe2000f8e08ff */
[----:B------:R2:W-:Y:S01]  /*9fb0*/  STS [R10+-0x4], R29 ;  /* 0xfffffc1d0a007388 */ /* 0x0005e20000000800 */
[----:B-1----:R-:W-:Y:S01]  /*9fc0*/  LOP3.LUT R8, R0, 0xc00, RZ, 0xfc, !PT ;  /* 0x00000c0000087812 */ /* 0x002fe200078efcff */
[----:B------:R-:W-:-:S02]  /*9fd0*/  IMAD R16, R16, 0x2, R3 ;  /* 0x0000000210107824 */ /* 0x000fc400078e0203 */
[----:B------:R-:W-:Y:S01]  /*9fe0*/  IMAD R3, R17, 0x2, R2 ;  /* 0x0000000211037824 */ /* 0x000fe200078e0202 */
[C---:B------:R-:W-:Y:S01]  /*9ff0*/  LEA R2, R19.reuse, UR4, 0x1 ;  /* 0x0000000413027c11 */ /* 0x040fe2000f8e08ff */
[----:B------:R1:W-:Y:S01]  /*a000*/  STS [R11+-0x4], R30 ;  /* 0xfffffc1e0b007388 */ /* 0x0003e20000000800 */
[----:B------:R-:W-:Y:S01]  /*a010*/  LEA R17, R20, UR4, 0x1 ;  /* 0x0000000414117c11 */ /* 0x000fe2000f8e08ff */
[C---:B------:R-:W-:Y:S01]  /*a020*/  VIADD R18, R0.reuse, 0xe00 ;  /* 0x00000e0000127836 */ /* 0x040fe20000000000 */
[----:B0-----:R-:W-:Y:S01]  /*a030*/  LOP3.LUT R9, R0, 0x2000, RZ, 0xfc, !PT ;  /* 0x0000200000097812 */ /* 0x001fe200078efcff */
[----:B------:R-:W-:Y:S01]  /*a040*/  IMAD R25, R19, 0x2, R2 ;  /* 0x0000000213197824 */ /* 0x000fe200078e0202 */
[C---:B------:R-:W-:Y:S01]  /*a050*/  LEA R2, R21.reuse, UR4, 0x1 ;  /* 0x0000000415027c11 */ /* 0x040fe2000f8e08ff */
[----:B------:R-:W-:Y:S01]  /*a060*/  IMAD R6, R20, 0x2, R17 ;  /* 0x0000000214067824 */ /* 0x000fe200078e0211 */
[----:B------:R-:W-:Y:S01]  /*a070*/  LEA R17, R22, UR4, 0x1 ;  /* 0x0000000416117c11 */ /* 0x000fe2000f8e08ff */
[----:B------:R0:W-:Y:S01]  /*a080*/  STS [R12+-0x4], R31 ;  /* 0xfffffc1f0c007388 */ /* 0x0001e20000000800 */
[C---:B------:R-:W-:Y:S01]  /*a090*/  VIADD R19, R0.reuse, 0xa00 ;  /* 0x00000a0000137836 */ /* 0x040fe20000000000 */
[----:B------:R-:W-:Y:S01]  /*a0a0*/  LOP3.LUT R20, R0, 0x800, RZ, 0xfc, !PT ;  /* 0x0000080000147812 */ /* 0x000fe200078efcff */
[----:B------:R-:W-:Y:S01]  /*a0b0*/  IMAD R21, R21, 0x2, R2 ;  /* 0x0000000215157824 */ /* 0x000fe200078e0202 */
[----:B------:R3:W-:Y:S01]  /*a0c0*/  STS [R13+-0x4], R32 ;  /* 0xfffffc200d007388 */ /* 0x0007e20000000800 */
[----:B------:R-:W-:Y:S01]  /*a0d0*/  IMAD R22, R22, 0x2, R17 ;  /* 0x0000000216167824 */ /* 0x000fe200078e0211 */
[C---:B------:R-:W-:Y:S01]  /*a0e0*/  LOP3.LUT R17, R0.reuse, 0x1000, RZ, 0xfc, !PT ;  /* 0x0000100000117812 */ /* 0x040fe200078efcff */
[C---:B--2---:R-:W-:Y:S01]  /*a0f0*/  VIADD R10, R0.reuse, 0x1e00 ;  /* 0x00001e00000a7836 */ /* 0x044fe20000000000 */
[----:B------:R-:W2:Y:S01]  /*a100*/  S2R R2, SR_TID.X ;  /* 0x0000000000027919 */ /* 0x000ea20000002100 */
[C---:B-1----:R-:W-:Y:S01]  /*a110*/  LOP3.LUT R11, R0.reuse, 0x1c00, RZ, 0xfc, !PT ;  /* 0x00001c00000b7812 */ /* 0x042fe200078efcff */
[C---:B0-----:R-:W-:Y:S01]  /*a120*/  VIADD R12, R0.reuse, 0x1a00 ;  /* 0x00001a00000c7836 */ /* 0x041fe20000000000 */
[----:B------:R0:W-:Y:S01]  /*a130*/  STS [R14+-0x4], R33 ;  /* 0xfffffc210e007388 */ /* 0x0001e20000000800 */
[----:B---3--:R-:W-:-:S03]  /*a140*/  LOP3.LUT R13, R0, 0x1800, RZ, 0xfc, !PT ;  /* 0x00001800000d7812 */ /* 0x008fc600078efcff */
[----:B------:R1:W-:Y:S04]  /*a150*/  STS [R15+-0x4], R34 ;  /* 0xfffffc220f007388 */ /* 0x0003e80000000800 */
[----:B------:R3:W-:Y:S01]  /*a160*/  STS [R16+-0x4], R35 ;  /* 0xfffffc2310007388 */ /* 0x0007e20000000800 */
[----:B0-----:R-:W-:-:S03]  /*a170*/  VIADD R14, R0, 0x1600 ;  /* 0x00001600000e7836 */ /* 0x001fc60000000000 */
[----:B------:R-:W-:Y:S01]  /*a180*/  STS [R3+-0x4], R36 ;  /* 0xfffffc2403007388 */ /* 0x000fe20000000800 */
[----:B-1----:R-:W-:-:S03]  /*a190*/  LOP3.LUT R15, R0, 0x1400, RZ, 0xfc, !PT ;  /* 0x00001400000f7812 */ /* 0x002fc600078efcff */
[----:B------:R-:W-:Y:S01]  /*a1a0*/  STS [R4+-0x4], R37 ;  /* 0xfffffc2504007388 */ /* 0x000fe20000000800 */
[----:B---3--:R-:W-:-:S03]  /*a1b0*/  VIADD R16, R0, 0x1200 ;  /* 0x0000120000107836 */ /* 0x008fc60000000000 */
[----:B------:R-:W-:Y:S04]  /*a1c0*/  STS [R25+-0x4], R38 ;  /* 0xfffffc2619007388 */ /* 0x000fe80000000800 */
[----:B------:R0:W-:Y:S04]  /*a1d0*/  STS [R6+-0x4], R39 ;  /* 0xfffffc2706007388 */ /* 0x0001e80000000800 */
[----:B------:R1:W-:Y:S04]  /*a1e0*/  STS [R21+-0x4], R40 ;  /* 0xfffffc2815007388 */ /* 0x0003e80000000800 */
[----:B------:R2:W-:Y:S01]  /*a1f0*/  STS [R22+-0x4], R41 ;  /* 0xfffffc2916007388 */ /* 0x0005e20000000800 */
[----:B0-----:R-:W-:-:S02]  /*a200*/  VIADD R6, R0, 0x200 ;  /* 0x0000020000067836 */ /* 0x001fc40000000000 */
[----:B-1----:R-:W-:Y:S01]  /*a210*/  VIADD R21, R0, 0x600 ;  /* 0x0000060000157836 */ /* 0x002fe20000000000 */
[----:B--2---:R-:W-:Y:S01]  /*a220*/  LOP3.LUT R22, R2, 0x400, RZ, 0xfc, !PT ;  /* 0x0000040002167812 */ /* 0x004fe200078efcff */
[----:B------:R-:W-:Y:S06]  /*a230*/  BAR.SYNC.DEFER_BLOCKING 0x0 ;  /* 0x0000000000007b1d */ /* 0x000fec0000010000 */
[----:B------:R-:W-:Y:S05]  /*a240*/  @P0 BRA `(.L_x_1550) ;  /* 0x0000000400e80947 */ /* 0x000fea0003800000 */
[----:B------:R-:W-:Y:S01]  /*a250*/  LEA R55, R55, UR4, 0x2 ;  /* 0x0000000437377c11 */ /* 0x000fe2000f8e10ff */
[----:B------:R-:W-:Y:S01]  /*a260*/  IMAD R23, R0, 0x2, R23 ;  /* 0x0000000200177824 */ /* 0x000fe200078e0217 */
[----:B------:R-:W0:Y:S01]  /*a270*/  LDC.64 R2, c[0x0][0x3b0] ;  /* 0x0000ec00ff027b82 */ /* 0x000e220000000a00 */
[----:B------:R-:W-:Y:S02]  /*a280*/  LEA R42, R42, UR4, 0x2 ;  /* 0x000000042a2a7c11 */ /* 0x000fe4000f8e10ff */
[----:B------:R-:W1:Y:S01]  /*a290*/  LDS R5, [R55+0x8800] ;  /* 0x0088000037057984 */ /* 0x000e620000000800 */
[----:B------:R-:W-:Y:S02]  /*a2a0*/  LEA R31, R43, UR4, 0x2 ;  /* 0x000000042b1f7c11 */ /* 0x000fe4000f8e10ff */
[----:B------:R-:W-:Y:S01]  /*a2b0*/  LEA R45, R45, UR4, 0x2 ;  /* 0x000000042d2d7c11 */ /* 0x000fe2000f8e10ff */
[----:B------:R-:W2:Y:S01]  /*a2c0*/  LDS R25, [R23] ;  /* 0x0000000017197984 */ /* 0x000ea20000000800 */
[----:B------:R-:W-:-:S02]  /*a2d0*/  LEA R47, R47, UR4, 0x2 ;  /* 0x000000042f2f7c11 */ /* 0x000fc4000f8e10ff */
[----:B------:R-:W-:Y:S02]  /*a2e0*/  LEA R48, R48, UR4, 0x2 ;  /* 0x0000000430307c11 */ /* 0x000fe4000f8e10ff */
[----:B------:R-:W-:Y:S01]  /*a2f0*/  LEA R50, R50, UR4, 0x2 ;  /* 0x0000000432327c11 */ /* 0x000fe2000f8e10ff */
[----:B-1----:R-:W-:Y:S01]  /*a300*/  IMAD.IADD R5, R5, 0x1, R0 ;  /* 0x0000000105057824 */ /* 0x002fe200078e0200 */
[----:B------:R-:W-:-:S03]  /*a310*/  LEA R0, R44, UR4, 0x2 ;  /* 0x000000042c007c11 */ /* 0x000fc6000f8e10ff */
[----:B0-----:R-:W-:-:S05]  /*a320*/  IMAD.WIDE.U32 R4, R5, 0x4, R2 ;  /* 0x0000000405047825 */ /* 0x001fca00078e0002 */
[----:B--2---:R-:W-:Y:S01]  /*a330*/  STG.E desc[UR8][R4.64], R25 ;  /* 0x0000001904007986 */ /* 0x004fe2000c101908 */
[----:B------:R-:W-:-:S03]  /*a340*/  NOP ;  /* 0x0000000000007918 */ /* 0x000fc60000000000 */
[----:B------:R-:W0:Y:S04]  /*a350*/  LDS R7, [R42+0x8800] ;  /* 0x008800002a077984 */ /* 0x000e280000000800 */
[----:B------:R-:W1:Y:S01]  /*a360*/  LDS R27, [R23+0x800] ;  /* 0x00080000171b7984 */ /* 0x000e620000000800 */
[----:B0-----:R-:W-:-:S04]  /*a370*/  IMAD.IADD R7, R6, 0x1, R7 ;  /* 0x0000000106077824 */ /* 0x001fc800078e0207 */
[----:B------:R-:W-:-:S05]  /*a380*/  IMAD.WIDE.U32 R6, R7, 0x4, R2 ;  /* 0x0000000407067825 */ /* 0x000fca00078e0002 */
[----:B-1----:R-:W-:Y:S01]  /*a390*/  STG.E desc[UR8][R6.64], R27 ;  /* 0x0000001b06007986 */ /* 0x002fe2000c101908 */
        /* <DEDUP_REMOVED lines=9> */
[----:B0-----:R-:W-:Y:S01]  /*a430*/  IMAD.IADD R7, R21, 0x1, R0 ;  /* 0x0000000115077824 */ /* 0x001fe200078e0200 */
[----:B------:R-:W-:-:S03]  /*a440*/  LEA R0, R46, UR4, 0x2 ;  /* 0x000000042e007c11 */ /* 0x000fc6000f8e10ff */
        /* <DEDUP_REMOVED lines=26> */
[----:B-1----:R0:W-:Y:S01]  /*a5f0*/  STG.E desc[UR8][R6.64], R21 ;  /* 0x0000001506007986 */ /* 0x0021e2000c101908 */
[----:B------:R-:W-:-:S03]  /*a600*/  NOP ;  /* 0x0000000000007918 */ /* 0x000fc60000000000 */
[----:B------:R-:W1:Y:S04]  /*a610*/  LDS R0, [R0+0x8800] ;  /* 0x0088000000007984 */ /* 0x000e680000000800 */
[----:B------:R-:W2:Y:S01]  /*a620*/  LDS R25, [R23+0x4000] ;  /* 0x0040000017197984 */ /* 0x000ea20000000800 */
[----:B0-----:R-:W-:Y:S01]  /*a630*/  LEA R21, R52, UR4, 0x2 ;  /* 0x0000000434157c11 */ /* 0x001fe2000f8e10ff */
[----:B-1----:R-:W-:Y:S01]  /*a640*/  IMAD.IADD R5, R17, 0x1, R0 ;  /* 0x0000000111057824 */ /* 0x002fe200078e0200 */
[----:B------:R-:W-:-:S03]  /*a650*/  LEA R0, R51, UR4, 0x2 ;  /* 0x0000000433007c11 */ /* 0x000fc6000f8e10ff */
[----:B------:R-:W-:-:S05]  /*a660*/  IMAD.WIDE.U32 R4, R5, 0x4, R2 ;  /* 0x0000000405047825 */ /* 0x000fca00078e0002 */
        /* <DEDUP_REMOVED lines=13> */
[----:B-1----:R0:W-:Y:S01]  /*a740*/  STG.E desc[UR8][R4.64], R19 ;  /* 0x0000001304007986 */ /* 0x0021e2000c101908 */
[----:B------:R-:W-:-:S03]  /*a750*/  NOP ;  /* 0x0000000000007918 */ /* 0x000fc60000000000 */
[----:B------:R-:W1:Y:S04]  /*a760*/  LDS R21, [R21+0x8800] ;  /* 0x0088000015157984 */ /* 0x000e680000000800 */
[----:B------:R-:W2:Y:S01]  /*a770*/  LDS R15, [R23+0x5800] ;  /* 0x00580000170f7984 */ /* 0x000ea20000000800 */
[----:B0-----:R-:W-:Y:S01]  /*a780*/  LEA R19, R54, UR4, 0x2 ;  /* 0x0000000436137c11 */ /* 0x001fe2000f8e10ff */
[----:B-1----:R-:W-:-:S04]  /*a790*/  IMAD.IADD R7, R14, 0x1, R21 ;  /* 0x000000010e077824 */ /* 0x002fc800078e0215 */
[----:B------:R-:W-:-:S05]  /*a7a0*/  IMAD.WIDE.U32 R6, R7, 0x4, R2 ;  /* 0x0000000407067825 */ /* 0x000fca00078e0002 */
[----:B--2---:R-:W-:Y:S01]  /*a7b0*/  STG.E desc[UR8][R6.64], R15 ;  /* 0x0000000f06007986 */ /* 0x004fe2000c101908 */
        /* <DEDUP_REMOVED lines=33> */
[----:B------:R-:W-:Y:S01]  /*a9d0*/  NOP ;  /* 0x0000000000007918 */ /* 0x000fe20000000000 */
[----:B------:R-:W-:Y:S05]  /*a9e0*/  EXIT ;  /* 0x000000000000794d */ /* 0x000fea0003800000 */
.L_x_1550:
[----:B------:R-:W-:Y:S01]  /*a9f0*/  IMAD R7, R5, -0x2200, R24 ;  /* 0xffffde0005077824 */ /* 0x000fe200078e0218 */
[----:B------:R-:W-:Y:S02]  /*aa00*/  LEA R55, R55, UR4, 0x2 ;  /* 0x0000000437377c11 */ /* 0x000fe4000f8e10ff */
[----:B------:R-:W-:Y:S02]  /*aa10*/  LEA R42, R42, UR4, 0x2 ;  /* 0x000000042a2a7c11 */ /* 0x000fe4000f8e10ff */
[-C--:B------:R-:W-:Y:S01]  /*aa20*/  ISETP.GE.AND P0, PT, R0, R7.reuse, PT ;  /* 0x000000070000720c */ /* 0x080fe20003f06270 */
[----:B------:R-:W0:Y:S01]  /*aa30*/  LDS R5, [R55+0x8800] ;  /* 0x0088000037057984 */ /* 0x000e220000000800 */
[----:B------:R-:W-:Y:S02]  /*aa40*/  ISETP.GE.AND P1, PT, R6, R7, PT ;  /* 0x000000070600720c */ /* 0x000fe40003f26270 */
[----:B------:R-:W-:Y:S02]  /*aa50*/  LEA R43, R43, UR4, 0x2 ;  /* 0x000000042b2b7c11 */ /* 0x000fe4000f8e10ff */
[----:B------:R-:W-:-:S02]  /*aa60*/  LEA R45, R45, UR4, 0x2 ;  /* 0x000000042d2d7c11 */ /* 0x000fc4000f8e10ff */
[----:B------:R-:W-:Y:S02]  /*aa70*/  LEA R47, R47, UR4, 0x2 ;  /* 0x000000042f2f7c11 */ /* 0x000fe4000f8e10ff */
[----:B------:R-:W-:Y:S02]  /*aa80*/  LEA R48, R48, UR4, 0x2 ;  /* 0x0000000430307c11 */ /* 0x000fe4000f8e10ff */
[----:B------:R-:W-:Y:S01]  /*aa90*/  LEA R50, R50, UR4, 0x2 ;  /* 0x0000000432327c11 */ /* 0x000fe2000f8e10ff */
[C-C-:B------:R-:W-:Y:S01]  /*aaa0*/  @!P0 IMAD R25, R0.reuse, 0x2, R23.reuse ;  /* 0x0000000200198824 */ /* 0x140fe200078e0217 */
[----:B------:R-:W1:Y:S01]  /*aab0*/  @!P0 LDC.64 R2, c[0x0][0x3b0] ;  /* 0x0000ec00ff028b82 */ /* 0x000e620000000a00 */
[----:B------:R-:W-:Y:S01]  /*aac0*/  @!P1 IMAD R29, R0, 0x2, R23 ;  /* 0x00000002001d9824 */ /* 0x000fe200078e0217 */
[----:B------:R-:W-:Y:S02]  /*aad0*/  LEA R52, R52, UR4, 0x2 ;  /* 0x0000000434347c11 */ /* 0x000fe4000f8e10ff */
[----:B------:R-:W-:Y:S01]  /*aae0*/  LEA R54, R54, UR4, 0x2 ;  /* 0x0000000436367c11 */ /* 0x000fe2000f8e10ff */
[----:B------:R-:W2:Y:S01]  /*aaf0*/  @!P0 LDS R25, [R25] ;  /* 0x0000000019198984 */ /* 0x000ea20000000800 */
[----:B------:R-:W-:Y:S01]  /*ab00*/  LEA R57, R57, UR4, 0x2 ;  /* 0x0000000439397c11 */ /* 0x000fe2000f8e10ff */
[----:B0-----:R-:W-:-:S04]  /*ab10*/  @!P0 IMAD.IADD R5, R5, 0x1, R0 ;  /* 0x0000000105058824 */ /* 0x001fc800078e0200 */
[----:B-1----:R-:W-:Y:S02]  /*ab20*/  @!P0 IMAD.WIDE.U32 R2, R5, 0x4, R2 ;  /* 0x0000000405028825 */ /* 0x002fe400078e0002 */
[----:B------:R-:W0:Y:S03]  /*ab30*/  @!P1 LDC.64 R4, c[0x0][0x3b0] ;  /* 0x0000ec00ff049b82 */ /* 0x000e260000000a00 */
[----:B--2---:R1:W-:Y:S01]  /*ab40*/  @!P0 STG.E desc[UR8][R2.64], R25 ;  /* 0x0000001902008986 */ /* 0x0043e2000c101908 */
[----:B------:R-:W-:-:S03]  /*ab50*/  NOP ;  /* 0x0000000000007918 */ /* 0x000fc60000000000 */
[----:B------:R-:W2:Y:S01]  /*ab60*/  LDS R27, [R42+0x8800] ;  /* 0x008800002a1b7984 */ /* 0x000ea20000000800 */
[----:B------:R-:W-:-:S03]  /*ab70*/  ISETP.GE.AND P0, PT, R22, R7, PT ;  /* 0x000000071600720c */ /* 0x000fc60003f06270 */
[----:B------:R-:W3:Y:S10]  /*ab80*/  @!P1 LDS R29, [R29+0x800] ;  /* 0x000800001d1d9984 */ /* 0x000ef40000000800 */
[----:B-1----:R-:W1:Y:S01]  /*ab90*/  @!P0 LDC.64 R2, c[0x0][0x3b0] ;  /* 0x0000ec00ff028b82 */ /* 0x002e620000000a00 */
[----:B--2---:R-:W-:Y:S01]  /*aba0*/  IMAD.IADD R27, R6, 0x1, R27 ;  /* 0x00000001061b7824 */ /* 0x004fe200078e021b */
[----:B------:R-:W-:-:S03]  /*abb0*/  LEA R6, R44, UR4, 0x2 ;  /* 0x000000042c067c11 */ /* 0x000fc6000f8e10ff */
[----:B0-----:R-:W-:-:S04]  /*abc0*/  @!P1 IMAD.WIDE.U32 R4, R27, 0x4, R4 ;  /* 0x000000041b049825 */ /* 0x001fc800078e0004 */
[----:B------:R-:W-:Y:S01]  /*abd0*/  @!P0 IMAD R27, R0, 0x2, R23 ;  /* 0x00000002001b8824 */ /* 0x000fe200078e0217 */
[----:B---3--:R0:W-:Y:S01]  /*abe0*/  @!P1 STG.E desc[UR8][R4.64], R29 ;  /* 0x0000001d04009986 */ /* 0x0081e2000c101908 */
[----:B------:R-:W-:-:S03]  /*abf0*/  NOP ;  /* 0x0000000000007918 */ /* 0x000fc60000000000 */
[----:B------:R-:W2:Y:S01]  /*ac00*/  LDS R25, [R43+0x8800] ;  /* 0x008800002b197984 */ /* 0x000ea20000000800 */
[----:B------:R-:W-:-:S03]  /*ac10*/  ISETP.GE.AND P1, PT, R21, R7, PT ;  /* 0x000000071500720c */ /* 0x000fc60003f26270 */
[----:B------:R-:W3:Y:S10]  /*ac20*/  @!P0 LDS R27, [R27+0x1000] ;  /* 0x001000001b1b8984 */ /* 0x000ef40000000800 */
[----:B0-----:R-:W0:Y:S01]  /*ac30*/  @!P1 LDC.64 R4, c[0x0][0x3b0] ;  /* 0x0000ec00ff049b82 */ /* 0x001e220000000a00 */
[----:B--2---:R-:W-:-:S04]  /*ac40*/  IMAD.IADD R25, R22, 0x1, R25 ;  /* 0x0000000116197824 */ /* 0x004fc800078e0219 */
[----:B-1----:R-:W-:-:S04]  /*ac50*/  @!P0 IMAD.WIDE.U32 R2, R25, 0x4, R2 ;  /* 0x0000000419028825 */ /* 0x002fc800078e0002 */
[----:B------:R-:W-:Y:S01]  /*ac60*/  @!P1 IMAD R25, R0, 0x2, R23 ;  /* 0x0000000200199824 */ /* 0x000fe200078e0217 */
[----:B---3--:R1:W-:Y:S01]  /*ac70*/  @!P0 STG.E desc[UR8][R2.64], R27 ;  /* 0x0000001b02008986 */ /* 0x0083e2000c101908 */
[----:B------:R-:W-:-:S03]  /*ac80*/  NOP ;  /* 0x0000000000007918 */ /* 0x000fc60000000000 */
[----:B------:R-:W2:Y:S01]  /*ac90*/  LDS R6, [R6+0x8800] ;  /* 0x0088000006067984 */ /* 0x000ea20000000800 */
[----:B------:R-:W-:-:S03]  /*aca0*/  ISETP.GE.AND P0, PT, R20, R7, PT ;  /* 0x000000071400720c */ /* 0x000fc60003f06270 */
[----:B------:R-:W3:Y:S10]  /*acb0*/  @!P1 LDS R25, [R25+0x1800] ;  /* 0x0018000019199984 */ /* 0x000ef40000000800 */
[----:B-1----:R-:W-:Y:S01]  /*acc0*/  @!P0 IMAD R27, R0, 0x2, R23 ;  /* 0x00000002001b8824 */ /* 0x002fe200078e0217 */
[----:B------:R-:W1:Y:S01]  /*acd0*/  @!P0 LDC.64 R2, c[0x0][0x3b0] ;  /* 0x0000ec00ff028b82 */ /* 0x000e620000000a00 */
[----:B--2---:R-:W-:Y:S01]  /*ace0*/  IMAD.IADD R21, R21, 0x1, R6 ;  /* 0x0000000115157824 */ /* 0x004fe200078e0206 */
[----:B------:R-:W-:-:S03]  /*acf0*/  LEA R6, R46, UR4, 0x2 ;  /* 0x000000042e067c11 */ /* 0x000fc6000f8e10ff */
[----:B0-----:R-:W-:-:S05]  /*ad00*/  @!P1 IMAD.WIDE.U32 R4, R21, 0x4, R4 ;  /* 0x0000000415049825 */ /* 0x001fca00078e0004 */
        /* <DEDUP_REMOVED lines=14> */
[----:B------:R-:W-:Y:S01]  /*adf0*/  @!P0 IMAD R25, R0, 0x2, R23 ;  /* 0x0000000200198824 */ /* 0x000fe200078e0217 */
[----:B-1----:R-:W1:Y:S01]  /*ae00*/  @!P0 LDC.64 R2, c[0x0][0x3b0] ;  /* 0x0000ec00ff028b82 */ /* 0x002e620000000a00 */
        /* <DEDUP_REMOVED lines=8> */
[----:B0-----:R-:W-:Y:S01]  /*ae90*/  @!P1 IMAD R21, R0, 0x2, R23 ;  /* 0x0000000200159824 */ /* 0x001fe200078e0217 */
[----:B------:R-:W0:Y:S01]  /*aea0*/  @!P1 LDC.64 R4, c[0x0][0x3b0] ;  /* 0x0000ec00ff049b82 */ /* 0x000e220000000a00 */
[----:B--2---:R-:W-:-:S04]  /*aeb0*/  IMAD.IADD R19, R8, 0x1, R19 ;  /* 0x0000000108137824 */ /* 0x004fc800078e0213 */
[----:B-1----:R-:W-:-:S05]  /*aec0*/  @!P0 IMAD.WIDE.U32 R2, R19, 0x4, R2 ;  /* 0x0000000413028825 */ /* 0x002fca00078e0002 */
[----:B---3--:R1:W-:Y:S01]  /*aed0*/  @!P0 STG.E desc[UR8][R2.64], R25 ;  /* 0x0000001902008986 */ /* 0x0083e2000c101908 */
[----:B------:R-:W-:-:S03]  /*aee0*/  NOP ;  /* 0x0000000000007918 */ /* 0x000fc60000000000 */
[----:B------:R-:W2:Y:S01]  /*aef0*/  LDS R19, [R48+0x8800] ;  /* 0x0088000030137984 */ /* 0x000ea20000000800 */
[----:B------:R-:W-:-:S03]  /*af00*/  ISETP.GE.AND P0, PT, R17, R7, PT ;  /* 0x000000071100720c */ /* 0x000fc60003f06270 */
[----:B------:R-:W3:Y:S10]  /*af10*/  @!P1 LDS R21, [R21+0x3800] ;  /* 0x0038000015159984 */ /* 0x000ef40000000800 */
[----:B-1----:R-:W1:Y:S01]  /*af20*/  @!P0 LDC.64 R2, c[0x0][0x3b0] ;  /* 0x0000ec00ff028b82 */ /* 0x002e620000000a00 */
[----:B--2---:R-:W-:-:S04]  /*af30*/  IMAD.IADD R19, R18, 0x1, R19 ;  /* 0x0000000112137824 */ /* 0x004fc800078e0213 */
[----:B0-----:R-:W-:-:S04]  /*af40*/  @!P1 IMAD.WIDE.U32 R4, R19, 0x4, R4 ;  /* 0x0000000413049825 */ /* 0x001fc800078e0004 */
[----:B------:R-:W-:Y:S01]  /*af50*/  @!P0 IMAD R19, R0, 0x2, R23 ;  /* 0x0000000200138824 */ /* 0x000fe200078e0217 */
[----:B---3--:R0:W-:Y:S01]  /*af60*/  @!P1 STG.E desc[UR8][R4.64], R21 ;  /* 0x0000001504009986 */ /* 0x0081e2000c101908 */
[----:B------:R-:W-:-:S03]  /*af70*/  NOP ;  /* 0x0000000000007918 */ /* 0x000fc60000000000 */
[----:B------:R-:W2:Y:S01]  /*af80*/  LDS R6, [R6+0x8800] ;  /* 0x0088000006067984 */ /* 0x000ea20000000800 */
[----:B------:R-:W-:-:S03]  /*af90*/  ISETP.GE.AND P1, PT, R16, R7, PT ;  /* 0x000000071000720c */ /* 0x000fc60003f26270 */
[----:B------:R-:W3:Y:S10]  /*afa0*/  @!P0 LDS R19, [R19+0x4000] ;  /* 0x0040000013138984 */ /* 0x000ef40000000800 */
[----:B0-----:R-:W-:Y:S01]  /*afb0*/  @!P1 IMAD R21, R0, 0x2, R23 ;  /* 0x0000000200159824 */ /* 0x001fe200078e0217 */
[----:B------:R-:W0:Y:S01]  /*afc0*/  @!P1 LDC.64 R4, c[0x0][0x3b0] ;  /* 0x0000ec00ff049b82 */ /* 0x000e220000000a00 */
[----:B--2---:R-:W-:Y:S01]  /*afd0*/  IMAD.IADD R17, R17, 0x1, R6 ;  /* 0x0000000111117824 */ /* 0x004fe200078e0206 */
[----:B------:R-:W-:-:S03]  /*afe0*/  LEA R6, R51, UR4, 0x2 ;  /* 0x0000000433067c11 */ /* 0x000fc6000f8e10ff */
        /* <DEDUP_REMOVED lines=15> */
[----:B------:R-:W-:Y:S01]  /*b0e0*/  @!P1 IMAD R19, R0, 0x2, R23 ;  /* 0x0000000200139824 */ /* 0x000fe200078e0217 */
[----:B0-----:R-:W0:Y:S01]  /*b0f0*/  @!P1 LDC.64 R4, c[0x0][0x3b0] ;  /* 0x0000ec00ff049b82 */ /* 0x001e220000000a00 */
        /* <DEDUP_REMOVED lines=46> */
[----:B------:R-:W-:Y:S01]  /*b3e0*/  @!P0 IMAD R7, R0, 0x2, R23 ;  /* 0x0000000200078824 */ /* 0x000fe200078e0217 */
[----:B-1----:R-:W1:Y:S01]  /*b3f0*/  @!P0 LDC.64 R2, c[0x0][0x3b0] ;  /* 0x0000ec00ff028b82 */ /* 0x002e620000000a00 */
[----:B--2---:R-:W-:-:S04]  /*b400*/  IMAD.IADD R11, R10, 0x1, R11 ;  /* 0x000000010a0b7824 */ /* 0x004fc800078e020b */
[----:B0-----:R-:W-:-:S05]  /*b410*/  @!P1 IMAD.WIDE.U32 R4, R11, 0x4, R4 ;  /* 0x000000040b049825 */ /* 0x001fca00078e0004 */
[----:B---3--:R-:W-:Y:S01]  /*b420*/  @!P1 STG.E desc[UR8][R4.64], R15 ;  /* 0x0000000f04009986 */ /* 0x008fe2000c101908 */
[----:B------:R-:W-:-:S03]  /*b430*/  NOP ;  /* 0x0000000000007918 */ /* 0x000fc60000000000 */
[----:B------:R-:W0:Y:S04]  /*b440*/  LDS R6, [R6+0x8800] ;  /* 0x0088000006067984 */ /* 0x000e280000000800 */
[----:B------:R-:W2:Y:S01]  /*b450*/  @!P0 LDS R7, [R7+0x8000] ;  /* 0x0080000007078984 */ /* 0x000ea20000000800 */
[----:B0-----:R-:W-:-:S04]  /*b460*/  IMAD.IADD R9, R9, 0x1, R6 ;  /* 0x0000000109097824 */ /* 0x001fc800078e0206 */
[----:B-1----:R-:W-:-:S05]  /*b470*/  @!P0 IMAD.WIDE.U32 R2, R9, 0x4, R2 ;  /* 0x0000000409028825 */ /* 0x002fca00078e0002 */
[----:B--2---:R-:W-:Y:S01]  /*b480*/  @!P0 STG.E desc[UR8][R2.64], R7 ;  /* 0x0000000702008986 */ /* 0x004fe2000c101908 */
[----:B------:R-:W-:Y:S01]  /*b490*/  NOP ;  /* 0x0000000000007918 */ /* 0x000fe20000000000 */
[----:B------:R-:W-:Y:S05]  /*b4a0*/  EXIT ;  /* 0x000000000000794d */ /* 0x000fea0003800000 */
.L_x_1468:
[----:B------:R-:W-:Y:S02]  /*b4b0*/  IMAD.MOV.U32 R54, RZ, RZ, RZ ;  /* 0x000000ffff367224 */ /* 0x000fe400078e00ff */
[----:B------:R-:W-:Y:S02]  /*b4c0*/  IMAD.MOV.U32 R58, RZ, RZ, R59 ;  /* 0x000000ffff3a7224 */ /* 0x000fe400078e003b */
[----:B------:R-:W-:Y:S02]  /*b4d0*/  IMAD.MOV.U32 R60, RZ, RZ, 0x1 ;  /* 0x00000001ff3c7424 */ /* 0x000fe400078e00ff */
[----:B------:R-:W-:-:S07]  /*b4e0*/  IMAD.MOV.U32 R56, RZ, RZ, -0x1 ;  /* 0xffffffffff387424 */ /* 0x000fce00078e00ff */
[----:B------:R-:W-:Y:S05]  /*b4f0*/  WARPSYNC.COLLECTIVE R56, `(.L_x_1551) ;  /* 0x0000000038087348 */ /* 0x000fea0003c00000 */
[----:B------:R0:W1:Y:S02]  /*b500*/  SHFL.UP P0, R54, R58, R60, R54 ;  /* 0x0400003c3a367389 */ /* 0x0000640000000036 */
[----:B01----:R-:W-:Y:S05]  /*b510*/  ENDCOLLECTIVE ;  /* 0x000000000000791b */ /* 0x003fea0003800000 */
.L_x_1551:
[----:B------:R-:W-:Y:S02]  /*b520*/  IMAD.MOV.U32 R60, RZ, RZ, 0x2 ;  /* 0x00000002ff3c7424 */ /* 0x000fe400078e00ff */
[----:B------:R-:W-:Y:S02]  /*b530*/  IMAD.MOV.U32 R48, RZ, RZ, R54 ;  /* 0x000000ffff307224 */ /* 0x000fe400078e0036 */
[----:B------:R-:W-:Y:S02]  /*b540*/  IMAD.MOV.U32 R54, RZ, RZ, RZ ;  /* 0x000000ffff367224 */ /* 0x000fe400078e00ff */
[----:B------:R-:W-:-:S04]  /*b550*/  @P0 IMAD.IADD R48, R59, 0x1, R48 ;  /* 0x000000013b300824 */ /* 0x000fc800078e0230 */
[----:B------:R-:W-:-:S07]  /*b560*/  IMAD.MOV.U32 R58, RZ, RZ, R48 ;  /* 0x000000ffff3a7224 */ /* 0x000fce00078e0030 */
[----:B------:R-:W-:Y:S05]  /*b570*/  WARPSYNC.COLLECTIVE R56, `(.L_x_1552) ;  /* 0x0000000038087348 */ /* 0x000fea0003c00000 */
[----:B------:R0:W1:Y:S02]  /*b580*/  SHFL.UP P0, R54, R58, R60, R54 ;  /* 0x0400003c3a367389 */ /* 0x0000640000000036 */
[----:B01----:R-:W-:Y:S05]  /*b590*/  ENDCOLLECTIVE ;  /* 0x000000000000791b */ /* 0x003fea0003800000 */
.L_x_1552:
        /* <DEDUP_REMOVED lines=8> */
.L_x_1553:
        /* <DEDUP_REMOVED lines=8> */
.L_x_1554:
        /* <DEDUP_REMOVED lines=8> */
.L_x_1555:
[----:B------:R-:W-:Y:S05]  /*b720*/  BRA `(.L_x_1556) ;  /* 0xffffff7c00747947 */ /* 0x000fea000383ffff */
.L_x_1557:
        /* <DEDUP_REMOVED lines=13> */
.L_x_2109:


//--------------------- .text._ZN3cub18CUB_300001_SM_10306detail10radix_sort33DeviceRadixSortExclusiveSumKernelINS1_5radix10policy_hubI6__halfijE10Policy1000EjEEvPT0_ --------------------------
	.section	.text._ZN3cub18CUB_300001_SM_10306detail10radix_sort33DeviceRadixSortExclusiveSumKernelINS1_5radix10policy_hubI6__halfijE10Policy1000EjEEvPT0_,"ax",@progbits
	.align	128
        .global         _ZN3cub18CUB_300001_SM_10306detail10radix_sort33DeviceRadixSortExclusiveSumKernelINS1_5radix10policy_hubI6__halfijE10Policy1000EjEEvPT0_
        .type           _ZN3cub18CUB_300001_SM_10306detail10radix_sort33DeviceRadixSortExclusiveSumKernelINS1_5radix10policy_hubI6__halfijE10Policy1000EjEEvPT0_,@function
        .size           _ZN3cub18CUB_300001_SM_10306detail10radix_sort33DeviceRadixSortExclusiveSumKernelINS1_5radix10policy_hubI6__halfijE10Policy1000EjEEvPT0_,(.L_x_2110 - _ZN3cub18CUB_300001_SM_10306detail10radix_sort33DeviceRadixSortExclusiveSumKernelINS1_5radix10policy_hubI6__halfijE10Policy1000EjEEvPT0_)
        .other          _ZN3cub18CUB_300001_SM_10306detail10radix_sort33DeviceRadixSortExclusiveSumKernelINS1_5radix10policy_hubI6__halfijE10Policy1000EjEEvPT0_,@"STO_CUDA_ENTRY STV_DEFAULT"
_ZN3cub18CUB_300001_SM_10306detail10radix_sort33DeviceRadixSortExclusiveSumKernelINS1_5radix10policy_hubI6__halfijE10Policy1000EjEEvPT0_:
.text._ZN3cub18CUB_300001_SM_10306detail10radix_sort33DeviceRadixSortExclusiveSumKernelINS1_5radix10policy_hubI6__halfijE10Policy1000EjEEvPT0_:
[----:B------:R-:W-:Y:S01]  /*0000*/  LDC R1, c[0x0][0x37c] ;  /* 0x0000df00ff017b82 */ /* 0x000fe20000000800 */
[----:B------:R-:W0:Y:S07]  /*0010*/  S2R R4, SR_TID.X ;  /* 0x0000000000047919 */ /* 0x000e2e0000002100 */
[----:B------:R-:W1:Y:S01]  /*0020*/  LDC.64 R2, c[0x0][0x380] ;  /* 0x0000e000ff027b82 */ /* 0x000e620000000a00 */
[----:B------:R-:W2:Y:S01]  /*0030*/  LDCU.64 UR4, c[0x0][0x358] ;  /* 0x00006b00ff0477ac */ /* 0x000ea20008000a00 */
[----:B------:R-:W3:Y:S01]  /*0040*/  S2R R5, SR_CTAID.X ;  /* 0x0000000000057919 */ /* 0x000ee20000002500 */
[----:B0-----:R-:W-:Y:S01]  /*0050*/  ISETP.GT.U32.AND P1, PT, R4, 0xff, PT ;  /* 0x000000ff0400780c */ /* 0x001fe20003f24070 */
[----:B---3--:R-:W-:-:S04]  /*0060*/  IMAD R5, R5, 0x100, R4 ;  /* 0x0000010005057824 */ /* 0x008fc800078e0204 */
[----:B-1----:R-:W-:-:S08]  /*0070*/  IMAD.WIDE R2, R5, 0x4, R2 ;  /* 0x0000000405027825 */ /* 0x002fd000078e0202 */
[----:B--2---:R-:W2:Y:S01]  /*0080*/  @!P1 LDG.E R7, desc[UR4][R2.64] ;  /* 0x0000000402079981 */ /* 0x004ea2000c1e1900 */
[----:B------:R-:W-:Y:S02]  /*0090*/  MOV R0, 0x400 ;  /* 0x0000040000007802 */ /* 0x000fe40000000f00 */
[C---:B------:R-:W-:Y:S01]  /*00a0*/  ISETP.GT.U32.AND P0, PT, R4.reuse, 0x1f, PT ;  /* 0x0000001f0400780c */ /* 0x040fe20003f04070 */
[----:B------:R-:W0:Y:S02]  /*00b0*/  S2R R5, SR_CgaCtaId ;  /* 0x0000000000057919 */ /* 0x000e240000008800 */
[----:B0-----:R-:W-:Y:S02]  /*00c0*/  LEA R5, R5, R0, 0x18 ;  /* 0x0000000005057211 */ /* 0x001fe400078ec0ff */
[----:B------:R-:W-:-:S05]  /*00d0*/  LEA.HI R0, R4, R4, RZ, 0x1d ;  /* 0x0000000404007211 */ /* 0x000fca00078fe8ff */
[----:B------:R-:W-:-:S05]  /*00e0*/  IMAD R0, R0, 0x4, R5 ;  /* 0x0000000400007824 */ /* 0x000fca00078e0205 */
[----:B--2---:R0:W-:Y:S01]  /*00f0*/  STS [R0+0x10], R7 ;  /* 0x0000100700007388 */ /* 0x0041e20000000800 */
        /* <DEDUP_REMOVED lines=8> */
[----:B0-----:R-:W0:Y:S04]  /*0180*/  LDS R7, [R4+0x20] ;  /* 0x0000200004077984 */ /* 0x001e280000000800 */
[----:B------:R-:W-:Y:S04]  /*0190*/  LDS R6, [R4+0x24] ;  /* 0x0000240004067984 */ /* 0x000fe80000000800 */
[----:B------:R-:W2:Y:S04]  /*01a0*/  LDS R5, [R4+0x28] ;  /* 0x0000280004057984 */ /* 0x000ea80000000800 */
[----:B------:R-:W3:Y:S01]  /*01b0*/  LDS R12, [R4+0x2c] ;  /* 0x00002c00040c7984 */ /* 0x000ee20000000800 */
[----:B-1----:R-:W-:-:S04]  /*01c0*/  IADD3 R13, PT, PT, R11, R10, R9 ;  /* 0x0000000a0b0d7210 */ /* 0x002fc80007ffe009 */
[----:B0-----:R-:W-:-:S04]  /*01d0*/  IADD3 R13, PT, PT, R7, R13, R8 ;  /* 0x0000000d070d7210 */ /* 0x001fc80007ffe008 */
[----:B--2---:R-:W-:-:S04]  /*01e0*/  IADD3 R13, PT, PT, R5, R13, R6 ;  /* 0x0000000d050d7210 */ /* 0x004fc80007ffe006 */
[----:B---3--:R-:W-:Y:S01]  /*01f0*/  IADD3 R12, PT, PT, R12, R13, RZ ;  /* 0x0000000d0c0c7210 */ /* 0x008fe20007ffe0ff */
[----:B------:R-:W-:Y:S06]  /*0200*/  BRA.DIV UR6, `(.L_x_1559) ;  /* 0x0000000206807947 */ /* 0x000fec000b800000 */
[----:B------:R-:W0:Y:S02]  /*0210*/  SHFL.UP P0, R13, R12, 0x1, RZ ;  /* 0x042000000c0d7989 */ /* 0x000e2400000000ff */
[----:B0-----:R-:W-:-:S05]  /*0220*/  @P0 IMAD.IADD R13, R12, 0x1, R13 ;  /* 0x000000010c0d0824 */ /* 0x001fca00078e020d */
[----:B------:R-:W0:Y:S02]  /*0230*/  SHFL.UP P0, R14, R13, 0x2, RZ ;  /* 0x044000000d0e7989 */ /* 0x000e2400000000ff */
[----:B0-----:R-:W-:-:S05]  /*0240*/  @P0 IMAD.IADD R14, R13, 0x1, R14 ;  /* 0x000000010d0e0824 */ /* 0x001fca00078e020e */
[----:B------:R-:W0:Y:S02]  /*0250*/  SHFL.UP P0, R15, R14, 0x4, RZ ;  /* 0x048000000e0f7989 */ /* 0x000e2400000000ff */
[----:B0-----:R-:W-:-:S05]  /*0260*/  @P0 IADD3 R15, PT, PT, R14, R15, RZ ;  /* 0x0000000f0e0f0210 */ /* 0x001fca0007ffe0ff */
[----:B------:R-:W0:Y:S02]  /*0270*/  SHFL.UP P0, R16, R15, 0x8, RZ ;  /* 0x050000000f107989 */ /* 0x000e2400000000ff */
[----:B0-----:R-:W-:-:S05]  /*0280*/  @P0 IMAD.IADD R16, R15, 0x1, R16 ;  /* 0x000000010f100824 */ /* 0x001fca00078e0210 */
[----:B------:R0:W1:Y:S02]  /*0290*/  SHFL.UP P0, R17, R16, 0x10, RZ ;  /* 0x0600000010117989 */ /* 0x00006400000000ff */
.L_x_1565:
[----:B-1----:R-:W-:-:S05]  /*02a0*/  @P0 IMAD.IADD R17, R16, 0x1, R17 ;  /* 0x0000000110110824 */ /* 0x002fca00078e0211 */
[----:B------:R-:W-:-:S05]  /*02b0*/  IADD3 R12, PT, PT, -R12, R17, RZ ;  /* 0x000000110c0c7210 */ /* 0x000fca0007ffe1ff */
[----:B------:R-:W-:Y:S01]  /*02c0*/  IMAD.IADD R9, R9, 0x1, R12 ;  /* 0x0000000109097824 */ /* 0x000fe200078e020c */
[----:B------:R1:W-:Y:S03]  /*02d0*/  STS [R4+0x10], R12 ;  /* 0x0000100c04007388 */ /* 0x0003e60000000800 */
[----:B------:R-:W-:Y:S01]  /*02e0*/  IMAD.IADD R10, R10, 0x1, R9 ;  /* 0x000000010a0a7824 */ /* 0x000fe200078e0209 */
[----:B------:R1:W-:Y:S04]  /*02f0*/  STS [R4+0x14], R9 ;  /* 0x0000140904007388 */ /* 0x0003e80000000800 */
[----:B------:R-:W-:Y:S01]  /*0300*/  IADD3 R11, PT, PT, R11, R10, RZ ;  /* 0x0000000a0b0b7210 */ /* 0x000fe20007ffe0ff */
[----:B------:R1:W-:Y:S04]  /*0310*/  STS [R4+0x18], R10 ;  /* 0x0000180a04007388 */ /* 0x0003e80000000800 */
        /* <DEDUP_REMOVED lines=8> */
[----:B------:R1:W-:Y:S02]  /*03a0*/  STS [R4+0x2c], R5 ;  /* 0x00002c0504007388 */ /* 0x0003e40000000800 */
.L_x_1558:
[----:B------:R-:W-:Y:S05]  /*03b0*/  WARPSYNC.ALL ;  /* 0x0000000000007948 */ /* 0x000fea0003800000 */
[----:B------:R-:W-:Y:S06]  /*03c0*/  BAR.SYNC.DEFER_BLOCKING 0x0 ;  /* 0x0000000000007b1d */ /* 0x000fec0000010000 */
[----:B------:R-:W-:Y:S05]  /*03d0*/  @P1 EXIT ;  /* 0x000000000000194d */ /* 0x000fea0003800000 */
[----:B-1----:R-:W1:Y:S04]  /*03e0*/  LDS R5, [R0+0x10] ;  /* 0x0000100000057984 */ /* 0x002e680000000800 */
[----:B-1----:R-:W-:Y:S01]  /*03f0*/  STG.E desc[UR4][R2.64], R5 ;  /* 0x0000000502007986 */ /* 0x002fe2000c101904 */
[----:B------:R-:W-:Y:S05]  /*0400*/  EXIT ;  /* 0x000000000000794d */ /* 0x000fea0003800000 */
.L_x_1559:
[----:B------:R-:W-:Y:S02]  /*0410*/  IMAD.MOV.U32 R19, RZ, RZ, R12 ;  /* 0x000000ffff137224 */ /* 0x000fe400078e000c */
[----:B------:R-:W-:Y:S02]  /*0420*/  HFMA2 R20, -RZ, RZ, 0, 5.9604644775390625e-08 ;  /* 0x00000001ff147431 */ /* 0x000fe400000001ff */
[----:B------:R-:W-:Y:S01]  /*0430*/  IMAD.MOV.U32 R21, RZ, RZ, RZ ;  /* 0x000000ffff157224 */ /* 0x000fe200078e00ff */
[----:B------:R-:W-:-:S07]  /*0440*/  MOV R18, 0xffffffff ;  /* 0xffffffff00127802 */ /* 0x000fce0000000f00 */
[----:B------:R-:W-:Y:S05]  /*0450*/  WARPSYNC.COLLECTIVE R18, `(.L_x_1560) ;  /* 0x0000000012087348 */ /* 0x000fea0003c00000 */
[----:B------:R0:W1:Y:S02]  /*0460*/  SHFL.UP P0, R17, R19, R20, R21 ;  /* 0x0400001413117389 */ /* 0x0000640000000015 */
[----:B01----:R-:W-:Y:S05]  /*0470*/  ENDCOLLECTIVE ;  /* 0x000000000000791b */ /* 0x003fea0003800000 */
.L_x_1560:
[----:B------:R-:W-:Y:S02]  /*0480*/  HFMA2 R20, -RZ, RZ, 0, 1.1920928955078125e-07 ;  /* 0x00000002ff147431 */ /* 0x000fe400000001ff */
[----:B------:R-:W-:-:S05]  /*0490*/  IMAD.MOV.U32 R13, RZ, RZ, R17 ;  /* 0x000000ffff0d7224 */ /* 0x000fca00078e0011 */
[----:B------:R-:W-:-:S05]  /*04a0*/  @P0 IADD3 R13, PT, PT, R12, R13, RZ ;  /* 0x0000000d0c0d0210 */ /* 0x000fca0007ffe0ff */
[----:B------:R-:W-:-:S07]  /*04b0*/  IMAD.MOV.U32 R19, RZ, RZ, R13 ;  /* 0x000000ffff137224 */ /* 0x000fce00078e000d */
[----:B------:R-:W-:Y:S05]  /*04c0*/  WARPSYNC.COLLECTIVE R18, `(.L_x_1561) ;  /* 0x0000000012087348 */ /* 0x000fea0003c00000 */
[----:B------:R0:W1:Y:S02]  /*04d0*/  SHFL.UP P0, R17, R19, R20, R21 ;  /* 0x0400001413117389 */ /* 0x0000640000000015 */
[----:B01----:R-:W-:Y:S05]  /*04e0*/  ENDCOLLECTIVE ;  /* 0x000000000000791b */ /* 0x003fea0003800000 */
.L_x_1561:
[----:B------:R-:W-:Y:S01]  /*04f0*/  MOV R20, 0x4 ;  /* 0x0000000400147802 */ /* 0x000fe20000000f00 */
[----:B------:R-:W-:-:S05]  /*0500*/  IMAD.MOV.U32 R14, RZ, RZ, R17 ;  /* 0x000000ffff0e7224 */ /* 0x000fca00078e0011 */
[----:B------:R-:W-:-:S05]  /*0510*/  @P0 IADD3 R14, PT, PT, R13, R14, RZ ;  /* 0x0000000e0d0e0210 */ /* 0x000fca0007ffe0ff */
[----:B------:R-:W-:-:S07]  /*0520*/  IMAD.MOV.U32 R19, RZ, RZ, R14 ;  /* 0x000000ffff137224 */ /* 0x000fce00078e000e */
[----:B------:R-:W-:Y:S05]  /*0530*/  WARPSYNC.COLLECTIVE R18, `(.L_x_1562) ;  /* 0x0000000012087348 */ /* 0x000fea0003c00000 */
[----:B------:R0:W1:Y:S02]  /*0540*/  SHFL.UP P0, R17, R19, R20, R21 ;  /* 0x0400001413117389 */ /* 0x0000640000000015 */
[----:B01----:R-:W-:Y:S05]  /*0550*/  ENDCOLLECTIVE ;  /* 0x000000000000791b */ /* 0x003fea0003800000 */
.L_x_1562:
[----:B------:R-:W-:Y:S02]  /*0560*/  HFMA2 R20, -RZ, RZ, 0, 4.76837158203125e-07 ;  /* 0x00000008ff147431 */ /* 0x000fe400000001ff */
[----:B------:R-:W-:-:S05]  /*0570*/  IMAD.MOV.U32 R15, RZ, RZ, R17 ;  /* 0x000000ffff0f7224 */ /* 0x000fca00078e0011 */
[----:B------:R-:W-:-:S05]  /*0580*/  @P0 IADD3 R15, PT, PT, R14, R15, RZ ;  /* 0x0000000f0e0f0210 */ /* 0x000fca0007ffe0ff */
[----:B------:R-:W-:-:S07]  /*0590*/  IMAD.MOV.U32 R19, RZ, RZ, R15 ;  /* 0x000000ffff137224 */ /* 0x000fce00078e000f */
[----:B------:R-:W-:Y:S05]  /*05a0*/  WARPSYNC.COLLECTIVE R18, `(.L_x_1563) ;  /* 0x0000000012087348 */ /* 0x000fea0003c00000 */
[----:B------:R0:W1:Y:S02]  /*05b0*/  SHFL.UP P0, R17, R19, R20, R21 ;  /* 0x0400001413117389 */ /* 0x0000640000000015 */
[----:B01----:R-:W-:Y:S05]  /*05c0*/  ENDCOLLECTIVE ;  /* 0x000000000000791b */ /* 0x003fea0003800000 */
.L_x_1563:
[----:B------:R-:W-:Y:S01]  /*05d0*/  MOV R20, 0x10 ;  /* 0x0000001000147802 */ /* 0x000fe20000000f00 */
[----:B------:R-:W-:-:S05]  /*05e0*/  IMAD.MOV.U32 R16, RZ, RZ, R17 ;  /* 0x000000ffff107224 */ /* 0x000fca00078e0011 */
[----:B------:R-:W-:-:S05]  /*05f0*/  @P0 IADD3 R16, PT, PT, R15, R16, RZ ;  /* 0x000000100f100210 */ /* 0x000fca0007ffe0ff */
[----:B------:R-:W-:-:S07]  /*0600*/  IMAD.MOV.U32 R19, RZ, RZ, R16 ;  /* 0x000000ffff137224 */ /* 0x000fce00078e0010 */
[----:B------:R-:W-:Y:S05]  /*0610*/  WARPSYNC.COLLECTIVE R18, `(.L_x_1564) ;  /* 0x0000000012087348 */ /* 0x000fea0003c00000 */
[----:B------:R0:W1:Y:S02]  /*0620*/  SHFL.UP P0, R17, R19, R20, R21 ;  /* 0x0400001413117389 */ /* 0x0000640000000015 */
[----:B01----:R-:W-:Y:S05]  /*0630*/  ENDCOLLECTIVE ;  /* 0x000000000000791b */ /* 0x003fea0003800000 */
.L_x_1564:
[----:B------:R-:W-:Y:S05]  /*0640*/  BRA `(.L_x_1565) ;  /* 0xfffffffc00147947 */ /* 0x000fea000383ffff */
.L_x_1566:
        /* <DEDUP_REMOVED lines=11> */
.L_x_2110:


//--------------------- .text._ZN3cub18CUB_300001_SM_10306detail10radix_sort30DeviceRadixSortHistogramKernelINS1_5radix10policy_hubI6__halfijE10Policy1000ELNS0_9SortOrderE1ES6_jNS1_21identity_decomposer_tEEEvPT2_PKT1_SB_iiT3_ --------------------------
	.section	.text._ZN3cub18CUB_300001_SM_10306detail10radix_sort30DeviceRadixSortHistogramKernelINS1_5radix10policy_hubI6__halfijE10Policy1000ELNS0_9SortOrderE1ES6_jNS1_21identity_decomposer_tEEEvPT2_PKT1_SB_iiT3_,"ax",@progbits
	.align	128
        .global         _ZN3cub18CUB_300001_SM_10306detail10radix_sort30DeviceRadixSortHistogramKernelINS1_5radix10policy_hubI6__halfijE10Policy1000ELNS0_9SortOrderE1ES6_jNS1_21identity_decomposer_tEEEvPT2_PKT1_SB_iiT3_
        .type           _ZN3cub18CUB_300001_SM_10306detail10radix_sort30DeviceRadixSortHistogramKernelINS1_5radix10policy_hubI6__halfijE10Policy1000ELNS0_9SortOrderE1ES6_jNS1_21identity_decomposer_tEEEvPT2_PKT1_SB_iiT3_,@function
        .size           _ZN3cub18CUB_300001_SM_10306detail10radix_sort30DeviceRadixSortHistogramKernelINS1_5radix10policy_hubI6__halfijE10Policy1000ELNS0_9SortOrderE1ES6_jNS1_21identity_decomposer_tEEEvPT2_PKT1_SB_iiT3_,(.L_x_2111 - _ZN3cub18CUB_300001_SM_10306detail10radix_sort30DeviceRadixSortHistogramKernelINS1_5radix10policy_hubI6__halfijE10Policy1000ELNS0_9SortOrderE1ES6_jNS1_21identity_decomposer_tEEEvPT2_PKT1_SB_iiT3_)
        .other          _ZN3cub18CUB_300001_SM_10306detail10radix_sort30DeviceRadixSortHistogramKernelINS1_5radix10policy_hubI6__halfijE10Policy1000ELNS0_9SortOrderE1ES6_jNS1_21identity_decomposer_tEEEvPT2_PKT1_SB_iiT3_,@"STO_CUDA_ENTRY STV_DEFAULT"
_ZN3cub18CUB_300001_SM_10306detail10radix_sort30DeviceRadixSortHistogramKernelINS1_5radix10policy_hubI6__halfijE10Policy1000ELNS0_9SortOrderE1ES6_jNS1_21identity_decomposer_tEEEvPT2_PKT1_SB_iiT3_:
.text._ZN3cub18CUB_300001_SM_10306detail10radix_sort30DeviceRadixSortHistogramKernelINS1_5radix10policy_hubI6__halfijE10Policy1000ELNS0_9SortOrderE1ES6_jNS1_21identity_decomposer_tEEEvPT2_PKT1_SB_iiT3_:
[----:B------:R-:W-:Y:S01]  /*0000*/  LDC R1, c[0x0][0x37c] ;  /* 0x0000df00ff017b82 */ /* 0x000fe20000000800 */
[----:B------:R-:W0:Y:S02]  /*0010*/  LDCU UR4, c[0x0][0x390] ;  /* 0x00007200ff0477ac */ /* 0x000e240008000800 */
[----:B0-----:R-:W-:-:S13]  /*0020*/  ISETP.NE.AND P0, PT, RZ, UR4, PT ;  /* 0x00000004ff007c0c */ /* 0x001fda000bf05270 */
[----:B------:R-:W-:Y:S05]  /*0030*/  @!P0 EXIT ;  /* 0x000000000000894d */ /* 0x000fea0003800000 */
[----:B------:R-:W0:Y:S01]  /*0040*/  LDC R2, c[0x0][0x398] ;  /* 0x0000e600ff027b82 */ /* 0x000e220000000800 */
[----:B------:R-:W1:Y:S01]  /*0050*/  S2R R0, SR_TID.X ;  /* 0x0000000000007919 */ /* 0x000e620000002100 */
[----:B------:R-:W2:Y:S01]  /*0060*/  LDCU.64 UR14, c[0x0][0x358] ;  /* 0x00006b00ff0e77ac */ /* 0x000ea20008000a00 */
[----:B------:R-:W3:Y:S05]  /*0070*/  LDCU UR13, c[0x0][0x370] ;  /* 0x00006e00ff0d77ac */ /* 0x000eea0008000800 */
[----:B------:R-:W0:Y:S01]  /*0080*/  LDC R3, c[0x0][0x394] ;  /* 0x0000e500ff037b82 */ /* 0x000e220000000800 */
[----:B------:R-:W-:-:S07]  /*0090*/  UMOV UR4, URZ ;  /* 0x000000ff00047c82 */ /* 0x000fce0008000000 */
[----:B------:R-:W4:Y:S01]  /*00a0*/  S2UR UR6, SR_CTAID.X ;  /* 0x00000000000679c3 */ /* 0x000f220000002500 */
[----:B0-----:R-:W-:Y:S01]  /*00b0*/  IADD3 R2, PT, PT, R2, 0x7, -R3 ;  /* 0x0000000702027810 */ /* 0x001fe20007ffe803 */
[----:B-1----:R-:W-:-:S03]  /*00c0*/  VIADD R4, R0, 0x780 ;  /* 0x0000078000047836 */ /* 0x002fc60000000000 */
[----:B------:R-:W-:Y:S02]  /*00d0*/  SHF.R.S32.HI R3, RZ, 0x1f, R2 ;  /* 0x0000001fff037819 */ /* 0x000fe40000011402 */
[----:B------:R-:W-:Y:S02]  /*00e0*/  ISETP.GE.AND P0, PT, R2, 0x8, PT ;  /* 0x000000080200780c */ /* 0x000fe40003f06270 */
[----:B------:R-:W-:Y:S01]  /*00f0*/  LEA.HI R3, R3, R2, RZ, 0x3 ;  /* 0x0000000203037211 */ /* 0x000fe200078f18ff */
[C---:B------:R-:W-:Y:S01]  /*0100*/  VIADD R2, R0.reuse, 0x300 ;  /* 0x0000030000027836 */ /* 0x040fe20000000000 */
[C---:B------:R-:W-:Y:S01]  /*0110*/  ISETP.GT.U32.OR P0, PT, R0.reuse, 0xff, !P0 ;  /* 0x000000ff0000780c */ /* 0x040fe20004704470 */
[----:B----4-:R-:W-:Y:S01]  /*0120*/  USHF.L.U32 UR6, UR6, 0xb, URZ ;  /* 0x0000000b06067899 */ /* 0x010fe200080006ff */
[----:B------:R-:W-:Y:S01]  /*0130*/  SHF.R.S32.HI R7, RZ, 0x3, R3 ;  /* 0x00000003ff077819 */ /* 0x000fe20000011403 */
[----:B------:R-:W-:Y:S01]  /*0140*/  VIADD R3, R0, 0x500 ;  /* 0x0000050000037836 */ /* 0x000fe20000000000 */
[----:B------:R-:W-:-:S02]  /*0150*/  P2R R8, PR, RZ, 0x1 ;  /* 0x00000001ff087803 */ /* 0x000fc40000000000 */
[C---:B------:R-:W-:Y:S01]  /*0160*/  LOP3.LUT R6, R7.reuse, 0x7, RZ, 0xc0, !PT ;  /* 0x0000000707067812 */ /* 0x040fe200078ec0ff */
[C---:B------:R-:W-:Y:S01]  /*0170*/  VIADD R5, R7.reuse, 0xffffffff ;  /* 0xffffffff07057836 */ /* 0x040fe20000000000 */
[----:B--23--:R-:W-:-:S07]  /*0180*/  LOP3.LUT R7, R7, 0x3, RZ, 0xc0, !PT ;  /* 0x0000000307077812 */ /* 0x00cfce00078ec0ff */
.L_x_1650:
[----:B------:R-:W-:Y:S01]  /*0190*/  ISETP.NE.AND P0, PT, R8, RZ, PT ;  /* 0x000000ff0800720c */ /* 0x000fe20003f05270 */
[----:B------:R-:W-:-:S12]  /*01a0*/  BSSY.RECONVERGENT B0, `(.L_x_1567) ;  /* 0x0000083000007945 */ /* 0x000fd80003800200 */
[----:B0-2345:R-:W-:Y:S05]  /*01b0*/  @P0 BRA `(.L_x_1568) ;  /* 0x0000000800040947 */ /* 0x03dfea0003800000 */
[----:B------:R-:W0:Y:S01]  /*01c0*/  LDC R9, c[0x0][0x398] ;  /* 0x0000e600ff097b82 */ /* 0x000e220000000800 */
[----:B------:R-:W-:Y:S01]  /*01d0*/  ISETP.GE.U32.AND P0, PT, R5, 0xf, PT ;  /* 0x0000000f0500780c */ /* 0x000fe20003f06070 */
[----:B------:R-:W-:-:S06]  /*01e0*/  UMOV UR5, 0x400 ;  /* 0x0000040000057882 */ /* 0x000fcc0000000000 */
[----:B------:R-:W0:Y:S08]  /*01f0*/  LDC R10, c[0x0][0x394] ;  /* 0x0000e500ff0a7b82 */ /* 0x000e300000000800 */
[----:B------:R-:W1:Y:S01]  /*0200*/  S2UR UR7, SR_CgaCtaId ;  /* 0x00000000000779c3 */ /* 0x000e620000008800 */
[----:B0-----:R-:W-:-:S04]  /*0210*/  IADD3 R9, PT, PT, R9, 0x7, -R10 ;  /* 0x0000000709097810 */ /* 0x001fc80007ffe80a */
[----:B------:R-:W-:Y:S01]  /*0220*/  SHF.R.S32.HI R10, RZ, 0x1f, R9 ;  /* 0x0000001fff0a7819 */ /* 0x000fe20000011409 */
[----:B-1----:R-:W-:-:S03]  /*0230*/  ULEA UR5, UR7, UR5, 0x18 ;  /* 0x0000000507057291 */ /* 0x002fc6000f8ec0ff */
[----:B------:R-:W-:Y:S01]  /*0240*/  LEA.HI R10, R10, R9, RZ, 0x3 ;  /* 0x000000090a0a7211 */ /* 0x000fe200078f18ff */
[----:B------:R-:W-:-:S03]  /*0250*/  IMAD.MOV.U32 R9, RZ, RZ, RZ ;  /* 0x000000ffff097224 */ /* 0x000fc600078e00ff */
[----:B------:R-:W-:Y:S02]  /*0260*/  SHF.R.S32.HI R11, RZ, 0x3, R10 ;  /* 0x00000003ff0b7819 */ /* 0x000fe4000001140a */
[----:B------:R-:W-:Y:S02]  /*0270*/  LEA R14, R0, UR5, 0x2 ;  /* 0x00000005000e7c11 */ /* 0x000fe4000f8e10ff */
[----:B------:R-:W-:Y:S01]  /*0280*/  LOP3.LUT R12, R11, 0xffffff0, RZ, 0xc0, !PT ;  /* 0x0ffffff00b0c7812 */ /* 0x000fe200078ec0ff */
[----:B------:R-:W-:Y:S06]  /*0290*/  @!P0 BRA `(.L_x_1569) ;  /* 0x00000000005c8947 */ /* 0x000fec0003800000 */
[----:B------:R-:W-:Y:S02]  /*02a0*/  IMAD.MOV R10, RZ, RZ, -R12 ;  /* 0x000000ffff0a7224 */ /* 0x000fe400078e0a0c */
[----:B------:R-:W-:-:S07]  /*02b0*/  VIADD R9, R14, 0x2000 ;  /* 0x000020000e097836 */ /* 0x000fce0000000000 */
.L_x_1570:
[----:B------:R-:W-:Y:S01]  /*02c0*/  VIADD R10, R10, 0x10 ;  /* 0x000000100a0a7836 */ /* 0x000fe20000000000 */
[----:B------:R-:W-:Y:S04]  /*02d0*/  STS [R9+-0x2000], RZ ;  /* 0xffe000ff09007388 */ /* 0x000fe80000000800 */
        /* <DEDUP_REMOVED lines=18> */
[----:B------:R-:W-:-:S07]  /*0400*/  IMAD.MOV.U32 R9, RZ, RZ, R12 ;  /* 0x000000ffff097224 */ /* 0x000fce00078e000c */
.L_x_1569:
[----:B------:R-:W-:Y:S01]  /*0410*/  LOP3.LUT R11, R11, 0xf, RZ, 0xc0, !PT ;  /* 0x0000000f0b0b7812 */ /* 0x000fe200078ec0ff */
[----:B------:R-:W-:-:S03]  /*0420*/  VIADD R13, R6, 0xffffffff ;  /* 0xffffffff060d7836 */ /* 0x000fc60000000000 */
[C---:B------:R-:W-:Y:S01]  /*0430*/  ISETP.NE.AND P1, PT, R11.reuse, RZ, PT ;  /* 0x000000ff0b00720c */ /* 0x040fe20003f25270 */
[----:B------:R-:W-:-:S12]  /*0440*/  VIADD R11, R11, 0xffffffff ;  /* 0xffffffff0b0b7836 */ /* 0x000fd80000000000 */
[----:B------:R-:W-:Y:S05]  /*0450*/  @!P1 BRA `(.L_x_1571) ;  /* 0x0000000000789947 */ /* 0x000fea0003800000 */
[----:B------:R-:W-:Y:S02]  /*0460*/  ISETP.GE.U32.AND P2, PT, R11, 0x7, PT ;  /* 0x000000070b00780c */ /* 0x000fe40003f46070 */
[----:B------:R-:W-:-:S11]  /*0470*/  ISETP.NE.AND P3, PT, R6, RZ, PT ;  /* 0x000000ff0600720c */ /* 0x000fd60003f65270 */
[----:B------:R-:W-:Y:S05]  /*0480*/  @!P2 BRA `(.L_x_1572) ;  /* 0x000000000028a947 */ /* 0x000fea0003800000 */
        /* <DEDUP_REMOVED lines=10> */
.L_x_1572:
[----:B------:R-:W-:Y:S05]  /*0530*/  @!P3 BRA `(.L_x_1571) ;  /* 0x000000000040b947 */ /* 0x000fea0003800000 */
[----:B------:R-:W-:Y:S02]  /*0540*/  ISETP.GE.U32.AND P2, PT, R13, 0x3, PT ;  /* 0x000000030d00780c */ /* 0x000fe40003f46070 */
[----:B------:R-:W-:-:S11]  /*0550*/  ISETP.NE.AND P3, PT, R7, RZ, PT ;  /* 0x000000ff0700720c */ /* 0x000fd60003f65270 */
[C---:B0-----:R-:W-:Y:S02]  /*0560*/  @P2 IMAD R10, R9.reuse, 0x400, R14 ;  /* 0x00000400090a2824 */ /* 0x041fe400078e020e */
[----:B------:R-:W-:-:S03]  /*0570*/  @P2 VIADD R9, R9, 0x4 ;  /* 0x0000000409092836 */ /* 0x000fc60000000000 */
[----:B------:R1:W-:Y:S04]  /*0580*/  @P2 STS [R10], RZ ;  /* 0x000000ff0a002388 */ /* 0x0003e80000000800 */
[----:B------:R1:W-:Y:S04]  /*0590*/  @P2 STS [R10+0x400], RZ ;  /* 0x000400ff0a002388 */ /* 0x0003e80000000800 */
[----:B------:R1:W-:Y:S04]  /*05a0*/  @P2 STS [R10+0x800], RZ ;  /* 0x000800ff0a002388 */ /* 0x0003e80000000800 */
[----:B------:R1:W-:Y:S01]  /*05b0*/  @P2 STS [R10+0xc00], RZ ;  /* 0x000c00ff0a002388 */ /* 0x0003e20000000800 */
[----:B------:R-:W-:Y:S05]  /*05c0*/  @!P3 BRA `(.L_x_1571) ;  /* 0x00000000001cb947 */ /* 0x000fea0003800000 */
[----:B------:R-:W-:Y:S01]  /*05d0*/  IMAD R9, R9, 0x400, R14 ;  /* 0x0000040009097824 */ /* 0x000fe200078e020e */
[----:B------:R-:W-:-:S04]  /*05e0*/  ISETP.NE.AND P2, PT, R7, 0x1, PT ;  /* 0x000000010700780c */ /* 0x000fc80003f45270 */
[----:B------:R2:W-:Y:S09]  /*05f0*/  STS [R9], RZ ;  /* 0x000000ff09007388 */ /* 0x0005f20000000800 */
[----:B--2---:R-:W-:Y:S05]  /*0600*/  @!P2 BRA `(.L_x_1571) ;  /* 0x00000000000ca947 */ /* 0x004fea0003800000 */
[----:B------:R-:W-:Y:S01]  /*0610*/  ISETP.NE.AND P2, PT, R7, 0x2, PT ;  /* 0x000000020700780c */ /* 0x000fe20003f45270 */
[----:B------:R2:W-:-:S12]  /*0620*/  STS [R9+0x400], RZ ;  /* 0x000400ff09007388 */ /* 0x0005d80000000800 */
[----:B------:R2:W-:Y:S02]  /*0630*/  @P2 STS [R9+0x800], RZ ;  /* 0x000800ff09002388 */ /* 0x0005e40000000800 */
.L_x_1571:
[----:B------:R-:W-:-:S13]  /*0640*/  ISETP.GT.U32.AND P2, PT, R0, 0x7f, PT ;  /* 0x0000007f0000780c */ /* 0x000fda0003f44070 */
[----:B------:R-:W-:Y:S05]  /*0650*/  @P2 BRA `(.L_x_1568) ;  /* 0x0000000000dc2947 */ /* 0x000fea0003800000 */
[----:B--2---:R-:W-:Y:S01]  /*0660*/  IMAD.MOV.U32 R9, RZ, RZ, RZ ;  /* 0x000000ffff097224 */ /* 0x004fe200078e00ff */
[----:B------:R-:W-:Y:S06]  /*0670*/  @!P0 BRA `(.L_x_1573) ;  /* 0x0000000000588947 */ /* 0x000fec0003800000 */
[----:B------:R-:W-:-:S07]  /*0680*/  IMAD.MOV.U32 R9, RZ, RZ, RZ ;  /* 0x000000ffff097224 */ /* 0x000fce00078e00ff */
.L_x_1574:
[C---:B012---:R-:W-:Y:S02]  /*0690*/  IMAD R10, R9.reuse, 0x400, R14 ;  /* 0x00000400090a7824 */ /* 0x047fe400078e020e */
[----:B------:R-:W-:-:S03]  /*06a0*/  VIADD R9, R9, 0x10 ;  /* 0x0000001009097836 */ /* 0x000fc60000000000 */
[----:B------:R2:W-:Y:S02]  /*06b0*/  STS [R10+0x200], RZ ;  /* 0x000200ff0a007388 */ /* 0x0005e40000000800 */
[----:B------:R-:W-:Y:S02]  /*06c0*/  ISETP.NE.AND P0, PT, R9, R12, PT ;  /* 0x0000000c0900720c */ /* 0x000fe40003f05270 */
[----:B------:R2:W-:Y:S04]  /*06d0*/  STS [R10+0x600], RZ ;  /* 0x000600ff0a007388 */ /* 0x0005e80000000800 */
        /* <DEDUP_REMOVED lines=13> */
[----:B------:R2:W-:Y:S01]  /*07b0*/  STS [R10+0x3e00], RZ ;  /* 0x003e00ff0a007388 */ /* 0x0005e20000000800 */
[----:B------:R-:W-:Y:S05]  /*07c0*/  @P0 BRA `(.L_x_1574) ;  /* 0xfffffffc00b00947 */ /* 0x000fea000383ffff */
[----:B------:R-:W-:-:S07]  /*07d0*/  IMAD.MOV.U32 R9, RZ, RZ, R12 ;  /* 0x000000ffff097224 */ /* 0x000fce00078e000c */
.L_x_1573:
[----:B------:R-:W-:Y:S05]  /*07e0*/  @!P1 BRA `(.L_x_1568) ;  /* 0x0000000000789947 */ /* 0x000fea0003800000 */
[----:B------:R-:W-:Y:S02]  /*07f0*/  ISETP.GE.U32.AND P0, PT, R11, 0x7, PT ;  /* 0x000000070b00780c */ /* 0x000fe40003f06070 */
[----:B------:R-:W-:-:S11]  /*0800*/  ISETP.NE.AND P1, PT, R6, RZ, PT ;  /* 0x000000ff0600720c */ /* 0x000fd60003f25270 */
[----:B------:R-:W-:Y:S05]  /*0810*/  @!P0 BRA `(.L_x_1575) ;  /* 0x0000000000288947 */ /* 0x000fea0003800000 */
[C---:B012---:R-:W-:Y:S02]  /*0820*/  IMAD R10, R9.reuse, 0x400, R14 ;  /* 0x00000400090a7824 */ /* 0x047fe400078e020e */
[----:B------:R-:W-:-:S03]  /*0830*/  VIADD R9, R9, 0x8 ;  /* 0x0000000809097836 */ /* 0x000fc60000000000 */
[----:B------:R3:W-:Y:S04]  /*0840*/  STS [R10+0x200], RZ ;  /* 0x000200ff0a007388 */ /* 0x0007e80000000800 */
[----:B------:R3:W-:Y:S04]  /*0850*/  STS [R10+0x600], RZ ;  /* 0x000600ff0a007388 */ /* 0x0007e80000000800 */
[----:B------:R3:W-:Y:S04]  /*0860*/  STS [R10+0xa00], RZ ;  /* 0x000a00ff0a007388 */ /* 0x0007e80000000800 */
[----:B------:R3:W-:Y:S04]  /*0870*/  STS [R10+0xe00], RZ ;  /* 0x000e00ff0a007388 */ /* 0x0007e80000000800 */
[----:B------:R3:W-:Y:S04]  /*0880*/  STS [R10+0x1200], RZ ;  /* 0x001200ff0a007388 */ /* 0x0007e80000000800 */
[----:B------:R3:W-:Y:S04]  /*0890*/  STS [R10+0x1600], RZ ;  /* 0x001600ff0a007388 */ /* 0x0007e80000000800 */
[----:B------:R3:W-:Y:S04]  /*08a0*/  STS [R10+0x1a00], RZ ;  /* 0x001a00ff0a007388 */ /* 0x0007e80000000800 */
[----:B------:R3:W-:Y:S02]  /*08b0*/  STS [R10+0x1e00], RZ ;  /* 0x001e00ff0a007388 */ /* 0x0007e40000000800 */
.L_x_1575:
[----:B------:R-:W-:Y:S05]  /*08c0*/  @!P1 BRA `(.L_x_1568) ;  /* 0x0000000000409947 */ /* 0x000fea0003800000 */
[----:B------:R-:W-:Y:S02]  /*08d0*/  ISETP.GE.U32.AND P0, PT, R13, 0x3, PT ;  /* 0x000000030d00780c */ /* 0x000fe40003f06070 */
[----:B------:R-:W-:-:S11]  /*08e0*/  ISETP.NE.AND P1, PT, R7, RZ, PT ;  /* 0x000000ff0700720c */ /* 0x000fd60003f25270 */
[C---:B0123--:R-:W-:Y:S02]  /*08f0*/  @P0 IMAD R10, R9.reuse, 0x400, R14 ;  /* 0x00000400090a0824 */ /* 0x04ffe400078e020e */
[----:B------:R-:W-:-:S03]  /*0900*/  @P0 VIADD R9, R9, 0x4 ;  /* 0x0000000409090836 */ /* 0x000fc60000000000 */
[----:B------:R4:W-:Y:S04]  /*0910*/  @P0 STS [R10+0x200], RZ ;  /* 0x000200ff0a000388 */ /* 0x0009e80000000800 */
[----:B------:R4:W-:Y:S04]  /*0920*/  @P0 STS [R10+0x600], RZ ;  /* 0x000600ff0a000388 */ /* 0x0009e80000000800 */
[----:B------:R4:W-:Y:S04]  /*0930*/  @P0 STS [R10+0xa00], RZ ;  /* 0x000a00ff0a000388 */ /* 0x0009e80000000800 */
[----:B------:R4:W-:Y:S01]  /*0940*/  @P0 STS [R10+0xe00], RZ ;  /* 0x000e00ff0a000388 */ /* 0x0009e20000000800 */
[----:B------:R-:W-:Y:S05]  /*0950*/  @!P1 BRA `(.L_x_1568) ;  /* 0x00000000001c9947 */ /* 0x000fea0003800000 */
[----:B------:R-:W-:Y:S01]  /*0960*/  IMAD R9, R9, 0x400, R14 ;  /* 0x0000040009097824 */ /* 0x000fe200078e020e */
[----:B------:R-:W-:-:S04]  /*0970*/  ISETP.NE.AND P0, PT, R7, 0x1, PT ;  /* 0x000000010700780c */ /* 0x000fc80003f05270 */
[----:B------:R0:W-:Y:S09]  /*0980*/  STS [R9+0x200], RZ ;  /* 0x000200ff09007388 */ /* 0x0001f20000000800 */
[----:B0-----:R-:W-:Y:S05]  /*0990*/  @!P0 BRA `(.L_x_1568) ;  /* 0x00000000000c8947 */ /* 0x001fea0003800000 */
[----:B------:R-:W-:Y:S01]  /*09a0*/  ISETP.NE.AND P0, PT, R7, 0x2, PT ;  /* 0x000000020700780c */ /* 0x000fe20003f05270 */
[----:B------:R0:W-:-:S12]  /*09b0*/  STS [R9+0x600], RZ ;  /* 0x000600ff09007388 */ /* 0x0001d80000000800 */
[----:B------:R0:W-:Y:S02]  /*09c0*/  @P0 STS [R9+0xa00], RZ ;  /* 0x000a00ff09000388 */ /* 0x0001e40000000800 */
.L_x_1568:
[----:B------:R-:W-:Y:S05]  /*09d0*/  BSYNC.RECONVERGENT B0 ;  /* 0x0000000000007941 */ /* 0x000fea0003800200 */
.L_x_1567:
[----:B------:R-:W-:Y:S06]  /*09e0*/  BAR.SYNC.DEFER_BLOCKING 0x0 ;  /* 0x0000000000007b1d */ /* 0x000fec0000010000 */
[----:B------:R-:W5:Y:S02]  /*09f0*/  LDCU UR5, c[0x0][0x390] ;  /* 0x00007200ff0577ac */ /* 0x000f640008000800 */
[----:B-----5:R-:W-:-:S04]  /*0a00*/  UIMAD UR5, UR4, -0x40000000, UR5 ;  /* 0xc0000000040578a4 */ /* 0x020fc8000f8e0205 */
[----:B------:R-:W-:-:S04]  /*0a10*/  UISETP.LT.U32.AND UP0, UPT, UR5, 0x40000000, UPT ;  /* 0x400000000500788c */ /* 0x000fc8000bf01070 */
[----:B------:R-:W-:-:S04]  /*0a20*/  USEL UR8, UR5, 0x40000000, UP0 ;  /* 0x4000000005087887 */ /* 0x000fc80008000000 */
[----:B------:R-:W-:Y:S01]  /*0a30*/  UISETP.GE.U32.AND UP0, UPT, UR6, UR8, UPT ;  /* 0x000000080600728c */ /* 0x000fe2000bf06070 */
[----:B------:R-:W-:Y:S08]  /*0a40*/  BAR.SYNC.DEFER_BLOCKING 0x0 ;  /* 0x0000000000007b1d */ /* 0x000ff00000010000 */
[----:B------:R-:W-:Y:S05]  /*0a50*/  BRA.U UP0, `(.L_x_1576) ;  /* 0x0000001100c07547 */ /* 0x000fea000b800000 */
[----:B------:R-:W-:-:S05]  /*0a60*/  UMOV UR7, UR6 ;  /* 0x0000000600077c82 */ /* 0x000fca0008000000 */
.L_x_1581:
[----:B-----5:R-:W5:Y:S01]  /*0a70*/  LDCU UR5, c[0x0][0x390] ;  /* 0x00007200ff0577ac */ /* 0x020f620008000800 */
[----:B------:R-:W-:Y:S02]  /*0a80*/  ULEA UR9, UR4, UR7, 0x1e ;  /* 0x0000000704097291 */ /* 0x000fe4000f8ef0ff */
[----:B------:R-:W-:-:S04]  /*0a90*/  ULEA UR7, UR13, UR7, 0xb ;  /* 0x000000070d077291 */ /* 0x000fc8000f8e58ff */
[----:B------:R-:W-:Y:S02]  /*0aa0*/  UISETP.GE.U32.AND UP1, UPT, UR7, UR8, UPT ;  /* 0x000000080700728c */ /* 0x000fe4000bf26070 */
[----:B-----5:R-:W-:-:S04]  /*0ab0*/  UIADD3 UR5, UPT, UPT, -UR9, UR5, URZ ;  /* 0x0000000509057290 */ /* 0x020fc8000fffe1ff */
[----:B------:R-:W-:-:S09]  /*0ac0*/  UISETP.GE.U32.AND UP0, UPT, UR5, 0x800, UPT ;  /* 0x000008000500788c */ /* 0x000fd2000bf06070 */
[----:B0-----:R-:W-:Y:S05]  /*0ad0*/  BRA.U !UP0, `(.L_x_1577) ;  /* 0x0000000108507547 */ /* 0x001fea000b800000 */
[----:B01234-:R-:W0:Y:S01]  /*0ae0*/  LDC.64 R10, c[0x0][0x388] ;  /* 0x0000e200ff0a7b82 */ /* 0x01fe220000000a00 */
[----:B------:R-:W-:-:S04]  /*0af0*/  VIADD R9, R0, UR9 ;  /* 0x0000000900097c36 */ /* 0x000fc80008000000 */
[----:B0-----:R-:W-:-:S05]  /*0b00*/  IMAD.WIDE.U32 R10, R9, 0x2, R10 ;  /* 0x00000002090a7825 */ /* 0x001fca00078e000a */
        /* <DEDUP_REMOVED lines=17> */
.L_x_1577:
[----:B01234-:R-:W0:Y:S01]  /*0c20*/  LDC.64 R10, c[0x0][0x388] ;  /* 0x0000e200ff0a7b82 */ /* 0x01fe220000000a00 */
[C---:B------:R-:W-:Y:S01]  /*0c30*/  VIADD R12, R0.reuse, 0x100 ;  /* 0x00000100000c7836 */ /* 0x040fe20000000000 */
[C---:B------:R-:W-:Y:S01]  /*0c40*/  ISETP.GE.AND P1, PT, R0.reuse, UR5, PT ;  /* 0x0000000500007c0c */ /* 0x040fe2000bf26270 */
[C---:B------:R-:W-:Y:S02]  /*0c50*/  VIADD R9, R0.reuse, 0x80 ;  /* 0x0000008000097836 */ /* 0x040fe40000000000 */
[----:B------:R-:W-:Y:S01]  /*0c60*/  VIADD R13, R0, 0x200 ;  /* 0x00000200000d7836 */ /* 0x000fe20000000000 */
[----:B------:R-:W-:Y:S01]  /*0c70*/  ISETP.GE.AND P3, PT, R12, UR5, PT ;  /* 0x000000050c007c0c */ /* 0x000fe2000bf66270 */
[C---:B------:R-:W-:Y:S01]  /*0c80*/  VIADD R12, R0.reuse, 0x180 ;  /* 0x00000180000c7836 */ /* 0x040fe20000000000 */
[----:B------:R-:W-:Y:S01]  /*0c90*/  ISETP.GE.AND P2, PT, R9, UR5, PT ;  /* 0x0000000509007c0c */ /* 0x000fe2000bf46270 */
[----:B------:R-:W-:Y:S01]  /*0ca0*/  VIADD R9, R0, UR9 ;  /* 0x0000000900097c36 */ /* 0x000fe20008000000 */
[----:B------:R-:W-:Y:S01]  /*0cb0*/  ISETP.GE.AND P5, PT, R13, UR5, PT ;  /* 0x000000050d007c0c */ /* 0x000fe2000bfa6270 */
[----:B------:R-:W-:Y:S01]  /*0cc0*/  IMAD.MOV.U32 R26, RZ, RZ, 0xffff ;  /* 0x0000ffffff1a7424 */ /* 0x000fe200078e00ff */
[----:B------:R-:W-:Y:S01]  /*0cd0*/  ISETP.GE.AND P4, PT, R12, UR5, PT ;  /* 0x000000050c007c0c */ /* 0x000fe2000bf86270 */
[----:B------:R-:W-:-:S02]  /*0ce0*/  IMAD.MOV.U32 R21, RZ, RZ, 0xffff ;  /* 0x0000ffffff157424 */ /* 0x000fc400078e00ff */
[----:B------:R-:W-:Y:S02]  /*0cf0*/  IMAD.MOV.U32 R20, RZ, RZ, 0xffff ;  /* 0x0000ffffff147424 */ /* 0x000fe400078e00ff */
[----:B------:R-:W-:Y:S02]  /*0d00*/  VIADD R12, R0, 0x280 ;  /* 0x00000280000c7836 */ /* 0x000fe40000000000 */
[----:B------:R-:W-:Y:S02]  /*0d10*/  IMAD.MOV.U32 R19, RZ, RZ, 0xffff ;  /* 0x0000ffffff137424 */ /* 0x000fe400078e00ff */
[----:B------:R-:W-:Y:S01]  /*0d20*/  IMAD.MOV.U32 R22, RZ, RZ, 0xffff ;  /* 0x0000ffffff167424 */ /* 0x000fe200078e00ff */
[----:B------:R-:W-:Y:S01]  /*0d30*/  ISETP.GE.AND P0, PT, R12, UR5, PT ;  /* 0x000000050c007c0c */ /* 0x000fe2000bf06270 */
[----:B0-----:R-:W-:Y:S01]  /*0d40*/  IMAD.WIDE.U32 R10, R9, 0x2, R10 ;  /* 0x00000002090a7825 */ /* 0x001fe200078e000a */
[----:B------:R-:W-:-:S03]  /*0d50*/  LOP3.LUT R12, R0, 0x400, RZ, 0xfc, !PT ;  /* 0x00000400000c7812 */ /* 0x000fc600078efcff */
[C---:B------:R-:W-:Y:S01]  /*0d60*/  VIADD R9, R0.reuse, 0x380 ;  /* 0x0000038000097836 */ /* 0x040fe20000000000 */
[----:B------:R1:W5:Y:S04]  /*0d70*/  @!P1 LDG.E.U16 R26, desc[UR14][R10.64] ;  /* 0x0000000e0a1a9981 */ /* 0x000368000c1e1500 */
[----:B------:R-:W-:Y:S01]  /*0d80*/  ISETP.GE.AND P1, PT, R9, UR5, PT ;  /* 0x0000000509007c0c */ /* 0x000fe2000bf26270 */
[----:B------:R-:W-:Y:S01]  /*0d90*/  VIADD R9, R0, 0x480 ;  /* 0x0000048000097836 */ /* 0x000fe20000000000 */
[----:B------:R1:W5:Y:S01]  /*0da0*/  @!P4 LDG.E.U16 R21, desc[UR14][R10.64+0x300] ;  /* 0x0003000e0a15c981 */ /* 0x000362000c1e1500 */
[----:B------:R-:W-:-:S03]  /*0db0*/  ISETP.GE.AND P4, PT, R2, UR5, PT ;  /* 0x0000000502007c0c */ /* 0x000fc6000bf86270 */
[----:B------:R1:W5:Y:S01]  /*0dc0*/  @!P3 LDG.E.U16 R20, desc[UR14][R10.64+0x200] ;  /* 0x0002000e0a14b981 */ /* 0x000362000c1e1500 */
[----:B------:R-:W-:Y:S01]  /*0dd0*/  ISETP.GE.AND P3, PT, R9, UR5, PT ;  /* 0x0000000509007c0c */ /* 0x000fe2000bf66270 */
[----:B------:R-:W-:Y:S02]  /*0de0*/  VIADD R9, R0, 0x580 ;  /* 0x0000058000097836 */ /* 0x000fe40000000000 */
[----:B------:R1:W5:Y:S01]  /*0df0*/  @!P2 LDG.E.U16 R19, desc[UR14][R10.64+0x100] ;  /* 0x0001000e0a13a981 */ /* 0x000362000c1e1500 */
[----:B------:R-:W-:Y:S01]  /*0e00*/  IMAD.MOV.U32 R24, RZ, RZ, 0xffff ;  /* 0x0000ffffff187424 */ /* 0x000fe200078e00ff */
[----:B------:R-:W-:Y:S01]  /*0e10*/  ISETP.GE.AND P2, PT, R12, UR5, PT ;  /* 0x000000050c007c0c */ /* 0x000fe2000bf46270 */
[----:B------:R-:W-:Y:S01]  /*0e20*/  IMAD.MOV.U32 R23, RZ, RZ, 0xffff ;  /* 0x0000ffffff177424 */ /* 0x000fe200078e00ff */
[----:B------:R1:W5:Y:S01]  /*0e30*/  @!P5 LDG.E.U16 R22, desc[UR14][R10.64+0x400] ;  /* 0x0004000e0a16d981 */ /* 0x000362000c1e1500 */
[----:B------:R-:W-:Y:S01]  /*0e40*/  ISETP.GE.AND P5, PT, R9, UR5, PT ;  /* 0x0000000509007c0c */ /* 0x000fe2000bfa6270 */
[----:B------:R-:W-:-:S02]  /*0e50*/  VIADD R9, R0, 0x680 ;  /* 0x0000068000097836 */ /* 0x000fc40000000000 */
[----:B------:R-:W-:Y:S01]  /*0e60*/  IMAD.MOV.U32 R13, RZ, RZ, 0xffff ;  /* 0x0000ffffff0d7424 */ /* 0x000fe200078e00ff */
[----:B------:R1:W5:Y:S01]  /*0e70*/  @!P4 LDG.E.U16 R24, desc[UR14][R10.64+0x600] ;  /* 0x0006000e0a18c981 */ /* 0x000362000c1e1500 */
[----:B------:R-:W-:Y:S01]  /*0e80*/  VIADD R12, R0, 0x600 ;  /* 0x00000600000c7836 */ /* 0x000fe20000000000 */
[----:B------:R-:W-:Y:S01]  /*0e90*/  ISETP.GE.AND P4, PT, R9, UR5, PT ;  /* 0x0000000509007c0c */ /* 0x000fe2000bf86270 */
[----:B------:R-:W-:Y:S01]  /*0ea0*/  IMAD.MOV.U32 R25, RZ, RZ, 0xffff ;  /* 0x0000ffffff197424 */ /* 0x000fe200078e00ff */
[----:B------:R1:W5:Y:S01]  /*0eb0*/  @!P0 LDG.E.U16 R23, desc[UR14][R10.64+0x500] ;  /* 0x0005000e0a178981 */ /* 0x000362000c1e1500 */
[----:B------:R-:W-:Y:S01]  /*0ec0*/  IMAD.MOV.U32 R18, RZ, RZ, 0xffff ;  /* 0x0000ffffff127424 */ /* 0x000fe200078e00ff */
[----:B------:R-:W-:Y:S02]  /*0ed0*/  PRMT R9, R13, 0x7610, R9 ;  /* 0x000076100d097816 */ /* 0x000fe40000000009 */
[----:B------:R-:W-:Y:S01]  /*0ee0*/  ISETP.GE.AND P0, PT, R12, UR5, PT ;  /* 0x000000050c007c0c */ /* 0x000fe2000bf06270 */
[----:B------:R-:W-:Y:S01]  /*0ef0*/  VIADD R12, R0, 0x700 ;  /* 0x00000700000c7836 */ /* 0x000fe20000000000 */
[----:B------:R1:W5:Y:S04]  /*0f00*/  @!P1 LDG.E.U16 R25, desc[UR14][R10.64+0x700] ;  /* 0x0007000e0a199981 */ /* 0x000368000c1e1500 */
[----:B------:R1:W5:Y:S01]  /*0f10*/  @!P2 LDG.E.U16 R18, desc[UR14][R10.64+0x800] ;  /* 0x0008000e0a12a981 */ /* 0x000362000c1e1500 */
[----:B------:R-:W-:-:S02]  /*0f20*/  ISETP.GE.AND P1, PT, R12, UR5, PT ;  /* 0x000000050c007c0c */ /* 0x000fc4000bf26270 */
[----:B------:R-:W-:Y:S01]  /*0f30*/  ISETP.GE.AND P2, PT, R3, UR5, PT ;  /* 0x0000000503007c0c */ /* 0x000fe2000bf46270 */
[----:B------:R1:W5:Y:S01]  /*0f40*/  @!P3 LDG.E.U16 R9, desc[UR14][R10.64+0x900] ;  /* 0x0009000e0a09b981 */ /* 0x000362000c1e1500 */
[----:B------:R-:W-:Y:S01]  /*0f50*/  ISETP.GE.AND P3, PT, R4, UR5, PT ;  /* 0x0000000504007c0c */ /* 0x000fe2000bf66270 */
[----:B------:R-:W-:Y:S02]  /*0f60*/  IMAD.MOV.U32 R16, RZ, RZ, 0xffff ;  /* 0x0000ffffff107424 */ /* 0x000fe400078e00ff */
[----:B------:R-:W-:Y:S01]  /*0f70*/  IMAD.MOV.U32 R12, RZ, RZ, 0xffff ;  /* 0x0000ffffff0c7424 */ /* 0x000fe200078e00ff */
[----:B------:R1:W5:Y:S01]  /*0f80*/  @!P0 LDG.E.U16 R13, desc[UR14][R10.64+0xc00] ;  /* 0x000c000e0a0d8981 */ /* 0x000362000c1e1500 */
[----:B------:R-:W-:Y:S02]  /*0f90*/  IMAD.MOV.U32 R14, RZ, RZ, 0xffff ;  /* 0x0000ffffff0e7424 */ /* 0x000fe400078e00ff */
[----:B------:R-:W-:Y:S02]  /*0fa0*/  IMAD.MOV.U32 R15, RZ, RZ, 0xffff ;  /* 0x0000ffffff0f7424 */ /* 0x000fe400078e00ff */
[----:B------:R-:W-:Y:S01]  /*0fb0*/  IMAD.MOV.U32 R17, RZ, RZ, 0xffff ;  /* 0x0000ffffff117424 */ /* 0x000fe200078e00ff */
[----:B------:R1:W5:Y:S04]  /*0fc0*/  @!P5 LDG.E.U16 R12, desc[UR14][R10.64+0xb00] ;  /* 0x000b000e0a0cd981 */ /* 0x000368000c1e1500 */
[----:B------:R1:W5:Y:S04]  /*0fd0*/  @!P2 LDG.E.U16 R16, desc[UR14][R10.64+0xa00] ;  /* 0x000a000e0a10a981 */ /* 0x000368000c1e1500 */
[----:B------:R1:W5:Y:S04]  /*0fe0*/  @!P4 LDG.E.U16 R14, desc[UR14][R10.64+0xd00] ;  /* 0x000d000e0a0ec981 */ /* 0x000368000c1e1500 */
[----:B------:R1:W5:Y:S04]  /*0ff0*/  @!P1 LDG.E.U16 R15, desc[UR14][R10.64+0xe00] ;  /* 0x000e000e0a0f9981 */ /* 0x000368000c1e1500 */
[----:B------:R1:W5:Y:S02]  /*1000*/  @!P3 LDG.E.U16 R17, desc[UR14][R10.64+0xf00] ;  /* 0x000f000e0a11b981 */ /* 0x000364000c1e1500 */
.L_x_1578:
[----:B01----:R-:W0:Y:S01]  /*1010*/  LDC R10, c[0x0][0x398] ;  /* 0x0000e600ff0a7b82 */ /* 0x003e220000000800 */
[----:B------:R-:W0:Y:S02]  /*1020*/  LDCU UR5, c[0x0][0x394] ;  /* 0x00007280ff0577ac */ /* 0x000e240008000800 */
[----:B0-----:R-:W-:-:S13]  /*1030*/  ISETP.GT.AND P0, PT, R10, UR5, PT ;  /* 0x000000050a007c0c */ /* 0x001fda000bf04270 */
[----:B------:R-:W-:Y:S05]  /*1040*/  @!P0 BRA `(.L_x_1579) ;  /* 0x0000000c00408947 */ /* 0x000fea0003800000 */
[----:B-----5:R-:W-:Y:S01]  /*1050*/  PRMT R27, R19, 0x9910, RZ ;  /* 0x00009910131b7816 */ /* 0x020fe200000000ff */
[----:B------:R-:W0:Y:S01]  /*1060*/  S2UR UR9, SR_CgaCtaId ;  /* 0x00000000000979c3 */ /* 0x000e220000008800 */
[----:B------:R-:W-:Y:S01]  /*1070*/  PRMT R11, R26, 0x9910, RZ ;  /* 0x000099101a0b7816 */ /* 0x000fe200000000ff */
[----:B------:R-:W-:Y:S01]  /*1080*/  UMOV UR5, 0x400 ;  /* 0x0000040000057882 */ /* 0x000fe20000000000 */
[----:B------:R-:W-:Y:S01]  /*1090*/  ISETP.GE.AND P0, PT, R27, RZ, PT ;  /* 0x000000ff1b00720c */ /* 0x000fe20003f06270 */
[----:B------:R-:W1:Y:S01]  /*10a0*/  LDCU UR10, c[0x0][0x394] ;  /* 0x00007280ff0a77ac */ /* 0x000e620008000800 */
[----:B------:R-:W-:Y:S02]  /*10b0*/  PRMT R27, R21, 0x9910, RZ ;  /* 0x00009910151b7816 */ /* 0x000fe400000000ff */
[----:B------:R-:W-:Y:S02]  /*10c0*/  ISETP.GE.AND P5, PT, R11, RZ, PT ;  /* 0x000000ff0b00720c */ /* 0x000fe40003fa6270 */
[----:B------:R-:W-:-:S02]  /*10d0*/  PRMT R11, R20, 0x9910, RZ ;  /* 0x00009910140b7816 */ /* 0x000fc400000000ff */
[----:B------:R-:W-:Y:S02]  /*10e0*/  ISETP.GE.AND P2, PT, R27, RZ, PT ;  /* 0x000000ff1b00720c */ /* 0x000fe40003f46270 */
[----:B------:R-:W-:Y:S02]  /*10f0*/  PRMT R27, R23, 0x9910, RZ ;  /* 0x00009910171b7816 */ /* 0x000fe400000000ff */
[----:B------:R-:W-:Y:S02]  /*1100*/  ISETP.GE.AND P1, PT, R11, RZ, PT ;  /* 0x000000ff0b00720c */ /* 0x000fe40003f26270 */
[----:B------:R-:W-:Y:S02]  /*1110*/  PRMT R11, R22, 0x9910, RZ ;  /* 0x00009910160b7816 */ /* 0x000fe400000000ff */
[----:B------:R-:W-:Y:S02]  /*1120*/  ISETP.GE.AND P4, PT, R27, RZ, PT ;  /* 0x000000ff1b00720c */ /* 0x000fe40003f86270 */
[----:B------:R-:W-:-:S02]  /*1130*/  PRMT R27, R24, 0x9910, RZ ;  /* 0x00009910181b7816 */ /* 0x000fc400000000ff */
[----:B------:R-:W-:Y:S01]  /*1140*/  ISETP.GE.AND P3, PT, R11, RZ, PT ;  /* 0x000000ff0b00720c */ /* 0x000fe20003f66270 */
[----:B0-----:R-:W-:Y:S01]  /*1150*/  ULEA UR9, UR9, UR5, 0x18 ;  /* 0x0000000509097291 */ /* 0x001fe2000f8ec0ff */
[----:B------:R-:W-:Y:S02]  /*1160*/  SEL R11, RZ, 0x7fff, !P5 ;  /* 0x00007fffff0b7807 */ /* 0x000fe40006800000 */
[----:B------:R-:W-:Y:S01]  /*1170*/  ISETP.GE.AND P5, PT, R27, RZ, PT ;  /* 0x000000ff1b00720c */ /* 0x000fe20003fa6270 */
[----:B------:R-:W-:Y:S01]  /*1180*/  UMOV UR5, URZ ;  /* 0x000000ff00057c82 */ /* 0x000fe20008000000 */
[----:B------:R-:W-:Y:S02]  /*1190*/  PRMT R27, R25, 0x9910, RZ ;  /* 0x00009910191b7816 */ /* 0x000fe400000000ff */
[----:B------:R-:W-:Y:S02]  /*11a0*/  LOP3.LUT R11, R11, R26, RZ, 0x3c, !PT ;  /* 0x0000001a0b0b7212 */ /* 0x000fe400078e3cff */
[----:B------:R-:W-:-:S02]  /*11b0*/  PRMT R28, R18, 0x9910, RZ ;  /* 0x00009910121c7816 */ /* 0x000fc400000000ff */
[----:B------:R-:W-:Y:S02]  /*11c0*/  SEL R26, RZ, 0x7fff, !P0 ;  /* 0x00007fffff1a7807 */ /* 0x000fe40004000000 */
[----:B------:R-:W-:Y:S02]  /*11d0*/  ISETP.GE.AND P0, PT, R27, RZ, PT ;  /* 0x000000ff1b00720c */ /* 0x000fe40003f06270 */
[----:B------:R-:W-:Y:S02]  /*11e0*/  SEL R27, RZ, 0x7fff, !P1 ;  /* 0x00007fffff1b7807 */ /* 0x000fe40004800000 */
[----:B------:R-:W-:Y:S02]  /*11f0*/  ISETP.GE.AND P1, PT, R28, RZ, PT ;  /* 0x000000ff1c00720c */ /* 0x000fe40003f26270 */
[----:B------:R-:W-:Y:S02]  /*1200*/  PRMT R28, R9, 0x9910, RZ ;  /* 0x00009910091c7816 */ /* 0x000fe400000000ff */
[----:B------:R-:W-:-:S02]  /*1210*/  LOP3.LUT R19, R26, R19, RZ, 0x3c, !PT ;  /* 0x000000131a137212 */ /* 0x000fc400078e3cff */
[----:B------:R-:W-:Y:S02]  /*1220*/  SEL R26, RZ, 0x7fff, !P2 ;  /* 0x00007fffff1a7807 */ /* 0x000fe40005000000 */
[----:B------:R-:W-:Y:S02]  /*1230*/  LOP3.LUT R20, R27, R20, RZ, 0x3c, !PT ;  /* 0x000000141b147212 */ /* 0x000fe400078e3cff */
[----:B------:R-:W-:Y:S02]  /*1240*/  ISETP.GE.AND P2, PT, R28, RZ, PT ;  /* 0x000000ff1c00720c */ /* 0x000fe40003f46270 */
[----:B------:R-:W-:Y:S02]  /*1250*/  PRMT R28, R16, 0x9910, RZ ;  /* 0x00009910101c7816 */ /* 0x000fe400000000ff */
[----:B------:R-:W-:Y:S02]  /*1260*/  SEL R27, RZ, 0x7fff, !P3 ;  /* 0x00007fffff1b7807 */ /* 0x000fe40005800000 */
[----:B------:R-:W-:-:S02]  /*1270*/  LOP3.LUT R21, R26, R21, RZ, 0x3c, !PT ;  /* 0x000000151a157212 */ /* 0x000fc400078e3cff */
[----:B------:R-:W-:Y:S02]  /*1280*/  SEL R26, RZ, 0x7fff, !P4 ;  /* 0x00007fffff1a7807 */ /* 0x000fe40006000000 */
[----:B------:R-:W-:Y:S02]  /*1290*/  ISETP.GE.AND P3, PT, R28, RZ, PT ;  /* 0x000000ff1c00720c */ /* 0x000fe40003f66270 */
[----:B------:R-:W-:Y:S02]  /*12a0*/  LOP3.LUT R22, R27, R22, RZ, 0x3c, !PT ;  /* 0x000000161b167212 */ /* 0x000fe400078e3cff */
        /* <DEDUP_REMOVED lines=15> */
[----:B------:R-:W-:Y:S02]  /*13a0*/  PRMT R26, R19, 0x9910, RZ ;  /* 0x00009910131a7816 */ /* 0x000fe400000000ff */
[----:B------:R-:W-:Y:S02]  /*13b0*/  ISETP.GE.AND P0, PT, R28, RZ, PT ;  /* 0x000000ff1c00720c */ /* 0x000fe40003f06270 */
[----:B------:R-:W-:Y:S02]  /*13c0*/  LOP3.LUT R16, R27, R16, RZ, 0x3c, !PT ;  /* 0x000000101b107212 */ /* 0x000fe400078e3cff */
[----:B------:R-:W-:Y:S02]  /*13d0*/  PRMT R28, R15, 0x9910, RZ ;  /* 0x000099100f1c7816 */ /* 0x000fe400000000ff */
[----:B------:R-:W-:Y:S02]  /*13e0*/  SEL R27, RZ, 0x7fff, !P4 ;  /* 0x00007fffff1b7807 */ /* 0x000fe40006000000 */
[----:B------:R-:W-:-:S02]  /*13f0*/  ISETP.NE.AND P4, PT, R26, 0x7fff, PT ;  /* 0x00007fff1a00780c */ /* 0x000fc40003f85270 */
        /* <DEDUP_REMOVED lines=10> */
[----:B------:R-:W-:Y:S02]  /*14a0*/  PRMT R27, R23, 0x9910, RZ ;  /* 0x00009910171b7816 */ /* 0x000fe400000000ff */
[----:B------:R-:W-:-:S02]  /*14b0*/  LOP3.LUT R15, R26, R15, RZ, 0x3c, !PT ;  /* 0x0000000f1a0f7212 */ /* 0x000fc400078e3cff */
[----:B------:R-:W-:Y:S02]  /*14c0*/  SEL R26, RZ, 0x7fff, !P2 ;  /* 0x00007fffff1a7807 */ /* 0x000fe40005000000 */
[----:B------:R-:W-:Y:S02]  /*14d0*/  ISETP.NE.AND P3, PT, R28, 0x7fff, PT ;  /* 0x00007fff1c00780c */ /* 0x000fe40003f65270 */
[----:B------:R-:W-:Y:S02]  /*14e0*/  ISETP.NE.AND P2, PT, R27, 0x7fff, PT ;  /* 0x00007fff1b00780c */ /* 0x000fe40003f45270 */
[----:B------:R-:W-:Y:S02]  /*14f0*/  PRMT R27, R24, 0x9910, RZ ;  /* 0x00009910181b7816 */ /* 0x000fe400000000ff */
[----:B------:R-:W-:Y:S02]  /*1500*/  SEL R11, R11, 0x8000, P3 ;  /* 0x000080000b0b7807 */ /* 0x000fe40001800000 */
[----:B------:R-:W-:-:S02]  /*1510*/  ISETP.NE.AND P3, PT, R27, 0x7fff, PT ;  /* 0x00007fff1b00780c */ /* 0x000fc40003f65270 */
[----:B------:R-:W-:Y:S02]  /*1520*/  PRMT R28, R20, 0x9910, RZ ;  /* 0x00009910141c7816 */ /* 0x000fe400000000ff */
[----:B------:R-:W-:Y:S02]  /*1530*/  PRMT R27, R25, 0x9910, RZ ;  /* 0x00009910191b7816 */ /* 0x000fe400000000ff */
[----:B------:R-:W-:Y:S02]  /*1540*/  SEL R19, R19, 0x8000, P4 ;  /* 0x0000800013137807 */ /* 0x000fe40002000000 */
[----:B------:R-:W-:Y:S02]  /*1550*/  ISETP.NE.AND P5, PT, R28, 0x7fff, PT ;  /* 0x00007fff1c00780c */ /* 0x000fe40003fa5270 */
[----:B------:R-:W-:Y:S02]  /*1560*/  ISETP.NE.AND P4, PT, R27, 0x7fff, PT ;  /* 0x00007fff1b00780c */ /* 0x000fe40003f85270 */
[----:B------:R-:W-:-:S02]  /*1570*/  PRMT R28, R21, 0x9910, RZ ;  /* 0x00009910151c7816 */ /* 0x000fc400000000ff */
[----:B------:R-:W-:Y:S02]  /*1580*/  PRMT R27, R18, 0x9910, RZ ;  /* 0x00009910121b7816 */ /* 0x000fe400000000ff */
[----:B------:R-:W-:Y:S02]  /*1590*/  SEL R20, R20, 0x8000, P5 ;  /* 0x0000800014147807 */ /* 0x000fe40002800000 */
[----:B------:R-:W-:Y:S02]  /*15a0*/  ISETP.NE.AND P0, PT, R28, 0x7fff, PT ;  /* 0x00007fff1c00780c */ /* 0x000fe40003f05270 */
[----:B------:R-:W-:Y:S02]  /*15b0*/  ISETP.NE.AND P5, PT, R27, 0x7fff, PT ;  /* 0x00007fff1b00780c */ /* 0x000fe40003fa5270 */
[----:B------:R-:W-:Y:S02]  /*15c0*/  PRMT R28, R22, 0x9910, RZ ;  /* 0x00009910161c7816 */ /* 0x000fe400000000ff */
[----:B------:R-:W-:-:S02]  /*15d0*/  PRMT R27, R9, 0x9910, RZ ;  /* 0x00009910091b7816 */ /* 0x000fc400000000ff */
[----:B------:R-:W-:Y:S02]  /*15e0*/  SEL R21, R21, 0x8000, P0 ;  /* 0x0000800015157807 */ /* 0x000fe40000000000 */
[----:B------:R-:W-:Y:S02]  /*15f0*/  ISETP.NE.AND P1, PT, R28, 0x7fff, PT ;  /* 0x00007fff1c00780c */ /* 0x000fe40003f25270 */
[----:B------:R-:W-:Y:S02]  /*1600*/  ISETP.NE.AND P0, PT, R27, 0x7fff, PT ;  /* 0x00007fff1b00780c */ /* 0x000fe40003f05270 */
[----:B------:R-:W-:Y:S02]  /*1610*/  PRMT R27, R16, 0x9910, RZ ;  /* 0x00009910101b7816 */ /* 0x000fe400000000ff */
[----:B------:R-:W-:Y:S02]  /*1620*/  SEL R22, R22, 0x8000, P1 ;  /* 0x0000800016167807 */ /* 0x000fe40000800000 */
[----:B------:R-:W-:-:S02]  /*1630*/  ISETP.NE.AND P1, PT, R27, 0x7fff, PT ;  /* 0x00007fff1b00780c */ /* 0x000fc40003f25270 */
[----:B------:R-:W-:Y:S02]  /*1640*/  PRMT R27, R12, 0x9910, RZ ;  /* 0x000099100c1b7816 */ /* 0x000fe400000000ff */
[----:B------:R-:W-:Y:S02]  /*1650*/  SEL R23, R23, 0x8000, P2 ;  /* 0x0000800017177807 */ /* 0x000fe40001000000 */
        /* <DEDUP_REMOVED lines=8> */
[----:B------:R-:W-:Y:S02]  /*16e0*/  LOP3.LUT R26, R26, R17, RZ, 0x3c, !PT ;  /* 0x000000111a1a7212 */ /* 0x000fe400078e3cff */
[----:B------:R-:W-:Y:S01]  /*16f0*/  SEL R18, R18, 0x8000, P5 ;  /* 0x0000800012127807 */ /* 0x000fe20002800000 */
[----:B------:R-:W-:Y:S01]  /*1700*/  IMAD.MOV.U32 R17, RZ, RZ, R27 ;  /* 0x000000ffff117224 */ /* 0x000fe200078e001b */
[----:B------:R-:W-:-:S02]  /*1710*/  SEL R9, R9, 0x8000, P0 ;  /* 0x0000800009097807 */ /* 0x000fc40000000000 */
[----:B------:R-:W-:Y:S02]  /*1720*/  SEL R16, R16, 0x8000, P1 ;  /* 0x0000800010107807 */ /* 0x000fe40000800000 */
[----:B------:R-:W-:Y:S02]  /*1730*/  ISETP.NE.AND P5, PT, R17, 0x7fff, PT ;  /* 0x00007fff1100780c */ /* 0x000fe40003fa5270 */
[----:B------:R-:W-:Y:S02]  /*1740*/  PRMT R17, R26, 0x9910, RZ ;  /* 0x000099101a117816 */ /* 0x000fe400000000ff */
[----:B------:R-:W-:Y:S02]  /*1750*/  SEL R12, R12, 0x8000, P2 ;  /* 0x000080000c0c7807 */ /* 0x000fe40001000000 */
[----:B------:R-:W-:Y:S02]  /*1760*/  ISETP.NE.AND P0, PT, R17, 0x7fff, PT ;  /* 0x00007fff1100780c */ /* 0x000fe40003f05270 */
[----:B------:R-:W-:-:S02]  /*1770*/  SEL R13, R13, 0x8000, P3 ;  /* 0x000080000d0d7807 */ /* 0x000fc40001800000 */
[----:B------:R-:W-:Y:S02]  /*1780*/  SEL R14, R14, 0x8000, P4 ;  /* 0x000080000e0e7807 */ /* 0x000fe40002000000 */
[----:B------:R-:W-:Y:S02]  /*1790*/  SEL R15, R15, 0x8000, P5 ;  /* 0x000080000f0f7807 */ /* 0x000fe40002800000 */
[----:B------:R-:W-:Y:S02]  /*17a0*/  SEL R26, R26, 0x8000, P0 ;  /* 0x000080001a1a7807 */ /* 0x000fe40000000000 */
[----:B------:R-:W-:Y:S02]  /*17b0*/  LOP3.LUT R11, R11, 0xffff, RZ, 0xc0, !PT ;  /* 0x0000ffff0b0b7812 */ /* 0x000fe400078ec0ff */
[----:B------:R-:W-:Y:S02]  /*17c0*/  LOP3.LUT R19, R19, 0xffff, RZ, 0xc0, !PT ;  /* 0x0000ffff13137812 */ /* 0x000fe400078ec0ff */
[----:B------:R-:W-:-:S02]  /*17d0*/  LOP3.LUT R20, R20, 0xffff, RZ, 0xc0, !PT ;  /* 0x0000ffff14147812 */ /* 0x000fc400078ec0ff */
[----:B------:R-:W-:Y:S02]  /*17e0*/  LOP3.LUT R21, R21, 0xffff, RZ, 0xc0, !PT ;  /* 0x0000ffff15157812 */ /* 0x000fe400078ec0ff */
[----:B------:R-:W-:Y:S02]  /*17f0*/  LOP3.LUT R22, R22, 0xffff, RZ, 0xc0, !PT ;  /* 0x0000ffff16167812 */ /* 0x000fe400078ec0ff */
[----:B------:R-:W-:Y:S02]  /*1800*/  LOP3.LUT R23, R23, 0xffff, RZ, 0xc0, !PT ;  /* 0x0000ffff17177812 */ /* 0x000fe400078ec0ff */
        /* <DEDUP_REMOVED lines=9> */
[----:B-1----:R-:W-:-:S07]  /*18a0*/  LOP3.LUT R26, R26, 0xffff, RZ, 0xc0, !PT ;  /* 0x0000ffff1a1a7812 */ /* 0x002fce00078ec0ff */
.L_x_1580:
[----:B0-----:R-:W-:Y:S01]  /*18b0*/  IMAD R17, RZ, RZ, -UR10 ;  /* 0x8000000aff117e24 */ /* 0x001fe2000f8e02ff */
[----:B------:R-:W-:Y:S01]  /*18c0*/  ULOP3.LUT UR12, UR10, 0xffff, URZ, 0xc0, !UPT ;  /* 0x0000ffff0a0c7892 */ /* 0x000fe2000f8ec0ff */
[----:B------:R-:W-:Y:S01]  /*18d0*/  IMAD.MOV.U32 R28, RZ, RZ, -0x1 ;  /* 0xffffffffff1c7424 */ /* 0x000fe200078e00ff */
[----:B------:R-:W-:Y:S02]  /*18e0*/  ULEA UR11, UR5, UR9, 0xa ;  /* 0x00000009050b7291 */ /* 0x000fe4000f8e50ff */
[----:B------:R-:W-:Y:S01]  /*18f0*/  VIADDMNMX R17, R17, R10, 0x8, PT ;  /* 0x0000000811117446 */ /* 0x000fe2000380010a */
[----:B------:R-:W-:Y:S01]  /*1900*/  UIADD3 UR10, UPT, UPT, UR10, 0x8, URZ ;  /* 0x000000080a0a7890 */ /* 0x000fe2000fffe0ff */
[----:B------:R-:W-:Y:S01]  /*1910*/  SHF.R.U32.HI R27, RZ, UR12, R19 ;  /* 0x0000000cff1b7c19 */ /* 0x000fe20008011613 */
[----:B------:R-:W-:Y:S01]  /*1920*/  UIADD3 UR5, UPT, UPT, UR5, 0x1, URZ ;  /* 0x0000000105057890 */ /* 0x000fe2000fffe0ff */
[----:B------:R-:W-:Y:S02]  /*1930*/  SHF.L.U32 R17, R28, R17, RZ ;  /* 0x000000111c117219 */ /* 0x000fe400000006ff */
[----:B------:R-:W-:-:S02]  /*1940*/  SHF.R.U32.HI R28, RZ, UR12, R11 ;  /* 0x0000000cff1c7c19 */ /* 0x000fc4000801160b */
[----:B------:R-:W-:Y:S02]  /*1950*/  SHF.R.U32.HI R29, RZ, UR12, R20 ;  /* 0x0000000cff1d7c19 */ /* 0x000fe40008011614 */
[-C--:B------:R-:W-:Y:S02]  /*1960*/  LOP3.LUT R28, R28, R17.reuse, RZ, 0x30, !PT ;  /* 0x000000111c1c7212 */ /* 0x080fe400078e30ff */
[-C--:B------:R-:W-:Y:S02]  /*1970*/  LOP3.LUT R27, R27, R17.reuse, RZ, 0x30, !PT ;  /* 0x000000111b1b7212 */ /* 0x080fe400078e30ff */
[----:B------:R-:W-:Y:S02]  /*1980*/  LEA R28, R28, UR11, 0x2 ;  /* 0x0000000b1c1c7c11 */ /* 0x000fe4000f8e10ff */
[----:B------:R-:W-:Y:S02]  /*1990*/  LOP3.LUT R29, R29, R17, RZ, 0x30, !PT ;  /* 0x000000111d1d7212 */ /* 0x000fe400078e30ff */
[----:B------:R-:W-:Y:S01]  /*19a0*/  LEA R27, R27, UR11, 0x2 ;  /* 0x0000000b1b1b7c11 */ /* 0x000fe2000f8e10ff */
[----:B------:R0:W-:Y:S01]  /*19b0*/  ATOMS.POPC.INC.32 RZ, [R28+URZ] ;  /* 0x000000001cff7f8c */ /* 0x0001e2000d8000ff */
[----:B------:R-:W-:-:S02]  /*19c0*/  LEA R29, R29, UR11, 0x2 ;  /* 0x0000000b1d1d7c11 */ /* 0x000fc4000f8e10ff */
[----:B------:R-:W-:Y:S01]  /*19d0*/  ISETP.LE.AND P0, PT, R10, UR10, PT ;  /* 0x0000000a0a007c0c */ /* 0x000fe2000bf03270 */
[----:B------:R-:W-:Y:S01]  /*19e0*/  ATOMS.POPC.INC.32 RZ, [R27+URZ] ;  /* 0x000000001bff7f8c */ /* 0x000fe2000d8000ff */
[----:B0-----:R-:W-:-:S03]  /*19f0*/  SHF.R.U32.HI R28, RZ, UR12, R21 ;  /* 0x0000000cff1c7c19 */ /* 0x001fc60008011615 */
[----:B------:R-:W-:Y:S01]  /*1a00*/  ATOMS.POPC.INC.32 RZ, [R29+URZ] ;  /* 0x000000001dff7f8c */ /* 0x000fe2000d8000ff */
[----:B------:R-:W-:-:S04]  /*1a10*/  LOP3.LUT R28, R28, R17, RZ, 0x30, !PT ;  /* 0x000000111c1c7212 */ /* 0x000fc800078e30ff */
[----:B------:R-:W-:-:S05]  /*1a20*/  LEA R28, R28, UR11, 0x2 ;  /* 0x0000000b1c1c7c11 */ /* 0x000fca000f8e10ff */
[----:B------:R0:W-:Y:S02]  /*1a30*/  ATOMS.POPC.INC.32 RZ, [R28+URZ] ;  /* 0x000000001cff7f8c */ /* 0x0001e4000d8000ff */
[----:B0-----:R-:W-:-:S04]  /*1a40*/  SHF.R.U32.HI R28, RZ, UR12, R22 ;  /* 0x0000000cff1c7c19 */ /* 0x001fc80008011616 */
[----:B------:R-:W-:-:S04]  /*1a50*/  LOP3.LUT R28, R28, R17, RZ, 0x30, !PT ;  /* 0x000000111c1c7212 */ /* 0x000fc800078e30ff */
[----:B------:R-:W-:Y:S02]  /*1a60*/  LEA R27, R28, UR11, 0x2 ;  /* 0x0000000b1c1b7c11 */ /* 0x000fe4000f8e10ff */
[----:B------:R-:W-:-:S03]  /*1a70*/  SHF.R.U32.HI R28, RZ, UR12, R23 ;  /* 0x0000000cff1c7c19 */ /* 0x000fc60008011617 */
[----:B------:R-:W-:Y:S01]  /*1a80*/  ATOMS.POPC.INC.32 RZ, [R27+URZ] ;  /* 0x000000001bff7f8c */ /* 0x000fe2000d8000ff */
[----:B------:R-:W-:-:S04]  /*1a90*/  LOP3.LUT R28, R28, R17, RZ, 0x30, !PT ;  /* 0x000000111c1c7212 */ /* 0x000fc800078e30ff */
[----:B------:R-:W-:Y:S02]  /*1aa0*/  LEA R29, R28, UR11, 0x2 ;  /* 0x0000000b1c1d7c11 */ /* 0x000fe4000f8e10ff */
[----:B------:R-:W-:-:S03]  /*1ab0*/  SHF.R.U32.HI R28, RZ, UR12, R24 ;  /* 0x0000000cff1c7c19 */ /* 0x000fc60008011618 */
        /* <DEDUP_REMOVED lines=32> */
[----:B------:R0:W-:Y:S01]  /*1cc0*/  ATOMS.POPC.INC.32 RZ, [R27+URZ] ;  /* 0x000000001bff7f8c */ /* 0x0001e2000d8000ff */
[----:B------:R-:W-:-:S04]  /*1cd0*/  LOP3.LUT R28, R28, R17, RZ, 0x30, !PT ;  /* 0x000000111c1c7212 */ /* 0x000fc800078e30ff */
[----:B------:R-:W-:Y:S02]  /*1ce0*/  LEA R29, R28, UR11, 0x2 ;  /* 0x0000000b1c1d7c11 */ /* 0x000fe4000f8e10ff */
[----:B------:R-:W-:-:S03]  /*1cf0*/  SHF.R.U32.HI R28, RZ, UR12, R26 ;  /* 0x0000000cff1c7c19 */ /* 0x000fc6000801161a */
[----:B------:R0:W-:Y:S01]  /*1d00*/  ATOMS.POPC.INC.32 RZ, [R29+URZ] ;  /* 0x000000001dff7f8c */ /* 0x0001e2000d8000ff */
[----:B------:R-:W-:-:S04]  /*1d10*/  LOP3.LUT R17, R28, R17, RZ, 0x30, !PT ;  /* 0x000000111c117212 */ /* 0x000fc800078e30ff */
[----:B------:R-:W-:-:S05]  /*1d20*/  LEA R17, R17, UR11, 0x2 ;  /* 0x0000000b11117c11 */ /* 0x000fca000f8e10ff */
[----:B------:R0:W-:Y:S01]  /*1d30*/  ATOMS.POPC.INC.32 RZ, [R17+URZ] ;  /* 0x0000000011ff7f8c */ /* 0x0001e2000d8000ff */
[----:B------:R-:W-:Y:S05]  /*1d40*/  @!P0 BRA `(.L_x_1580) ;  /* 0xfffffff800d88947 */ /* 0x000fea000383ffff */
.L_x_1579:
[----:B------:R-:W-:Y:S05]  /*1d50*/  BRA.U !UP1, `(.L_x_1581) ;  /* 0xffffffed09447547 */ /* 0x000fea000b83ffff */
.L_x_1576:
[----:B------:R-:W-:Y:S01]  /*1d60*/  BAR.SYNC.DEFER_BLOCKING 0x0 ;  /* 0x0000000000007b1d */ /* 0x000fe20000010000 */
[----:B------:R-:W-:-:S05]  /*1d70*/  ISETP.NE.AND P0, PT, R8, RZ, PT ;  /* 0x000000ff0800720c */ /* 0x000fca0003f05270 */
[----:B------:R-:W-:Y:S08]  /*1d80*/  BSSY.RECONVERGENT B0, `(.L_x_1582) ;  /* 0x0000141000007945 */ /* 0x000ff00003800200 */
[----:B------:R-:W-:Y:S05]  /*1d90*/  @P0 BRA `(.L_x_1583) ;  /* 0x0000001000fc0947 */ /* 0x000fea0003800000 */
[----:B0-2--5:R-:W0:Y:S01]  /*1da0*/  LDC R9, c[0x0][0x398] ;  /* 0x0000e600ff097b82 */ /* 0x025e220000000800 */
[----:B------:R-:W-:Y:S01]  /*1db0*/  ISETP.GE.U32.AND P0, PT, R5, 0x7, PT ;  /* 0x000000070500780c */ /* 0x000fe20003f06070 */
[----:B------:R-:W-:-:S06]  /*1dc0*/  UMOV UR5, 0x400 ;  /* 0x0000040000057882 */ /* 0x000fcc0000000000 */
[----:B-1-34-:R-:W0:Y:S08]  /*1dd0*/  LDC R10, c[0x0][0x394] ;  /* 0x0000e500ff0a7b82 */ /* 0x01ae300000000800 */
        /* <DEDUP_REMOVED lines=10> */
[----:B------:R-:W0:Y:S01]  /*1e80*/  LDC.64 R14, c[0x0][0x380] ;  /* 0x0000e000ff0e7b82 */ /* 0x000e220000000a00 */
[----:B------:R-:W-:-:S07]  /*1e90*/  IMAD.MOV.U32 R9, RZ, RZ, RZ ;  /* 0x000000ffff097224 */ /* 0x000fce00078e00ff */
.L_x_1601:
[----:B01234-:R-:W-:Y:S01]  /*1ea0*/  IMAD R16, R9, 0x400, R10 ;  /* 0x0000040009107824 */ /* 0x01ffe200078e020a */
[----:B------:R-:W-:Y:S04]  /*1eb0*/  BSSY.RECONVERGENT B1, `(.L_x_1585) ;  /* 0x000000e000017945 */ /* 0x000fe80003800200 */
[----:B------:R-:W1:Y:S04]  /*1ec0*/  LDS R29, [R16] ;  /* 0x00000000101d7984 */ /* 0x000e680000000800 */
[----:B------:R2:W3:Y:S04]  /*1ed0*/  LDS R27, [R16+0x400] ;  /* 0x00040000101b7984 */ /* 0x0004e80000000800 */
[----:B------:R2:W4:Y:S04]  /*1ee0*/  LDS R25, [R16+0x800] ;  /* 0x0008000010197984 */ /* 0x0005280000000800 */
[----:B------:R2:W0:Y:S04]  /*1ef0*/  LDS R23, [R16+0xc00] ;  /* 0x000c000010177984 */ /* 0x0004280000000800 */
[----:B------:R2:W0:Y:S04]  /*1f00*/  LDS R21, [R16+0x1000] ;  /* 0x0010000010157984 */ /* 0x0004280000000800 */
[----:B------:R2:W0:Y:S04]  /*1f10*/  LDS R19, [R16+0x1400] ;  /* 0x0014000010137984 */ /* 0x0004280000000800 */
[----:B------:R2:W0:Y:S04]  /*1f20*/  LDS R13, [R16+0x1800] ;  /* 0x00180000100d7984 */ /* 0x0004280000000800 */
[----:B------:R2:W0:Y:S01]  /*1f30*/  LDS R18, [R16+0x1c00] ;  /* 0x001c000010127984 */ /* 0x0004220000000800 */
[----:B-1----:R-:W-:-:S13]  /*1f40*/  ISETP.NE.AND P0, PT, R29, RZ, PT ;  /* 0x000000ff1d00720c */ /* 0x002fda0003f05270 */
[----:B--234-:R-:W-:Y:S05]  /*1f50*/  @!P0 BRA `(.L_x_1586) ;  /* 0x00000000000c8947 */ /* 0x01cfea0003800000 */
[----:B------:R-:W-:-:S04]  /*1f60*/  IMAD R17, R9, 0x100, R0 ;  /* 0x0000010009117824 */ /* 0x000fc800078e0200 */
[----:B0-----:R-:W-:-:S05]  /*1f70*/  IMAD.WIDE.U32 R16, R17, 0x4, R14 ;  /* 0x0000000411107825 */ /* 0x001fca00078e000e */
[----:B------:R1:W-:Y:S02]  /*1f80*/  REDG.E.ADD.STRONG.GPU desc[UR14][R16.64], R29 ;  /* 0x0000001d1000798e */ /* 0x0003e4000c12e10e */
.L_x_1586:
[----:B------:R-:W-:Y:S05]  /*1f90*/  BSYNC.RECONVERGENT B1 ;  /* 0x0000000000017941 */ /* 0x000fea0003800200 */
.L_x_1585:
[----:B------:R-:W-:Y:S01]  /*1fa0*/  ISETP.NE.AND P6, PT, R27, RZ, PT ;  /* 0x000000ff1b00720c */ /* 0x000fe20003fc5270 */
[----:B------:R-:W-:Y:S01]  /*1fb0*/  BSSY.RECONVERGENT B1, `(.L_x_1587) ;  /* 0x000000c000017945 */ /* 0x000fe20003800200 */
[----:B------:R-:W-:Y:S02]  /*1fc0*/  ISETP.NE.AND P0, PT, R25, RZ, PT ;  /* 0x000000ff1900720c */ /* 0x000fe40003f05270 */
[----:B0-----:R-:W-:Y:S02]  /*1fd0*/  ISETP.NE.AND P1, PT, R23, RZ, PT ;  /* 0x000000ff1700720c */ /* 0x001fe40003f25270 */
[----:B------:R-:W-:Y:S02]  /*1fe0*/  ISETP.NE.AND P2, PT, R21, RZ, PT ;  /* 0x000000ff1500720c */ /* 0x000fe40003f45270 */
[----:B------:R-:W-:Y:S02]  /*1ff0*/  ISETP.NE.AND P3, PT, R19, RZ, PT ;  /* 0x000000ff1300720c */ /* 0x000fe40003f65270 */
[----:B------:R-:W-:-:S02]  /*2000*/  ISETP.NE.AND P4, PT, R13, RZ, PT ;  /* 0x000000ff0d00720c */ /* 0x000fc40003f85270 */
[----:B------:R-:W-:Y:S01]  /*2010*/  ISETP.NE.AND P5, PT, R18, RZ, PT ;  /* 0x000000ff1200720c */ /* 0x000fe20003fa5270 */
[----:B------:R-:W-:-:S12]  /*2020*/  @!P6 BRA `(.L_x_1588) ;  /* 0x000000000010e947 */ /* 0x000fd80003800000 */
[----:B-1----:R-:W-:-:S04]  /*2030*/  IMAD R17, R9, 0x100, R0 ;  /* 0x0000010009117824 */ /* 0x002fc800078e0200 */
[----:B------:R-:W-:-:S04]  /*2040*/  VIADD R17, R17, 0x100 ;  /* 0x0000010011117836 */ /* 0x000fc80000000000 */
[----:B------:R-:W-:-:S05]  /*2050*/  IMAD.WIDE.U32 R16, R17, 0x4, R14 ;  /* 0x0000000411107825 */ /* 0x000fca00078e000e */
[----:B------:R0:W-:Y:S02]  /*2060*/  REDG.E.ADD.STRONG.GPU desc[UR14][R16.64], R27 ;  /* 0x0000001b1000798e */ /* 0x0001e4000c12e10e */
.L_x_1588:
[----:B------:R-:W-:Y:S05]  /*2070*/  BSYNC.RECONVERGENT B1 ;  /* 0x0000000000017941 */ /* 0x000fea0003800200 */
.L_x_1587:
[----:B------:R-:W-:Y:S04]  /*2080*/  BSSY.RECONVERGENT B1, `(.L_x_1589) ;  /* 0x0000006000017945 */ /* 0x000fe80003800200 */
[----:B------:R-:W-:Y:S05]  /*2090*/  @!P0 BRA `(.L_x_1590) ;  /* 0x0000000000108947 */ /* 0x000fea0003800000 */
[----:B01----:R-:W-:-:S04]  /*20a0*/  IMAD R17, R9, 0x100, R0 ;  /* 0x0000010009117824 */ /* 0x003fc800078e0200 */
[----:B------:R-:W-:-:S04]  /*20b0*/  VIADD R17, R17, 0x200 ;  /* 0x0000020011117836 */ /* 0x000fc80000000000 */
[----:B------:R-:W-:-:S05]  /*20c0*/  IMAD.WIDE.U32 R16, R17, 0x4, R14 ;  /* 0x0000000411107825 */ /* 0x000fca00078e000e */
[----:B------:R2:W-:Y:S02]  /*20d0*/  REDG.E.ADD.STRONG.GPU desc[UR14][R16.64], R25 ;  /* 0x000000191000798e */ /* 0x0005e4000c12e10e */
.L_x_1590:
[----:B------:R-:W-:Y:S05]  /*20e0*/  BSYNC.RECONVERGENT B1 ;  /* 0x0000000000017941 */ /* 0x000fea0003800200 */
.L_x_1589:
[----:B------:R-:W-:Y:S04]  /*20f0*/  BSSY.RECONVERGENT B1, `(.L_x_1591) ;  /* 0x0000006000017945 */ /* 0x000fe80003800200 */
[----:B------:R-:W-:Y:S05]  /*2100*/  @!P1 BRA `(.L_x_1592) ;  /* 0x0000000000109947 */ /* 0x000fea0003800000 */
[----:B012---:R-:W-:-:S04]  /*2110*/  IMAD R17, R9, 0x100, R0 ;  /* 0x0000010009117824 */ /* 0x007fc800078e0200 */
[----:B------:R-:W-:-:S04]  /*2120*/  VIADD R17, R17, 0x300 ;  /* 0x0000030011117836 */ /* 0x000fc80000000000 */
[----:B------:R-:W-:-:S05]  /*2130*/  IMAD.WIDE.U32 R16, R17, 0x4, R14 ;  /* 0x0000000411107825 */ /* 0x000fca00078e000e */
[----:B------:R3:W-:Y:S02]  /*2140*/  REDG.E.ADD.STRONG.GPU desc[UR14][R16.64], R23 ;  /* 0x000000171000798e */ /* 0x0007e4000c12e10e */
.L_x_1592:
[----:B------:R-:W-:Y:S05]  /*2150*/  BSYNC.RECONVERGENT B1 ;  /* 0x0000000000017941 */ /* 0x000fea0003800200 */
.L_x_1591:
[----:B------:R-:W-:Y:S04]  /*2160*/  BSSY.RECONVERGENT B1, `(.L_x_1593) ;  /* 0x0000006000017945 */ /* 0x000fe80003800200 */
[----:B------:R-:W-:Y:S05]  /*2170*/  @!P2 BRA `(.L_x_1594) ;  /* 0x000000000010a947 */ /* 0x000fea0003800000 */
[----:B0123--:R-:W-:-:S04]  /*2180*/  IMAD R17, R9, 0x100, R0 ;  /* 0x0000010009117824 */ /* 0x00ffc800078e0200 */
[----:B------:R-:W-:-:S04]  /*2190*/  VIADD R17, R17, 0x400 ;  /* 0x0000040011117836 */ /* 0x000fc80000000000 */
[----:B------:R-:W-:-:S05]  /*21a0*/  IMAD.WIDE.U32 R16, R17, 0x4, R14 ;  /* 0x0000000411107825 */ /* 0x000fca00078e000e */
[----:B------:R4:W-:Y:S02]  /*21b0*/  REDG.E.ADD.STRONG.GPU desc[UR14][R16.64], R21 ;  /* 0x000000151000798e */ /* 0x0009e4000c12e10e */
.L_x_1594:
[----:B------:R-:W-:Y:S05]  /*21c0*/  BSYNC.RECONVERGENT B1 ;  /* 0x0000000000017941 */ /* 0x000fea0003800200 */
.L_x_1593:
[----:B------:R-:W-:Y:S04]  /*21d0*/  BSSY.RECONVERGENT B1, `(.L_x_1595) ;  /* 0x0000006000017945 */ /* 0x000fe80003800200 */
[----:B------:R-:W-:Y:S05]  /*21e0*/  @!P3 BRA `(.L_x_1596) ;  /* 0x000000000010b947 */ /* 0x000fea0003800000 */
[----:B01234-:R-:W-:-:S04]  /*21f0*/  IMAD R17, R9, 0x100, R0 ;  /* 0x0000010009117824 */ /* 0x01ffc800078e0200 */
[----:B------:R-:W-:-:S04]  /*2200*/  VIADD R17, R17, 0x500 ;  /* 0x0000050011117836 */ /* 0x000fc80000000000 */
[----:B------:R-:W-:-:S05]  /*2210*/  IMAD.WIDE.U32 R16, R17, 0x4, R14 ;  /* 0x0000000411107825 */ /* 0x000fca00078e000e */
[----:B------:R0:W-:Y:S02]  /*2220*/  REDG.E.ADD.STRONG.GPU desc[UR14][R16.64], R19 ;  /* 0x000000131000798e */ /* 0x0001e4000c12e10e */
.L_x_1596:
[----:B------:R-:W-:Y:S05]  /*2230*/  BSYNC.RECONVERGENT B1 ;  /* 0x0000000000017941 */ /* 0x000fea0003800200 */
.L_x_1595:
[----:B------:R-:W-:Y:S04]  /*2240*/  BSSY.RECONVERGENT B1, `(.L_x_1597) ;  /* 0x0000006000017945 */ /* 0x000fe80003800200 */
[----:B------:R-:W-:Y:S05]  /*2250*/  @!P4 BRA `(.L_x_1598) ;  /* 0x000000000010c947 */ /* 0x000fea0003800000 */
[----:B01234-:R-:W-:-:S04]  /*2260*/  IMAD R17, R9, 0x100, R0 ;  /* 0x0000010009117824 */ /* 0x01ffc800078e0200 */
[----:B------:R-:W-:-:S04]  /*2270*/  VIADD R17, R17, 0x600 ;  /* 0x0000060011117836 */ /* 0x000fc80000000000 */
[----:B------:R-:W-:-:S05]  /*2280*/  IMAD.WIDE.U32 R16, R17, 0x4, R14 ;  /* 0x0000000411107825 */ /* 0x000fca00078e000e */
[----:B------:R0:W-:Y:S02]  /*2290*/  REDG.E.ADD.STRONG.GPU desc[UR14][R16.64], R13 ;  /* 0x0000000d1000798e */ /* 0x0001e4000c12e10e */
.L_x_1598:
[----:B------:R-:W-:Y:S05]  /*22a0*/  BSYNC.RECONVERGENT B1 ;  /* 0x0000000000017941 */ /* 0x000fea0003800200 */
.L_x_1597:
[----:B------:R-:W-:Y:S04]  /*22b0*/  BSSY.RECONVERGENT B1, `(.L_x_1599) ;  /* 0x0000006000017945 */ /* 0x000fe80003800200 */
[----:B------:R-:W-:Y:S05]  /*22c0*/  @!P5 BRA `(.L_x_1600) ;  /* 0x000000000010d947 */ /* 0x000fea0003800000 */
[----:B01234-:R-:W-:-:S04]  /*22d0*/  IMAD R17, R9, 0x100, R0 ;  /* 0x0000010009117824 */ /* 0x01ffc800078e0200 */
[----:B------:R-:W-:-:S04]  /*22e0*/  VIADD R17, R17, 0x700 ;  /* 0x0000070011117836 */ /* 0x000fc80000000000 */
[----:B------:R-:W-:-:S05]  /*22f0*/  IMAD.WIDE.U32 R16, R17, 0x4, R14 ;  /* 0x0000000411107825 */ /* 0x000fca00078e000e */
[----:B------:R0:W-:Y:S02]  /*2300*/  REDG.E.ADD.STRONG.GPU desc[UR14][R16.64], R18 ;  /* 0x000000121000798e */ /* 0x0001e4000c12e10e */
.L_x_1600:
[----:B------:R-:W-:Y:S05]  /*2310*/  BSYNC.RECONVERGENT B1 ;  /* 0x0000000000017941 */ /* 0x000fea0003800200 */
.L_x_1599:
[----:B------:R-:W-:-:S05]  /*2320*/  VIADD R9, R9, 0x8 ;  /* 0x0000000809097836 */ /* 0x000fca0000000000 */
[----:B------:R-:W-:-:S13]  /*2330*/  ISETP.NE.AND P0, PT, R9, R11, PT ;  /* 0x0000000b0900720c */ /* 0x000fda0003f05270 */
[----:B------:R-:W-:Y:S05]  /*2340*/  @P0 BRA `(.L_x_1601) ;  /* 0xfffffff800d40947 */ /* 0x000fea000383ffff */
[----:B------:R-:W-:-:S07]  /*2350*/  IMAD.MOV.U32 R9, RZ, RZ, R11 ;  /* 0x000000ffff097224 */ /* 0x000fce00078e000b */
.L_x_1584:
[C---:B------:R-:W-:Y:S01]  /*2360*/  ISETP.NE.AND P0, PT, R6.reuse, RZ, PT ;  /* 0x000000ff0600720c */ /* 0x040fe20003f05270 */
[----:B0-----:R-:W-:Y:S01]  /*2370*/  VIADD R13, R6, 0xffffffff ;  /* 0xffffffff060d7836 */ /* 0x001fe20000000000 */
[----:B------:R-:W-:Y:S01]  /*2380*/  LOP3.LUT R12, R12, 0x1, RZ, 0xc0, !PT ;  /* 0x000000010c0c7812 */ /* 0x000fe200078ec0ff */
[----:B-1234-:R-:W-:-:S10]  /*2390*/  VIADD R16, R7, 0xffffffff ;  /* 0xffffffff07107836 */ /* 0x01efd40000000000 */
[----:B------:R-:W-:Y:S05]  /*23a0*/  @!P0 BRA `(.L_x_1602) ;  /* 0x0000000400408947 */ /* 0x000fea0003800000 */
[----:B------:R-:W-:-:S13]  /*23b0*/  ISETP.GE.U32.AND P0, PT, R13, 0x3, PT ;  /* 0x000000030d00780c */ /* 0x000fda0003f06070 */
[----:B------:R-:W-:Y:S05]  /*23c0*/  @!P0 BRA `(.L_x_1603) ;  /* 0x0000000000a48947 */ /* 0x000fea0003800000 */
[----:B------:R-:W-:Y:S01]  /*23d0*/  IMAD R14, R9, 0x400, R10 ;  /* 0x00000400090e7824 */ /* 0x000fe200078e020a */
[----:B------:R-:W-:Y:S04]  /*23e0*/  BSSY.RECONVERGENT B1, `(.L_x_1604) ;  /* 0x000000e000017945 */ /* 0x000fe80003800200 */
[----:B------:R-:W0:Y:S04]  /*23f0*/  LDS R25, [R14] ;  /* 0x000000000e197984 */ /* 0x000e280000000800 */
[----:B------:R-:W1:Y:S04]  /*2400*/  LDS R21, [R14+0x400] ;  /* 0x000400000e157984 */ /* 0x000e680000000800 */
[----:B------:R-:W2:Y:S04]  /*2410*/  LDS R19, [R14+0x800] ;  /* 0x000800000e137984 */ /* 0x000ea80000000800 */
[----:B------:R-:W3:Y:S01]  /*2420*/  LDS R17, [R14+0xc00] ;  /* 0x000c00000e117984 */ /* 0x000ee20000000800 */
[----:B0-----:R-:W-:-:S02]  /*2430*/  ISETP.NE.AND P0, PT, R25, RZ, PT ;  /* 0x000000ff1900720c */ /* 0x001fc40003f05270 */
[----:B-1----:R-:W-:Y:S02]  /*2440*/  ISETP.NE.AND P1, PT, R21, RZ, PT ;  /* 0x000000ff1500720c */ /* 0x002fe40003f25270 */
[----:B--2---:R-:W-:Y:S02]  /*2450*/  ISETP.NE.AND P2, PT, R19, RZ, PT ;  /* 0x000000ff1300720c */ /* 0x004fe40003f45270 */
[----:B---3--:R-:W-:-:S07]  /*2460*/  ISETP.NE.AND P3, PT, R17, RZ, PT ;  /* 0x000000ff1100720c */ /* 0x008fce0003f65270 */
[----:B------:R-:W-:Y:S06]  /*2470*/  @!P0 BRA `(.L_x_1605) ;  /* 0x0000000000108947 */ /* 0x000fec0003800000 */
[----:B------:R-:W0:Y:S01]  /*2480*/  LDC.64 R14, c[0x0][0x380] ;  /* 0x0000e000ff0e7b82 */ /* 0x000e220000000a00 */
[----:B------:R-:W-:-:S04]  /*2490*/  IMAD R23, R9, 0x100, R0 ;  /* 0x0000010009177824 */ /* 0x000fc800078e0200 */
[----:B0-----:R-:W-:-:S05]  /*24a0*/  IMAD.WIDE.U32 R14, R23, 0x4, R14 ;  /* 0x00000004170e7825 */ /* 0x001fca00078e000e */
[----:B------:R0:W-:Y:S02]  /*24b0*/  REDG.E.ADD.STRONG.GPU desc[UR14][R14.64], R25 ;  /* 0x000000190e00798e */ /* 0x0001e4000c12e10e */
.L_x_1605:
[----:B------:R-:W-:Y:S05]  /*24c0*/  BSYNC.RECONVERGENT B1 ;  /* 0x0000000000017941 */ /* 0x000fea0003800200 */
.L_x_1604:
[----:B------:R-:W-:Y:S04]  /*24d0*/  BSSY.RECONVERGENT B1, `(.L_x_1606) ;  /* 0x0000007000017945 */ /* 0x000fe80003800200 */
[----:B------:R-:W-:Y:S05]  /*24e0*/  @!P1 BRA `(.L_x_1607) ;  /* 0x0000000000149947 */ /* 0x000fea0003800000 */
[----:B0-----:R-:W0:Y:S01]  /*24f0*/  LDC.64 R14, c[0x0][0x380] ;  /* 0x0000e000ff0e7b82 */ /* 0x001e220000000a00 */
[----:B------:R-:W-:-:S04]  /*2500*/  IMAD R23, R9, 0x100, R0 ;  /* 0x0000010009177824 */ /* 0x000fc800078e0200 */
[----:B------:R-:W-:-:S04]  /*2510*/  VIADD R23, R23, 0x100 ;  /* 0x0000010017177836 */ /* 0x000fc80000000000 */
[----:B0-----:R-:W-:-:S05]  /*2520*/  IMAD.WIDE.U32 R14, R23, 0x4, R14 ;  /* 0x00000004170e7825 */ /* 0x001fca00078e000e */
[----:B------:R1:W-:Y:S02]  /*2530*/  REDG.E.ADD.STRONG.GPU desc[UR14][R14.64], R21 ;  /* 0x000000150e00798e */ /* 0x0003e4000c12e10e */
.L_x_1607:
[----:B------:R-:W-:Y:S05]  /*2540*/  BSYNC.RECONVERGENT B1 ;  /* 0x0000000000017941 */ /* 0x000fea0003800200 */
.L_x_1606:
[----:B------:R-:W-:Y:S04]  /*2550*/  BSSY.RECONVERGENT B1, `(.L_x_1608) ;  /* 0x0000007000017945 */ /* 0x000fe80003800200 */
[----:B------:R-:W-:Y:S05]  /*2560*/  @!P2 BRA `(.L_x_1609) ;  /* 0x000000000014a947 */ /* 0x000fea0003800000 */
[----:B01----:R-:W0:Y:S01]  /*2570*/  LDC.64 R14, c[0x0][0x380] ;  /* 0x0000e000ff0e7b82 */ /* 0x003e220000000a00 */
[----:B------:R-:W-:-:S04]  /*2580*/  IMAD R21, R9, 0x100, R0 ;  /* 0x0000010009157824 */ /* 0x000fc800078e0200 */
[----:B------:R-:W-:-:S04]  /*2590*/  VIADD R21, R21, 0x200 ;  /* 0x0000020015157836 */ /* 0x000fc80000000000 */
[----:B0-----:R-:W-:-:S05]  /*25a0*/  IMAD.WIDE.U32 R14, R21, 0x4, R14 ;  /* 0x00000004150e7825 */ /* 0x001fca00078e000e */
[----:B------:R2:W-:Y:S02]  /*25b0*/  REDG.E.ADD.STRONG.GPU desc[UR14][R14.64], R19 ;  /* 0x000000130e00798e */ /* 0x0005e4000c12e10e */
.L_x_1609:
[----:B------:R-:W-:Y:S05]  /*25c0*/  BSYNC.RECONVERGENT B1 ;  /* 0x0000000000017941 */ /* 0x000fea0003800200 */
.L_x_1608:
[----:B------:R-:W-:Y:S04]  /*25d0*/  BSSY.RECONVERGENT B1, `(.L_x_1610) ;  /* 0x0000007000017945 */ /* 0x000fe80003800200 */
[----:B------:R-:W-:Y:S05]  /*25e0*/  @!P3 BRA `(.L_x_1611) ;  /* 0x000000000014b947 */ /* 0x000fea0003800000 */
[----:B012---:R-:W0:Y:S01]  /*25f0*/  LDC.64 R14, c[0x0][0x380] ;  /* 0x0000e000ff0e7b82 */ /* 0x007e220000000a00 */
[----:B------:R-:W-:-:S04]  /*2600*/  IMAD R19, R9, 0x100, R0 ;  /* 0x0000010009137824 */ /* 0x000fc800078e0200 */
[----:B------:R-:W-:-:S04]  /*2610*/  VIADD R19, R19, 0x300 ;  /* 0x0000030013137836 */ /* 0x000fc80000000000 */
[----:B0-----:R-:W-:-:S05]  /*2620*/  IMAD.WIDE.U32 R14, R19, 0x4, R14 ;  /* 0x00000004130e7825 */ /* 0x001fca00078e000e */
[----:B------:R3:W-:Y:S02]  /*2630*/  REDG.E.ADD.STRONG.GPU desc[UR14][R14.64], R17 ;  /* 0x000000110e00798e */ /* 0x0007e4000c12e10e */
.L_x_1611:
[----:B------:R-:W-:Y:S05]  /*2640*/  BSYNC.RECONVERGENT B1 ;  /* 0x0000000000017941 */ /* 0x000fea0003800200 */
.L_x_1610:
[----:B------:R-:W-:-:S07]  /*2650*/  VIADD R9, R9, 0x4 ;  /* 0x0000000409097836 */ /* 0x000fce0000000000 */
.L_x_1603:
[----:B------:R-:W-:Y:S01]  /*2660*/  ISETP.NE.AND P0, PT, R7, RZ, PT ;  /* 0x000000ff0700720c */ /* 0x000fe20003f05270 */
[----:B------:R-:W-:-:S12]  /*2670*/  BSSY.RECONVERGENT B1, `(.L_x_1602) ;  /* 0x0000023000017945 */ /* 0x000fd80003800200 */
[----:B------:R-:W-:Y:S05]  /*2680*/  @!P0 BRA `(.L_x_1612) ;  /* 0x0000000000848947 */ /* 0x000fea0003800000 */
[----:B------:R-:W-:-:S13]  /*2690*/  ISETP.NE.AND P0, PT, R16, RZ, PT ;  /* 0x000000ff1000720c */ /* 0x000fda0003f05270 */
[----:B------:R-:W-:Y:S05]  /*26a0*/  @!P0 BRA `(.L_x_1613) ;  /* 0x0000000000548947 */ /* 0x000fea0003800000 */
[----:B0123--:R-:W-:Y:S01]  /*26b0*/  IMAD R14, R9, 0x400, R10 ;  /* 0x00000400090e7824 */ /* 0x00ffe200078e020a */
[----:B------:R-:W-:Y:S04]  /*26c0*/  BSSY.RECONVERGENT B2, `(.L_x_1614) ;  /* 0x000000a000027945 */ /* 0x000fe80003800200 */
[----:B------:R-:W0:Y:S04]  /*26d0*/  LDS R17, [R14] ;  /* 0x000000000e117984 */ /* 0x000e280000000800 */
[----:B------:R-:W1:Y:S01]  /*26e0*/  LDS R19, [R14+0x400] ;  /* 0x000400000e137984 */ /* 0x000e620000000800 */
[----:B0-----:R-:W-:-:S02]  /*26f0*/  ISETP.NE.AND P0, PT, R17, RZ, PT ;  /* 0x000000ff1100720c */ /* 0x001fc40003f05270 */
[----:B-1----:R-:W-:-:S11]  /*2700*/  ISETP.NE.AND P1, PT, R19, RZ, PT ;  /* 0x000000ff1300720c */ /* 0x002fd60003f25270 */
[----:B------:R-:W-:Y:S05]  /*2710*/  @!P0 BRA `(.L_x_1615) ;  /* 0x0000000000108947 */ /* 0x000fea0003800000 */
[----:B------:R-:W0:Y:S01]  /*2720*/  LDC.64 R14, c[0x0][0x380] ;  /* 0x0000e000ff0e7b82 */ /* 0x000e220000000a00 */
[----:B------:R-:W-:-:S04]  /*2730*/  IMAD R21, R9, 0x100, R0 ;  /* 0x0000010009157824 */ /* 0x000fc800078e0200 */
[----:B0-----:R-:W-:-:S05]  /*2740*/  IMAD.WIDE.U32 R14, R21, 0x4, R14 ;  /* 0x00000004150e7825 */ /* 0x001fca00078e000e */
[----:B------:R0:W-:Y:S02]  /*2750*/  REDG.E.ADD.STRONG.GPU desc[UR14][R14.64], R17 ;  /* 0x000000110e00798e */ /* 0x0001e4000c12e10e */
.L_x_1615:
[----:B------:R-:W-:Y:S05]  /*2760*/  BSYNC.RECONVERGENT B2 ;  /* 0x0000000000027941 */ /* 0x000fea0003800200 */
.L_x_1614:
[----:B------:R-:W-:Y:S04]  /*2770*/  BSSY.RECONVERGENT B2, `(.L_x_1616) ;  /* 0x0000007000027945 */ /* 0x000fe80003800200 */
[----:B------:R-:W-:Y:S05]  /*2780*/  @!P1 BRA `(.L_x_1617) ;  /* 0x0000000000149947 */ /* 0x000fea0003800000 */
[----:B0-----:R-:W0:Y:S01]  /*2790*/  LDC.64 R14, c[0x0][0x380] ;  /* 0x0000e000ff0e7b82 */ /* 0x001e220000000a00 */
[----:B------:R-:W-:-:S04]  /*27a0*/  IMAD R17, R9, 0x100, R0 ;  /* 0x0000010009117824 */ /* 0x000fc800078e0200 */
[----:B------:R-:W-:-:S04]  /*27b0*/  VIADD R17, R17, 0x100 ;  /* 0x0000010011117836 */ /* 0x000fc80000000000 */
[----:B0-----:R-:W-:-:S05]  /*27c0*/  IMAD.WIDE.U32 R14, R17, 0x4, R14 ;  /* 0x00000004110e7825 */ /* 0x001fca00078e000e */
[----:B------:R1:W-:Y:S02]  /*27d0*/  REDG.E.ADD.STRONG.GPU desc[UR14][R14.64], R19 ;  /* 0x000000130e00798e */ /* 0x0003e4000c12e10e */
.L_x_1617:
[----:B------:R-:W-:Y:S05]  /*27e0*/  BSYNC.RECONVERGENT B2 ;  /* 0x0000000000027941 */ /* 0x000fea0003800200 */
.L_x_1616:
[----:B------:R-:W-:-:S07]  /*27f0*/  VIADD R9, R9, 0x2 ;  /* 0x0000000209097836 */ /* 0x000fce0000000000 */
.L_x_1613:
[----:B------:R-:W-:-:S13]  /*2800*/  ISETP.NE.AND P0, PT, R12, RZ, PT ;  /* 0x000000ff0c00720c */ /* 0x000fda0003f05270 */
[----:B------:R-:W-:Y:S05]  /*2810*/  @!P0 BRA `(.L_x_1612) ;  /* 0x0000000000208947 */ /* 0x000fea0003800000 */
[----:B0123--:R-:W-:-:S05]  /*2820*/  IMAD R14, R9, 0x400, R10 ;  /* 0x00000400090e7824 */ /* 0x00ffca00078e020a */
[----:B------:R-:W0:Y:S02]  /*2830*/  LDS R17, [R14] ;  /* 0x000000000e117984 */ /* 0x000e240000000800 */
[----:B0-----:R-:W-:-:S13]  /*2840*/  ISETP.NE.AND P0, PT, R17, RZ, PT ;  /* 0x000000ff1100720c */ /* 0x001fda0003f05270 */
[----:B------:R-:W-:Y:S05]  /*2850*/  @!P0 BRA `(.L_x_1612) ;  /* 0x0000000000108947 */ /* 0x000fea0003800000 */
[----:B------:R-:W0:Y:S01]  /*2860*/  LDC.64 R14, c[0x0][0x380] ;  /* 0x0000e000ff0e7b82 */ /* 0x000e220000000a00 */
[----:B------:R-:W-:-:S04]  /*2870*/  IMAD R9, R9, 0x100, R0 ;  /* 0x0000010009097824 */ /* 0x000fc800078e0200 */
[----:B0-----:R-:W-:-:S05]  /*2880*/  IMAD.WIDE.U32 R14, R9, 0x4, R14 ;  /* 0x00000004090e7825 */ /* 0x001fca00078e000e */
[----:B------:R4:W-:Y:S02]  /*2890*/  REDG.E.ADD.STRONG.GPU desc[UR14][R14.64], R17 ;  /* 0x000000110e00798e */ /* 0x0009e4000c12e10e */
.L_x_1612:
[----:B------:R-:W-:Y:S05]  /*28a0*/  BSYNC.RECONVERGENT B1 ;  /* 0x0000000000017941 */ /* 0x000fea0003800200 */
.L_x_1602:
[----:B------:R-:W-:-:S13]  /*28b0*/  ISETP.GT.U32.AND P0, PT, R0, 0x7f, PT ;  /* 0x0000007f0000780c */ /* 0x000fda0003f04070 */
[----:B------:R-:W-:Y:S05]  /*28c0*/  @P0 BRA `(.L_x_1583) ;  /* 0x0000000800300947 */ /* 0x000fea0003800000 */
[----:B------:R-:W-:Y:S01]  /*28d0*/  ISETP.GE.U32.AND P0, PT, R5, 0x7, PT ;  /* 0x000000070500780c */ /* 0x000fe20003f06070 */
[----:B------:R-:W-:-:S12]  /*28e0*/  IMAD.MOV.U32 R9, RZ, RZ, RZ ;  /* 0x000000ffff097224 */ /* 0x000fd800078e00ff */
[----:B------:R-:W-:Y:S05]  /*28f0*/  @!P0 BRA `(.L_x_1618) ;  /* 0x0000000000e48947 */ /* 0x000fea0003800000 */
[----:B01234-:R-:W0:Y:S01]  /*2900*/  LDC.64 R14, c[0x0][0x380] ;  /* 0x0000e000ff0e7b82 */ /* 0x01fe220000000a00 */
[----:B------:R-:W-:-:S07]  /*2910*/  IMAD.MOV.U32 R9, RZ, RZ, RZ ;  /* 0x000000ffff097224 */ /* 0x000fce00078e00ff */
.L_x_1635:
[C---:B------:R-:W-:Y:S01]  /*2920*/  IMAD R17, R9.reuse, 0x400, R10 ;  /* 0x0000040009117824 */ /* 0x040fe200078e020a */
[----:B------:R-:W-:Y:S01]  /*2930*/  BSSY.RECONVERGENT B1, `(.L_x_1619) ;  /* 0x000000f000017945 */ /* 0x000fe20003800200 */
[----:B01234-:R-:W-:-:S03]  /*2940*/  IMAD R19, R9, 0x100, R0 ;  /* 0x0000010009137824 */ /* 0x01ffc600078e0200 */
[----:B------:R-:W1:Y:S01]  /*2950*/  LDS R21, [R17+0x200] ;  /* 0x0002000011157984 */ /* 0x000e620000000800 */
[----:B0-----:R-:W-:-:S03]  /*2960*/  IMAD.WIDE.U32 R18, R19, 0x4, R14 ;  /* 0x0000000413127825 */ /* 0x001fc600078e000e */
[----:B------:R-:W0:Y:S04]  /*2970*/  LDS R23, [R17+0x600] ;  /* 0x0006000011177984 */ /* 0x000e280000000800 */
[----:B------:R2:W3:Y:S04]  /*2980*/  LDS R25, [R17+0xa00] ;  /* 0x000a000011197984 */ /* 0x0004e80000000800 */
[----:B------:R2:W4:Y:S04]  /*2990*/  LDS R27, [R17+0xe00] ;  /* 0x000e0000111b7984 */ /* 0x0005280000000800 */
[----:B------:R2:W2:Y:S04]  /*29a0*/  LDS R29, [R17+0x1200] ;  /* 0x00120000111d7984 */ /* 0x0004a80000000800 */
[----:B------:R0:W2:Y:S04]  /*29b0*/  LDS R20, [R17+0x1600] ;  /* 0x0016000011147984 */ /* 0x0000a80000000800 */
[----:B------:R0:W2:Y:S04]  /*29c0*/  LDS R22, [R17+0x1a00] ;  /* 0x001a000011167984 */ /* 0x0000a80000000800 */
[----:B------:R0:W2:Y:S01]  /*29d0*/  LDS R24, [R17+0x1e00] ;  /* 0x001e000011187984 */ /* 0x0000a20000000800 */
[----:B-1----:R-:W-:-:S02]  /*29e0*/  ISETP.NE.AND P0, PT, R21, RZ, PT ;  /* 0x000000ff1500720c */ /* 0x002fc40003f05270 */
[----:B0-----:R-:W-:-:S11]  /*29f0*/  ISETP.NE.AND P1, PT, R23, RZ, PT ;  /* 0x000000ff1700720c */ /* 0x001fd60003f25270 */
[----:B---34-:R-:W-:Y:S05]  /*2a00*/  @!P0 BRA `(.L_x_1620) ;  /* 0x0000000000048947 */ /* 0x018fea0003800000 */
[----:B------:R0:W-:Y:S02]  /*2a10*/  REDG.E.ADD.STRONG.GPU desc[UR14][R18.64+0x200], R21 ;  /* 0x000200151200798e */ /* 0x0001e4000c12e10e */
.L_x_1620:
[----:B------:R-:W-:Y:S05]  /*2a20*/  BSYNC.RECONVERGENT B1 ;  /* 0x0000000000017941 */ /* 0x000fea0003800200 */
.L_x_1619:
[----:B------:R-:W-:Y:S01]  /*2a30*/  BSSY.RECONVERGENT B1, `(.L_x_1621) ;  /* 0x0000004000017945 */ /* 0x000fe20003800200 */
[----:B------:R-:W-:-:S03]  /*2a40*/  VIADD R9, R9, 0x8 ;  /* 0x0000000809097836 */ /* 0x000fc60000000000 */
[----:B------:R-:W-:Y:S05]  /*2a50*/  @!P1 BRA `(.L_x_1622) ;  /* 0x0000000000049947 */ /* 0x000fea0003800000 */
[----:B------:R1:W-:Y:S02]  /*2a60*/  REDG.E.ADD.STRONG.GPU desc[UR14][R18.64+0x600], R23 ;  /* 0x000600171200798e */ /* 0x0003e4000c12e10e */
.L_x_1622:
[----:B------:R-:W-:Y:S05]  /*2a70*/  BSYNC.RECONVERGENT B1 ;  /* 0x0000000000017941 */ /* 0x000fea0003800200 */
.L_x_1621:
[----:B------:R-:W-:Y:S01]  /*2a80*/  ISETP.NE.AND P6, PT, R25, RZ, PT ;  /* 0x000000ff1900720c */ /* 0x000fe20003fc5270 */
[----:B------:R-:W-:Y:S01]  /*2a90*/  BSSY.RECONVERGENT B1, `(.L_x_1623) ;  /* 0x0000009000017945 */ /* 0x000fe20003800200 */
[----:B------:R-:W-:Y:S02]  /*2aa0*/  ISETP.NE.AND P0, PT, R9, R11, PT ;  /* 0x0000000b0900720c */ /* 0x000fe40003f05270 */
[----:B------:R-:W-:Y:S02]  /*2ab0*/  ISETP.NE.AND P1, PT, R27, RZ, PT ;  /* 0x000000ff1b00720c */ /* 0x000fe40003f25270 */
[----:B--2---:R-:W-:Y:S02]  /*2ac0*/  ISETP.NE.AND P2, PT, R29, RZ, PT ;  /* 0x000000ff1d00720c */ /* 0x004fe40003f45270 */
[----:B------:R-:W-:Y:S02]  /*2ad0*/  ISETP.NE.AND P3, PT, R20, RZ, PT ;  /* 0x000000ff1400720c */ /* 0x000fe40003f65270 */
[----:B------:R-:W-:-:S02]  /*2ae0*/  ISETP.NE.AND P4, PT, R22, RZ, PT ;  /* 0x000000ff1600720c */ /* 0x000fc40003f85270 */
[----:B------:R-:W-:Y:S01]  /*2af0*/  ISETP.NE.AND P5, PT, R24, RZ, PT ;  /* 0x000000ff1800720c */ /* 0x000fe20003fa5270 */
[----:B------:R-:W-:-:S12]  /*2b00*/  @!P6 BRA `(.L_x_1624) ;  /* 0x000000000004e947 */ /* 0x000fd80003800000 */
[----:B------:R2:W-:Y:S02]  /*2b10*/  REDG.E.ADD.STRONG.GPU desc[UR14][R18.64+0xa00], R25 ;  /* 0x000a00191200798e */ /* 0x0005e4000c12e10e */
.L_x_1624:
[----:B------:R-:W-:Y:S05]  /*2b20*/  BSYNC.RECONVERGENT B1 ;  /* 0x0000000000017941 */ /* 0x000fea0003800200 */
.L_x_1623:
[----:B------:R-:W-:Y:S04]  /*2b30*/  BSSY.RECONVERGENT B1, `(.L_x_1625) ;  /* 0x0000003000017945 */ /* 0x000fe80003800200 */
[----:B------:R-:W-:Y:S05]  /*2b40*/  @!P1 BRA `(.L_x_1626) ;  /* 0x0000000000049947 */ /* 0x000fea0003800000 */
[----:B------:R3:W-:Y:S02]  /*2b50*/  REDG.E.ADD.STRONG.GPU desc[UR14][R18.64+0xe00], R27 ;  /* 0x000e001b1200798e */ /* 0x0007e4000c12e10e */
.L_x_1626:
[----:B------:R-:W-:Y:S05]  /*2b60*/  BSYNC.RECONVERGENT B1 ;  /* 0x0000000000017941 */ /* 0x000fea0003800200 */
.L_x_1625:
[----:B------:R-:W-:Y:S04]  /*2b70*/  BSSY.RECONVERGENT B1, `(.L_x_1627) ;  /* 0x0000003000017945 */ /* 0x000fe80003800200 */
[----:B------:R-:W-:Y:S05]  /*2b80*/  @!P2 BRA `(.L_x_1628) ;  /* 0x000000000004a947 */ /* 0x000fea0003800000 */
[----:B------:R4:W-:Y:S02]  /*2b90*/  REDG.E.ADD.STRONG.GPU desc[UR14][R18.64+0x1200], R29 ;  /* 0x0012001d1200798e */ /* 0x0009e4000c12e10e */
.L_x_1628:
[----:B------:R-:W-:Y:S05]  /*2ba0*/  BSYNC.RECONVERGENT B1 ;  /* 0x0000000000017941 */ /* 0x000fea0003800200 */
.L_x_1627:
[----:B------:R-:W-:Y:S04]  /*2bb0*/  BSSY.RECONVERGENT B1, `(.L_x_1629) ;  /* 0x0000003000017945 */ /* 0x000fe80003800200 */
[----:B------:R-:W-:Y:S05]  /*2bc0*/  @!P3 BRA `(.L_x_1630) ;  /* 0x000000000004b947 */ /* 0x000fea0003800000 */
[----:B------:R0:W-:Y:S02]  /*2bd0*/  REDG.E.ADD.STRONG.GPU desc[UR14][R18.64+0x1600], R20 ;  /* 0x001600141200798e */ /* 0x0001e4000c12e10e */
.L_x_1630:
[----:B------:R-:W-:Y:S05]  /*2be0*/  BSYNC.RECONVERGENT B1 ;  /* 0x0000000000017941 */ /* 0x000fea0003800200 */
.L_x_1629:
[----:B------:R-:W-:Y:S04]  /*2bf0*/  BSSY.RECONVERGENT B1, `(.L_x_1631) ;  /* 0x0000003000017945 */ /* 0x000fe80003800200 */
[----:B------:R-:W-:Y:S05]  /*2c00*/  @!P4 BRA `(.L_x_1632) ;  /* 0x000000000004c947 */ /* 0x000fea0003800000 */
[----:B------:R0:W-:Y:S02]  /*2c10*/  REDG.E.ADD.STRONG.GPU desc[UR14][R18.64+0x1a00], R22 ;  /* 0x001a00161200798e */ /* 0x0001e4000c12e10e */
.L_x_1632:
[----:B------:R-:W-:Y:S05]  /*2c20*/  BSYNC.RECONVERGENT B1 ;  /* 0x0000000000017941 */ /* 0x000fea0003800200 */
.L_x_1631:
[----:B------:R-:W-:Y:S04]  /*2c30*/  BSSY.RECONVERGENT B1, `(.L_x_1633) ;  /* 0x0000003000017945 */ /* 0x000fe80003800200 */
[----:B------:R-:W-:Y:S05]  /*2c40*/  @!P5 BRA `(.L_x_1634) ;  /* 0x000000000004d947 */ /* 0x000fea0003800000 */
[----:B------:R0:W-:Y:S02]  /*2c50*/  REDG.E.ADD.STRONG.GPU desc[UR14][R18.64+0x1e00], R24 ;  /* 0x001e00181200798e */ /* 0x0001e4000c12e10e */
.L_x_1634:
[----:B------:R-:W-:Y:S05]  /*2c60*/  BSYNC.RECONVERGENT B1 ;  /* 0x0000000000017941 */ /* 0x000fea0003800200 */
.L_x_1633:
[----:B------:R-:W-:Y:S05]  /*2c70*/  @P0 BRA `(.L_x_1635) ;  /* 0xfffffffc00280947 */ /* 0x000fea000383ffff */
[----:B------:R-:W-:-:S07]  /*2c80*/  IMAD.MOV.U32 R9, RZ, RZ, R11 ;  /* 0x000000ffff097224 */ /* 0x000fce00078e000b */
.L_x_1618:
[----:B------:R-:W-:-:S13]  /*2c90*/  ISETP.NE.AND P0, PT, R6, RZ, PT ;  /* 0x000000ff0600720c */ /* 0x000fda0003f05270 */
[----:B------:R-:W-:Y:S05]  /*2ca0*/  @!P0 BRA `(.L_x_1583) ;  /* 0x0000000400388947 */ /* 0x000fea0003800000 */
[----:B------:R-:W-:-:S13]  /*2cb0*/  ISETP.GE.U32.AND P0, PT, R13, 0x3, PT ;  /* 0x000000030d00780c */ /* 0x000fda0003f06070 */
[----:B------:R-:W-:Y:S05]  /*2cc0*/  @!P0 BRA `(.L_x_1636) ;  /* 0x0000000000a48947 */ /* 0x000fea0003800000 */
[----:B01234-:R-:W-:Y:S01]  /*2cd0*/  IMAD R14, R9, 0x400, R10 ;  /* 0x00000400090e7824 */ /* 0x01ffe200078e020a */
[----:B------:R-:W-:Y:S04]  /*2ce0*/  BSSY.RECONVERGENT B1, `(.L_x_1637) ;  /* 0x000000e000017945 */ /* 0x000fe80003800200 */
[----:B------:R-:W0:Y:S04]  /*2cf0*/  LDS R19, [R14+0x200] ;  /* 0x000200000e137984 */ /* 0x000e280000000800 */
        /* <DEDUP_REMOVED lines=12> */
.L_x_1638:
[----:B------:R-:W-:Y:S05]  /*2dc0*/  BSYNC.RECONVERGENT B1 ;  /* 0x0000000000017941 */ /* 0x000fea0003800200 */
.L_x_1637:
[----:B------:R-:W-:Y:S04]  /*2dd0*/  BSSY.RECONVERGENT B1, `(.L_x_1639) ;  /* 0x0000007000017945 */ /* 0x000fe80003800200 */
[----:B------:R-:W-:Y:S05]  /*2de0*/  @!P1 BRA `(.L_x_1640) ;  /* 0x0000000000149947 */ /* 0x000fea0003800000 */
[----:B0-----:R-:W0:Y:S01]  /*2df0*/  LDC.64 R14, c[0x0][0x380] ;  /* 0x0000e000ff0e7b82 */ /* 0x001e220000000a00 */
[----:B------:R-:W-:-:S04]  /*2e00*/  IMAD R17, R9, 0x100, R0 ;  /* 0x0000010009117824 */ /* 0x000fc800078e0200 */
[----:B------:R-:W-:-:S04]  /*2e10*/  VIADD R17, R17, 0x100 ;  /* 0x0000010011117836 */ /* 0x000fc80000000000 */
[----:B0-----:R-:W-:-:S05]  /*2e20*/  IMAD.WIDE.U32 R14, R17, 0x4, R14 ;  /* 0x00000004110e7825 */ /* 0x001fca00078e000e */
[----:B------:R1:W-:Y:S02]  /*2e30*/  REDG.E.ADD.STRONG.GPU desc[UR14][R14.64+0x200], R21 ;  /* 0x000200150e00798e */ /* 0x0003e4000c12e10e */
.L_x_1640:
[----:B------:R-:W-:Y:S05]  /*2e40*/  BSYNC.RECONVERGENT B1 ;  /* 0x0000000000017941 */ /* 0x000fea0003800200 */
.L_x_1639:
[----:B------:R-:W-:Y:S04]  /*2e50*/  BSSY.RECONVERGENT B1, `(.L_x_1641) ;  /* 0x0000007000017945 */ /* 0x000fe80003800200 */
[----:B------:R-:W-:Y:S05]  /*2e60*/  @!P2 BRA `(.L_x_1642) ;  /* 0x000000000014a947 */ /* 0x000fea0003800000 */
[----:B01----:R-:W0:Y:S01]  /*2e70*/  LDC.64 R14, c[0x0][0x380] ;  /* 0x0000e000ff0e7b82 */ /* 0x003e220000000a00 */
[----:B------:R-:W-:-:S04]  /*2e80*/  IMAD R17, R9, 0x100, R0 ;  /* 0x0000010009117824 */ /* 0x000fc800078e0200 */
[----:B------:R-:W-:-:S04]  /*2e90*/  VIADD R17, R17, 0x200 ;  /* 0x0000020011117836 */ /* 0x000fc80000000000 */
[----:B0-----:R-:W-:-:S05]  /*2ea0*/  IMAD.WIDE.U32 R14, R17, 0x4, R14 ;  /* 0x00000004110e7825 */ /* 0x001fca00078e000e */
[----:B------:R2:W-:Y:S02]  /*2eb0*/  REDG.E.ADD.STRONG.GPU desc[UR14][R14.64+0x200], R13 ;  /* 0x0002000d0e00798e */ /* 0x0005e4000c12e10e */
.L_x_1642:
[----:B------:R-:W-:Y:S05]  /*2ec0*/  BSYNC.RECONVERGENT B1 ;  /* 0x0000000000017941 */ /* 0x000fea0003800200 */
.L_x_1641:
[----:B------:R-:W-:Y:S04]  /*2ed0*/  BSSY.RECONVERGENT B1, `(.L_x_1643) ;  /* 0x0000007000017945 */ /* 0x000fe80003800200 */
[----:B------:R-:W-:Y:S05]  /*2ee0*/  @!P3 BRA `(.L_x_1644) ;  /* 0x000000000014b947 */ /* 0x000fea0003800000 */
[----:B012---:R-:W0:Y:S01]  /*2ef0*/  LDC.64 R14, c[0x0][0x380] ;  /* 0x0000e000ff0e7b82 */ /* 0x007e220000000a00 */
[----:B------:R-:W-:-:S04]  /*2f00*/  IMAD R13, R9, 0x100, R0 ;  /* 0x00000100090d7824 */ /* 0x000fc800078e0200 */
[----:B------:R-:W-:-:S04]  /*2f10*/  VIADD R13, R13, 0x300 ;  /* 0x000003000d0d7836 */ /* 0x000fc80000000000 */
[----:B0-----:R-:W-:-:S05]  /*2f20*/  IMAD.WIDE.U32 R14, R13, 0x4, R14 ;  /* 0x000000040d0e7825 */ /* 0x001fca00078e000e */
[----:B------:R3:W-:Y:S02]  /*2f30*/  REDG.E.ADD.STRONG.GPU desc[UR14][R14.64+0x200], R11 ;  /* 0x0002000b0e00798e */ /* 0x0007e4000c12e10e */
.L_x_1644:
[----:B------:R-:W-:Y:S05]  /*2f40*/  BSYNC.RECONVERGENT B1 ;  /* 0x0000000000017941 */ /* 0x000fea0003800200 */
.L_x_1643:
[----:B------:R-:W-:-:S07]  /*2f50*/  VIADD R9, R9, 0x4 ;  /* 0x0000000409097836 */ /* 0x000fce0000000000 */
.L_x_1636:
[----:B------:R-:W-:-:S13]  /*2f60*/  ISETP.NE.AND P0, PT, R7, RZ, PT ;  /* 0x000000ff0700720c */ /* 0x000fda0003f05270 */
[----:B------:R-:W-:Y:S05]  /*2f70*/  @!P0 BRA `(.L_x_1583) ;  /* 0x0000000000848947 */ /* 0x000fea0003800000 */
[----:B------:R-:W-:-:S13]  /*2f80*/  ISETP.NE.AND P0, PT, R16, RZ, PT ;  /* 0x000000ff1000720c */ /* 0x000fda0003f05270 */
[----:B------:R-:W-:Y:S05]  /*2f90*/  @!P0 BRA `(.L_x_1645) ;  /* 0x0000000000548947 */ /* 0x000fea0003800000 */
[----:B01234-:R-:W-:Y:S01]  /*2fa0*/  IMAD R14, R9, 0x400, R10 ;  /* 0x00000400090e7824 */ /* 0x01ffe200078e020a */
[----:B------:R-:W-:Y:S04]  /*2fb0*/  BSSY.RECONVERGENT B1, `(.L_x_1646) ;  /* 0x000000a000017945 */ /* 0x000fe80003800200 */
[----:B------:R-:W0:Y:S04]  /*2fc0*/  LDS R11, [R14+0x200] ;  /* 0x000200000e0b7984 */ /* 0x000e280000000800 */
        /* <DEDUP_REMOVED lines=8> */
.L_x_1647:
[----:B------:R-:W-:Y:S05]  /*3050*/  BSYNC.RECONVERGENT B1 ;  /* 0x0000000000017941 */ /* 0x000fea0003800200 */
.L_x_1646:
[----:B------:R-:W-:Y:S04]  /*3060*/  BSSY.RECONVERGENT B1, `(.L_x_1648) ;  /* 0x0000007000017945 */ /* 0x000fe80003800200 */
[----:B------:R-:W-:Y:S05]  /*3070*/  @!P1 BRA `(.L_x_1649) ;  /* 0x0000000000149947 */ /* 0x000fea0003800000 */
[----:B0-----:R-:W0:Y:S01]  /*3080*/  LDC.64 R14, c[0x0][0x380] ;  /* 0x0000e000ff0e7b82 */ /* 0x001e220000000a00 */
[----:B------:R-:W-:-:S04]  /*3090*/  IMAD R11, R9, 0x100, R0 ;  /* 0x00000100090b7824 */ /* 0x000fc800078e0200 */
[----:B------:R-:W-:-:S04]  /*30a0*/  VIADD R11, R11, 0x100 ;  /* 0x000001000b0b7836 */ /* 0x000fc80000000000 */
[----:B0-----:R-:W-:-:S05]  /*30b0*/  IMAD.WIDE.U32 R14, R11, 0x4, R14 ;  /* 0x000000040b0e7825 */ /* 0x001fca00078e000e */
[----:B------:R1:W-:Y:S02]  /*30c0*/  REDG.E.ADD.STRONG.GPU desc[UR14][R14.64+0x200], R13 ;  /* 0x0002000d0e00798e */ /* 0x0003e4000c12e10e */
.L_x_1649:
[----:B------:R-:W-:Y:S05]  /*30d0*/  BSYNC.RECONVERGENT B1 ;  /* 0x0000000000017941 */ /* 0x000fea0003800200 */
.L_x_1648:
[----:B------:R-:W-:-:S07]  /*30e0*/  VIADD R9, R9, 0x2 ;  /* 0x0000000209097836 */ /* 0x000fce0000000000 */
.L_x_1645:
[----:B------:R-:W-:-:S13]  /*30f0*/  ISETP.NE.AND P0, PT, R12, RZ, PT ;  /* 0x000000ff0c00720c */ /* 0x000fda0003f05270 */
[----:B------:R-:W-:Y:S05]  /*3100*/  @!P0 BRA `(.L_x_1583) ;  /* 0x0000000000208947 */ /* 0x000fea0003800000 */
[----:B------:R-:W-:-:S05]  /*3110*/  IMAD R10, R9, 0x400, R10 ;  /* 0x00000400090a7824 */ /* 0x000fca00078e020a */
[----:B-12---:R-:W1:Y:S02]  /*3120*/  LDS R13, [R10+0x200] ;  /* 0x000200000a0d7984 */ /* 0x006e640000000800 */
[----:B-1----:R-:W-:-:S13]  /*3130*/  ISETP.NE.AND P0, PT, R13, RZ, PT ;  /* 0x000000ff0d00720c */ /* 0x002fda0003f05270 */
[----:B------:R-:W-:Y:S05]  /*3140*/  @!P0 BRA `(.L_x_1583) ;  /* 0x0000000000108947 */ /* 0x000fea0003800000 */
[----:B0--3--:R-:W0:Y:S01]  /*3150*/  LDC.64 R10, c[0x0][0x380] ;  /* 0x0000e000ff0a7b82 */ /* 0x009e220000000a00 */
[----:B------:R-:W-:-:S04]  /*3160*/  IMAD R9, R9, 0x100, R0 ;  /* 0x0000010009097824 */ /* 0x000fc800078e0200 */
[----:B0-----:R-:W-:-:S05]  /*3170*/  IMAD.WIDE.U32 R10, R9, 0x4, R10 ;  /* 0x00000004090a7825 */ /* 0x001fca00078e000a */
[----:B------:R0:W-:Y:S02]  /*3180*/  REDG.E.ADD.STRONG.GPU desc[UR14][R10.64+0x200], R13 ;  /* 0x0002000d0a00798e */ /* 0x0001e4000c12e10e */
.L_x_1583:
[----:B------:R-:W-:Y:S05]  /*3190*/  BSYNC.RECONVERGENT B0 ;  /* 0x0000000000007941 */ /* 0x000fea0003800200 */
.L_x_1582:
[----:B------:R-:W1:Y:S01]  /*31a0*/  LDCU UR5, c[0x0][0x390] ;  /* 0x00007200ff0577ac */ /* 0x000e620008000800 */
[----:B------:R-:W-:Y:S02]  /*31b0*/  UIADD3 UR4, UPT, UPT, UR4, 0x1, URZ ;  /* 0x0000000104047890 */ /* 0x000fe4000fffe0ff */
[----:B-1----:R-:W-:-:S04]  /*31c0*/  UIADD3 UR7, UPT, UPT, UR5, -0x1, URZ ;  /* 0xffffffff05077890 */ /* 0x002fc8000fffe0ff */
[----:B------:R-:W-:-:S04]  /*31d0*/  ULEA.HI UR7, UR7, 0x1, URZ, 0x2 ;  /* 0x0000000107077891 */ /* 0x000fc8000f8f10ff */
[----:B------:R-:W-:-:S04]  /*31e0*/  UISETP.LT.U32.AND UP0, UPT, UR7, UR5, UPT ;  /* 0x000000050700728c */ /* 0x000fc8000bf01070 */
[----:B------:R-:W-:-:S04]  /*31f0*/  USEL UR5, UR7, UR5, UP0 ;  /* 0x0000000507057287 */ /* 0x000fc80008000000 */
[----:B------:R-:W-:Y:S01]  /*3200*/  UISETP.NE.AND UP0, UPT, UR4, UR5, UPT ;  /* 0x000000050400728c */ /* 0x000fe2000bf05270 */
[----:B------:R-:W-:Y:S08]  /*3210*/  BAR.SYNC.DEFER_BLOCKING 0x0 ;  /* 0x0000000000007b1d */ /* 0x000ff00000010000 */
[----:B------:R-:W-:Y:S05]  /*3220*/  BRA.U UP0, `(.L_x_1650) ;  /* 0xffffffcd00d87547 */ /* 0x000fea000b83ffff */
[----:B------:R-:W-:Y:S05]  /*3230*/  EXIT ;  /* 0x000000000000794d */ /* 0x000fea0003800000 */
.L_x_1651:
        /* <DEDUP_REMOVED lines=12> */
.L_x_2111:


//--------------------- .text._ZN3cub18CUB_300001_SM_10306detail10radix_sort31DeviceRadixSortSingleTileKernelINS1_5radix10policy_hubI6__halfijE10Policy1000ELNS0_9SortOrderE1ES6_ijNS1_21identity_decomposer_tEEEvPKT1_PSB_PKT2_PSF_T3_iiT4_ --------------------------
	.section	.text._ZN3cub18CUB_300001_SM_10306detail10radix_sort31DeviceRadixSortSingleTileKernelINS1_5radix10policy_hubI6__halfijE10Policy1000ELNS0_9SortOrderE1ES6_ijNS1_21identity_decomposer_tEEEvPKT1_PSB_PKT2_PSF_T3_iiT4_,"ax",@progbits
	.align	128
        .global         _ZN3cub18CUB_300001_SM_10306detail10radix_sort31DeviceRadixSortSingleTileKernelINS1_5radix10policy_hubI6__halfijE10Policy1000ELNS0_9SortOrderE1ES6_ijNS1_21identity_decomposer_tEEEvPKT1_PSB_PKT2_PSF_T3_iiT4_
        .type           _ZN3cub18CUB_300001_SM_10306detail10radix_sort31DeviceRadixSortSingleTileKernelINS1_5radix10policy_hubI6__halfijE10Policy1000ELNS0_9SortOrderE1ES6_ijNS1_21identity_decomposer_tEEEvPKT1_PSB_PKT2_PSF_T3_iiT4_,@function
        .size           _ZN3cub18CUB_300001_SM_10306detail10radix_sort31DeviceRadixSortSingleTileKernelINS1_5radix10policy_hubI6__halfijE10Policy1000ELNS0_9SortOrderE1ES6_ijNS1_21identity_decomposer_tEEEvPKT1_PSB_PKT2_PSF_T3_iiT4_,(.L_x_2112 - _ZN3cub18CUB_300001_SM_10306detail10radix_sort31DeviceRadixSortSingleTileKernelINS1_5radix10policy_hubI6__halfijE10Policy1000ELNS0_9SortOrderE1ES6_ijNS1_21identity_decomposer_tEEEvPKT1_PSB_PKT2_PSF_T3_iiT4_)
        .other          _ZN3cub18CUB_300001_SM_10306detail10radix_sort31DeviceRadixSortSingleTileKernelINS1_5radix10policy_hubI6__halfijE10Policy1000ELNS0_9SortOrderE1ES6_ijNS1_21identity_decomposer_tEEEvPKT1_PSB_PKT2_PSF_T3_iiT4_,@"STO_CUDA_ENTRY STV_DEFAULT"
_ZN3cub18CUB_300001_SM_10306detail10radix_sort31DeviceRadixSortSingleTileKernelINS1_5radix10policy_hubI6__halfijE10Policy1000ELNS0_9SortOrderE1ES6_ijNS1_21identity_decomposer_tEEEvPKT1_PSB_PKT2_PSF_T3_iiT4_:
.text._ZN3cub18CUB_300001_SM_10306detail10radix_sort31DeviceRadixSortSingleTileKernelINS1_5radix10policy_hubI6__halfijE10Policy1000ELNS0_9SortOrderE1ES6_ijNS1_21identity_decomposer_tEEEvPKT1_PSB_PKT2_PSF_T3_iiT4_:
[----:B------:R-:W-:Y:S01]  /*0000*/  LDC R1, c[0x0][0x37c] ;  /* 0x0000df00ff017b82 */ /* 0x000fe20000000800 */
[----:B------:R-:W0:Y:S01]  /*0010*/  S2R R0, SR_TID.X ;  /* 0x0000000000007919 */ /* 0x000e220000002100 */
[----:B------:R-:W1:Y:S01]  /*0020*/  LDCU UR4, c[0x0][0x3a0] ;  /* 0x00007400ff0477ac */ /* 0x000e620008000800 */
[----:B------:R-:W-:Y:S02]  /*0030*/  IMAD.MOV.U32 R32, RZ, RZ, 0xffff ;  /* 0x0000ffffff207424 */ /* 0x000fe400078e00ff */
[----:B------:R-:W-:Y:S01]  /*0040*/  IMAD.MOV.U32 R33, RZ, RZ, 0xffff ;  /* 0x0000ffffff217424 */ /* 0x000fe200078e00ff */
[----:B------:R-:W2:Y:S01]  /*0050*/  LDCU.64 UR10, c[0x0][0x358] ;  /* 0x00006b00ff0a77ac */ /* 0x000ea20008000a00 */
[----:B------:R-:W-:Y:S02]  /*0060*/  IMAD.MOV.U32 R34, RZ, RZ, 0xffff ;  /* 0x0000ffffff227424 */ /* 0x000fe400078e00ff */
[----:B------:R-:W-:Y:S02]  /*0070*/  IMAD.MOV.U32 R8, RZ, RZ, 0xffff ;  /* 0x0000ffffff087424 */ /* 0x000fe400078e00ff */
[----:B------:R-:W-:-:S02]  /*0080*/  IMAD.MOV.U32 R10, RZ, RZ, 0xffff ;  /* 0x0000ffffff0a7424 */ /* 0x000fc400078e00ff */
[----:B------:R-:W-:Y:S02]  /*0090*/  IMAD.MOV.U32 R11, RZ, RZ, 0xffff ;  /* 0x0000ffffff0b7424 */ /* 0x000fe400078e00ff */
[----:B------:R-:W-:Y:S02]  /*00a0*/  IMAD.MOV.U32 R35, RZ, RZ, 0xffff ;  /* 0x0000ffffff237424 */ /* 0x000fe400078e00ff */
[----:B------:R-:W-:Y:S02]  /*00b0*/  IMAD.MOV.U32 R29, RZ, RZ, 0xffff ;  /* 0x0000ffffff1d7424 */ /* 0x000fe400078e00ff */
        /* <DEDUP_REMOVED lines=10> */
[----:B------:R-:W-:Y:S01]  /*0160*/  IMAD.MOV.U32 R44, RZ, RZ, 0xffff ;  /* 0x0000ffffff2c7424 */ /* 0x000fe200078e00ff */
[----:B------:R-:W3:Y:S01]  /*0170*/  S2UR UR5, SR_CgaCtaId ;  /* 0x00000000000579c3 */ /* 0x000ee20000008800 */
[----:B0-----:R-:W-:Y:S01]  /*0180*/  IMAD R9, R0, 0x13, RZ ;  /* 0x0000001300097824 */ /* 0x001fe200078e02ff */
[----:B------:R-:W0:Y:S03]  /*0190*/  LDCU UR6, c[0x0][0x3a4] ;  /* 0x00007480ff0677ac */ /* 0x000e260008000800 */
[C---:B------:R-:W-:Y:S01]  /*01a0*/  VIADD R6, R9.reuse, 0x3 ;  /* 0x0000000309067836 */ /* 0x040fe20000000000 */
[C---:B-1----:R-:W-:Y:S01]  /*01b0*/  ISETP.GE.AND P6, PT, R9.reuse, UR4, PT ;  /* 0x0000000409007c0c */ /* 0x042fe2000bfc6270 */
[C---:B------:R-:W-:Y:S01]  /*01c0*/  VIADD R7, R9.reuse, 0x6 ;  /* 0x0000000609077836 */ /* 0x040fe20000000000 */
[----:B------:R-:W1:Y:S01]  /*01d0*/  LDCU UR7, c[0x0][0x3a8] ;  /* 0x00007500ff0777ac */ /* 0x000e620008000800 */
[C---:B------:R-:W-:Y:S01]  /*01e0*/  VIADD R51, R9.reuse, 0x7 ;  /* 0x0000000709337836 */ /* 0x040fe20000000000 */
[----:B------:R-:W-:Y:S01]  /*01f0*/  ISETP.GE.AND P3, PT, R6, UR4, PT ;  /* 0x0000000406007c0c */ /* 0x000fe2000bf66270 */
[----:B------:R-:W-:Y:S01]  /*0200*/  VIADD R52, R9, 0x8 ;  /* 0x0000000809347836 */ /* 0x000fe20000000000 */
[----:B------:R-:W-:Y:S01]  /*0210*/  ISETP.GE.AND P0, PT, R7, UR4, PT ;  /* 0x0000000407007c0c */ /* 0x000fe2000bf06270 */
[C---:B------:R-:W-:Y:S01]  /*0220*/  VIADD R4, R9.reuse, 0x1 ;  /* 0x0000000109047836 */ /* 0x040fe20000000000 */
[----:B------:R-:W4:Y:S01]  /*0230*/  LDC.64 R6, c[0x0][0x380] ;  /* 0x0000e000ff067b82 */ /* 0x000f220000000a00 */
[C---:B------:R-:W-:Y:S01]  /*0240*/  VIADD R5, R9.reuse, 0x2 ;  /* 0x0000000209057836 */ /* 0x040fe20000000000 */
[----:B------:R-:W-:Y:S01]  /*0250*/  P2R R50, PR, RZ, 0x1 ;  /* 0x00000001ff327803 */ /* 0x000fe20000000000 */
[C---:B------:R-:W-:Y:S01]  /*0260*/  VIADD R53, R9.reuse, 0x9 ;  /* 0x0000000909357836 */ /* 0x040fe20000000000 */
[----:B------:R-:W-:Y:S01]  /*0270*/  ISETP.GE.AND P5, PT, R4, UR4, PT ;  /* 0x0000000404007c0c */ /* 0x000fe2000bfa6270 */
[----:B------:R-:W-:Y:S01]  /*0280*/  VIADD R54, R9, 0xa ;  /* 0x0000000a09367836 */ /* 0x000fe20000000000 */
[----:B------:R-:W-:Y:S01]  /*0290*/  ISETP.GE.AND P4, PT, R5, UR4, PT ;  /* 0x0000000405007c0c */ /* 0x000fe2000bf86270 */
[C---:B------:R-:W-:Y:S01]  /*02a0*/  VIADD R5, R9.reuse, 0x5 ;  /* 0x0000000509057836 */ /* 0x040fe20000000000 */
[----:B------:R-:W-:Y:S01]  /*02b0*/  P2R R47, PR, RZ, 0x8 ;  /* 0x00000008ff2f7803 */ /* 0x000fe20000000000 */
[C---:B------:R-:W-:Y:S01]  /*02c0*/  VIADD R4, R9.reuse, 0x4 ;  /* 0x0000000409047836 */ /* 0x040fe20000000000 */
[----:B------:R-:W-:Y:S01]  /*02d0*/  P2R R46, PR, RZ, 0x10 ;  /* 0x00000010ff2e7803 */ /* 0x000fe20000000000 */
[----:B------:R-:W-:Y:S01]  /*02e0*/  VIADD R55, R9, 0xb ;  /* 0x0000000b09377836 */ /* 0x000fe20000000000 */
[----:B------:R-:W-:Y:S01]  /*02f0*/  ISETP.GE.AND P1, PT, R5, UR4, PT ;  /* 0x0000000405007c0c */ /* 0x000fe2000bf26270 */
[C---:B------:R-:W-:Y:S01]  /*0300*/  VIADD R56, R9.reuse, 0xc ;  /* 0x0000000c09387836 */ /* 0x040fe20000000000 */
[----:B------:R-:W-:Y:S01]  /*0310*/  ISETP.GE.AND P2, PT, R4, UR4, PT ;  /* 0x0000000404007c0c */ /* 0x000fe2000bf46270 */
[C---:B------:R-:W-:Y:S01]  /*0320*/  VIADD R58, R9.reuse, 0xd ;  /* 0x0000000d093a7836 */ /* 0x040fe20000000000 */
[----:B------:R-:W-:Y:S01]  /*0330*/  P2R R49, PR, RZ, 0x2 ;  /* 0x00000002ff317803 */ /* 0x000fe20000000000 */
[C---:B------:R-:W-:Y:S01]  /*0340*/  VIADD R59, R9.reuse, 0xe ;  /* 0x0000000e093b7836 */ /* 0x040fe20000000000 */
[----:B------:R-:W-:Y:S01]  /*0350*/  P2R R48, PR, RZ, 0x4 ;  /* 0x00000004ff307803 */ /* 0x000fe20000000000 */
[C---:B------:R-:W-:Y:S01]  /*0360*/  VIADD R60, R9.reuse, 0xf ;  /* 0x0000000f093c7836 */ /* 0x040fe20000000000 */
[----:B------:R-:W-:Y:S01]  /*0370*/  P2R R45, PR, RZ, 0x20 ;  /* 0x00000020ff2d7803 */ /* 0x000fe20000000000 */
[C---:B------:R-:W-:Y:S01]  /*0380*/  VIADD R61, R9.reuse, 0x10 ;  /* 0x00000010093d7836 */ /* 0x040fe20000000000 */
[----:B------:R-:W-:Y:S01]  /*0390*/  P2R R57, PR, RZ, 0x40 ;  /* 0x00000040ff397803 */ /* 0x000fe20000000000 */
[C---:B------:R-:W-:Y:S01]  /*03a0*/  VIADD R62, R9.reuse, 0x11 ;  /* 0x00000011093e7836 */ /* 0x040fe20000000000 */
[----:B------:R-:W0:Y:S01]  /*03b0*/  LDC.64 R4, c[0x0][0x390] ;  /* 0x0000e400ff047b82 */ /* 0x000e220000000a00 */
[C---:B----4-:R-:W-:Y:S01]  /*03c0*/  IMAD.WIDE.U32 R6, R9.reuse, 0x2, R6 ;  /* 0x0000000209067825 */ /* 0x050fe200078e0006 */
[----:B------:R-:W4:Y:S03]  /*03d0*/  LDCU UR9, c[0x0][0x3a8] ;  /* 0x00007500ff0977ac */ /* 0x000f260008000800 */
[----:B------:R-:W-:Y:S01]  /*03e0*/  VIADD R63, R9, 0x12 ;  /* 0x00000012093f7836 */ /* 0x000fe20000000000 */
[----:B--2---:R-:W2:Y:S01]  /*03f0*/  @!P0 LDG.E.U16 R32, desc[UR10][R6.64+0xc] ;  /* 0x00000c0a06208981 */ /* 0x004ea2000c1e1500 */
[----:B------:R-:W-:-:S03]  /*0400*/  ISETP.GE.AND P0, PT, R51, UR4, PT ;  /* 0x0000000433007c0c */ /* 0x000fc6000bf06270 */
[----:B------:R-:W3:Y:S01]  /*0410*/  @!P6 LDG.E.U16 R8, desc[UR10][R6.64] ;  /* 0x0000000a0608e981 */ /* 0x000ee2000c1e1500 */
[----:B------:R-:W-:-:S03]  /*0420*/  P2R R51, PR, RZ, 0x1 ;  /* 0x00000001ff337803 */ /* 0x000fc60000000000 */
[----:B------:R-:W4:Y:S04]  /*0430*/  @!P5 LDG.E.U16 R10, desc[UR10][R6.64+0x2] ;  /* 0x0000020a060ad981 */ /* 0x000f28000c1e1500 */
[----:B------:R-:W2:Y:S04]  /*0440*/  @!P4 LDG.E.U16 R11, desc[UR10][R6.64+0x4] ;  /* 0x0000040a060bc981 */ /* 0x000ea8000c1e1500 */
[----:B------:R-:W2:Y:S01]  /*0450*/  @!P0 LDG.E.U16 R33, desc[UR10][R6.64+0xe] ;  /* 0x00000e0a06218981 */ /* 0x000ea2000c1e1500 */
[----:B------:R-:W-:-:S03]  /*0460*/  ISETP.GE.AND P0, PT, R52, UR4, PT ;  /* 0x0000000434007c0c */ /* 0x000fc6000bf06270 */
[----:B------:R-:W2:Y:S01]  /*0470*/  @!P3 LDG.E.U16 R29, desc[UR10][R6.64+0x6] ;  /* 0x0000060a061db981 */ /* 0x000ea2000c1e1500 */
[----:B------:R-:W-:-:S03]  /*0480*/  P2R R52, PR, RZ, 0x1 ;  /* 0x00000001ff347803 */ /* 0x000fc60000000000 */
[----:B------:R-:W2:Y:S04]  /*0490*/  @!P1 LDG.E.U16 R31, desc[UR10][R6.64+0xa] ;  /* 0x00000a0a061f9981 */ /* 0x000ea8000c1e1500 */
[----:B------:R-:W2:Y:S04]  /*04a0*/  @!P2 LDG.E.U16 R30, desc[UR10][R6.64+0x8] ;  /* 0x0000080a061ea981 */ /* 0x000ea8000c1e1500 */
[----:B------:R-:W2:Y:S01]  /*04b0*/  @!P0 LDG.E.U16 R34, desc[UR10][R6.64+0x10] ;  /* 0x0000100a06228981 */ /* 0x000ea2000c1e1500 */
[----:B------:R-:W-:-:S04]  /*04c0*/  ISETP.GE.AND P0, PT, R53, UR4, PT ;  /* 0x0000000435007c0c */ /* 0x000fc8000bf06270 */
[----:B------:R-:W-:-:S09]  /*04d0*/  P2R R53, PR, RZ, 0x1 ;  /* 0x00000001ff357803 */ /* 0x000fd20000000000 */
[----:B------:R-:W2:Y:S01]  /*04e0*/  @!P0 LDG.E.U16 R35, desc[UR10][R6.64+0x12] ;  /* 0x0000120a06238981 */ /* 0x000ea2000c1e1500 */
[----:B------:R-:W-:-:S04]  /*04f0*/  ISETP.GE.AND P0, PT, R54, UR4, PT ;  /* 0x0000000436007c0c */ /* 0x000fc8000bf06270 */
[----:B------:R-:W-:-:S09]  /*0500*/  P2R R54, PR, RZ, 0x1 ;  /* 0x00000001ff367803 */ /* 0x000fd20000000000 */
[----:B------:R-:W2:Y:S01]  /*0510*/  @!P0 LDG.E.U16 R36, desc[UR10][R6.64+0x14] ;  /* 0x0000140a06248981 */ /* 0x000ea2000c1e1500 */
[----:B------:R-:W-:-:S04]  /*0520*/  ISETP.GE.AND P0, PT, R55, UR4, PT ;  /* 0x0000000437007c0c */ /* 0x000fc8000bf06270 */
[----:B------:R-:W-:Y:S02]  /*0530*/  P2R R55, PR, RZ, 0x1 ;  /* 0x00000001ff377803 */ /* 0x000fe40000000000 */
[----:B------:R-:W-:-:S07]  /*0540*/  ISETP.GE.AND P1, PT, R58, UR4, PT ;  /* 0x000000043a007c0c */ /* 0x000fce000bf26270 */
[----:B------:R-:W2:Y:S01]  /*0550*/  @!P0 LDG.E.U16 R37, desc[UR10][R6.64+0x16] ;  /* 0x0000160a06258981 */ /* 0x000ea2000c1e1500 */
[----:B------:R-:W-:Y:S02]  /*0560*/  ISETP.GE.AND P0, PT, R56, UR4, PT ;  /* 0x0000000438007c0c */ /* 0x000fe4000bf06270 */
[----:B------:R-:W-:-:S03]  /*0570*/  ISETP.GE.AND P2, PT, R59, UR4, PT ;  /* 0x000000043b007c0c */ /* 0x000fc6000bf46270 */
[----:B------:R-:W2:Y:S01]  /*0580*/  @!P1 LDG.E.U16 R39, desc[UR10][R6.64+0x1a] ;  /* 0x00001a0a06279981 */ /* 0x000ea2000c1e1500 */
[----:B------:R-:W-:-:S07]  /*0590*/  ISETP.GE.AND P3, PT, R60, UR4, PT ;  /* 0x000000043c007c0c */ /* 0x000fce000bf66270 */
[----:B------:R-:W2:Y:S01]  /*05a0*/  @!P0 LDG.E.U16 R38, desc[UR10][R6.64+0x18] ;  /* 0x0000180a06268981 */ /* 0x000ea2000c1e1500 */
[----:B------:R-:W-:-:S03]  /*05b0*/  ISETP.GE.AND P4, PT, R61, UR4, PT ;  /* 0x000000043d007c0c */ /* 0x000fc6000bf86270 */
[----:B------:R-:W2:Y:S01]  /*05c0*/  @!P2 LDG.E.U16 R40, desc[UR10][R6.64+0x1c] ;  /* 0x00001c0a0628a981 */ /* 0x000ea2000c1e1500 */
[----:B------:R-:W-:Y:S02]  /*05d0*/  ISETP.GE.AND P5, PT, R62, UR4, PT ;  /* 0x000000043e007c0c */ /* 0x000fe4000bfa6270 */
[----:B------:R-:W-:Y:S01]  /*05e0*/  P2R R56, PR, RZ, 0x1 ;  /* 0x00000001ff387803 */ /* 0x000fe20000000000 */
[----:B------:R-:W2:Y:S01]  /*05f0*/  @!P3 LDG.E.U16 R41, desc[UR10][R6.64+0x1e] ;  /* 0x00001e0a0629b981 */ /* 0x000ea2000c1e1500 */
[----:B------:R-:W-:-:S04]  /*0600*/  ISETP.NE.AND P0, PT, R55, RZ, PT ;  /* 0x000000ff3700720c */ /* 0x000fc80003f05270 */
[----:B------:R-:W-:Y:S01]  /*0610*/  P2R R55, PR, RZ, 0x1 ;  /* 0x00000001ff377803 */ /* 0x000fe20000000000 */
[----:B------:R-:W2:Y:S01]  /*0620*/  @!P4 LDG.E.U16 R42, desc[UR10][R6.64+0x20] ;  /* 0x0000200a062ac981 */ /* 0x000ea2000c1e1500 */
[----:B------:R-:W-:Y:S02]  /*0630*/  ISETP.NE.AND P0, PT, R54, RZ, PT ;  /* 0x000000ff3600720c */ /* 0x000fe40003f05270 */
[----:B------:R-:W-:Y:S01]  /*0640*/  ISETP.GE.AND P6, PT, R63, UR4, PT ;  /* 0x000000043f007c0c */ /* 0x000fe2000bfc6270 */
[----:B------:R-:W2:Y:S01]  /*0650*/  @!P5 LDG.E.U16 R43, desc[UR10][R6.64+0x22] ;  /* 0x0000220a062bd981 */ /* 0x000ea2000c1e1500 */
[----:B------:R-:W-:Y:S02]  /*0660*/  P2R R54, PR, RZ, 0x1 ;  /* 0x00000001ff367803 */ /* 0x000fe40000000000 */
[----:B------:R-:W-:-:S04]  /*0670*/  ISETP.NE.AND P0, PT, R53, RZ, PT ;  /* 0x000000ff3500720c */ /* 0x000fc80003f05270 */
[----:B------:R-:W-:Y:S02]  /*0680*/  P2R R53, PR, RZ, 0x1 ;  /* 0x00000001ff357803 */ /* 0x000fe40000000000 */
[----:B------:R-:W-:-:S03]  /*0690*/  ISETP.NE.AND P0, PT, R52, RZ, PT ;  /* 0x000000ff3400720c */ /* 0x000fc60003f05270 */
[----:B------:R3:W2:Y:S01]  /*06a0*/  @!P6 LDG.E.U16 R44, desc[UR10][R6.64+0x24] ;  /* 0x0000240a062ce981 */ /* 0x0006a2000c1e1500 */
[----:B------:R-:W-:Y:S01]  /*06b0*/  P2R R52, PR, RZ, 0x1 ;  /* 0x00000001ff347803 */ /* 0x000fe20000000000 */
[----:B------:R-:W-:Y:S01]  /*06c0*/  BAR.SYNC.DEFER_BLOCKING 0x0 ;  /* 0x0000000000007b1d */ /* 0x000fe20000010000 */
[----:B------:R-:W-:-:S04]  /*06d0*/  ISETP.NE.AND P0, PT, R51, RZ, PT ;  /* 0x000000ff3300720c */ /* 0x000fc80003f05270 */
[----:B------:R-:W-:Y:S02]  /*06e0*/  P2R R51, PR, RZ, 0x1 ;  /* 0x00000001ff337803 */ /* 0x000fe40000000000 */
        /* <DEDUP_REMOVED lines=12> */
[----:B------:R-:W-:Y:S01]  /*07b0*/  ISETP.NE.AND P0, PT, R57, RZ, PT ;  /* 0x000000ff3900720c */ /* 0x000fe20003f05270 */
[----:B0-----:R-:W-:-:S05]  /*07c0*/  IMAD.WIDE.U32 R4, R9, 0x4, R4 ;  /* 0x0000000409047825 */ /* 0x001fca00078e0004 */
[----:B------:R-:W5:Y:S04]  /*07d0*/  @!P1 LDG.E R23, desc[UR10][R4.64+0x34] ;  /* 0x0000340a04179981 */ /* 0x000f68000c1e1900 */
[----:B------:R-:W5:Y:S04]  /*07e0*/  @!P2 LDG.E R24, desc[UR10][R4.64+0x38] ;  /* 0x0000380a0418a981 */ /* 0x000f68000c1e1900 */
[----:B------:R-:W5:Y:S01]  /*07f0*/  @!P0 LDG.E R2, desc[UR10][R4.64] ;  /* 0x0000000a04028981 */ /* 0x000f62000c1e1900 */
[----:B------:R-:W-:-:S03]  /*0800*/  ISETP.NE.AND P0, PT, R45, RZ, PT ;  /* 0x000000ff2d00720c */ /* 0x000fc60003f05270 */
[----:B------:R-:W5:Y:S04]  /*0810*/  @!P3 LDG.E R25, desc[UR10][R4.64+0x3c] ;  /* 0x00003c0a0419b981 */ /* 0x000f68000c1e1900 */
[----:B------:R-:W5:Y:S04]  /*0820*/  @!P4 LDG.E R26, desc[UR10][R4.64+0x40] ;  /* 0x0000400a041ac981 */ /* 0x000f68000c1e1900 */
[----:B------:R-:W5:Y:S04]  /*0830*/  @!P5 LDG.E R27, desc[UR10][R4.64+0x44] ;  /* 0x0000440a041bd981 */ /* 0x000f68000c1e1900 */
[----:B------:R-:W5:Y:S01]  /*0840*/  @!P0 LDG.E R3, desc[UR10][R4.64+0x4] ;  /* 0x0000040a04038981 */ /* 0x000f62000c1e1900 */
[----:B------:R-:W-:-:S03]  /*0850*/  ISETP.NE.AND P0, PT, R46, RZ, PT ;  /* 0x000000ff2e00720c */ /* 0x000fc60003f05270 */
[----:B------:R-:W5:Y:S10]  /*0860*/  @!P6 LDG.E R28, desc[UR10][R4.64+0x48] ;  /* 0x0000480a041ce981 */ /* 0x000f74000c1e1900 */
[----:B------:R-:W5:Y:S01]  /*0870*/  @!P0 LDG.E R12, desc[UR10][R4.64+0x8] ;  /* 0x0000080a040c8981 */ /* 0x000f62000c1e1900 */
[----:B------:R-:W-:-:S13]  /*0880*/  ISETP.NE.AND P0, PT, R47, RZ, PT ;  /* 0x000000ff2f00720c */ /* 0x000fda0003f05270 */
        /* <DEDUP_REMOVED lines=15> */
[----:B------:R-:W-:Y:S02]  /*0980*/  ISETP.NE.AND P0, PT, R55, RZ, PT ;  /* 0x000000ff3700720c */ /* 0x000fe40003f05270 */
[----:B---3--:R-:W-:-:S11]  /*0990*/  PRMT R6, R8, 0x9910, RZ ;  /* 0x0000991008067816 */ /* 0x008fd600000000ff */
[----:B------:R-:W5:Y:S01]  /*09a0*/  @!P0 LDG.E R21, desc[UR10][R4.64+0x2c] ;  /* 0x00002c0a04158981 */ /* 0x000f62000c1e1900 */
[----:B------:R-:W-:Y:S02]  /*09b0*/  ISETP.NE.AND P0, PT, R56, RZ, PT ;  /* 0x000000ff3800720c */ /* 0x000fe40003f05270 */
[----:B----4-:R-:W-:Y:S01]  /*09c0*/  PRMT R7, R10, 0x9910, RZ ;  /* 0x000099100a077816 */ /* 0x010fe200000000ff */
[----:B------:R-:W-:-:S10]  /*09d0*/  IMAD.MOV.U32 R55, RZ, RZ, 0xffff ;  /* 0x0000ffffff377424 */ /* 0x000fd400078e00ff */
[----:B------:R0:W5:Y:S01]  /*09e0*/  @!P0 LDG.E R22, desc[UR10][R4.64+0x30] ;  /* 0x0000300a04168981 */ /* 0x000162000c1e1900 */
[----:B------:R-:W-:Y:S01]  /*09f0*/  BAR.SYNC.DEFER_BLOCKING 0x0 ;  /* 0x0000000000007b1d */ /* 0x000fe20000010000 */
[----:B------:R-:W-:Y:S01]  /*0a00*/  ISETP.GT.AND P0, PT, R6, -0x1, PT ;  /* 0xffffffff0600780c */ /* 0x000fe20003f04270 */
[----:B------:R-:W-:Y:S01]  /*0a10*/  IMAD.MOV.U32 R6, RZ, RZ, R7 ;  /* 0x000000ffff067224 */ /* 0x000fe200078e0007 */
[----:B--2---:R-:W-:-:S04]  /*0a20*/  PRMT R7, R11, 0x9910, RZ ;  /* 0x000099100b077816 */ /* 0x004fc800000000ff */
[----:B------:R-:W-:Y:S01]  /*0a30*/  ISETP.GT.AND P1, PT, R6, -0x1, PT ;  /* 0xffffffff0600780c */ /* 0x000fe20003f24270 */
[----:B------:R-:W-:Y:S01]  /*0a40*/  IMAD.MOV.U32 R6, RZ, RZ, R7 ;  /* 0x000000ffff067224 */ /* 0x000fe200078e0007 */
[----:B------:R-:W-:-:S04]  /*0a50*/  SEL R7, R55, 0x8000, !P0 ;  /* 0x0000800037077807 */ /* 0x000fc80004000000 */
[----:B------:R-:W-:Y:S02]  /*0a60*/  ISETP.GT.AND P0, PT, R6, -0x1, PT ;  /* 0xffffffff0600780c */ /* 0x000fe40003f04270 */
[----:B------:R-:W-:Y:S02]  /*0a70*/  PRMT R6, R29, 0x9910, RZ ;  /* 0x000099101d067816 */ /* 0x000fe400000000ff */
[C---:B0-----:R-:W-:Y:S02]  /*0a80*/  SEL R4, R55.reuse, 0x8000, !P0 ;  /* 0x0000800037047807 */ /* 0x041fe40004000000 */
[----:B------:R-:W-:Y:S02]  /*0a90*/  ISETP.GT.AND P0, PT, R6, -0x1, PT ;  /* 0xffffffff0600780c */ /* 0x000fe40003f04270 */
[----:B------:R-:W-:Y:S02]  /*0aa0*/  SEL R5, R55, 0x8000, !P1 ;  /* 0x0000800037057807 */ /* 0x000fe40004800000 */
[----:B------:R-:W-:-:S02]  /*0ab0*/  PRMT R9, R31, 0x9910, RZ ;  /* 0x000099101f097816 */ /* 0x000fc400000000ff */
[----:B------:R-:W-:Y:S02]  /*0ac0*/  LOP3.LUT R7, R7, R8, RZ, 0x3c, !PT ;  /* 0x0000000807077212 */ /* 0x000fe400078e3cff */
[----:B------:R-:W-:Y:S02]  /*0ad0*/  PRMT R8, R30, 0x9910, RZ ;  /* 0x000099101e087816 */ /* 0x000fe400000000ff */
[----:B------:R-:W-:Y:S02]  /*0ae0*/  SEL R6, R55, 0x8000, !P0 ;  /* 0x0000800037067807 */ /* 0x000fe40004000000 */
[----:B------:R-:W-:Y:S02]  /*0af0*/  LOP3.LUT R5, R5, R10, RZ, 0x3c, !PT ;  /* 0x0000000a05057212 */ /* 0x000fe400078e3cff */
[----:B------:R-:W-:Y:S02]  /*0b00*/  ISETP.GT.AND P0, PT, R9, -0x1, PT ;  /* 0xffffffff0900780c */ /* 0x000fe40003f04270 */
[----:B------:R-:W-:-:S02]  /*0b10*/  PRMT R10, R32, 0x9910, RZ ;  /* 0x00009910200a7816 */ /* 0x000fc400000000ff */
[----:B------:R-:W-:Y:S02]  /*0b20*/  ISETP.GT.AND P1, PT, R8, -0x1, PT ;  /* 0xffffffff0800780c */ /* 0x000fe40003f24270 */
[C---:B------:R-:W-:Y:S02]  /*0b30*/  SEL R8, R55.reuse, 0x8000, !P0 ;  /* 0x0000800037087807 */ /* 0x040fe40004000000 */
[----:B------:R-:W-:Y:S02]  /*0b40*/  ISETP.GT.AND P0, PT, R10, -0x1, PT ;  /* 0xffffffff0a00780c */ /* 0x000fe40003f04270 */
[----:B------:R-:W-:Y:S02]  /*0b50*/  SEL R9, R55, 0x8000, !P1 ;  /* 0x0000800037097807 */ /* 0x000fe40004800000 */
[----:B------:R-:W-:Y:S02]  /*0b60*/  PRMT R10, R33, 0x9910, RZ ;  /* 0x00009910210a7816 */ /* 0x000fe400000000ff */
[----:B------:R-:W-:-:S02]  /*0b70*/  LOP3.LUT R4, R4, R11, RZ, 0x3c, !PT ;  /* 0x0000000b04047212 */ /* 0x000fc400078e3cff */
[----:B------:R-:W-:Y:S02]  /*0b80*/  SEL R11, R55, 0x8000, !P0 ;  /* 0x00008000370b7807 */ /* 0x000fe40004000000 */
[----:B------:R-:W-:Y:S02]  /*0b90*/  LOP3.LUT R6, R6, R29, RZ, 0x3c, !PT ;  /* 0x0000001d06067212 */ /* 0x000fe400078e3cff */
[----:B------:R-:W-:Y:S02]  /*0ba0*/  LOP3.LUT R9, R9, R30, RZ, 0x3c, !PT ;  /* 0x0000001e09097212 */ /* 0x000fe400078e3cff */
[----:B------:R-:W-:Y:S02]  /*0bb0*/  ISETP.GT.AND P0, PT, R10, -0x1, PT ;  /* 0xffffffff0a00780c */ /* 0x000fe40003f04270 */
[----:B------:R-:W-:Y:S02]  /*0bc0*/  PRMT R29, R34, 0x9910, RZ ;  /* 0x00009910221d7816 */ /* 0x000fe400000000ff */
[----:B------:R-:W-:-:S02]  /*0bd0*/  PRMT R30, R35, 0x9910, RZ ;  /* 0x00009910231e7816 */ /* 0x000fc400000000ff */
[----:B------:R-:W-:Y:S02]  /*0be0*/  SEL R10, R55, 0x8000, !P0 ;  /* 0x00008000370a7807 */ /* 0x000fe40004000000 */
[----:B------:R-:W-:Y:S02]  /*0bf0*/  LOP3.LUT R8, R8, R31, RZ, 0x3c, !PT ;  /* 0x0000001f08087212 */ /* 0x000fe400078e3cff */
[----:B------:R-:W-:Y:S02]  /*0c00*/  ISETP.GT.AND P1, PT, R29, -0x1, PT ;  /* 0xffffffff1d00780c */ /* 0x000fe40003f24270 */
[----:B------:R-:W-:Y:S02]  /*0c10*/  ISETP.GT.AND P0, PT, R30, -0x1, PT ;  /* 0xffffffff1e00780c */ /* 0x000fe40003f04270 */
[----:B------:R-:W-:Y:S02]  /*0c20*/  PRMT R31, R36, 0x9910, RZ ;  /* 0x00009910241f7816 */ /* 0x000fe400000000ff */
[----:B------:R-:W-:-:S02]  /*0c30*/  SEL R29, R55, 0x8000, !P1 ;  /* 0x00008000371d7807 */ /* 0x000fc40004800000 */
[----:B------:R-:W-:Y:S02]  /*0c40*/  SEL R30, R55, 0x8000, !P0 ;  /* 0x00008000371e7807 */ /* 0x000fe40004000000 */
[----:B------:R-:W-:Y:S02]  /*0c50*/  ISETP.GT.AND P0, PT, R31, -0x1, PT ;  /* 0xffffffff1f00780c */ /* 0x000fe40003f04270 */
[----:B------:R-:W-:Y:S02]  /*0c60*/  PRMT R31, R37, 0x9910, RZ ;  /* 0x00009910251f7816 */ /* 0x000fe400000000ff */
[----:B------:R-:W-:Y:S02]  /*0c70*/  LOP3.LUT R11, R11, R32, RZ, 0x3c, !PT ;  /* 0x000000200b0b7212 */ /* 0x000fe400078e3cff */
[----:B------:R-:W-:Y:S02]  /*0c80*/  LOP3.LUT R45, R29, R34, RZ, 0x3c, !PT ;  /* 0x000000221d2d7212 */ /* 0x000fe400078e3cff */
[----:B------:R-:W-:-:S02]  /*0c90*/  SEL R29, R55, 0x8000, !P0 ;  /* 0x00008000371d7807 */ /* 0x000fc40004000000 */
[----:B------:R-:W-:Y:S02]  /*0ca0*/  PRMT R32, R38, 0x9910, RZ ;  /* 0x0000991026207816 */ /* 0x000fe400000000ff */
[----:B------:R-:W-:Y:S01]  /*0cb0*/  LOP3.LUT R46, R30, R35, RZ, 0x3c, !PT ;  /* 0x000000231e2e7212 */ /* 0x000fe200078e3cff */
[----:B------:R-:W-:Y:S01]  /*0cc0*/  IMAD.MOV.U32 R30, RZ, RZ, R31 ;  /* 0x000000ffff1e7224 */ /* 0x000fe200078e001f */
[----:B------:R-:W-:Y:S02]  /*0cd0*/  PRMT R31, R39, 0x9910, RZ ;  /* 0x00009910271f7816 */ /* 0x000fe400000000ff */
[----:B------:R-:W-:Y:S01]  /*0ce0*/  LOP3.LUT R47, R29, R36, RZ, 0x3c, !PT ;  /* 0x000000241d2f7212 */ /* 0x000fe200078e3cff */
[----:B------:R-:W-:Y:S01]  /*0cf0*/  IMAD.MOV.U32 R29, RZ, RZ, R32 ;  /* 0x000000ffff1d7224 */ /* 0x000fe200078e0020 */
[----:B------:R-:W-:Y:S01]  /*0d00*/  ISETP.GT.AND P0, PT, R30, -0x1, PT ;  /* 0xffffffff1e00780c */ /* 0x000fe20003f04270 */
[----:B------:R-:W-:Y:S01]  /*0d10*/  IMAD.MOV.U32 R30, RZ, RZ, R31 ;  /* 0x000000ffff1e7224 */ /* 0x000fe200078e001f */
[----:B------:R-:W-:-:S02]  /*0d20*/  PRMT R31, R40, 0x9910, RZ ;  /* 0x00009910281f7816 */ /* 0x000fc400000000ff */
[----:B------:R-:W-:Y:S02]  /*0d30*/  ISETP.GT.AND P1, PT, R29, -0x1, PT ;  /* 0xffffffff1d00780c */ /* 0x000fe40003f24270 */
[----:B------:R-:W-:Y:S02]  /*0d40*/  ISETP.GT.AND P2, PT, R30, -0x1, PT ;  /* 0xffffffff1e00780c */ /* 0x000fe40003f44270 */
[C---:B------:R-:W-:Y:S02]  /*0d50*/  SEL R30, R55.reuse, 0x8000, !P0 ;  /* 0x00008000371e7807 */ /* 0x040fe40004000000 */
[----:B------:R-:W-:Y:S02]  /*0d60*/  SEL R29, R55, 0x8000, !P1 ;  /* 0x00008000371d7807 */ /* 0x000fe40004800000 */
[----:B------:R-:W-:Y:S02]  /*0d70*/  ISETP.GT.AND P0, PT, R31, -0x1, PT ;  /* 0xffffffff1f00780c */ /* 0x000fe40003f04270 */
[----:B------:R-:W-:-:S02]  /*0d80*/  LOP3.LUT R48, R30, R37, RZ, 0x3c, !PT ;  /* 0x000000251e307212 */ /* 0x000fc400078e3cff */
[----:B------:R-:W-:Y:S02]  /*0d90*/  LOP3.LUT R49, R29, R38, RZ, 0x3c, !PT ;  /* 0x000000261d317212 */ /* 0x000fe400078e3cff */
[----:B------:R-:W-:Y:S02]  /*0da0*/  SEL R29, R55, 0x8000, !P0 ;  /* 0x00008000371d7807 */ /* 0x000fe40004000000 */
[----:B------:R-:W-:Y:S02]  /*0db0*/  PRMT R30, R41, 0x9910, RZ ;  /* 0x00009910291e7816 */ /* 0x000fe400000000ff */
[----:B------:R-:W-:Y:S02]  /*0dc0*/  PRMT R31, R42, 0x9910, RZ ;  /* 0x000099102a1f7816 */ /* 0x000fe400000000ff */
[----:B------:R-:W-:Y:S01]  /*0dd0*/  LOP3.LUT R51, R29, R40, RZ, 0x3c, !PT ;  /* 0x000000281d337212 */ /* 0x000fe200078e3cff */
[----:B------:R-:W-:Y:S02]  /*0de0*/  IMAD.MOV.U32 R29, RZ, RZ, R30 ;  /* 0x000000ffff1d7224 */ /* 0x000fe400078e001e */
[----:B------:R-:W-:Y:S01]  /*0df0*/  IMAD.MOV.U32 R30, RZ, RZ, R31 ;  /* 0x000000ffff1e7224 */ /* 0x000fe200078e001f */
[----:B------:R-:W-:-:S02]  /*0e00*/  PRMT R31, R43, 0x9910, RZ ;  /* 0x000099102b1f7816 */ /* 0x000fc400000000ff */
[----:B------:R-:W-:Y:S01]  /*0e10*/  ISETP.GT.AND P0, PT, R29, -0x1, PT ;  /* 0xffffffff1d00780c */ /* 0x000fe20003f04270 */
[----:B------:R-:W-:Y:S01]  /*0e20*/  UMOV UR4, 0x400 ;  /* 0x0000040000047882 */ /* 0x000fe20000000000 */
[C---:B------:R-:W-:Y:S01]  /*0e30*/  SEL R32, R55.reuse, 0x8000, !P2 ;  /* 0x0000800037207807 */ /* 0x040fe20005000000 */
[----:B------:R-:W-:Y:S01]  /*0e40*/  IMAD.MOV.U32 R29, RZ, RZ, R31 ;  /* 0x000000ffff1d7224 */ /* 0x000fe200078e001f */
[----:B------:R-:W-:Y:S01]  /*0e50*/  ISETP.GT.AND P1, PT, R30, -0x1, PT ;  /* 0xffffffff1e00780c */ /* 0x000fe20003f24270 */
[----:B------:R-:W-:Y:S01]  /*0e60*/  ULEA UR4, UR5, UR4, 0x18 ;  /* 0x0000000405047291 */ /* 0x000fe2000f8ec0ff */
[----:B------:R-:W-:Y:S02]  /*0e70*/  SEL R30, R55, 0x8000, !P0 ;  /* 0x00008000371e7807 */ /* 0x000fe40004000000 */
[----:B------:R-:W-:Y:S02]  /*0e80*/  LOP3.LUT R50, R32, R39, RZ, 0x3c, !PT ;  /* 0x0000002720327212 */ /* 0x000fe400078e3cff */
[----:B------:R-:W-:-:S02]  /*0e90*/  ISETP.GT.AND P0, PT, R29, -0x1, PT ;  /* 0xffffffff1d00780c */ /* 0x000fc40003f04270 */
[----:B------:R-:W-:Y:S02]  /*0ea0*/  PRMT R32, R44, 0x9910, RZ ;  /* 0x000099102c207816 */ /* 0x000fe400000000ff */
[----:B------:R-:W-:Y:S02]  /*0eb0*/  LOP3.LUT R52, R30, R41, RZ, 0x3c, !PT ;  /* 0x000000291e347212 */ /* 0x000fe400078e3cff */
[C---:B------:R-:W-:Y:S02]  /*0ec0*/  SEL R31, R55.reuse, 0x8000, !P1 ;  /* 0x00008000371f7807 */ /* 0x040fe40004800000 */
[----:B------:R-:W-:Y:S02]  /*0ed0*/  SEL R30, R55, 0x8000, !P0 ;  /* 0x00008000371e7807 */ /* 0x000fe40004000000 */
[----:B------:R-:W-:Y:S02]  /*0ee0*/  LEA R29, R0, UR4, 0x2 ;  /* 0x00000004001d7c11 */ /* 0x000fe4000f8e10ff */
[----:B------:R-:W-:-:S02]  /*0ef0*/  ISETP.GT.AND P0, PT, R32, -0x1, PT ;  /* 0xffffffff2000780c */ /* 0x000fc40003f04270 */
[----:B------:R-:W-:Y:S01]  /*0f00*/  LOP3.LUT R53, R31, R42, RZ, 0x3c, !PT ;  /* 0x0000002a1f357212 */ /* 0x000fe200078e3cff */
[----:B------:R-:W-:Y:S01]  /*0f10*/  IMAD R31, R0, 0x80, R29 ;  /* 0x00000080001f7824 */ /* 0x000fe200078e021d */
[----:B------:R-:W-:Y:S02]  /*0f20*/  SEL R35, R55, 0x8000, !P0 ;  /* 0x0000800037237807 */ /* 0x000fe40004000000 */
[----:B------:R-:W-:Y:S01]  /*0f30*/  LOP3.LUT R10, R10, R33, RZ, 0x3c, !PT ;  /* 0x000000210a0a7212 */ /* 0x000fe200078e3cff */
[----:B------:R-:W-:Y:S01]  /*0f40*/  IMAD R33, R0, -0x5e, R31 ;  /* 0xffffffa200217824 */ /* 0x000fe200078e021f */
[----:B------:R-:W-:Y:S02]  /*0f50*/  LOP3.LUT R54, R30, R43, RZ, 0x3c, !PT ;  /* 0x0000002b1e367212 */ /* 0x000fe400078e3cff */
[----:B------:R-:W-:Y:S02]  /*0f60*/  SHF.R.U32.HI R124, RZ, 0x5, R0 ;  /* 0x00000005ff7c7819 */ /* 0x000fe40000011600 */
[----:B------:R-:W-:-:S02]  /*0f70*/  LOP3.LUT R55, R35, R44, RZ, 0x3c, !PT ;  /* 0x0000002c23377212 */ /* 0x000fc400078e3cff */
[----:B------:R-:W-:Y:S02]  /*0f80*/  PRMT R42, R45, 0x7610, R42 ;  /* 0x000076102d2a7816 */ /* 0x000fe4000000002a */
[----:B------:R-:W-:Y:S02]  /*0f90*/  PRMT R43, R46, 0x7610, R43 ;  /* 0x000076102e2b7816 */ /* 0x000fe4000000002b */
[----:B------:R-:W-:Y:S02]  /*0fa0*/  PRMT R44, R47, 0x7610, R44 ;  /* 0x000076102f2c7816 */ /* 0x000fe4000000002c */
[----:B------:R-:W-:Y:S02]  /*0fb0*/  PRMT R45, R48, 0x7610, R45 ;  /* 0x00007610302d7816 */ /* 0x000fe4000000002d */
[----:B------:R-:W-:Y:S01]  /*0fc0*/  PRMT R46, R49, 0x7610, R46 ;  /* 0x00007610312e7816 */ /* 0x000fe2000000002e */
[----:B------:R-:W-:Y:S01]  /*0fd0*/  IMAD R35, R0, 0x26, R33 ;  /* 0x0000002600237824 */ /* 0x000fe200078e0221 */
[----:B------:R-:W-:-:S02]  /*0fe0*/  PRMT R47, R50, 0x7610, R47 ;  /* 0x00007610322f7816 */ /* 0x000fc4000000002f */
[----:B------:R-:W-:Y:S02]  /*0ff0*/  PRMT R48, R51, 0x7610, R48 ;  /* 0x0000761033307816 */ /* 0x000fe40000000030 */
[----:B------:R-:W-:Y:S02]  /*1000*/  PRMT R49, R52, 0x7610, R49 ;  /* 0x0000761034317816 */ /* 0x000fe40000000031 */
[----:B------:R-:W-:Y:S02]  /*1010*/  LEA R30, R124, UR4, 0x2 ;  /* 0x000000047c1e7c11 */ /* 0x000fe4000f8e10ff */
[----:B------:R-:W-:Y:S02]  /*1020*/  PRMT R32, R7, 0x7610, R32 ;  /* 0x0000761007207816 */ /* 0x000fe40000000020 */
[----:B------:R-:W-:Y:S02]  /*1030*/  PRMT R34, R5, 0x7610, R34 ;  /* 0x0000761005227816 */ /* 0x000fe40000000022 */
[----:B------:R-:W-:-:S02]  /*1040*/  PRMT R36, R4, 0x7610, R36 ;  /* 0x0000761004247816 */ /* 0x000fc40000000024 */
[----:B------:R-:W-:Y:S02]  /*1050*/  PRMT R37, R6, 0x7610, R37 ;  /* 0x0000761006257816 */ /* 0x000fe40000000025 */
[----:B------:R-:W-:Y:S02]  /*1060*/  PRMT R38, R9, 0x7610, R38 ;  /* 0x0000761009267816 */ /* 0x000fe40000000026 */
[----:B------:R-:W-:Y:S02]  /*1070*/  PRMT R39, R8, 0x7610, R39 ;  /* 0x0000761008277816 */ /* 0x000fe40000000027 */
[----:B------:R-:W-:Y:S02]  /*1080*/  PRMT R40, R11, 0x7610, R40 ;  /* 0x000076100b287816 */ /* 0x000fe40000000028 */
[----:B------:R-:W-:Y:S02]  /*1090*/  PRMT R41, R10, 0x7610, R41 ;  /* 0x000076100a297816 */ /* 0x000fe40000000029 */
[----:B------:R-:W-:-:S02]  /*10a0*/  PRMT R50, R53, 0x7610, R50 ;  /* 0x0000761035327816 */ /* 0x000fc40000000032 */
[----:B------:R-:W-:Y:S02]  /*10b0*/  PRMT R51, R54, 0x7610, R51 ;  /* 0x0000761036337816 */ /* 0x000fe40000000033 */
[----:B------:R-:W-:Y:S01]  /*10c0*/  PRMT R52, R55, 0x7610, R52 ;  /* 0x0000761037347816 */ /* 0x000fe20000000034 */
[----:B------:R-:W-:Y:S02]  /*10d0*/  UIADD3 UR8, UPT, UPT, UR6, 0x6, URZ ;  /* 0x0000000606087890 */ /* 0x000fe4000fffe0ff */
[----:B-1----:R-:W-:-:S12]  /*10e0*/  UIADD3 UR5, UPT, UPT, -UR6, UR7, URZ ;  /* 0x0000000706057290 */ /* 0x002fd8000fffe1ff */
.L_x_1653:
[----:B0-2---:R-:W-:Y:S01]  /*10f0*/  PRMT R4, R32, 0x9910, RZ ;  /* 0x0000991020047816 */ /* 0x005fe200000000ff */
[----:B------:R-:W-:Y:S01]  /*1100*/  UISETP.LT.AND UP0, UPT, UR5, 0x6, UPT ;  /* 0x000000060500788c */ /* 0x000fe2000bf01270 */
[----:B------:R-:W-:Y:S01]  /*1110*/  STS [R29], RZ ;  /* 0x000000ff1d007388 */ /* 0x000fe20000000800 */
[----:B------:R-:W-:Y:S01]  /*1120*/  UIADD3 UR6, UPT, UPT, UR8, -0x6, URZ ;  /* 0xfffffffa08067890 */ /* 0x000fe2000fffe0ff */
[----:B------:R-:W-:Y:S01]  /*1130*/  ISETP.NE.AND P0, PT, R4, 0x7fff, PT ;  /* 0x00007fff0400780c */ /* 0x000fe20003f05270 */
[----:B------:R-:W-:Y:S01]  /*1140*/  USEL UR4, UR5, 0x6, UP0 ;  /* 0x0000000605047887 */ /* 0x000fe20008000000 */
[----:B------:R-:W-:Y:S01]  /*1150*/  STS [R29+0x400], RZ ;  /* 0x000400ff1d007388 */ /* 0x000fe20000000800 */
[----:B------:R-:W-:Y:S01]  /*1160*/  ISETP.NE.AND P2, PT, R124, 0x6, PT ;  /* 0x000000067c00780c */ /* 0x000fe20003f45270 */
[----:B------:R-:W-:Y:S01]  /*1170*/  UISETP.GE.AND UP0, UPT, UR8, UR9, UPT ;  /* 0x000000090800728c */ /* 0x000fe2000bf06270 */
[----:B------:R-:W-:Y:S01]  /*1180*/  SEL R4, R32, 0x8000, P0 ;  /* 0x0000800020047807 */ /* 0x000fe20000000000 */
[----:B------:R-:W-:Y:S01]  /*1190*/  UBMSK UR4, URZ, UR4 ;  /* 0x00000004ff04729b */ /* 0x000fe20008000000 */
        /* <DEDUP_REMOVED lines=8> */
[----:B------:R-:W-:Y:S01]  /*1220*/  SHF.R.U32.HI R6, RZ, 0x4, R4 ;  /* 0x00000004ff067819 */ /* 0x000fe20000011604 */
[----:B------:R-:W-:Y:S01]  /*1230*/  IMAD.SHL.U32 R5, R4, 0x400, RZ ;  /* 0x0000040004057824 */ /* 0x000fe200078e00ff */
[----:B------:R-:W-:Y:S02]  /*1240*/  STS [R29+0x1800], RZ ;  /* 0x001800ff1d007388 */ /* 0x000fe40000000800 */
[----:B------:R-:W-:-:S02]  /*1250*/  LOP3.LUT R6, R6, 0xffe, RZ, 0xc0, !PT ;  /* 0x00000ffe06067812 */ /* 0x000fc400078ec0ff */
[----:B------:R-:W-:Y:S01]  /*1260*/  LOP3.LUT R4, R5, 0x7c00, RZ, 0xc, !PT ;  /* 0x00007c0005047812 */ /* 0x000fe200078e0cff */
[----:B------:R-:W-:Y:S03]  /*1270*/  STS [R29+0x1c00], RZ ;  /* 0x001c00ff1d007388 */ /* 0x000fe60000000800 */
[----:B------:R-:W-:Y:S01]  /*1280*/  IADD3 R55, PT, PT, -R6, R29, R4 ;  /* 0x0000001d06377210 */ /* 0x000fe20007ffe104 */
[----:B------:R-:W-:Y:S01]  /*1290*/  STS [R29+0x2000], RZ ;  /* 0x002000ff1d007388 */ /* 0x000fe20000000800 */
[----:B------:R-:W-:-:S03]  /*12a0*/  PRMT R4, R34, 0x9910, RZ ;  /* 0x0000991022047816 */ /* 0x000fc600000000ff */
[----:B------:R-:W-:Y:S01]  /*12b0*/  STS [R29+0x2400], RZ ;  /* 0x002400ff1d007388 */ /* 0x000fe20000000800 */
[----:B------:R-:W-:-:S03]  /*12c0*/  ISETP.NE.AND P0, PT, R4, 0x7fff, PT ;  /* 0x00007fff0400780c */ /* 0x000fc60003f05270 */
[----:B------:R-:W-:Y:S01]  /*12d0*/  STS [R29+0x2800], RZ ;  /* 0x002800ff1d007388 */ /* 0x000fe20000000800 */
[----:B------:R-:W-:-:S03]  /*12e0*/  SEL R4, R34, 0x8000, P0 ;  /* 0x0000800022047807 */ /* 0x000fc60000000000 */
[----:B------:R-:W-:Y:S01]  /*12f0*/  STS [R29+0x2c00], RZ ;  /* 0x002c00ff1d007388 */ /* 0x000fe20000000800 */
[----:B------:R-:W-:-:S03]  /*1300*/  LOP3.LUT R4, R4, 0xffff, RZ, 0xc0, !PT ;  /* 0x0000ffff04047812 */ /* 0x000fc600078ec0ff */
[----:B------:R-:W-:Y:S01]  /*1310*/  STS [R29+0x3000], RZ ;  /* 0x003000ff1d007388 */ /* 0x000fe20000000800 */
[----:B------:R-:W-:-:S03]  /*1320*/  SHF.R.U32.HI R4, RZ, UR6, R4 ;  /* 0x00000006ff047c19 */ /* 0x000fc60008011604 */
[----:B------:R-:W-:Y:S01]  /*1330*/  STS [R29+0x3400], RZ ;  /* 0x003400ff1d007388 */ /* 0x000fe20000000800 */
[----:B------:R-:W-:-:S03]  /*1340*/  LOP3.LUT R4, R4, UR4, RZ, 0xc0, !PT ;  /* 0x0000000404047c12 */ /* 0x000fc6000f8ec0ff */
[----:B------:R-:W-:Y:S02]  /*1350*/  STS [R29+0x3800], RZ ;  /* 0x003800ff1d007388 */ /* 0x000fe40000000800 */
[----:B------:R-:W-:Y:S01]  /*1360*/  IMAD.SHL.U32 R5, R4, 0x400, RZ ;  /* 0x0000040004057824 */ /* 0x000fe200078e00ff */
[----:B------:R-:W-:Y:S01]  /*1370*/  SHF.R.U32.HI R4, RZ, 0x4, R4 ;  /* 0x00000004ff047819 */ /* 0x000fe20000011604 */
[----:B------:R-:W-:Y:S03]  /*1380*/  STS [R29+0x3c00], RZ ;  /* 0x003c00ff1d007388 */ /* 0x000fe60000000800 */
[----:B------:R-:W-:Y:S01]  /*1390*/  LOP3.LUT R56, R5, 0x7c00, RZ, 0xc, !PT ;  /* 0x00007c0005387812 */ /* 0x000fe200078e0cff */
[----:B------:R-:W-:Y:S01]  /*13a0*/  STS [R29+0x4000], RZ ;  /* 0x004000ff1d007388 */ /* 0x000fe20000000800 */
[----:B------:R-:W-:-:S03]  /*13b0*/  LOP3.LUT R5, R4, 0xffe, RZ, 0xc0, !PT ;  /* 0x00000ffe04057812 */ /* 0x000fc600078ec0ff */
[----:B------:R-:W-:Y:S01]  /*13c0*/  STS [R29+0x4400], RZ ;  /* 0x004400ff1d007388 */ /* 0x000fe20000000800 */
[----:B------:R-:W-:Y:S02]  /*13d0*/  IADD3 R56, PT, PT, -R5, R29, R56 ;  /* 0x0000001d05387210 */ /* 0x000fe40007ffe138 */
[C---:B------:R-:W-:Y:S01]  /*13e0*/  PRMT R5, R36.reuse, 0x9910, RZ ;  /* 0x0000991024057816 */ /* 0x040fe200000000ff */
[----:B------:R-:W-:Y:S03]  /*13f0*/  STS [R29+0x4800], RZ ;  /* 0x004800ff1d007388 */ /* 0x000fe60000000800 */
[----:B------:R-:W-:Y:S01]  /*1400*/  ISETP.NE.AND P0, PT, R5, 0x7fff, PT ;  /* 0x00007fff0500780c */ /* 0x000fe20003f05270 */
[----:B------:R-:W-:Y:S03]  /*1410*/  STS [R29+0x4c00], RZ ;  /* 0x004c00ff1d007388 */ /* 0x000fe60000000800 */
        /* <DEDUP_REMOVED lines=8> */
[----:B------:R-:W-:Y:S01]  /*14a0*/  STS [R29+0x6000], RZ ;  /* 0x006000ff1d007388 */ /* 0x000fe20000000800 */
[----:B------:R-:W-:Y:S01]  /*14b0*/  IMAD.SHL.U32 R6, R5, 0x400, RZ ;  /* 0x0000040005067824 */ /* 0x000fe200078e00ff */
[----:B------:R-:W-:-:S02]  /*14c0*/  SHF.R.U32.HI R5, RZ, 0x4, R5 ;  /* 0x00000004ff057819 */ /* 0x000fc40000011605 */
[----:B------:R-:W-:Y:S02]  /*14d0*/  STS [R29+0x6400], RZ ;  /* 0x006400ff1d007388 */ /* 0x000fe40000000800 */
[----:B------:R-:W-:Y:S02]  /*14e0*/  LOP3.LUT R6, R6, 0x7c00, RZ, 0xc, !PT ;  /* 0x00007c0006067812 */ /* 0x000fe400078e0cff */
[----:B------:R-:W-:Y:S01]  /*14f0*/  STS [R29+0x6800], RZ ;  /* 0x006800ff1d007388 */ /* 0x000fe20000000800 */
[----:B------:R-:W-:-:S03]  /*1500*/  LOP3.LUT R58, R5, 0xffe, RZ, 0xc0, !PT ;  /* 0x00000ffe053a7812 */ /* 0x000fc600078ec0ff */
[----:B------:R-:W-:Y:S01]  /*1510*/  STS [R29+0x6c00], RZ ;  /* 0x006c00ff1d007388 */ /* 0x000fe20000000800 */
[----:B------:R-:W-:-:S03]  /*1520*/  IADD3 R58, PT, PT, -R58, R29, R6 ;  /* 0x0000001d3a3a7210 */ /* 0x000fc60007ffe106 */
[----:B------:R-:W-:Y:S04]  /*1530*/  STS [R29+0x7000], RZ ;  /* 0x007000ff1d007388 */ /* 0x000fe80000000800 */
[----:B------:R-:W-:Y:S04]  /*1540*/  STS [R29+0x7400], RZ ;  /* 0x007400ff1d007388 */ /* 0x000fe80000000800 */
[----:B------:R-:W-:Y:S04]  /*1550*/  STS [R29+0x7800], RZ ;  /* 0x007800ff1d007388 */ /* 0x000fe80000000800 */
[----:B------:R-:W-:Y:S04]  /*1560*/  STS [R29+0x7c00], RZ ;  /* 0x007c00ff1d007388 */ /* 0x000fe80000000800 */
[----:B------:R-:W-:Y:S04]  /*1570*/  STS [R29+0x8000], RZ ;  /* 0x008000ff1d007388 */ /* 0x000fe80000000800 */
[----:B------:R-:W0:Y:S01]  /*1580*/  LDS.U16 R54, [R55+0x2] ;  /* 0x0000020037367984 */ /* 0x000e220000000400 */
[----:B------:R-:W1:Y:S02]  /*1590*/  S2R R128, SR_LANEID ;  /* 0x0000000000807919 */ /* 0x000e640000000000 */
[----:B-1----:R-:W-:Y:S01]  /*15a0*/  ISETP.NE.AND P1, PT, R128, 0x1f, PT ;  /* 0x0000001f8000780c */ /* 0x002fe20003f25270 */
[----:B0-----:R-:W-:-:S05]  /*15b0*/  VIADD R4, R54, 0x1 ;  /* 0x0000000136047836 */ /* 0x001fca0000000000 */
[----:B------:R0:W-:Y:S04]  /*15c0*/  STS.U16 [R55+0x2], R4 ;  /* 0x0000020437007388 */ /* 0x0001e80000000400 */
[----:B------:R-:W1:Y:S01]  /*15d0*/  LDS.U16 R57, [R56+0x2] ;  /* 0x0000020038397984 */ /* 0x000e620000000400 */
[----:B0-----:R-:W-:-:S04]  /*15e0*/  PRMT R4, R37, 0x9910, RZ ;  /* 0x0000991025047816 */ /* 0x001fc800000000ff */
        /* <DEDUP_REMOVED lines=8> */
[----:B------:R-:W-:Y:S01]  /*1670*/  LOP3.LUT R4, R4, 0xffe, RZ, 0xc0, !PT ;  /* 0x00000ffe04047812 */ /* 0x000fe200078ec0ff */
[----:B-1----:R-:W-:-:S03]  /*1680*/  VIADD R5, R57, 0x1 ;  /* 0x0000000139057836 */ /* 0x002fc60000000000 */
[----:B------:R-:W-:Y:S02]  /*1690*/  IADD3 R60, PT, PT, -R4, R29, R6 ;  /* 0x0000001d043c7210 */ /* 0x000fe40007ffe106 */
[----:B------:R-:W-:Y:S01]  /*16a0*/  PRMT R4, R38, 0x9910, RZ ;  /* 0x0000991026047816 */ /* 0x000fe200000000ff */
[----:B------:R-:W-:Y:S03]  /*16b0*/  STS.U16 [R56+0x2], R5 ;  /* 0x0000020538007388 */ /* 0x000fe60000000400 */
[----:B------:R-:W-:Y:S01]  /*16c0*/  ISETP.NE.AND P0, PT, R4, 0x7fff, PT ;  /* 0x00007fff0400780c */ /* 0x000fe20003f05270 */
[----:B------:R-:W0:Y:S03]  /*16d0*/  LDS.U16 R59, [R58+0x2] ;  /* 0x000002003a3b7984 */ /* 0x000e260000000400 */
        /* <DEDUP_REMOVED lines=11> */
[----:B0-----:R-:W-:-:S03]  /*1790*/  VIADD R5, R59, 0x1 ;  /* 0x000000013b057836 */ /* 0x001fc60000000000 */
[----:B------:R-:W-:Y:S02]  /*17a0*/  SEL R4, R39, 0x8000, P0 ;  /* 0x0000800027047807 */ /* 0x000fe40000000000 */
[----:B------:R-:W-:Y:S02]  /*17b0*/  STS.U16 [R58+0x2], R5 ;  /* 0x000002053a007388 */ /* 0x000fe40000000400 */
[----:B------:R-:W-:Y:S02]  /*17c0*/  LOP3.LUT R4, R4, 0xffff, RZ, 0xc0, !PT ;  /* 0x0000ffff04047812 */ /* 0x000fe400078ec0ff */
[----:B------:R-:W0:Y:S02]  /*17d0*/  LDS.U16 R61, [R60+0x2] ;  /* 0x000002003c3d7984 */ /* 0x000e240000000400 */
        /* <DEDUP_REMOVED lines=8> */
[----:B------:R-:W-:-:S04]  /*1860*/  ISETP.NE.AND P0, PT, R4, 0x7fff, PT ;  /* 0x00007fff0400780c */ /* 0x000fc80003f05270 */
[----:B------:R-:W-:-:S04]  /*1870*/  SEL R4, R40, 0x8000, P0 ;  /* 0x0000800028047807 */ /* 0x000fc80000000000 */
[----:B------:R-:W-:-:S04]  /*1880*/  LOP3.LUT R4, R4, 0xffff, RZ, 0xc0, !PT ;  /* 0x0000ffff04047812 */ /* 0x000fc800078ec0ff */
[----:B------:R-:W-:Y:S01]  /*1890*/  SHF.R.U32.HI R4, RZ, UR6, R4 ;  /* 0x00000006ff047c19 */ /* 0x000fe20008011604 */
[----:B0-----:R-:W-:-:S03]  /*18a0*/  VIADD R5, R61, 0x1 ;  /* 0x000000013d057836 */ /* 0x001fc60000000000 */
[----:B------:R-:W-:Y:S02]  /*18b0*/  LOP3.LUT R4, R4, UR4, RZ, 0xc0, !PT ;  /* 0x0000000404047c12 */ /* 0x000fe4000f8ec0ff */
[----:B------:R-:W-:Y:S03]  /*18c0*/  STS.U16 [R60+0x2], R5 ;  /* 0x000002053c007388 */ /* 0x000fe60000000400 */
[----:B------:R-:W-:Y:S01]  /*18d0*/  IMAD.SHL.U32 R6, R4, 0x400, RZ ;  /* 0x0000040004067824 */ /* 0x000fe200078e00ff */
[----:B------:R-:W0:Y:S01]  /*18e0*/  LDS.U16 R63, [R62+0x2] ;  /* 0x000002003e3f7984 */ /* 0x000e220000000400 */
[----:B------:R-:W-:-:S03]  /*18f0*/  SHF.R.U32.HI R4, RZ, 0x4, R4 ;  /* 0x00000004ff047819 */ /* 0x000fc60000011604 */
[----:B------:R-:W-:Y:S02]  /*1900*/  LOP3.LUT R6, R6, 0x7c00, RZ, 0xc, !PT ;  /* 0x00007c0006067812 */ /* 0x000fe400078e0cff */
[----:B------:R-:W-:-:S04]  /*1910*/  LOP3.LUT R4, R4, 0xffe, RZ, 0xc0, !PT ;  /* 0x00000ffe04047812 */ /* 0x000fc800078ec0ff */
[----:B------:R-:W-:Y:S02]  /*1920*/  IADD3 R66, PT, PT, -R4, R29, R6 ;  /* 0x0000001d04427210 */ /* 0x000fe40007ffe106 */
[----:B------:R-:W-:-:S04]  /*1930*/  PRMT R4, R41, 0x9910, RZ ;  /* 0x0000991029047816 */ /* 0x000fc800000000ff */
[----:B------:R-:W-:-:S04]  /*1940*/  ISETP.NE.AND P0, PT, R4, 0x7fff, PT ;  /* 0x00007fff0400780c */ /* 0x000fc80003f05270 */
[----:B------:R-:W-:-:S04]  /*1950*/  SEL R4, R41, 0x8000, P0 ;  /* 0x0000800029047807 */ /* 0x000fc80000000000 */
[----:B------:R-:W-:-:S04]  /*1960*/  LOP3.LUT R4, R4, 0xffff, RZ, 0xc0, !PT ;  /* 0x0000ffff04047812 */ /* 0x000fc800078ec0ff */
[----:B------:R-:W-:-:S04]  /*1970*/  SHF.R.U32.HI R4, RZ, UR6, R4 ;  /* 0x00000006ff047c19 */ /* 0x000fc80008011604 */
[----:B------:R-:W-:-:S05]  /*1980*/  LOP3.LUT R4, R4, UR4, RZ, 0xc0, !PT ;  /* 0x0000000404047c12 */ /* 0x000fca000f8ec0ff */
[----:B------:R-:W-:Y:S01]  /*1990*/  IMAD.SHL.U32 R6, R4, 0x400, RZ ;  /* 0x0000040004067824 */ /* 0x000fe200078e00ff */
[----:B------:R-:W-:Y:S01]  /*19a0*/  SHF.R.U32.HI R4, RZ, 0x4, R4 ;  /* 0x00000004ff047819 */ /* 0x000fe20000011604 */
[----:B0-----:R-:W-:-:S03]  /*19b0*/  VIADD R5, R63, 0x1 ;  /* 0x000000013f057836 */ /* 0x001fc60000000000 */
[----:B------:R-:W-:Y:S02]  /*19c0*/  LOP3.LUT R6, R6, 0x7c00, RZ, 0xc, !PT ;  /* 0x00007c0006067812 */ /* 0x000fe400078e0cff */
[----:B------:R-:W-:Y:S01]  /*19d0*/  LOP3.LUT R4, R4, 0xffe, RZ, 0xc0, !PT ;  /* 0x00000ffe04047812 */ /* 0x000fe200078ec0ff */
[----:B------:R-:W-:Y:S03]  /*19e0*/  STS.U16 [R62+0x2], R5 ;  /* 0x000002053e007388 */ /* 0x000fe60000000400 */
[----:B------:R-:W-:Y:S01]  /*19f0*/  IADD3 R68, PT, PT, -R4, R29, R6 ;  /* 0x0000001d04447210 */ /* 0x000fe20007ffe106 */
[----:B------:R-:W0:Y:S01]  /*1a00*/  LDS.U16 R65, [R64+0x2] ;  /* 0x0000020040417984 */ /* 0x000e220000000400 */
[----:B------:R-:W-:-:S04]  /*1a10*/  PRMT R4, R42, 0x9910, RZ ;  /* 0x000099102a047816 */ /* 0x000fc800000000ff */
        /* <DEDUP_REMOVED lines=10> */
[----:B------:R-:W-:Y:S01]  /*1ac0*/  PRMT R4, R43, 0x9910, RZ ;  /* 0x000099102b047816 */ /* 0x000fe200000000ff */
[----:B0-----:R-:W-:-:S03]  /*1ad0*/  VIADD R5, R65, 0x1 ;  /* 0x0000000141057836 */ /* 0x001fc60000000000 */
[----:B------:R-:W-:Y:S02]  /*1ae0*/  ISETP.NE.AND P0, PT, R4, 0x7fff, PT ;  /* 0x00007fff0400780c */ /* 0x000fe40003f05270 */
[----:B------:R-:W-:Y:S02]  /*1af0*/  STS.U16 [R64+0x2], R5 ;  /* 0x0000020540007388 */ /* 0x000fe40000000400 */
[----:B------:R-:W-:Y:S02]  /*1b00*/  SEL R4, R43, 0x8000, P0 ;  /* 0x000080002b047807 */ /* 0x000fe40000000000 */
[----:B------:R-:W0:Y:S02]  /*1b10*/  LDS.U16 R67, [R66+0x2] ;  /* 0x0000020042437984 */ /* 0x000e240000000400 */
        /* <DEDUP_REMOVED lines=10> */
[----:B------:R-:W-:Y:S01]  /*1bc0*/  SEL R4, R44, 0x8000, P0 ;  /* 0x000080002c047807 */ /* 0x000fe20000000000 */
[----:B0-----:R-:W-:-:S03]  /*1bd0*/  VIADD R5, R67, 0x1 ;  /* 0x0000000143057836 */ /* 0x001fc60000000000 */
[----:B------:R-:W-:Y:S02]  /*1be0*/  LOP3.LUT R4, R4, 0xffff, RZ, 0xc0, !PT ;  /* 0x0000ffff04047812 */ /* 0x000fe400078ec0ff */
[----:B------:R-:W-:Y:S02]  /*1bf0*/  STS.U16 [R66+0x2], R5 ;  /* 0x0000020542007388 */ /* 0x000fe40000000400 */
[----:B------:R-:W-:Y:S02]  /*1c00*/  SHF.R.U32.HI R4, RZ, UR6, R4 ;  /* 0x00000006ff047c19 */ /* 0x000fe40008011604 */
[----:B------:R-:W0:Y:S02]  /*1c10*/  LDS.U16 R69, [R68+0x2] ;  /* 0x0000020044457984 */ /* 0x000e240000000400 */
        /* <DEDUP_REMOVED lines=11> */
[----:B------:R-:W-:Y:S01]  /*1cd0*/  LOP3.LUT R4, R4, UR4, RZ, 0xc0, !PT ;  /* 0x0000000404047c12 */ /* 0x000fe2000f8ec0ff */
[----:B0-----:R-:W-:-:S04]  /*1ce0*/  VIADD R5, R69, 0x1 ;  /* 0x0000000145057836 */ /* 0x001fc80000000000 */
[----:B------:R-:W-:Y:S01]  /*1cf0*/  IMAD.SHL.U32 R6, R4, 0x400, RZ ;  /* 0x0000040004067824 */ /* 0x000fe200078e00ff */
[----:B------:R-:W-:Y:S01]  /*1d00*/  STS.U16 [R68+0x2], R5 ;  /* 0x0000020544007388 */ /* 0x000fe20000000400 */
[----:B------:R-:W-:-:S03]  /*1d10*/  SHF.R.U32.HI R4, RZ, 0x4, R4 ;  /* 0x00000004ff047819 */ /* 0x000fc60000011604 */
[----:B------:R-:W0:Y:S01]  /*1d20*/  LDS.U16 R71, [R70+0x2] ;  /* 0x0000020046477984 */ /* 0x000e220000000400 */
        /* <DEDUP_REMOVED lines=11> */
[----:B------:R-:W-:Y:S01]  /*1de0*/  LOP3.LUT R6, R6, 0x7c00, RZ, 0xc, !PT ;  /* 0x00007c0006067812 */ /* 0x000fe200078e0cff */
[----:B0-----:R-:W-:Y:S01]  /*1df0*/  VIADD R5, R71, 0x1 ;  /* 0x0000000147057836 */ /* 0x001fe20000000000 */
[----:B------:R-:W-:-:S04]  /*1e00*/  LOP3.LUT R4, R4, 0xffe, RZ, 0xc0, !PT ;  /* 0x00000ffe04047812 */ /* 0x000fc800078ec0ff */
[----:B------:R-:W-:Y:S01]  /*1e10*/  STS.U16 [R70+0x2], R5 ;  /* 0x0000020546007388 */ /* 0x000fe20000000400 */
[----:B------:R-:W-:Y:S02]  /*1e20*/  IADD3 R78, PT, PT, -R4, R29, R6 ;  /* 0x0000001d044e7210 */ /* 0x000fe40007ffe106 */
[----:B------:R-:W-:Y:S01]  /*1e30*/  PRMT R4, R47, 0x9910, RZ ;  /* 0x000099102f047816 */ /* 0x000fe200000000ff */
[----:B------:R-:W0:Y:S03]  /*1e40*/  LDS.U16 R73, [R72+0x2] ;  /* 0x0000020048497984 */ /* 0x000e260000000400 */
        /* <DEDUP_REMOVED lines=27> */
[----:B------:R-:W-:Y:S01]  /*2000*/  LOP3.LUT R4, R4, 0xffff, RZ, 0xc0, !PT ;  /* 0x0000ffff04047812 */ /* 0x000fe200078ec0ff */
[----:B0-----:R-:W-:-:S03]  /*2010*/  VIADD R5, R75, 0x1 ;  /* 0x000000014b057836 */ /* 0x001fc60000000000 */
[----:B------:R-:W-:Y:S02]  /*2020*/  SHF.R.U32.HI R4, RZ, UR6, R4 ;  /* 0x00000006ff047c19 */ /* 0x000fe40008011604 */
[----:B------:R-:W-:Y:S02]  /*2030*/  STS.U16 [R74+0x2], R5 ;  /* 0x000002054a007388 */ /* 0x000fe40000000400 */
[----:B------:R-:W-:Y:S02]  /*2040*/  LOP3.LUT R4, R4, UR4, RZ, 0xc0, !PT ;  /* 0x0000000404047c12 */ /* 0x000fe4000f8ec0ff */
[----:B------:R-:W0:Y:S03]  /*2050*/  LDS.U16 R77, [R76+0x2] ;  /* 0x000002004c4d7984 */ /* 0x000e260000000400 */
        /* <DEDUP_REMOVED lines=13> */
[----:B------:R-:W-:Y:S01]  /*2130*/  SHF.R.U32.HI R4, RZ, 0x4, R4 ;  /* 0x00000004ff047819 */ /* 0x000fe20000011604 */
[----:B------:R-:W-:Y:S03]  /*2140*/  STS.U16 [R76+0x2], R5 ;  /* 0x000002054c007388 */ /* 0x000fe60000000400 */
[----:B------:R-:W-:Y:S01]  /*2150*/  LOP3.LUT R6, R6, 0x7c00, RZ, 0xc, !PT ;  /* 0x00007c0006067812 */ /* 0x000fe200078e0cff */
[----:B------:R-:W0:Y:S01]  /*2160*/  LDS.U16 R79, [R78+0x2] ;  /* 0x000002004e4f7984 */ /* 0x000e220000000400 */
        /* <DEDUP_REMOVED lines=12> */
[----:B0-----:R-:W-:-:S03]  /*2230*/  VIADD R5, R79, 0x1 ;  /* 0x000000014f057836 */ /* 0x001fc60000000000 */
[----:B------:R-:W-:Y:S02]  /*2240*/  IADD3 R88, PT, PT, -R4, R29, R6 ;  /* 0x0000001d04587210 */ /* 0x000fe40007ffe106 */
[----:B------:R-:W-:Y:S01]  /*2250*/  STS.U16 [R78+0x2], R5 ;  /* 0x000002054e007388 */ /* 0x000fe20000000400 */
[----:B------:R-:W-:-:S03]  /*2260*/  PRMT R4, R52, 0x9910, RZ ;  /* 0x0000991034047816 */ /* 0x000fc600000000ff */
[----:B------:R-:W0:Y:S01]  /*2270*/  LDS.U16 R81, [R80+0x2] ;  /* 0x0000020050517984 */ /* 0x000e220000000400 */
[----:B------:R-:W-:-:S04]  /*2280*/  ISETP.NE.AND P0, PT, R4, 0x7fff, PT ;  /* 0x00007fff0400780c */ /* 0x000fc80003f05270 */
[----:B------:R-:W-:-:S04]  /*2290*/  SEL R4, R52, 0x8000, P0 ;  /* 0x0000800034047807 */ /* 0x000fc80000000000 */
[----:B------:R-:W-:-:S04]  /*22a0*/  LOP3.LUT R4, R4, 0xffff, RZ, 0xc0, !PT ;  /* 0x0000ffff04047812 */ /* 0x000fc800078ec0ff */
[----:B------:R-:W-:Y:S01]  /*22b0*/  SHF.R.U32.HI R4, RZ, UR6, R4 ;  /* 0x00000006ff047c19 */ /* 0x000fe20008011604 */
[----:B------:R-:W1:Y:S03]  /*22c0*/  S2UR UR6, SR_CgaCtaId ;  /* 0x00000000000679c3 */ /* 0x000e660000008800 */
[----:B------:R-:W-:Y:S01]  /*22d0*/  LOP3.LUT R4, R4, UR4, RZ, 0xc0, !PT ;  /* 0x0000000404047c12 */ /* 0x000fe2000f8ec0ff */
[----:B------:R-:W-:-:S04]  /*22e0*/  UMOV UR4, 0x400 ;  /* 0x0000040000047882 */ /* 0x000fc80000000000 */
[----:B------:R-:W-:Y:S01]  /*22f0*/  IMAD.SHL.U32 R6, R4, 0x400, RZ ;  /* 0x0000040004067824 */ /* 0x000fe200078e00ff */
[----:B------:R-:W-:-:S04]  /*2300*/  SHF.R.U32.HI R4, RZ, 0x4, R4 ;  /* 0x00000004ff047819 */ /* 0x000fc80000011604 */
[----:B------:R-:W-:Y:S02]  /*2310*/  LOP3.LUT R6, R6, 0x7c00, RZ, 0xc, !PT ;  /* 0x00007c0006067812 */ /* 0x000fe400078e0cff */
[----:B------:R-:W-:-:S04]  /*2320*/  LOP3.LUT R4, R4, 0xffe, RZ, 0xc0, !PT ;  /* 0x00000ffe04047812 */ /* 0x000fc800078ec0ff */
[----:B------:R-:W-:Y:S01]  /*2330*/  IADD3 R90, PT, PT, -R4, R29, R6 ;  /* 0x0000001d045a7210 */ /* 0x000fe20007ffe106 */
[----:B-1----:R-:W-:Y:S01]  /*2340*/  ULEA UR4, UR6, UR4, 0x18 ;  /* 0x0000000406047291 */ /* 0x002fe2000f8ec0ff */
[----:B0-----:R-:W-:-:S05]  /*2350*/  VIADD R5, R81, 0x1 ;  /* 0x0000000151057836 */ /* 0x001fca0000000000 */
[----:B------:R-:W-:Y:S04]  /*2360*/  STS.U16 [R80+0x2], R5 ;  /* 0x0000020550007388 */ /* 0x000fe80000000400 */
[----:B------:R-:W0:Y:S02]  /*2370*/  LDS.U16 R83, [R82+0x2] ;  /* 0x0000020052537984 */ /* 0x000e240000000400 */
        /* <DEDUP_REMOVED lines=23> */
[----:B------:R-:W4:Y:S04]  /*24f0*/  LDS R100, [R31+0x20] ;  /* 0x000020001f647984 */ /* 0x000f280000000800 */
[----:B------:R-:W4:Y:S04]  /*2500*/  LDS R101, [R31+0x24] ;  /* 0x000024001f657984 */ /* 0x000f280000000800 */
[----:B------:R-:W4:Y:S04]  /*2510*/  LDS R102, [R31+0x28] ;  /* 0x000028001f667984 */ /* 0x000f280000000800 */
[----:B------:R-:W4:Y:S01]  /*2520*/  LDS R103, [R31+0x2c] ;  /* 0x00002c001f677984 */ /* 0x000f220000000800 */
        /* <DEDUP_REMOVED lines=10> */
[----:B------:R-:W-:-:S03]  /*25d0*/  IMAD.IADD R98, R98, 0x1, R97 ;  /* 0x0000000162627824 */ /* 0x000fc600078e0261 */
        /* <DEDUP_REMOVED lines=31> */
[----:B------:R-:W-:-:S04]  /*27d0*/  IMAD.IADD R114, R114, 0x1, R113 ;  /* 0x0000000172727824 */ /* 0x000fc800078e0271 */
[----:B0-----:R-:W-:-:S04]  /*27e0*/  IMAD.IADD R115, R115, 0x1, R114 ;  /* 0x0000000173737824 */ /* 0x001fc800078e0272 */
[----:B-1----:R-:W-:-:S04]  /*27f0*/  IMAD.IADD R116, R116, 0x1, R115 ;  /* 0x0000000174747824 */ /* 0x002fc800078e0273 */
[----:B--2---:R-:W-:-:S04]  /*2800*/  IMAD.IADD R117, R117, 0x1, R116 ;  /* 0x0000000175757824 */ /* 0x004fc800078e0274 */
[----:B---3--:R-:W-:-:S04]  /*2810*/  IMAD.IADD R118, R118, 0x1, R117 ;  /* 0x0000000176767824 */ /* 0x008fc800078e0275 */
[----:B----4-:R-:W-:-:S04]  /*2820*/  IMAD.IADD R119, R119, 0x1, R118 ;  /* 0x0000000177777824 */ /* 0x010fc800078e0276 */
[----:B------:R-:W-:-:S04]  /*2830*/  IMAD.IADD R120, R120, 0x1, R119 ;  /* 0x0000000178787824 */ /* 0x000fc800078e0277 */
[----:B------:R-:W-:-:S04]  /*2840*/  IMAD.IADD R121, R121, 0x1, R120 ;  /* 0x0000000179797824 */ /* 0x000fc800078e0278 */
        /* <DEDUP_REMOVED lines=29> */
[----:B------:R-:W-:Y:S02]  /*2a20*/  ISETP.NE.AND P0, PT, R124, 0x5, PT ;  /* 0x000000057c00780c */ /* 0x000fe40003f05270 */
[----:B------:R-:W-:Y:S01]  /*2a30*/  SEL R53, R7, R53, !P1 ;  /* 0x0000003507357207 */ /* 0x000fe20004800000 */
[----:B------:R-:W-:Y:S01]  /*2a40*/  IMAD.IADD R9, R9, 0x1, R8 ;  /* 0x0000000109097824 */ /* 0x000fe200078e0208 */
[----:B------:R-:W-:Y:S02]  /*2a50*/  ISETP.NE.AND P1, PT, R128, RZ, PT ;  /* 0x000000ff8000720c */ /* 0x000fe40003f25270 */
[----:B------:R-:W-:Y:S01]  /*2a60*/  SEL R53, R8, R53, !P0 ;  /* 0x0000003508357207 */ /* 0x000fe20004000000 */
[----:B------:R-:W-:Y:S01]  /*2a70*/  IMAD.IADD R10, R10, 0x1, R9 ;  /* 0x000000010a0a7824 */ /* 0x000fe200078e0209 */
[----:B------:R-:W-:-:S02]  /*2a80*/  ISETP.GT.U32.AND P0, PT, R0, 0x1f, PT ;  /* 0x0000001f0000780c */ /* 0x000fc40003f04070 */
[----:B------:R-:W-:Y:S01]  /*2a90*/  SEL R53, R9, R53, !P2 ;  /* 0x0000003509357207 */ /* 0x000fe20005000000 */
[----:B------:R-:W-:Y:S01]  /*2aa0*/  IMAD.IADD R11, R11, 0x1, R10 ;  /* 0x000000010b0b7824 */ /* 0x000fe200078e020a */
[----:B------:R-:W-:Y:S02]  /*2ab0*/  ISETP.GT.U32.OR P2, PT, R0, 0x1f, P1 ;  /* 0x0000001f0000780c */ /* 0x000fe40000f44470 */
        /* <DEDUP_REMOVED lines=79> */
[----:B------:R-:W3:Y:S04]  /*2fb0*/  LDS.U16 R60, [R60+0x2] ;  /* 0x000002003c3c7984 */ /* 0x000ee80000000400 */
[----:B------:R-:W4:Y:S04]  /*2fc0*/  LDS.U16 R62, [R62+0x2] ;  /* 0x000002003e3e7984 */ /* 0x000f280000000400 */
[----:B------:R-:W4:Y:S04]  /*2fd0*/  LDS.U16 R64, [R64+0x2] ;  /* 0x0000020040407984 */ /* 0x000f280000000400 */
[----:B------:R-:W4:Y:S04]  /*2fe0*/  LDS.U16 R66, [R66+0x2] ;  /* 0x0000020042427984 */ /* 0x000f280000000400 */
[----:B------:R-:W4:Y:S04]  /*2ff0*/  LDS.U16 R68, [R68+0x2] ;  /* 0x0000020044447984 */ /* 0x000f280000000400 */
[----:B------:R-:W4:Y:S04]  /*3000*/  LDS.U16 R70, [R70+0x2] ;  /* 0x0000020046467984 */ /* 0x000f280000000400 */
[----:B------:R-:W4:Y:S04]  /*3010*/  LDS.U16 R72, [R72+0x2] ;  /* 0x0000020048487984 */ /* 0x000f280000000400 */
[----:B------:R-:W4:Y:S01]  /*3020*/  LDS.U16 R74, [R74+0x2] ;  /* 0x000002004a4a7984 */ /* 0x000f220000000400 */
[----:B0-----:R-:W-:-:S03]  /*3030*/  IMAD.IADD R54, R54, 0x1, R55 ;  /* 0x0000000136367824 */ /* 0x001fc600078e0237 */
[----:B------:R-:W0:Y:S01]  /*3040*/  LDS.U16 R76, [R76+0x2] ;  /* 0x000002004c4c7984 */ /* 0x000e220000000400 */
[----:B-1----:R-:W-:-:S03]  /*3050*/  IMAD.IADD R56, R57, 0x1, R56 ;  /* 0x0000000139387824 */ /* 0x002fc600078e0238 */
[----:B------:R-:W1:Y:S01]  /*3060*/  LDS.U16 R78, [R78+0x2] ;  /* 0x000002004e4e7984 */ /* 0x000e620000000400 */
[----:B--2---:R-:W-:-:S03]  /*3070*/  IMAD.IADD R58, R59, 0x1, R58 ;  /* 0x000000013b3a7824 */ /* 0x004fc600078e023a */
[----:B------:R-:W2:Y:S01]  /*3080*/  LDS.U16 R80, [R80+0x2] ;  /* 0x0000020050507984 */ /* 0x000ea20000000400 */
[----:B---3--:R-:W-:-:S03]  /*3090*/  IMAD.IADD R61, R61, 0x1, R60 ;  /* 0x000000013d3d7824 */ /* 0x008fc600078e023c */
[----:B------:R-:W3:Y:S01]  /*30a0*/  LDS.U16 R82, [R82+0x2] ;  /* 0x0000020052527984 */ /* 0x000ee20000000400 */
[----:B----4-:R-:W-:-:S03]  /*30b0*/  IMAD.IADD R62, R63, 0x1, R62 ;  /* 0x000000013f3e7824 */ /* 0x010fc600078e023e */
[----:B------:R-:W4:Y:S01]  /*30c0*/  LDS.U16 R84, [R84+0x2] ;  /* 0x0000020054547984 */ /* 0x000f220000000400 */
[----:B------:R-:W-:-:S03]  /*30d0*/  IMAD.IADD R65, R65, 0x1, R64 ;  /* 0x0000000141417824 */ /* 0x000fc600078e0240 */
[----:B------:R-:W4:Y:S01]  /*30e0*/  LDS.U16 R86, [R86+0x2] ;  /* 0x0000020056567984 */ /* 0x000f220000000400 */
[----:B------:R-:W-:-:S03]  /*30f0*/  IMAD.IADD R66, R67, 0x1, R66 ;  /* 0x0000000143427824 */ /* 0x000fc600078e0242 */
[----:B------:R-:W4:Y:S01]  /*3100*/  LDS.U16 R88, [R88+0x2] ;  /* 0x0000020058587984 */ /* 0x000f220000000400 */
[----:B------:R-:W-:-:S03]  /*3110*/  IMAD.IADD R69, R69, 0x1, R68 ;  /* 0x0000000145457824 */ /* 0x000fc600078e0244 */
[----:B------:R-:W4:Y:S01]  /*3120*/  LDS.U16 R90, [R90+0x2] ;  /* 0x000002005a5a7984 */ /* 0x000f220000000400 */
[----:B------:R-:W-:Y:S02]  /*3130*/  IMAD.IADD R70, R71, 0x1, R70 ;  /* 0x0000000147467824 */ /* 0x000fe400078e0246 */
[----:B------:R-:W-:Y:S02]  /*3140*/  IMAD.IADD R73, R73, 0x1, R72 ;  /* 0x0000000149497824 */ /* 0x000fe400078e0248 */
[----:B------:R-:W-:Y:S02]  /*3150*/  IMAD.IADD R74, R75, 0x1, R74 ;  /* 0x000000014b4a7824 */ /* 0x000fe400078e024a */
[----:B0-----:R-:W-:Y:S02]  /*3160*/  IMAD.IADD R77, R77, 0x1, R76 ;  /* 0x000000014d4d7824 */ /* 0x001fe400078e024c */
[----:B-1----:R-:W-:Y:S02]  /*3170*/  IMAD.IADD R78, R79, 0x1, R78 ;  /* 0x000000014f4e7824 */ /* 0x002fe400078e024e */
[----:B--2---:R-:W-:-:S02]  /*3180*/  IMAD.IADD R81, R81, 0x1, R80 ;  /* 0x0000000151517824 */ /* 0x004fc400078e0250 */
[----:B---3--:R-:W-:Y:S02]  /*3190*/  IMAD.IADD R82, R83, 0x1, R82 ;  /* 0x0000000153527824 */ /* 0x008fe400078e0252 */
[----:B----4-:R-:W-:Y:S02]  /*31a0*/  IMAD.IADD R85, R85, 0x1, R84 ;  /* 0x0000000155557824 */ /* 0x010fe400078e0254 */
[----:B------:R-:W-:Y:S02]  /*31b0*/  IMAD.IADD R86, R87, 0x1, R86 ;  /* 0x0000000157567824 */ /* 0x000fe400078e0256 */
[----:B------:R-:W-:Y:S02]  /*31c0*/  IMAD.IADD R89, R89, 0x1, R88 ;  /* 0x0000000159597824 */ /* 0x000fe400078e0258 */
[----:B------:R-:W-:Y:S01]  /*31d0*/  IMAD.IADD R90, R91, 0x1, R90 ;  /* 0x000000015b5a7824 */ /* 0x000fe200078e025a */
[----:B------:R-:W-:Y:S06]  /*31e0*/  BAR.SYNC.DEFER_BLOCKING 0x0 ;  /* 0x0000000000007b1d */ /* 0x000fec0000010000 */
[----:B------:R-:W-:Y:S05]  /*31f0*/  BRA.U UP0, `(.L_x_1652) ;  /* 0x0000000500e47547 */ /* 0x000fea000b800000 */
[----:B------:R-:W-:Y:S01]  /*3200*/  LEA R5, R54, UR4, 0x1 ;  /* 0x0000000436057c11 */ /* 0x000fe2000f8e08ff */
[----:B------:R-:W-:Y:S01]  /*3210*/  UIADD3 UR8, UPT, UPT, UR8, 0x6, URZ ;  /* 0x0000000608087890 */ /* 0x000fe2000fffe0ff */
[----:B------:R-:W-:Y:S01]  /*3220*/  LEA R7, R56, UR4, 0x1 ;  /* 0x0000000438077c11 */ /* 0x000fe2000f8e08ff */
[----:B------:R-:W-:Y:S01]  /*3230*/  UIADD3 UR5, UPT, UPT, UR5, -0x6, URZ ;  /* 0xfffffffa05057890 */ /* 0x000fe2000fffe0ff */
[----:B------:R-:W-:Y:S01]  /*3240*/  LEA R9, R58, UR4, 0x1 ;  /* 0x000000043a097c11 */ /* 0x000fe2000f8e08ff */
[----:B------:R0:W-:Y:S01]  /*3250*/  STS.U16 [R5], R32 ;  /* 0x0000002005007388 */ /* 0x0001e20000000400 */
[----:B------:R-:W-:Y:S01]  /*3260*/  LEA R4, R61, UR4, 0x1 ;  /* 0x000000043d047c11 */ /* 0x000fe2000f8e08ff */
[----:B------:R-:W-:Y:S01]  /*3270*/  IMAD R55, R54, 0x2, R5 ;  /* 0x0000000236377824 */ /* 0x000fe200078e0205 */
[----:B------:R-:W-:Y:S01]  /*3280*/  LEA R11, R62, UR4, 0x1 ;  /* 0x000000043e0b7c11 */ /* 0x000fe2000f8e08ff */
[----:B------:R1:W-:Y:S01]  /*3290*/  STS.U16 [R7], R34 ;  /* 0x0000002207007388 */ /* 0x0003e20000000400 */
[----:B------:R-:W-:Y:S01]  /*32a0*/  LEA R6, R65, UR4, 0x1 ;  /* 0x0000000441067c11 */ /* 0x000fe2000f8e08ff */
[----:B------:R-:W-:Y:S01]  /*32b0*/  IMAD R10, R56, 0x2, R7 ;  /* 0x00000002380a7824 */ /* 0x000fe200078e0207 */
[----:B------:R-:W-:Y:S01]  /*32c0*/  LEA R8, R69, UR4, 0x1 ;  /* 0x0000000445087c11 */ /* 0x000fe2000f8e08ff */
[----:B------:R2:W-:Y:S01]  /*32d0*/  STS.U16 [R9], R36 ;  /* 0x0000002409007388 */ /* 0x0005e20000000400 */
[----:B------:R-:W-:Y:S01]  /*32e0*/  IMAD R54, R61, 0x2, R4 ;  /* 0x000000023d367824 */ /* 0x000fe200078e0204 */
[----:B0-----:R-:W-:Y:S01]  /*32f0*/  LEA R5, R66, UR4, 0x1 ;  /* 0x0000000442057c11 */ /* 0x001fe2000f8e08ff */
[----:B------:R-:W-:Y:S01]  /*3300*/  IMAD R57, R58, 0x2, R9 ;  /* 0x000000023a397824 */ /* 0x000fe200078e0209 */
[----:B------:R0:W-:Y:S01]  /*3310*/  STS.U16 [R4], R37 ;  /* 0x0000002504007388 */ /* 0x0001e20000000400 */
[----:B------:R-:W-:Y:S01]  /*3320*/  IMAD R56, R65, 0x2, R6 ;  /* 0x0000000241387824 */ /* 0x000fe200078e0206 */
[----:B-1----:R-:W-:Y:S01]  /*3330*/  LEA R7, R70, UR4, 0x1 ;  /* 0x0000000446077c11 */ /* 0x002fe2000f8e08ff */
[----:B------:R-:W-:Y:S01]  /*3340*/  IMAD R61, R66, 0x2, R5 ;  /* 0x00000002423d7824 */ /* 0x000fe200078e0205 */
[----:B------:R1:W-:Y:S01]  /*3350*/  STS.U16 [R11], R38 ;  /* 0x000000260b007388 */ /* 0x0003e20000000400 */
[----:B------:R-:W-:Y:S01]  /*3360*/  IMAD R59, R62, 0x2, R11 ;  /* 0x000000023e3b7824 */ /* 0x000fe200078e020b */
[----:B--2---:R-:W-:Y:S01]  /*3370*/  LEA R9, R74, UR4, 0x1 ;  /* 0x000000044a097c11 */ /* 0x004fe2000f8e08ff */
[----:B------:R-:W-:Y:S01]  /*3380*/  IMAD R58, R69, 0x2, R8 ;  /* 0x00000002453a7824 */ /* 0x000fe200078e0208 */
[----:B------:R2:W-:Y:S01]  /*3390*/  STS.U16 [R6], R39 ;  /* 0x0000002706007388 */ /* 0x0005e20000000400 */
[----:B0-----:R-:W-:-:S02]  /*33a0*/  LEA R4, R73, UR4, 0x1 ;  /* 0x0000000449047c11 */ /* 0x001fc4000f8e08ff */
[----:B------:R-:W-:Y:S01]  /*33b0*/  IMAD R63, R74, 0x2, R9 ;  /* 0x000000024a3f7824 */ /* 0x000fe200078e0209 */
[----:B------:R0:W-:Y:S01]  /*33c0*/  STS.U16 [R5], R40 ;  /* 0x0000002805007388 */ /* 0x0001e20000000400 */
[----:B-1----:R-:W-:-:S03]  /*33d0*/  IMAD R11, R70, 0x2, R7 ;  /* 0x00000002460b7824 */ /* 0x002fc600078e0207 */
[----:B------:R1:W-:Y:S01]  /*33e0*/  STS.U16 [R8], R41 ;  /* 0x0000002908007388 */ /* 0x0003e20000000400 */
[----:B------:R-:W-:Y:S01]  /*33f0*/  IMAD R60, R73, 0x2, R4 ;  /* 0x00000002493c7824 */ /* 0x000fe200078e0204 */
[C---:B--2---:R-:W-:Y:S02]  /*3400*/  LEA R6, R77.reuse, UR4, 0x1 ;  /* 0x000000044d067c11 */ /* 0x044fe4000f8e08ff */
[----:B------:R2:W-:Y:S01]  /*3410*/  STS.U16 [R7], R42 ;  /* 0x0000002a07007388 */ /* 0x0005e20000000400 */
[C---:B0-----:R-:W-:Y:S02]  /*3420*/  LEA R5, R78.reuse, UR4, 0x1 ;  /* 0x000000044e057c11 */ /* 0x041fe4000f8e08ff */
[----:B------:R-:W-:Y:S01]  /*3430*/  IMAD R62, R77, 0x2, R6 ;  /* 0x000000024d3e7824 */ /* 0x000fe200078e0206 */
[----:B------:R0:W-:Y:S01]  /*3440*/  STS.U16 [R4], R43 ;  /* 0x0000002b04007388 */ /* 0x0001e20000000400 */
[----:B-1----:R-:W-:Y:S01]  /*3450*/  LEA R8, R81, UR4, 0x1 ;  /* 0x0000000451087c11 */ /* 0x002fe2000f8e08ff */
[----:B------:R-:W-:-:S02]  /*3460*/  IMAD R65, R78, 0x2, R5 ;  /* 0x000000024e417824 */ /* 0x000fc400078e0205 */
[----:B------:R1:W-:Y:S01]  /*3470*/  STS.U16 [R9], R44 ;  /* 0x0000002c09007388 */ /* 0x0003e20000000400 */
[C---:B--2---:R-:W-:Y:S01]  /*3480*/  LEA R7, R82.reuse, UR4, 0x1 ;  /* 0x0000000452077c11 */ /* 0x044fe2000f8e08ff */
[----:B------:R-:W-:Y:S02]  /*3490*/  IMAD R64, R81, 0x2, R8 ;  /* 0x0000000251407824 */ /* 0x000fe400078e0208 */
[----:B------:R2:W-:Y:S01]  /*34a0*/  STS.U16 [R6], R45 ;  /* 0x0000002d06007388 */ /* 0x0005e20000000400 */
[C---:B0-----:R-:W-:Y:S01]  /*34b0*/  LEA R4, R85.reuse, UR4, 0x1 ;  /* 0x0000000455047c11 */ /* 0x041fe2000f8e08ff */
[----:B------:R-:W-:Y:S02]  /*34c0*/  IMAD R67, R82, 0x2, R7 ;  /* 0x0000000252437824 */ /* 0x000fe400078e0207 */
[----:B------:R0:W-:Y:S01]  /*34d0*/  STS.U16 [R5], R46 ;  /* 0x0000002e05007388 */ /* 0x0001e20000000400 */
[----:B-1----:R-:W-:Y:S01]  /*34e0*/  LEA R9, R86, UR4, 0x1 ;  /* 0x0000000456097c11 */ /* 0x002fe2000f8e08ff */
[----:B------:R-:W-:-:S02]  /*34f0*/  IMAD R66, R85, 0x2, R4 ;  /* 0x0000000255427824 */ /* 0x000fc400078e0204 */
[----:B------:R1:W-:Y:S01]  /*3500*/  STS.U16 [R8], R47 ;  /* 0x0000002f08007388 */ /* 0x0003e20000000400 */
[----:B--2---:R-:W-:Y:S01]  /*3510*/  LEA R6, R89, UR4, 0x1 ;  /* 0x0000000459067c11 */ /* 0x004fe2000f8e08ff */
[----:B------:R-:W-:Y:S02]  /*3520*/  IMAD R69, R86, 0x2, R9 ;  /* 0x0000000256457824 */ /* 0x000fe400078e0209 */
[----:B------:R2:W-:Y:S01]  /*3530*/  STS.U16 [R7], R48 ;  /* 0x0000003007007388 */ /* 0x0005e20000000400 */
[----:B0-----:R-:W-:-:S03]  /*3540*/  LEA R5, R90, UR4, 0x1 ;  /* 0x000000045a057c11 */ /* 0x001fc6000f8e08ff */
[----:B------:R2:W-:Y:S01]  /*3550*/  STS.U16 [R4], R49 ;  /* 0x0000003104007388 */ /* 0x0005e20000000400 */
[----:B-1----:R-:W-:-:S03]  /*3560*/  IMAD R8, R89, 0x2, R6 ;  /* 0x0000000259087824 */ /* 0x002fc600078e0206 */
[----:B------:R2:W-:Y:S01]  /*3570*/  STS.U16 [R9], R50 ;  /* 0x0000003209007388 */ /* 0x0005e20000000400 */
[----:B------:R-:W-:-:S03]  /*3580*/  IMAD R71, R90, 0x2, R5 ;  /* 0x000000025a477824 */ /* 0x000fc600078e0205 */
[----:B------:R2:W-:Y:S04]  /*3590*/  STS.U16 [R6], R51 ;  /* 0x0000003306007388 */ /* 0x0005e80000000400 */
[----:B------:R2:W-:Y:S01]  /*35a0*/  STS.U16 [R5], R52 ;  /* 0x0000003405007388 */ /* 0x0005e20000000400 */
[----:B------:R-:W-:Y:S06]  /*35b0*/  BAR.SYNC.DEFER_BLOCKING 0x0 ;  /* 0x0000000000007b1d */ /* 0x000fec0000010000 */
[----:B------:R2:W0:Y:S04]  /*35c0*/  LDS.U16 R32, [R33] ;  /* 0x0000000021207984 */ /* 0x0004280000000400 */
[----:B------:R2:W1:Y:S04]  /*35d0*/  LDS.U16 R34, [R33+0x2] ;  /* 0x0000020021227984 */ /* 0x0004680000000400 */
[----:B------:R2:W3:Y:S04]  /*35e0*/  LDS.U16 R36, [R33+0x4] ;  /* 0x0000040021247984 */ /* 0x0004e80000000400 */
[----:B------:R2:W4:Y:S04]  /*35f0*/  LDS.U16 R37, [R33+0x6] ;  /* 0x0000060021257984 */ /* 0x0005280000000400 */
[----:B------:R2:W0:Y:S04]  /*3600*/  LDS.U16 R38, [R33+0x8] ;  /* 0x0000080021267984 */ /* 0x0004280000000400 */
        /* <DEDUP_REMOVED lines=13> */
[----:B------:R2:W0:Y:S01]  /*36e0*/  LDS.U16 R52, [R33+0x24] ;  /* 0x0000240021347984 */ /* 0x0004220000000400 */
[----:B------:R-:W-:Y:S06]  /*36f0*/  BAR.SYNC.DEFER_BLOCKING 0x0 ;  /* 0x0000000000007b1d */ /* 0x000fec0000010000 */
[----:B-----5:R2:W-:Y:S04]  /*3700*/  STS [R55], R2 ;  /* 0x0000000237007388 */ /* 0x0205e80000000800 */
[----:B------:R2:W-:Y:S04]  /*3710*/  STS [R10], R3 ;  /* 0x000000030a007388 */ /* 0x0005e80000000800 */
        /* <DEDUP_REMOVED lines=16> */
[----:B------:R2:W-:Y:S01]  /*3820*/  STS [R71], R28 ;  /* 0x0000001c47007388 */ /* 0x0005e20000000800 */
[----:B------:R-:W-:Y:S06]  /*3830*/  BAR.SYNC.DEFER_BLOCKING 0x0 ;  /* 0x0000000000007b1d */ /* 0x000fec0000010000 */
[----:B------:R2:W0:Y:S04]  /*3840*/  LDS R2, [R35] ;  /* 0x0000000023027984 */ /* 0x0004280000000800 */
[----:B------:R2:W0:Y:S04]  /*3850*/  LDS R3, [R35+0x4] ;  /* 0x0000040023037984 */ /* 0x0004280000000800 */
        /* <DEDUP_REMOVED lines=16> */
[----:B------:R2:W0:Y:S01]  /*3960*/  LDS R28, [R35+0x48] ;  /* 0x00004800231c7984 */ /* 0x0004220000000800 */
[----:B------:R-:W-:Y:S06]  /*3970*/  BAR.SYNC.DEFER_BLOCKING 0x0 ;  /* 0x0000000000007b1d */ /* 0x000fec0000010000 */
[----:B-1-34-:R-:W-:Y:S05]  /*3980*/  BRA `(.L_x_1653) ;  /* 0xffffffd400d87947 */ /* 0x01afea000383ffff */
.L_x_1652:
[----:B------:R-:W-:Y:S01]  /*3990*/  LEA R5, R54, UR4, 0x1 ;  /* 0x0000000436057c11 */ /* 0x000fe2000f8e08ff */
[----:B------:R-:W-:Y:S01]  /*39a0*/  IMAD R35, R0, -0x4a, R35 ;  /* 0xffffffb600237824 */ /* 0x000fe200078e0223 */
[----:B------:R-:W-:Y:S02]  /*39b0*/  LEA R7, R56, UR4, 0x1 ;  /* 0x0000000438077c11 */ /* 0x000fe4000f8e08ff */
        /* <DEDUP_REMOVED lines=17> */
[----:B------:R-:W-:Y:S01]  /*3ad0*/  STS.U16 [R11], R38 ;  /* 0x000000260b007388 */ /* 0x000fe20000000400 */
[----:B------:R-:W-:Y:S01]  /*3ae0*/  IMAD R60, R69, 0x2, R8 ;  /* 0x00000002453c7824 */ /* 0x000fe200078e0208 */
[----:B--2---:R-:W-:Y:S01]  /*3af0*/  LEA R9, R74, UR4, 0x1 ;  /* 0x000000044a097c11 */ /* 0x004fe2000f8e08ff */
[----:B------:R-:W-:Y:S01]  /*3b00*/  IMAD R57, R62, 0x2, R11 ;  /* 0x000000023e397824 */ /* 0x000fe200078e020b */
[----:B------:R1:W-:Y:S01]  /*3b10*/  STS.U16 [R6], R39 ;  /* 0x0000002706007388 */ /* 0x0003e20000000400 */
[----:B------:R-:W-:Y:S01]  /*3b20*/  IMAD R61, R70, 0x2, R7 ;  /* 0x00000002463d7824 */ /* 0x000fe200078e0207 */
[C---:B0-----:R-:W-:Y:S01]  /*3b30*/  LEA R4, R73.reuse, UR4, 0x1 ;  /* 0x0000000449047c11 */ /* 0x041fe2000f8e08ff */
[----:B------:R-:W-:Y:S01]  /*3b40*/  IMAD R63, R74, 0x2, R9 ;  /* 0x000000024a3f7824 */ /* 0x000fe200078e0209 */
[----:B------:R0:W-:Y:S03]  /*3b50*/  STS.U16 [R5], R40 ;  /* 0x0000002805007388 */ /* 0x0001e60000000400 */
[----:B------:R-:W-:Y:S01]  /*3b60*/  IMAD R62, R73, 0x2, R4 ;  /* 0x00000002493e7824 */ /* 0x000fe200078e0204 */
[----:B------:R2:W-:Y:S01]  /*3b70*/  STS.U16 [R8], R41 ;  /* 0x0000002908007388 */ /* 0x0005e20000000400 */
[----:B-1----:R-:W-:-:S03]  /*3b80*/  LEA R6, R77, UR4, 0x1 ;  /* 0x000000044d067c11 */ /* 0x002fc6000f8e08ff */
[----:B------:R1:W-:Y:S01]  /*3b90*/  STS.U16 [R7], R42 ;  /* 0x0000002a07007388 */ /* 0x0003e20000000400 */
[C---:B0-----:R-:W-:Y:S01]  /*3ba0*/  LEA R5, R78.reuse, UR4, 0x1 ;  /* 0x000000044e057c11 */ /* 0x041fe2000f8e08ff */
[----:B------:R-:W-:Y:S02]  /*3bb0*/  IMAD R64, R77, 0x2, R6 ;  /* 0x000000024d407824 */ /* 0x000fe400078e0206 */
[----:B------:R0:W-:Y:S01]  /*3bc0*/  STS.U16 [R4], R43 ;  /* 0x0000002b04007388 */ /* 0x0001e20000000400 */
[C---:B--2---:R-:W-:Y:S01]  /*3bd0*/  LEA R8, R81.reuse, UR4, 0x1 ;  /* 0x0000000451087c11 */ /* 0x044fe2000f8e08ff */
[----:B------:R-:W-:Y:S02]  /*3be0*/  IMAD R65, R78, 0x2, R5 ;  /* 0x000000024e417824 */ /* 0x000fe400078e0205 */
[----:B------:R2:W-:Y:S01]  /*3bf0*/  STS.U16 [R9], R44 ;  /* 0x0000002c09007388 */ /* 0x0005e20000000400 */
[----:B-1----:R-:W-:Y:S01]  /*3c00*/  LEA R7, R82, UR4, 0x1 ;  /* 0x0000000452077c11 */ /* 0x002fe2000f8e08ff */
[----:B------:R-:W-:-:S02]  /*3c10*/  IMAD R66, R81, 0x2, R8 ;  /* 0x0000000251427824 */ /* 0x000fc400078e0208 */
        /* <DEDUP_REMOVED lines=9> */
[----:B------:R-:W-:Y:S01]  /*3cb0*/  STS.U16 [R7], R48 ;  /* 0x0000003007007388 */ /* 0x000fe20000000400 */
[C---:B0-----:R-:W-:Y:S01]  /*3cc0*/  LEA R5, R90.reuse, UR4, 0x1 ;  /* 0x000000045a057c11 */ /* 0x041fe2000f8e08ff */
[----:B------:R-:W-:Y:S02]  /*3cd0*/  IMAD R46, R89, 0x2, R6 ;  /* 0x00000002592e7824 */ /* 0x000fe400078e0206 */
[----:B------:R0:W-:Y:S01]  /*3ce0*/  STS.U16 [R4], R49 ;  /* 0x0000003104007388 */ /* 0x0001e20000000400 */
[----:B------:R-:W1:Y:S01]  /*3cf0*/  LDCU UR4, c[0x0][0x3a0] ;  /* 0x00007400ff0477ac */ /* 0x000e620008000800 */
[----:B--2---:R-:W-:Y:S02]  /*3d00*/  IMAD R47, R90, 0x2, R5 ;  /* 0x000000025a2f7824 */ /* 0x004fe400078e0205 */
[----:B------:R-:W-:Y:S04]  /*3d10*/  STS.U16 [R9], R50 ;  /* 0x0000003209007388 */ /* 0x000fe80000000400 */
[----:B------:R-:W-:Y:S01]  /*3d20*/  STS.U16 [R6], R51 ;  /* 0x0000003306007388 */ /* 0x000fe20000000400 */
[----:B0-----:R-:W-:-:S03]  /*3d30*/  VIADD R4, R0, 0x100 ;  /* 0x0000010000047836 */ /* 0x001fc60000000000 */
[----:B------:R0:W-:Y:S01]  /*3d40*/  STS.U16 [R5], R52 ;  /* 0x0000003405007388 */ /* 0x0001e20000000400 */
[----:B------:R-:W-:Y:S01]  /*3d50*/  BAR.SYNC.DEFER_BLOCKING 0x0 ;  /* 0x0000000000007b1d */ /* 0x000fe20000010000 */
[----:B-1----:R-:W-:Y:S02]  /*3d60*/  ISETP.GE.U32.AND P0, PT, R0, UR4, PT ;  /* 0x0000000400007c0c */ /* 0x002fe4000bf06070 */
[----:B------:R-:W-:-:S05]  /*3d70*/  ISETP.GE.U32.AND P2, PT, R4, UR4, PT ;  /* 0x0000000404007c0c */ /* 0x000fca000bf46070 */
[----:B0-----:R-:W0:Y:S01]  /*3d80*/  LDC.64 R4, c[0x0][0x398] ;  /* 0x0000e600ff047b82 */ /* 0x001e220000000a00 */
[----:B------:R-:W1:Y:S04]  /*3d90*/  LDS.U16 R30, [R35] ;  /* 0x00000000231e7984 */ /* 0x000e680000000400 */
[----:B------:R-:W2:Y:S01]  /*3da0*/  LDS.U16 R31, [R35+0x200] ;  /* 0x00020000231f7984 */ /* 0x000ea20000000400 */
[----:B0-----:R-:W-:-:S03]  /*3db0*/  IMAD.WIDE.U32 R4, R0, 0x4, R4 ;  /* 0x0000000400047825 */ /* 0x001fc600078e0004 */
[----:B------:R-:W0:Y:S04]  /*3dc0*/  LDS.U16 R32, [R35+0x400] ;  /* 0x0004000023207984 */ /* 0x000e280000000400 */
[----:B------:R-:W3:Y:S04]  /*3dd0*/  LDS.U16 R33, [R35+0x600] ;  /* 0x0006000023217984 */ /* 0x000ee80000000400 */
[----:B------:R-:W-:Y:S04]  /*3de0*/  LDS.U16 R34, [R35+0x800] ;  /* 0x0008000023227984 */ /* 0x000fe80000000400 */
[----:B------:R-:W4:Y:S04]  /*3df0*/  LDS.U16 R36, [R35+0xa00] ;  /* 0x000a000023247984 */ /* 0x000f280000000400 */
[----:B------:R-:W-:Y:S04]  /*3e00*/  LDS.U16 R37, [R35+0xc00] ;  /* 0x000c000023257984 */ /* 0x000fe80000000400 */
        /* <DEDUP_REMOVED lines=11> */
[----:B------:R1:W-:Y:S01]  /*3ec0*/  LDS.U16 R6, [R35+0x2400] ;  /* 0x0024000023067984 */ /* 0x0003e20000000400 */
[----:B------:R-:W-:Y:S01]  /*3ed0*/  BAR.SYNC.DEFER_BLOCKING 0x0 ;  /* 0x0000000000007b1d */ /* 0x000fe20000010000 */
[----:B-1----:R-:W-:-:S05]  /*3ee0*/  IMAD R35, R0, 0x2, R35 ;  /* 0x0000000200237824 */ /* 0x002fca00078e0223 */
[----:B-----5:R-:W-:Y:S04]  /*3ef0*/  STS [R53], R2 ;  /* 0x0000000235007388 */ /* 0x020fe80000000800 */
[----:B------:R1:W-:Y:S04]  /*3f00*/  STS [R56], R3 ;  /* 0x0000000338007388 */ /* 0x0003e80000000800 */
[----:B------:R2:W-:Y:S04]  /*3f10*/  STS [R55], R12 ;  /* 0x0000000c37007388 */ /* 0x0005e80000000800 */
[----:B------:R-:W-:Y:S01]  /*3f20*/  STS [R54], R13 ;  /* 0x0000000d36007388 */ /* 0x000fe20000000800 */
[----:B-1----:R-:W1:Y:S03]  /*3f30*/  LDC.64 R2, c[0x0][0x388] ;  /* 0x0000e200ff027b82 */ /* 0x002e660000000a00 */
[----:B------:R0:W-:Y:S01]  /*3f40*/  STS [R57], R14 ;  /* 0x0000000e39007388 */ /* 0x0001e20000000800 */
[----:B--2---:R-:W-:-:S03]  /*3f50*/  VIADD R12, R0, 0x200 ;  /* 0x00000200000c7836 */ /* 0x004fc60000000000 */
[----:B------:R-:W-:Y:S02]  /*3f60*/  STS [R58], R15 ;  /* 0x0000000f3a007388 */ /* 0x000fe40000000800 */
[----:B------:R-:W-:Y:S02]  /*3f70*/  ISETP.GE.U32.AND P3, PT, R12, UR4, PT ;  /* 0x000000040c007c0c */ /* 0x000fe4000bf66070 */
[----:B------:R2:W-:Y:S01]  /*3f80*/  STS [R59], R16 ;  /* 0x000000103b007388 */ /* 0x0005e20000000800 */
[----:B------:R-:W-:Y:S01]  /*3f90*/  VIADD R12, R0, 0x300 ;  /* 0x00000300000c7836 */ /* 0x000fe20000000000 */
[----:B0-----:R-:W-:Y:S02]  /*3fa0*/  @!P0 PRMT R14, R30, 0x9910, RZ ;  /* 0x000099101e0e8816 */ /* 0x001fe400000000ff */
[----:B------:R0:W-:Y:S02]  /*3fb0*/  STS [R60], R17 ;  /* 0x000000113c007388 */ /* 0x0001e40000000800 */
[----:B------:R-:W-:-:S02]  /*3fc0*/  @!P0 ISETP.GT.AND P1, PT, R14, -0x1, PT ;  /* 0xffffffff0e00880c */ /* 0x000fc40003f24270 */
[----:B------:R-:W-:Y:S01]  /*3fd0*/  STS [R61], R18 ;  /* 0x000000123d007388 */ /* 0x000fe20000000800 */
[----:B------:R-:W-:Y:S02]  /*3fe0*/  LOP3.LUT R14, R0, 0x400, RZ, 0xfc, !PT ;  /* 0x00000400000e7812 */ /* 0x000fe400078efcff */
[----:B--2---:R-:W-:Y:S01]  /*3ff0*/  @!P2 PRMT R16, R31, 0x9910, RZ ;  /* 0x000099101f10a816 */ /* 0x004fe200000000ff */
[----:B------:R-:W-:Y:S01]  /*4000*/  STS [R62], R19 ;  /* 0x000000133e007388 */ /* 0x000fe20000000800 */
[----:B------:R-:W-:Y:S01]  /*4010*/  ISETP.GE.U32.AND P6, PT, R14, UR4, PT ;  /* 0x000000040e007c0c */ /* 0x000fe2000bfc6070 */
[----:B0-----:R-:W-:Y:S01]  /*4020*/  @!P0 IMAD.MOV.U32 R17, RZ, RZ, 0xffff ;  /* 0x0000ffffff118424 */ /* 0x001fe200078e00ff */
[----:B------:R-:W-:Y:S01]  /*4030*/  @!P2 ISETP.GT.AND P4, PT, R16, -0x1, PT ;  /* 0xffffffff1000a80c */ /* 0x000fe20003f84270 */
[----:B------:R-:W-:Y:S01]  /*4040*/  STS [R63], R20 ;  /* 0x000000143f007388 */ /* 0x000fe20000000800 */
[----:B------:R-:W-:Y:S01]  /*4050*/  @!P3 PRMT R16, R32, 0x9910, RZ ;  /* 0x000099102010b816 */ /* 0x000fe200000000ff */
[----:B-1----:R-:W-:Y:S01]  /*4060*/  IMAD.WIDE.U32 R2, R0, 0x2, R2 ;  /* 0x0000000200027825 */ /* 0x002fe200078e0002 */
[----:B------:R-:W-:Y:S01]  /*4070*/  @!P0 SEL R17, R17, 0x8000, P1 ;  /* 0x0000800011118807 */ /* 0x000fe20000800000 */
[----:B------:R0:W-:Y:S01]  /*4080*/  STS [R64], R21 ;  /* 0x0000001540007388 */ /* 0x0001e20000000800 */
[----:B------:R-:W-:Y:S01]  /*4090*/  ISETP.GE.U32.AND P1, PT, R12, UR4, PT ;  /* 0x000000040c007c0c */ /* 0x000fe2000bf26070 */
[----:B------:R-:W-:-:S02]  /*40a0*/  @!P2 IMAD.MOV.U32 R12, RZ, RZ, 0xffff ;  /* 0x0000ffffff0ca424 */ /* 0x000fc400078e00ff */
[----:B------:R-:W-:Y:S01]  /*40b0*/  STS [R65], R22 ;  /* 0x0000001641007388 */ /* 0x000fe20000000800 */
[----:B------:R-:W-:Y:S02]  /*40c0*/  VIADD R14, R0, 0x500 ;  /* 0x00000500000e7836 */ /* 0x000fe40000000000 */
[----:B------:R-:W-:Y:S01]  /*40d0*/  @!P2 SEL R12, R12, 0x8000, P4 ;  /* 0x000080000c0ca807 */ /* 0x000fe20002000000 */
[----:B------:R1:W-:Y:S01]  /*40e0*/  STS [R66], R23 ;  /* 0x0000001742007388 */ /* 0x0003e20000000800 */
[----:B------:R-:W-:Y:S02]  /*40f0*/  @!P3 ISETP.GT.AND P4, PT, R16, -0x1, PT ;  /* 0xffffffff1000b80c */ /* 0x000fe40003f84270 */
[----:B0-----:R-:W-:Y:S01]  /*4100*/  @!P0 LOP3.LUT R21, R17, R30, RZ, 0x3c, !PT ;  /* 0x0000001e11158212 */ /* 0x001fe200078e3cff */
[----:B------:R-:W-:Y:S01]  /*4110*/  STS [R67], R24 ;  /* 0x0000001843007388 */ /* 0x000fe20000000800 */
[----:B------:R-:W-:Y:S01]  /*4120*/  @!P2 LOP3.LUT R31, R12, R31, RZ, 0x3c, !PT ;  /* 0x0000001f0c1fa212 */ /* 0x000fe200078e3cff */
[----:B------:R-:W-:Y:S01]  /*4130*/  VIADD R12, R0, 0x600 ;  /* 0x00000600000c7836 */ /* 0x000fe20000000000 */
[----:B---3--:R-:W-:Y:S01]  /*4140*/  @!P1 PRMT R16, R33, 0x9910, RZ ;  /* 0x0000991021109816 */ /* 0x008fe200000000ff */
[----:B------:R-:W-:Y:S01]  /*4150*/  STS [R44], R25 ;  /* 0x000000192c007388 */ /* 0x000fe20000000800 */
[----:B------:R-:W-:Y:S01]  /*4160*/  ISETP.GE.U32.AND P5, PT, R14, UR4, PT ;  /* 0x000000040e007c0c */ /* 0x000fe2000bfa6070 */
[----:B-1----:R-:W-:-:S02]  /*4170*/  @!P3 IMAD.MOV.U32 R23, RZ, RZ, 0xffff ;  /* 0x0000ffffff17b424 */ /* 0x002fc400078e00ff */
[----:B------:R-:W-:Y:S01]  /*4180*/  STS [R45], R26 ;  /* 0x0000001a2d007388 */ /* 0x000fe20000000800 */
[----:B------:R-:W-:Y:S02]  /*4190*/  VIADD R14, R0, 0x700 ;  /* 0x00000700000e7836 */ /* 0x000fe40000000000 */
[----:B------:R-:W-:Y:S01]  /*41a0*/  @!P3 SEL R23, R23, 0x8000, P4 ;  /* 0x000080001717b807 */ /* 0x000fe20002000000 */
[----:B------:R-:W-:Y:S02]  /*41b0*/  STS [R46], R27 ;  /* 0x0000001b2e007388 */ /* 0x000fe40000000800 */
[----:B------:R-:W-:Y:S02]  /*41c0*/  ISETP.GE.U32.AND P4, PT, R14, UR4, PT ;  /* 0x000000040e007c0c */ /* 0x000fe4000bf86070 */
[----:B------:R-:W-:Y:S01]  /*41d0*/  STS [R47], R28 ;  /* 0x0000001c2f007388 */ /* 0x000fe20000000800 */
[----:B------:R-:W-:Y:S01]  /*41e0*/  @!P3 LOP3.LUT R23, R23, R32, RZ, 0x3c, !PT ;  /* 0x000000201717b212 */ /* 0x000fe200078e3cff */
[----:B------:R-:W-:Y:S01]  /*41f0*/  @!P5 IMAD.MOV.U32 R18, RZ, RZ, 0xffff ;  /* 0x0000ffffff12d424 */ /* 0x000fe200078e00ff */
[----:B----4-:R-:W-:Y:S01]  /*4200*/  @!P5 PRMT R14, R36, 0x9910, RZ ;  /* 0x00009910240ed816 */ /* 0x010fe200000000ff */
[----:B------:R-:W-:Y:S06]  /*4210*/  BAR.SYNC.DEFER_BLOCKING 0x0 ;  /* 0x0000000000007b1d */ /* 0x000fec0000010000 */
[----:B------:R-:W0:Y:S04]  /*4220*/  @!P0 LDS R43, [R35] ;  /* 0x00000000232b8984 */ /* 0x000e280000000800 */
[----:B------:R-:W1:Y:S04]  /*4230*/  LDS R13, [R35+0x400] ;  /* 0x00040000230d7984 */ /* 0x000e680000000800 */
[----:B------:R-:W2:Y:S04]  /*4240*/  LDS R15, [R35+0x800] ;  /* 0x00080000230f7984 */ /* 0x000ea80000000800 */
[----:B------:R-:W3:Y:S04]  /*4250*/  LDS R17, [R35+0xc00] ;  /* 0x000c000023117984 */ /* 0x000ee80000000800 */
[----:B------:R-:W-:Y:S04]  /*4260*/  @!P0 STG.E.U16 desc[UR10][R2.64], R21 ;  /* 0x0000001502008986 */ /* 0x000fe8000c10150a */
[----:B------:R-:W4:Y:S04]  /*4270*/  LDS R19, [R35+0x1000] ;  /* 0x0010000023137984 */ /* 0x000f280000000800 */
[----:B------:R-:W4:Y:S04]  /*4280*/  LDS R21, [R35+0x1400] ;  /* 0x0014000023157984 */ /* 0x000f280000000800 */
[----:B0-----:R-:W-:Y:S01]  /*4290*/  @!P0 STG.E desc[UR10][R4.64], R43 ;  /* 0x0000002b04008986 */ /* 0x001fe2000c10190a */
[----:B------:R-:W-:Y:S01]  /*42a0*/  ISETP.GE.U32.AND P0, PT, R12, UR4, PT ;  /* 0x000000040c007c0c */ /* 0x000fe2000bf06070 */
[----:B------:R-:W-:-:S02]  /*42b0*/  @!P1 IMAD.MOV.U32 R12, RZ, RZ, R16 ;  /* 0x000000ffff0c9224 */ /* 0x000fc400078e0010 */
[----:B------:R-:W-:Y:S01]  /*42c0*/  @!P2 STG.E.U16 desc[UR10][R2.64+0x200], R31 ;  /* 0x0002001f0200a986 */ /* 0x000fe2000c10150a */
[----:B------:R-:W-:-:S03]  /*42d0*/  @!P1 IMAD.MOV.U32 R16, RZ, RZ, 0xffff ;  /* 0x0000ffffff109424 */ /* 0x000fc600078e00ff */
[----:B-1----:R0:W-:Y:S01]  /*42e0*/  @!P2 STG.E desc[UR10][R4.64+0x400], R13 ;  /* 0x0004000d0400a986 */ /* 0x0021e2000c10190a */
[----:B------:R-:W-:Y:S02]  /*42f0*/  @!P1 ISETP.GT.AND P2, PT, R12, -0x1, PT ;  /* 0xffffffff0c00980c */ /* 0x000fe40003f44270 */
[----:B------:R-:W-:Y:S01]  /*4300*/  @!P6 PRMT R12, R34, 0x9910, RZ ;  /* 0x00009910220ce816 */ /* 0x000fe200000000ff */
[----:B------:R1:W-:Y:S04]  /*4310*/  @!P3 STG.E.U16 desc[UR10][R2.64+0x400], R23 ;  /* 0x000400170200b986 */ /* 0x0003e8000c10150a */
[----:B--2---:R-:W-:Y:S01]  /*4320*/  @!P3 STG.E desc[UR10][R4.64+0x800], R15 ;  /* 0x0008000f0400b986 */ /* 0x004fe2000c10190a */
[----:B------:R-:W-:Y:S02]  /*4330*/  @!P6 ISETP.GT.AND P3, PT, R12, -0x1, PT ;  /* 0xffffffff0c00e80c */ /* 0x000fe40003f64270 */
[----:B------:R-:W-:Y:S01]  /*4340*/  @!P1 SEL R12, R16, 0x8000, P2 ;  /* 0x00008000100c9807 */ /* 0x000fe20001000000 */
[----:B0-----:R-:W-:Y:S01]  /*4350*/  @!P6 IMAD.MOV.U32 R13, RZ, RZ, 0xffff ;  /* 0x0000ffffff0de424 */ /* 0x001fe200078e00ff */
[----:B------:R-:W-:Y:S01]  /*4360*/  @!P5 ISETP.GT.AND P2, PT, R14, -0x1, PT ;  /* 0xffffffff0e00d80c */ /* 0x000fe20003f44270 */
[----:B------:R-:W-:Y:S01]  /*4370*/  LDS R15, [R35+0x1c00] ;  /* 0x001c0000230f7984 */ /* 0x000fe20000000800 */
[C---:B------:R-:W-:Y:S01]  /*4380*/  LOP3.LUT R14, R0.reuse, 0x800, RZ, 0xfc, !PT ;  /* 0x00000800000e7812 */ /* 0x040fe200078efcff */
[----:B------:R-:W-:Y:S01]  /*4390*/  VIADD R16, R0, 0x900 ;  /* 0x0000090000107836 */ /* 0x000fe20000000000 */
[----:B------:R-:W-:-:S02]  /*43a0*/  @!P6 SEL R13, R13, 0x8000, P3 ;  /* 0x000080000d0de807 */ /* 0x000fc40001800000 */
[----:B-1----:R-:W-:Y:S02]  /*43b0*/  @!P5 SEL R23, R18, 0x8000, P2 ;  /* 0x000080001217d807 */ /* 0x002fe40001000000 */
[----:B------:R-:W-:Y:S02]  /*43c0*/  @!P6 LOP3.LUT R25, R13, R34, RZ, 0x3c, !PT ;  /* 0x000000220d19e212 */ /* 0x000fe400078e3cff */
[----:B------:R-:W0:Y:S01]  /*43d0*/  LDS R13, [R35+0x1800] ;  /* 0x00180000230d7984 */ /* 0x000e220000000800 */
[----:B------:R-:W-:Y:S01]  /*43e0*/  @!P1 LOP3.LUT R33, R12, R33, RZ, 0x3c, !PT ;  /* 0x000000210c219212 */ /* 0x000fe200078e3cff */
[----:B------:R-:W-:Y:S01]  /*43f0*/  VIADD R12, R0, 0xa00 ;  /* 0x00000a00000c7836 */ /* 0x000fe20000000000 */
[----:B------:R-:W-:Y:S02]  /*4400*/  @!P5 LOP3.LUT R27, R23, R36, RZ, 0x3c, !PT ;  /* 0x00000024171bd212 */ /* 0x000fe400078e3cff */
[----:B------:R-:W1:Y:S01]  /*4410*/  LDS R23, [R35+0x2000] ;  /* 0x0020000023177984 */ /* 0x000e620000000800 */
[----:B------:R-:W-:-:S02]  /*4420*/  ISETP.GE.U32.AND P3, PT, R14, UR4, PT ;  /* 0x000000040e007c0c */ /* 0x000fc4000bf66070 */
[----:B------:R-:W-:Y:S01]  /*4430*/  @!P0 PRMT R14, R37, 0x9910, RZ ;  /* 0x00009910250e8816 */ /* 0x000fe200000000ff */
[----:B------:R-:W-:Y:S01]  /*4440*/  @!P1 STG.E.U16 desc[UR10][R2.64+0x600], R33 ;  /* 0x0006002102009986 */ /* 0x000fe2000c10150a */
[----:B------:R-:W-:Y:S01]  /*4450*/  ISETP.GE.U32.AND P2, PT, R16, UR4, PT ;  /* 0x0000000410007c0c */ /* 0x000fe2000bf46070 */
[----:B------:R-:W-:Y:S02]  /*4460*/  @!P0 IMAD.MOV.U32 R16, RZ, RZ, 0xffff ;  /* 0x0000ffffff108424 */ /* 0x000fe400078e00ff */
[----:B---3--:R-:W-:Y:S01]  /*4470*/  @!P1 STG.E desc[UR10][R4.64+0xc00], R17 ;  /* 0x000c001104009986 */ /* 0x008fe2000c10190a */
[----:B------:R-:W-:Y:S02]  /*4480*/  ISETP.GE.U32.AND P1, PT, R12, UR4, PT ;  /* 0x000000040c007c0c */ /* 0x000fe4000bf26070 */
[----:B------:R-:W-:Y:S01]  /*4490*/  @!P4 PRMT R12, R38, 0x9910, RZ ;  /* 0x00009910260cc816 */ /* 0x000fe200000000ff */
[----:B------:R-:W-:Y:S02]  /*44a0*/  @!P6 STG.E.U16 desc[UR10][R2.64+0x800], R25 ;  /* 0x000800190200e986 */ /* 0x000fe4000c10150a */
[----:B------:R-:W-:-:S02]  /*44b0*/  @!P3 IMAD.MOV.U32 R18, RZ, RZ, 0xffff ;  /* 0x0000ffffff12b424 */ /* 0x000fc400078e00ff */
[----:B----4-:R2:W-:Y:S01]  /*44c0*/  @!P6 STG.E desc[UR10][R4.64+0x1000], R19 ;  /* 0x001000130400e986 */ /* 0x0105e2000c10190a */
[----:B------:R-:W-:Y:S02]  /*44d0*/  @!P0 ISETP.GT.AND P6, PT, R14, -0x1, PT ;  /* 0xffffffff0e00880c */ /* 0x000fe40003fc4270 */
[----:B------:R-:W-:Y:S01]  /*44e0*/  @!P3 PRMT R14, R39, 0x9910, RZ ;  /* 0x00009910270eb816 */ /* 0x000fe200000000ff */
[----:B------:R-:W3:Y:S04]  /*44f0*/  LDS R17, [R35+0x2400] ;  /* 0x0024000023117984 */ /* 0x000ee80000000800 */
[----:B------:R4:W-:Y:S04]  /*4500*/  @!P5 STG.E.U16 desc[UR10][R2.64+0xa00], R27 ;  /* 0x000a001b0200d986 */ /* 0x0009e8000c10150a */
[----:B------:R-:W-:Y:S01]  /*4510*/  @!P5 STG.E desc[UR10][R4.64+0x1400], R21 ;  /* 0x001400150400d986 */ /* 0x000fe2000c10190a */
[----:B--2---:R-:W-:Y:S01]  /*4520*/  @!P4 IMAD.MOV.U32 R19, RZ, RZ, 0xffff ;  /* 0x0000ffffff13c424 */ /* 0x004fe200078e00ff */
[----:B------:R-:W-:-:S02]  /*4530*/  @!P4 ISETP.GT.AND P5, PT, R12, -0x1, PT ;  /* 0xffffffff0c00c80c */ /* 0x000fc40003fa4270 */
[----:B------:R-:W-:Y:S01]  /*4540*/  @!P0 SEL R12, R16, 0x8000, P6 ;  /* 0x00008000100c8807 */ /* 0x000fe20003000000 */
[----:B------:R-:W-:Y:S01]  /*4550*/  LDS R21, [R35+0x2c00] ;  /* 0x002c000023157984 */ /* 0x000fe20000000800 */
[----:B------:R-:W-:Y:S02]  /*4560*/  @!P4 SEL R19, R19, 0x8000, P5 ;  /* 0x000080001313c807 */ /* 0x000fe40002800000 */
[----:B------:R-:W-:Y:S01]  /*4570*/  @!P3 ISETP.GT.AND P6, PT, R14, -0x1, PT ;  /* 0xffffffff0e00b80c */ /* 0x000fe20003fc4270 */
[----:B------:R-:W-:Y:S01]  /*4580*/  VIADD R14, R0, 0xb00 ;  /* 0x00000b00000e7836 */ /* 0x000fe20000000000 */
[----:B------:R-:W-:Y:S01]  /*4590*/  @!P4 LOP3.LUT R25, R19, R38, RZ, 0x3c, !PT ;  /* 0x000000261319c212 */ /* 0x000fe200078e3cff */
[----:B----4-:R-:W-:Y:S01]  /*45a0*/  @!P2 IMAD.MOV.U32 R27, RZ, RZ, 0xffff ;  /* 0x0000ffffff1ba424 */ /* 0x010fe200078e00ff */
[----:B------:R-:W2:Y:S01]  /*45b0*/  LDS R19, [R35+0x2800] ;  /* 0x0028000023137984 */ /* 0x000ea20000000800 */
[----:B------:R-:W-:Y:S02]  /*45c0*/  @!P0 LOP3.LUT R37, R12, R37, RZ, 0x3c, !PT ;  /* 0x000000250c258212 */ /* 0x000fe400078e3cff */
[----:B------:R-:W-:-:S02]  /*45d0*/  ISETP.GE.U32.AND P5, PT, R14, UR4, PT ;  /* 0x000000040e007c0c */ /* 0x000fc4000bfa6070 */
[----:B------:R-:W-:Y:S01]  /*45e0*/  @!P2 PRMT R12, R40, 0x9910, RZ ;  /* 0x00009910280ca816 */ /* 0x000fe200000000ff */
[----:B------:R-:W-:Y:S01]  /*45f0*/  @!P0 STG.E.U16 desc[UR10][R2.64+0xc00], R37 ;  /* 0x000c002502008986 */ /* 0x000fe2000c10150a */
[----:B------:R-:W-:Y:S02]  /*4600*/  LOP3.LUT R16, R0, 0xc00, RZ, 0xfc, !PT ;  /* 0x00000c0000107812 */ /* 0x000fe400078efcff */
[----:B------:R-:W-:Y:S01]  /*4610*/  @!P3 SEL R14, R18, 0x8000, P6 ;  /* 0x00008000120eb807 */ /* 0x000fe20003000000 */
[----:B0-----:R0:W-:Y:S01]  /*4620*/  @!P0 STG.E desc[UR10][R4.64+0x1800], R13 ;  /* 0x0018000d04008986 */ /* 0x0011e2000c10190a */
[----:B------:R-:W-:Y:S01]  /*4630*/  @!P2 ISETP.GT.AND P0, PT, R12, -0x1, PT ;  /* 0xffffffff0c00a80c */ /* 0x000fe20003f04270 */
[----:B------:R-:W-:Y:S01]  /*4640*/  VIADD R12, R0, 0xd00 ;  /* 0x00000d00000c7836 */ /* 0x000fe20000000000 */
[----:B------:R-:W-:Y:S01]  /*4650*/  ISETP.GE.U32.AND P6, PT, R16, UR4, PT ;  /* 0x0000000410007c0c */ /* 0x000fe2000bfc6070 */
[----:B------:R-:W-:Y:S01]  /*4660*/  @!P4 STG.E.U16 desc[UR10][R2.64+0xe00], R25 ;  /* 0x000e00190200c986 */ /* 0x000fe2000c10150a */
[----:B------:R-:W-:-:S02]  /*4670*/  @!P1 PRMT R16, R41, 0x9910, RZ ;  /* 0x0000991029109816 */ /* 0x000fc400000000ff */
[----:B------:R-:W-:Y:S01]  /*4680*/  @!P3 LOP3.LUT R39, R14, R39, RZ, 0x3c, !PT ;  /* 0x000000270e27b212 */ /* 0x000fe200078e3cff */
[----:B------:R4:W-:Y:S01]  /*4690*/  @!P4 STG.E desc[UR10][R4.64+0x1c00], R15 ;  /* 0x001c000f0400c986 */ /* 0x0009e2000c10190a */
[----:B------:R-:W-:Y:S01]  /*46a0*/  ISETP.GE.U32.AND P4, PT, R12, UR4, PT ;  /* 0x000000040c007c0c */ /* 0x000fe2000bf86070 */
[----:B------:R-:W-:Y:S01]  /*46b0*/  @!P1 IMAD.MOV.U32 R12, RZ, RZ, R16 ;  /* 0x000000ffff0c9224 */ /* 0x000fe200078e0010 */
[----:B------:R-:W-:Y:S01]  /*46c0*/  @!P2 SEL R27, R27, 0x8000, P0 ;  /* 0x000080001b1ba807 */ /* 0x000fe20000000000 */
[----:B------:R-:W-:Y:S01]  /*46d0*/  VIADD R14, R0, 0xe00 ;  /* 0x00000e00000e7836 */ /* 0x000fe20000000000 */
[----:B0-----:R-:W-:Y:S01]  /*46e0*/  @!P5 PRMT R13, R42, 0x9910, RZ ;  /* 0x000099102a0dd816 */ /* 0x001fe200000000ff */
[----:B------:R-:W-:Y:S01]  /*46f0*/  @!P3 STG.E.U16 desc[UR10][R2.64+0x1000], R39 ;  /* 0x001000270200b986 */ /* 0x000fe2000c10150a */
[----:B------:R-:W-:Y:S02]  /*4700*/  @!P2 LOP3.LUT R27, R27, R40, RZ, 0x3c, !PT ;  /* 0x000000281b1ba212 */ /* 0x000fe400078e3cff */
[----:B------:R-:W-:Y:S01]  /*4710*/  ISETP.GE.U32.AND P0, PT, R14, UR4, PT ;  /* 0x000000040e007c0c */ /* 0x000fe2000bf06070 */
[----:B-1----:R-:W-:Y:S01]  /*4720*/  @!P3 STG.E desc[UR10][R4.64+0x2000], R23 ;  /* 0x002000170400b986 */ /* 0x002fe2000c10190a */
[----:B------:R-:W-:Y:S01]  /*4730*/  @!P1 ISETP.GT.AND P3, PT, R12, -0x1, PT ;  /* 0xffffffff0c00980c */ /* 0x000fe20003f64270 */
[----:B------:R-:W-:-:S02]  /*4740*/  @!P5 IMAD.MOV.U32 R12, RZ, RZ, R13 ;  /* 0x000000ffff0cd224 */ /* 0x000fc400078e000d */
[----:B------:R-:W-:Y:S01]  /*4750*/  @!P1 IMAD.MOV.U32 R14, RZ, RZ, 0xffff ;  /* 0x0000ffffff0e9424 */ /* 0x000fe200078e00ff */
[----:B------:R0:W-:Y:S01]  /*4760*/  @!P2 STG.E.U16 desc[UR10][R2.64+0x1200], R27 ;  /* 0x0012001b0200a986 */ /* 0x0001e2000c10150a */
[----:B------:R-:W-:Y:S02]  /*4770*/  VIADD R13, R0, 0xf00 ;  /* 0x00000f00000d7836 */ /* 0x000fe40000000000 */
[----:B----4-:R-:W-:Y:S01]  /*4780*/  @!P5 IMAD.MOV.U32 R15, RZ, RZ, 0xffff ;  /* 0x0000ffffff0fd424 */ /* 0x010fe200078e00ff */
[----:B---3--:R-:W-:Y:S01]  /*4790*/  @!P2 STG.E desc[UR10][R4.64+0x2400], R17 ;  /* 0x002400110400a986 */ /* 0x008fe2000c10190a */
[----:B------:R-:W-:Y:S02]  /*47a0*/  @!P5 ISETP.GT.AND P2, PT, R12, -0x1, PT ;  /* 0xffffffff0c00d80c */ /* 0x000fe40003f44270 */
[----:B------:R-:W-:Y:S01]  /*47b0*/  @!P1 SEL R12, R14, 0x8000, P3 ;  /* 0x000080000e0c9807 */ /* 0x000fe20001800000 */
[----:B------:R-:W-:Y:S01]  /*47c0*/  LDS R17, [R35+0x3800] ;  /* 0x0038000023117984 */ /* 0x000fe20000000800 */
[----:B------:R-:W-:Y:S01]  /*47d0*/  ISETP.GE.U32.AND P3, PT, R13, UR4, PT ;  /* 0x000000040d007c0c */ /* 0x000fe2000bf66070 */
[----:B------:R-:W-:Y:S01]  /*47e0*/  @!P0 IMAD.MOV.U32 R25, RZ, RZ, 0xffff ;  /* 0x0000ffffff198424 */ /* 0x000fe200078e00ff */
[----:B------:R-:W-:Y:S01]  /*47f0*/  @!P5 SEL R13, R15, 0x8000, P2 ;  /* 0x000080000f0dd807 */ /* 0x000fe20001000000 */
[----:B------:R-:W-:Y:S01]  /*4800*/  LDS R23, [R35+0x4400] ;  /* 0x0044000023177984 */ /* 0x000fe20000000800 */
[----:B------:R-:W-:-:S02]  /*4810*/  @!P1 LOP3.LUT R41, R12, R41, RZ, 0x3c, !PT ;  /* 0x000000290c299212 */ /* 0x000fc400078e3cff */
[----:B------:R-:W-:Y:S02]  /*4820*/  @!P5 LOP3.LUT R15, R13, R42, RZ, 0x3c, !PT ;  /* 0x0000002a0d0fd212 */ /* 0x000fe400078e3cff */
[----:B------:R-:W-:Y:S01]  /*4830*/  @!P6 PRMT R12, R29, 0x9910, RZ ;  /* 0x000099101d0ce816 */ /* 0x000fe200000000ff */
[----:B------:R-:W-:Y:S01]  /*4840*/  @!P1 STG.E.U16 desc[UR10][R2.64+0x1400], R41 ;  /* 0x0014002902009986 */ /* 0x000fe2000c10150a */
[----:B------:R-:W-:Y:S02]  /*4850*/  @!P4 PRMT R13, R11, 0x9910, RZ ;  /* 0x000099100b0dc816 */ /* 0x000fe400000000ff */
[----:B------:R-:W-:Y:S01]  /*4860*/  LOP3.LUT R14, R0, 0x1000, RZ, 0xfc, !PT ;  /* 0x00001000000e7812 */ /* 0x000fe200078efcff */
[----:B--2---:R-:W-:Y:S01]  /*4870*/  @!P1 STG.E desc[UR10][R4.64+0x2800], R19 ;  /* 0x0028001304009986 */ /* 0x004fe2000c10190a */
[----:B------:R-:W-:Y:S01]  /*4880*/  @!P6 ISETP.GT.AND P1, PT, R12, -0x1, PT ;  /* 0xffffffff0c00e80c */ /* 0x000fe20003f24270 */
[----:B------:R-:W-:Y:S01]  /*4890*/  @!P6 IMAD.MOV.U32 R12, RZ, RZ, 0xffff ;  /* 0x0000ffffff0ce424 */ /* 0x000fe200078e00ff */
[----:B------:R-:W-:Y:S01]  /*48a0*/  ISETP.GE.U32.AND P2, PT, R14, UR4, PT ;  /* 0x000000040e007c0c */ /* 0x000fe2000bf46070 */
[----:B------:R-:W-:Y:S01]  /*48b0*/  @!P5 STG.E.U16 desc[UR10][R2.64+0x1600], R15 ;  /* 0x0016000f0200d986 */ /* 0x000fe2000c10150a */
[----:B------:R-:W-:Y:S01]  /*48c0*/  @!P4 IMAD.MOV.U32 R14, RZ, RZ, 0xffff ;  /* 0x0000ffffff0ec424 */ /* 0x000fe200078e00ff */
[----:B------:R-:W-:-:S02]  /*48d0*/  @!P0 PRMT R16, R10, 0x9910, RZ ;  /* 0x000099100a108816 */ /* 0x000fc400000000ff */
[----:B------:R-:W-:Y:S01]  /*48e0*/  @!P5 STG.E desc[UR10][R4.64+0x2c00], R21 ;  /* 0x002c00150400d986 */ /* 0x000fe2000c10190a */
[----:B------:R-:W-:Y:S01]  /*48f0*/  @!P4 ISETP.GT.AND P5, PT, R13, -0x1, PT ;  /* 0xffffffff0d00c80c */ /* 0x000fe20003fa4270 */
[----:B------:R-:W-:Y:S01]  /*4900*/  VIADD R13, R0, 0x1100 ;  /* 0x00001100000d7836 */ /* 0x000fe20000000000 */
[----:B------:R-:W-:Y:S01]  /*4910*/  @!P6 SEL R12, R12, 0x8000, P1 ;  /* 0x000080000c0ce807 */ /* 0x000fe20000800000 */
[----:B------:R-:W-:Y:S01]  /*4920*/  LDS R15, [R35+0x3400] ;  /* 0x00340000230f7984 */ /* 0x000fe20000000800 */
[----:B------:R-:W-:Y:S02]  /*4930*/  @!P4 SEL R14, R14, 0x8000, P5 ;  /* 0x000080000e0ec807 */ /* 0x000fe40002800000 */
[----:B------:R-:W-:Y:S01]  /*4940*/  ISETP.GE.U32.AND P1, PT, R13, UR4, PT ;  /* 0x000000040d007c0c */ /* 0x000fe2000bf26070 */
[----:B------:R-:W-:Y:S01]  /*4950*/  LDS R19, [R35+0x3c00] ;  /* 0x003c000023137984 */ /* 0x000fe20000000800 */
[----:B------:R-:W-:Y:S01]  /*4960*/  @!P0 ISETP.GT.AND P5, PT, R16, -0x1, PT ;  /* 0xffffffff1000880c */ /* 0x000fe20003fa4270 */
[----:B0-----:R-:W-:Y:S01]  /*4970*/  @!P2 IMAD.MOV.U32 R27, RZ, RZ, 0xffff ;  /* 0x0000ffffff1ba424 */ /* 0x001fe200078e00ff */
[----:B------:R-:W-:Y:S01]  /*4980*/  @!P3 PRMT R16, R9, 0x9910, RZ ;  /* 0x000099100910b816 */ /* 0x000fe200000000ff */
[----:B------:R-:W0:Y:S01]  /*4990*/  LDS R13, [R35+0x3000] ;  /* 0x00300000230d7984 */ /* 0x000e220000000800 */
[----:B------:R-:W-:-:S02]  /*49a0*/  @!P0 SEL R25, R25, 0x8000, P5 ;  /* 0x0000800019198807 */ /* 0x000fc40002800000 */
[----:B------:R-:W-:Y:S01]  /*49b0*/  @!P3 ISETP.GT.AND P5, PT, R16, -0x1, PT ;  /* 0xffffffff1000b80c */ /* 0x000fe20003fa4270 */
[----:B------:R-:W1:Y:S01]  /*49c0*/  LDS R21, [R35+0x4000] ;  /* 0x0040000023157984 */ /* 0x000e620000000800 */
[----:B------:R-:W-:Y:S01]  /*49d0*/  @!P3 IMAD.MOV.U32 R16, RZ, RZ, 0xffff ;  /* 0x0000ffffff10b424 */ /* 0x000fe200078e00ff */
[----:B------:R-:W-:Y:S02]  /*49e0*/  @!P2 PRMT R18, R8, 0x9910, RZ ;  /* 0x000099100812a816 */ /* 0x000fe400000000ff */
[----:B------:R-:W-:Y:S02]  /*49f0*/  @!P1 PRMT R20, R7, 0x9910, RZ ;  /* 0x0000991007149816 */ /* 0x000fe400000000ff */
[----:B------:R-:W-:Y:S02]  /*4a00*/  @!P3 SEL R16, R16, 0x8000, P5 ;  /* 0x000080001010b807 */ /* 0x000fe40002800000 */
[----:B------:R-:W-:Y:S01]  /*4a10*/  @!P2 ISETP.GT.AND P5, PT, R18, -0x1, PT ;  /* 0xffffffff1200a80c */ /* 0x000fe20003fa4270 */
[----:B------:R-:W-:Y:S01]  /*4a20*/  @!P1 IMAD.MOV.U32 R18, RZ, RZ, R20 ;  /* 0x000000ffff129224 */ /* 0x000fe200078e0014 */
[----:B------:R-:W-:Y:S01]  /*4a30*/  @!P6 LOP3.LUT R29, R12, R29, RZ, 0x3c, !PT ;  /* 0x0000001d0c1de212 */ /* 0x000fe200078e3cff */
[----:B------:R-:W-:Y:S01]  /*4a40*/  @!P1 IMAD.MOV.U32 R20, RZ, RZ, 0xffff ;  /* 0x0000ffffff149424 */ /* 0x000fe200078e00ff */
[----:B------:R-:W-:-:S02]  /*4a50*/  @!P2 SEL R27, R27, 0x8000, P5 ;  /* 0x000080001b1ba807 */ /* 0x000fc40002800000 */
[----:B------:R-:W-:Y:S01]  /*4a60*/  @!P1 ISETP.GT.AND P5, PT, R18, -0x1, PT ;  /* 0xffffffff1200980c */ /* 0x000fe20003fa4270 */
[----:B------:R-:W-:Y:S01]  /*4a70*/  VIADD R18, R0, 0x1200 ;  /* 0x0000120000127836 */ /* 0x000fe20000000000 */
[----:B------:R-:W-:Y:S01]  /*4a80*/  @!P4 LOP3.LUT R11, R14, R11, RZ, 0x3c, !PT ;  /* 0x0000000b0e0bc212 */ /* 0x000fe200078e3cff */
[----:B------:R2:W-:Y:S01]  /*4a90*/  @!P6 STG.E.U16 desc[UR10][R2.64+0x1800], R29 ;  /* 0x0018001d0200e986 */ /* 0x0005e2000c10150a */
[----:B------:R-:W-:Y:S02]  /*4aa0*/  @!P1 SEL R0, R20, 0x8000, P5 ;  /* 0x0000800014009807 */ /* 0x000fe40002800000 */
[----:B------:R-:W-:Y:S02]  /*4ab0*/  ISETP.GE.U32.AND P5, PT, R18, UR4, PT ;  /* 0x0000000412007c0c */ /* 0x000fe4000bfa6070 */
[----:B------:R-:W-:Y:S02]  /*4ac0*/  @!P0 LOP3.LUT R25, R25, R10, RZ, 0x3c, !PT ;  /* 0x0000000a19198212 */ /* 0x000fe400078e3cff */
[----:B------:R-:W-:-:S02]  /*4ad0*/  @!P3 LOP3.LUT R9, R16, R9, RZ, 0x3c, !PT ;  /* 0x000000091009b212 */ /* 0x000fc400078e3cff */
[----:B------:R-:W-:Y:S02]  /*4ae0*/  @!P2 LOP3.LUT R27, R27, R8, RZ, 0x3c, !PT ;  /* 0x000000081b1ba212 */ /* 0x000fe400078e3cff */
[----:B------:R-:W-:Y:S01]  /*4af0*/  @!P1 LOP3.LUT R7, R0, R7, RZ, 0x3c, !PT ;  /* 0x0000000700079212 */ /* 0x000fe200078e3cff */
[----:B0-----:R2:W-:Y:S04]  /*4b00*/  @!P6 STG.E desc[UR10][R4.64+0x3000], R13 ;  /* 0x0030000d0400e986 */ /* 0x0015e8000c10190a */
[----:B------:R2:W-:Y:S04]  /*4b10*/  @!P4 STG.E.U16 desc[UR10][R2.64+0x1a00], R11 ;  /* 0x001a000b0200c986 */ /* 0x0005e8000c10150a */
[----:B------:R2:W-:Y:S04]  /*4b20*/  @!P4 STG.E desc[UR10][R4.64+0x3400], R15 ;  /* 0x0034000f0400c986 */ /* 0x0005e8000c10190a */
[----:B------:R2:W-:Y:S04]  /*4b30*/  @!P0 STG.E.U16 desc[UR10][R2.64+0x1c00], R25 ;  /* 0x001c001902008986 */ /* 0x0005e8000c10150a */
[----:B------:R2:W-:Y:S04]  /*4b40*/  @!P0 STG.E desc[UR10][R4.64+0x3800], R17 ;  /* 0x0038001104008986 */ /* 0x0005e8000c10190a */
[----:B------:R2:W-:Y:S04]  /*4b50*/  @!P3 STG.E.U16 desc[UR10][R2.64+0x1e00], R9 ;  /* 0x001e00090200b986 */ /* 0x0005e8000c10150a */
[----:B------:R2:W-:Y:S04]  /*4b60*/  @!P3 STG.E desc[UR10][R4.64+0x3c00], R19 ;  /* 0x003c00130400b986 */ /* 0x0005e8000c10190a */
[----:B------:R2:W-:Y:S04]  /*4b70*/  @!P2 STG.E.U16 desc[UR10][R2.64+0x2000], R27 ;  /* 0x0020001b0200a986 */ /* 0x0005e8000c10150a */
[----:B-1----:R2:W-:Y:S04]  /*4b80*/  @!P2 STG.E desc[UR10][R4.64+0x4000], R21 ;  /* 0x004000150400a986 */ /* 0x0025e8000c10190a */
[----:B------:R2:W-:Y:S04]  /*4b90*/  @!P1 STG.E.U16 desc[UR10][R2.64+0x2200], R7 ;  /* 0x0022000702009986 */ /* 0x0005e8000c10150a */
[----:B------:R2:W-:Y:S01]  /*4ba0*/  @!P1 STG.E desc[UR10][R4.64+0x4400], R23 ;  /* 0x0044001704009986 */ /* 0x0005e2000c10190a */
[----:B------:R-:W-:Y:S05]  /*4bb0*/  @P5 EXIT ;  /* 0x000000000000594d */ /* 0x000fea0003800000 */
[----:B------:R-:W0:Y:S01]  /*4bc0*/  LDS R35, [R35+0x4800] ;  /* 0x0048000023237984 */ /* 0x000e220000000800 */
[----:B------:R-:W-:Y:S01]  /*4bd0*/  PRMT R0, R6, 0x9910, RZ ;  /* 0x0000991006007816 */ /* 0x000fe200000000ff */
[----:B--2---:R-:W-:-:S03]  /*4be0*/  IMAD.MOV.U32 R7, RZ, RZ, 0xffff ;  /* 0x0000ffffff077424 */ /* 0x004fc600078e00ff */
[----:B------:R-:W-:-:S04]  /*4bf0*/  ISETP.GT.AND P0, PT, R0, -0x1, PT ;  /* 0xffffffff0000780c */ /* 0x000fc80003f04270 */
[----:B------:R-:W-:-:S04]  /*4c00*/  SEL R7, R7, 0x8000, P0 ;  /* 0x0000800007077807 */ /* 0x000fc80000000000 */
[----:B------:R-:W-:-:S05]  /*4c10*/  LOP3.LUT R7, R7, R6, RZ, 0x3c, !PT ;  /* 0x0000000607077212 */ /* 0x000fca00078e3cff */
[----:B------:R-:W-:Y:S04]  /*4c20*/  STG.E.U16 desc[UR10][R2.64+0x2400], R7 ;  /* 0x0024000702007986 */ /* 0x000fe8000c10150a */
[----:B0-----:R-:W-:Y:S01]  /*4c30*/  STG.E desc[UR10][R4.64+0x4800], R35 ;  /* 0x0048002304007986 */ /* 0x001fe2000c10190a */
[----:B------:R-:W-:Y:S05]  /*4c40*/  EXIT ;  /* 0x000000000000794d */ /* 0x000fea0003800000 */
.L_x_1654:
        /* <DEDUP_REMOVED lines=11> */
.L_x_2112:


//--------------------- .text._ZN3cub18CUB_300001_SM_10306detail10radix_sort30DeviceSegmentedRadixSortKernelINS1_5radix10policy_hubI6__halfiiE10Policy1000ELb1ELNS0_9SortOrderE1ES6_iPiSA_iNS1_21identity_decomposer_tEEEvPKT2_PSC_PKT3_PSG_T4_T5_iiiT7_ --------------------------
	.section	.text._ZN3cub18CUB_300001_SM_10306detail10radix_sort30DeviceSegmentedRadixSortKernelINS1_5radix10policy_hubI6__halfiiE10Policy1000ELb1ELNS0_9SortOrderE1ES6_iPiSA_iNS1_21identity_decomposer_tEEEvPKT2_PSC_PKT3_PSG_T4_T5_iiiT7_,"ax",@progbits
	.align	128
        .global         _ZN3cub18CUB_300001_SM_10306detail10radix_sort30DeviceSegmentedRadixSortKernelINS1_5radix10policy_hubI6__halfiiE10Policy1000ELb1ELNS0_9SortOrderE1ES6_iPiSA_iNS1_21identity_decomposer_tEEEvPKT2_PSC_PKT3_PSG_T4_T5_iiiT7_
        .type           _ZN3cub18CUB_300001_SM_10306detail10radix_sort30DeviceSegmentedRadixSortKernelINS1_5radix10policy_hubI6__halfiiE10Policy1000ELb1ELNS0_9SortOrderE1ES6_iPiSA_iNS1_21identity_decomposer_tEEEvPKT2_PSC_PKT3_PSG_T4_T5_iiiT7_,@function
        .size           _ZN3cub18CUB_300001_SM_10306detail10radix_sort30DeviceSegmentedRadixSortKernelINS1_5radix10policy_hubI6__halfiiE10Policy1000ELb1ELNS0_9SortOrderE1ES6_iPiSA_iNS1_21identity_decomposer_tEEEvPKT2_PSC_PKT3_PSG_T4_T5_iiiT7_,(.L_x_2113 - _ZN3cub18CUB_300001_SM_10306detail10radix_sort30DeviceSegmentedRadixSortKernelINS1_5radix10policy_hubI6__halfiiE10Policy1000ELb1ELNS0_9SortOrderE1ES6_iPiSA_iNS1_21identity_decomposer_tEEEvPKT2_PSC_PKT3_PSG_T4_T5_iiiT7_)
        .other          _ZN3cub18CUB_300001_SM_10306detail10radix_sort30DeviceSegmentedRadixSortKernelINS1_5radix10policy_hubI6__halfiiE10Policy1000ELb1ELNS0_9SortOrderE1ES6_iPiSA_iNS1_21identity_decomposer_tEEEvPKT2_PSC_PKT3_PSG_T4_T5_iiiT7_,@"STO_CUDA_ENTRY STV_DEFAULT"
_ZN3cub18CUB_300001_SM_10306detail10radix_sort30DeviceSegmentedRadixSortKernelINS1_5radix10policy_hubI6__halfiiE10Policy1000ELb1ELNS0_9SortOrderE1ES6_iPiSA_iNS1_21identity_decomposer_tEEEvPKT2_PSC_PKT3_PSG_T4_T5_iiiT7_:
.text._ZN3cub18CUB_300001_SM_10306detail10radix_sort30DeviceSegmentedRadixSortKernelINS1_5radix10policy_hubI6__halfiiE10Policy1000ELb1ELNS0_9SortOrderE1ES6_iPiSA_iNS1_21identity_decomposer_tEEEvPKT2_PSC_PKT3_PSG_T4_T5_iiiT7_:
[----:B------:R-:W-:Y:S01]  /*0000*/  LDC R1, c[0x0][0x37c] ;  /* 0x0000df00ff017b82 */ /* 0x000fe20000000800 */
[----:B------:R-:W0:Y:S07]  /*0010*/  S2R R7, SR_CTAID.X ;  /* 0x0000000000077919 */ /* 0x000e2e0000002500 */
[----:B------:R-:W0:Y:S01]  /*0020*/  LDC.64 R4, c[0x0][0x3a0] ;  /* 0x0000e800ff047b82 */ /* 0x000e220000000a00 */
[----:B------:R-:W1:Y:S07]  /*0030*/  LDCU.64 UR10, c[0x0][0x358] ;  /* 0x00006b00ff0a77ac */ /* 0x000e6e0008000a00 */
[----:B------:R-:W2:Y:S01]  /*0040*/  LDC.64 R2, c[0x0][0x3a8] ;  /* 0x0000ea00ff027b82 */ /* 0x000ea20000000a00 */
[----:B0-----:R-:W-:-:S04]  /*0050*/  IMAD.WIDE.U32 R4, R7, 0x4, R4 ;  /* 0x0000000407047825 */ /* 0x001fc800078e0004 */
[----:B--2---:R-:W-:Y:S02]  /*0060*/  IMAD.WIDE.U32 R2, R7, 0x4, R2 ;  /* 0x0000000407027825 */ /* 0x004fe400078e0002 */
[----:B-1----:R-:W2:Y:S04]  /*0070*/  LDG.E R5, desc[UR10][R4.64] ;  /* 0x0000000a04057981 */ /* 0x002ea8000c1e1900 */
[----:B------:R-:W2:Y:S02]  /*0080*/  LDG.E R2, desc[UR10][R2.64] ;  /* 0x0000000a02027981 */ /* 0x000ea4000c1e1900 */
[----:B--2---:R-:W-:-:S05]  /*0090*/  IMAD.IADD R3, R2, 0x1, -R5 ;  /* 0x0000000102037824 */ /* 0x004fca00078e0a05 */
[----:B------:R-:W-:-:S13]  /*00a0*/  ISETP.GE.AND P0, PT, R3, 0x1, PT ;  /* 0x000000010300780c */ /* 0x000fda0003f06270 */
[----:B------:R-:W-:Y:S05]  /*00b0*/  @!P0 EXIT ;  /* 0x000000000000894d */ /* 0x000fea0003800000 */
[----:B------:R-:W0:Y:S01]  /*00c0*/  S2R R0, SR_CgaCtaId ;  /* 0x0000000000007919 */ /* 0x000e220000008800 */
[----:B------:R-:W-:Y:S01]  /*00d0*/  MOV R7, 0x400 ;  /* 0x0000040000077802 */ /* 0x000fe20000000f00 */
[----:B------:R-:W1:Y:S01]  /*00e0*/  LDCU.64 UR4, c[0x0][0x380] ;  /* 0x00007000ff0477ac */ /* 0x000e620008000a00 */
[----:B------:R-:W-:Y:S01]  /*00f0*/  ISETP.GE.U32.AND P0, PT, R3, 0x17b80, PT ;  /* 0x00017b800300780c */ /* 0x000fe20003f06070 */
[----:B------:R-:W2:Y:S01]  /*0100*/  S2R R69, SR_TID.X ;  /* 0x0000000000457919 */ /* 0x000ea20000002100 */
[----:B------:R-:W-:Y:S01]  /*0110*/  CS2R R10, SRZ ;  /* 0x00000000000a7805 */ /* 0x000fe2000001ff00 */
[----:B------:R-:W-:Y:S01]  /*0120*/  UMOV UR6, 0xf00 ;  /* 0x00000f0000067882 */ /* 0x000fe20000000000 */
[----:B------:R-:W-:Y:S01]  /*0130*/  UMOV UR7, 0x0 ;  /* 0x0000000000077882 */ /* 0x000fe20000000000 */
[----:B------:R-:W-:Y:S01]  /*0140*/  CS2R R8, SRZ ;  /* 0x0000000000087805 */ /* 0x000fe2000001ff00 */
[----:B------:R-:W-:Y:S01]  /*0150*/  IMAD.MOV.U32 R13, RZ, RZ, R5 ;  /* 0x000000ffff0d7224 */ /* 0x000fe200078e0005 */
[----:B-1----:R-:W-:Y:S01]  /*0160*/  UIMAD.WIDE.U32 UR6, UR4, 0x1, UR6 ;  /* 0x00000001040678a5 */ /* 0x002fe2000f8e0006 */
[----:B0-----:R-:W-:-:S02]  /*0170*/  LEA R7, R0, R7, 0x18 ;  /* 0x0000000700077211 */ /* 0x001fc400078ec0ff */
[----:B--2---:R-:W-:-:S03]  /*0180*/  SHF.R.U32.HI R4, RZ, 0x5, R69 ;  /* 0x00000005ff047819 */ /* 0x004fc60000011645 */
[--C-:B------:R-:W-:Y:S02]  /*0190*/  IMAD R0, R69, 0x4, R7.reuse ;  /* 0x0000000445007824 */ /* 0x100fe400078e0207 */
[----:B------:R-:W-:-:S03]  /*01a0*/  IMAD R4, R4, 0x600, R7 ;  /* 0x0000060004047824 */ /* 0x000fc600078e0207 */
[----:B------:R0:W-:Y:S04]  /*01b0*/  STS [R0], RZ ;  /* 0x000000ff00007388 */ /* 0x0001e80000000800 */
[----:B------:R0:W-:Y:S04]  /*01c0*/  STS [R0+0x600], RZ ;  /* 0x000600ff00007388 */ /* 0x0001e80000000800 */
[----:B------:R0:W-:Y:S04]  /*01d0*/  STS [R0+0xc00], RZ ;  /* 0x000c00ff00007388 */ /* 0x0001e80000000800 */
[----:B------:R0:W-:Y:S04]  /*01e0*/  STS [R0+0x1200], RZ ;  /* 0x001200ff00007388 */ /* 0x0001e80000000800 */
[----:B------:R0:W-:Y:S04]  /*01f0*/  STS [R0+0x1800], RZ ;  /* 0x001800ff00007388 */ /* 0x0001e80000000800 */
[----:B------:R0:W-:Y:S04]  /*0200*/  STS [R0+0x1e00], RZ ;  /* 0x001e00ff00007388 */ /* 0x0001e80000000800 */
[----:B------:R0:W-:Y:S04]  /*0210*/  STS [R0+0x2400], RZ ;  /* 0x002400ff00007388 */ /* 0x0001e80000000800 */
[----:B------:R0:W-:Y:S01]  /*0220*/  STS [R0+0x2a00], RZ ;  /* 0x002a00ff00007388 */ /* 0x0001e20000000800 */
[----:B------:R-:W-:Y:S05]  /*0230*/  @!P0 BRA `(.L_x_1655) ;  /* 0x0000001000fc8947 */ /* 0x000fea0003800000 */
[----:B------:R-:W-:Y:S01]  /*0240*/  IMAD.MOV.U32 R11, RZ, RZ, RZ ;  /* 0x000000ffff0b7224 */ /* 0x000fe200078e00ff */
[----:B------:R-:W-:Y:S01]  /*0250*/  UIADD3 UR5, UPT, UPT, UR7, UR5, URZ ;  /* 0x0000000507057290 */ /* 0x000fe2000fffe0ff */
[----:B------:R-:W-:-:S11]  /*0260*/  IMAD.MOV.U32 R13, RZ, RZ, R5 ;  /* 0x000000ffff0d7224 */ /* 0x000fd600078e0005 */
.L_x_1659:
[----:B------:R-:W-:Y:S01]  /*0270*/  IMAD.IADD R6, R2, 0x1, -R13 ;  /* 0x0000000102067824 */ /* 0x000fe200078e0a0d */
[----:B-1----:R-:W1:Y:S01]  /*0280*/  LDCU UR9, c[0x0][0x3b4] ;  /* 0x00007680ff0977ac */ /* 0x002e620008000800 */
[----:B------:R-:W2:Y:S01]  /*0290*/  LDCU UR12, c[0x0][0x3b8] ;  /* 0x00007700ff0c77ac */ /* 0x000ea20008000800 */
[----:B---3--:R-:W-:-:S05]  /*02a0*/  UMOV UR4, URZ ;  /* 0x000000ff00047c82 */ /* 0x008fca0008000000 */
.L_x_1656:
[----:B------:R-:W-:-:S04]  /*02b0*/  IADD3 R12, P0, PT, R69, R13, RZ ;  /* 0x0000000d450c7210 */ /* 0x000fc80007f1e0ff */
[----:B---3--:R-:W-:Y:S02]  /*02c0*/  LEA.HI.X.SX32 R15, R13, RZ, 0x1, P0 ;  /* 0x000000ff0d0f7211 */ /* 0x008fe400000f0eff */
[----:B------:R-:W-:-:S04]  /*02d0*/  LEA R20, P0, R12, UR6, 0x1 ;  /* 0x000000060c147c11 */ /* 0x000fc8000f8008ff */
[----:B------:R-:W-:-:S05]  /*02e0*/  LEA.HI.X R21, R12, UR5, R15, 0x1, P0 ;  /* 0x000000050c157c11 */ /* 0x000fca00080f0c0f */
[----:B------:R-:W3:Y:S04]  /*02f0*/  LDG.E.U16 R16, desc[UR10][R20.64+-0xf00] ;  /* 0xfff1000a14107981 */ /* 0x000ee8000c1e1500 */
[----:B------:R-:W4:Y:S04]  /*0300*/  LDG.E.U16 R23, desc[UR10][R20.64+-0xc00] ;  /* 0xfff4000a14177981 */ /* 0x000f28000c1e1500 */
[----:B------:R-:W5:Y:S04]  /*0310*/  LDG.E.U16 R24, desc[UR10][R20.64+-0x900] ;  /* 0xfff7000a14187981 */ /* 0x000f68000c1e1500 */
[----:B------:R-:W5:Y:S04]  /*0320*/  LDG.E.U16 R25, desc[UR10][R20.64+-0x600] ;  /* 0xfffa000a14197981 */ /* 0x000f68000c1e1500 */
[----:B------:R-:W5:Y:S04]  /*0330*/  LDG.E.U16 R22, desc[UR10][R20.64+-0x300] ;  /* 0xfffd000a14167981 */ /* 0x000f68000c1e1500 */
[----:B------:R-:W5:Y:S04]  /*0340*/  LDG.E.U16 R15, desc[UR10][R20.64] ;  /* 0x0000000a140f7981 */ /* 0x000f68000c1e1500 */
[----:B------:R-:W5:Y:S01]  /*0350*/  LDG.E.U16 R14, desc[UR10][R20.64+0x300] ;  /* 0x0003000a140e7981 */ /* 0x000f62000c1e1500 */
[----:B--2---:R-:W-:Y:S01]  /*0360*/  UBMSK UR8, URZ, UR12 ;  /* 0x0000000cff08729b */ /* 0x004fe20008000000 */
[----:B---3--:R-:W-:-:S04]  /*0370*/  PRMT R12, R16, 0x9910, RZ ;  /* 0x00009910100c7816 */ /* 0x008fc800000000ff */
[----:B------:R-:W-:Y:S01]  /*0380*/  ISETP.GT.AND P0, PT, R12, -0x1, PT ;  /* 0xffffffff0c00780c */ /* 0x000fe20003f04270 */
[----:B------:R-:W-:-:S05]  /*0390*/  IMAD.MOV.U32 R12, RZ, RZ, 0x8000 ;  /* 0x00008000ff0c7424 */ /* 0x000fca00078e00ff */
[----:B------:R-:W-:-:S04]  /*03a0*/  SEL R17, R12, 0xffff, P0 ;  /* 0x0000ffff0c117807 */ /* 0x000fc80000000000 */
[----:B------:R-:W-:Y:S02]  /*03b0*/  LOP3.LUT R17, R17, R16, RZ, 0x3c, !PT ;  /* 0x0000001011117212 */ /* 0x000fe400078e3cff */
[----:B------:R-:W2:Y:S02]  /*03c0*/  LDG.E.U16 R16, desc[UR10][R20.64+0x600] ;  /* 0x0006000a14107981 */ /* 0x000ea4000c1e1500 */
[----:B------:R-:W-:-:S04]  /*03d0*/  PRMT R18, R17, 0x9910, RZ ;  /* 0x0000991011127816 */ /* 0x000fc800000000ff */
[----:B------:R-:W-:-:S04]  /*03e0*/  ISETP.NE.AND P0, PT, R18, 0x7fff, PT ;  /* 0x00007fff1200780c */ /* 0x000fc80003f05270 */
[----:B------:R-:W-:-:S04]  /*03f0*/  SEL R17, R17, 0x8000, P0 ;  /* 0x0000800011117807 */ /* 0x000fc80000000000 */
[----:B-1----:R-:W-:-:S04]  /*0400*/  SHF.R.U32.HI R17, RZ, UR9, R17 ;  /* 0x00000009ff117c19 */ /* 0x002fc80008011611 */
[----:B------:R-:W-:-:S04]  /*0410*/  LOP3.LUT R17, R17, UR8, RZ, 0xc0, !PT ;  /* 0x0000000811117c12 */ /* 0x000fc8000f8ec0ff */
[----:B------:R-:W-:-:S04]  /*0420*/  SHF.R.U32.HI R18, RZ, 0x2, R17 ;  /* 0x00000002ff127819 */ /* 0x000fc80000011611 */
[----:B------:R-:W-:Y:S02]  /*0430*/  LOP3.LUT R19, R18, 0x3fff, RZ, 0xc0, !PT ;  /* 0x00003fff12137812 */ /* 0x000fe400078ec0ff */
[----:B----4-:R-:W-:Y:S02]  /*0440*/  PRMT R26, R23, 0x9910, RZ ;  /* 0x00009910171a7816 */ /* 0x010fe400000000ff */
[----:B------:R-:W-:Y:S01]  /*0450*/  LOP3.LUT R17, R17, 0x3, RZ, 0xc0, !PT ;  /* 0x0000000311117812 */ /* 0x000fe200078ec0ff */
[----:B------:R-:W-:Y:S01]  /*0460*/  IMAD R18, R19, 0x600, R0 ;  /* 0x0000060013127824 */ /* 0x000fe200078e0200 */
[----:B------:R-:W-:Y:S01]  /*0470*/  ISETP.GT.AND P0, PT, R26, -0x1, PT ;  /* 0xffffffff1a00780c */ /* 0x000fe20003f04270 */
[----:B------:R-:W3:Y:S02]  /*0480*/  LDG.E.U16 R19, desc[UR10][R20.64+0xf00] ;  /* 0x000f000a14137981 */ /* 0x000ee4000c1e1500 */
[----:B------:R-:W-:Y:S02]  /*0490*/  IMAD.IADD R26, R17, 0x1, R18 ;  /* 0x00000001111a7824 */ /* 0x000fe400078e0212 */
[----:B------:R-:W4:Y:S04]  /*04a0*/  LDG.E.U16 R18, desc[UR10][R20.64+0x900] ;  /* 0x0009000a14127981 */ /* 0x000f28000c1e1500 */
[----:B------:R1:W3:Y:S01]  /*04b0*/  LDG.E.U16 R17, desc[UR10][R20.64+0xc00] ;  /* 0x000c000a14117981 */ /* 0x0002e2000c1e1500 */
[----:B------:R-:W-:-:S04]  /*04c0*/  SEL R28, R12, 0xffff, P0 ;  /* 0x0000ffff0c1c7807 */ /* 0x000fc80000000000 */
[----:B------:R-:W-:Y:S01]  /*04d0*/  LOP3.LUT R28, R28, R23, RZ, 0x3c, !PT ;  /* 0x000000171c1c7212 */ /* 0x000fe200078e3cff */
[----:B------:R-:W-:Y:S03]  /*04e0*/  BAR.SYNC.DEFER_BLOCKING 0x0 ;  /* 0x0000000000007b1d */ /* 0x000fe60000010000 */
[----:B------:R-:W-:-:S04]  /*04f0*/  PRMT R27, R28, 0x9910, RZ ;  /* 0x000099101c1b7816 */ /* 0x000fc800000000ff */
[----:B------:R-:W-:Y:S01]  /*0500*/  ISETP.NE.AND P0, PT, R27, 0x7fff, PT ;  /* 0x00007fff1b00780c */ /* 0x000fe20003f05270 */
[----:B------:R-:W0:Y:S03]  /*0510*/  LDS.U8 R23, [R26] ;  /* 0x000000001a177984 */ /* 0x000e260000000000 */
[----:B------:R-:W-:-:S04]  /*0520*/  SEL R28, R28, 0x8000, P0 ;  /* 0x000080001c1c7807 */ /* 0x000fc80000000000 */
[----:B------:R-:W-:-:S04]  /*0530*/  SHF.R.U32.HI R28, RZ, UR9, R28 ;  /* 0x00000009ff1c7c19 */ /* 0x000fc8000801161c */
[----:B------:R-:W-:-:S04]  /*0540*/  LOP3.LUT R28, R28, UR8, RZ, 0xc0, !PT ;  /* 0x000000081c1c7c12 */ /* 0x000fc8000f8ec0ff */
[----:B-1----:R-:W-:-:S04]  /*0550*/  SHF.R.U32.HI R20, RZ, 0x2, R28 ;  /* 0x00000002ff147819 */ /* 0x002fc8000001161c */
[----:B------:R-:W-:Y:S02]  /*0560*/  LOP3.LUT R21, R20, 0x3fff, RZ, 0xc0, !PT ;  /* 0x00003fff14157812 */ /* 0x000fe400078ec0ff */
[----:B------:R-:W-:Y:S02]  /*0570*/  LOP3.LUT R28, R28, 0x3, RZ, 0xc0, !PT ;  /* 0x000000031c1c7812 */ /* 0x000fe400078ec0ff */
[----:B-----5:R-:W-:Y:S01]  /*0580*/  PRMT R27, R24, 0x9910, RZ ;  /* 0x00009910181b7816 */ /* 0x020fe200000000ff */
[----:B------:R-:W-:-:S03]  /*0590*/  IMAD R21, R21, 0x600, R0 ;  /* 0x0000060015157824 */ /* 0x000fc600078e0200 */
[----:B------:R-:W-:Y:S01]  /*05a0*/  ISETP.GT.AND P0, PT, R27, -0x1, PT ;  /* 0xffffffff1b00780c */ /* 0x000fe20003f04270 */
[----:B------:R-:W-:-:S03]  /*05b0*/  IMAD.IADD R21, R28, 0x1, R21 ;  /* 0x000000011c157824 */ /* 0x000fc600078e0215 */
[----:B------:R-:W-:Y:S01]  /*05c0*/  SEL R27, R12, 0xffff, P0 ;  /* 0x0000ffff0c1b7807 */ /* 0x000fe20000000000 */
[----:B0-----:R-:W-:-:S05]  /*05d0*/  VIADD R23, R23, 0x1 ;  /* 0x0000000117177836 */ /* 0x001fca0000000000 */
[----:B------:R0:W-:Y:S04]  /*05e0*/  STS.U8 [R26], R23 ;  /* 0x000000171a007388 */ /* 0x0001e80000000000 */
[----:B------:R-:W1:Y:S01]  /*05f0*/  LDS.U8 R20, [R21] ;  /* 0x0000000015147984 */ /* 0x000e620000000000 */
[----:B------:R-:W-:-:S04]  /*0600*/  LOP3.LUT R27, R27, R24, RZ, 0x3c, !PT ;  /* 0x000000181b1b7212 */ /* 0x000fc800078e3cff */
[----:B------:R-:W-:-:S04]  /*0610*/  PRMT R24, R27, 0x9910, RZ ;  /* 0x000099101b187816 */ /* 0x000fc800000000ff */
[----:B------:R-:W-:-:S04]  /*0620*/  ISETP.NE.AND P0, PT, R24, 0x7fff, PT ;  /* 0x00007fff1800780c */ /* 0x000fc80003f05270 */
[----:B------:R-:W-:-:S04]  /*0630*/  SEL R27, R27, 0x8000, P0 ;  /* 0x000080001b1b7807 */ /* 0x000fc80000000000 */
[----:B------:R-:W-:-:S04]  /*0640*/  SHF.R.U32.HI R27, RZ, UR9, R27 ;  /* 0x00000009ff1b7c19 */ /* 0x000fc8000801161b */
[----:B------:R-:W-:-:S04]  /*0650*/  LOP3.LUT R27, R27, UR8, RZ, 0xc0, !PT ;  /* 0x000000081b1b7c12 */ /* 0x000fc8000f8ec0ff */
[----:B------:R-:W-:-:S04]  /*0660*/  SHF.R.U32.HI R24, RZ, 0x2, R27 ;  /* 0x00000002ff187819 */ /* 0x000fc8000001161b */
[----:B0-----:R-:W-:Y:S02]  /*0670*/  LOP3.LUT R23, R24, 0x3fff, RZ, 0xc0, !PT ;  /* 0x00003fff18177812 */ /* 0x001fe400078ec0ff */
[----:B------:R-:W-:Y:S02]  /*0680*/  LOP3.LUT R27, R27, 0x3, RZ, 0xc0, !PT ;  /* 0x000000031b1b7812 */ /* 0x000fe400078ec0ff */
[----:B------:R-:W-:Y:S01]  /*0690*/  PRMT R28, R25, 0x9910, RZ ;  /* 0x00009910191c7816 */ /* 0x000fe200000000ff */
[----:B------:R-:W-:-:S03]  /*06a0*/  IMAD R24, R23, 0x600, R0 ;  /* 0x0000060017187824 */ /* 0x000fc600078e0200 */
[----:B------:R-:W-:Y:S01]  /*06b0*/  ISETP.GT.AND P0, PT, R28, -0x1, PT ;  /* 0xffffffff1c00780c */ /* 0x000fe20003f04270 */
[----:B------:R-:W-:Y:S02]  /*06c0*/  IMAD.IADD R24, R27, 0x1, R24 ;  /* 0x000000011b187824 */ /* 0x000fe400078e0218 */
[----:B-1----:R-:W-:Y:S01]  /*06d0*/  VIADD R20, R20, 0x1 ;  /* 0x0000000114147836 */ /* 0x002fe20000000000 */
[----:B------:R-:W-:-:S04]  /*06e0*/  SEL R26, R12, 0xffff, P0 ;  /* 0x0000ffff0c1a7807 */ /* 0x000fc80000000000 */
[----:B------:R-:W-:Y:S04]  /*06f0*/  STS.U8 [R21], R20 ;  /* 0x0000001415007388 */ /* 0x000fe80000000000 */
[----:B------:R-:W0:Y:S01]  /*0700*/  LDS.U8 R23, [R24] ;  /* 0x0000000018177984 */ /* 0x000e220000000000 */
[----:B------:R-:W-:-:S04]  /*0710*/  LOP3.LUT R26, R26, R25, RZ, 0x3c, !PT ;  /* 0x000000191a1a7212 */ /* 0x000fc800078e3cff */
[----:B------:R-:W-:-:S04]  /*0720*/  PRMT R25, R26, 0x9910, RZ ;  /* 0x000099101a197816 */ /* 0x000fc800000000ff */
[----:B------:R-:W-:-:S04]  /*0730*/  ISETP.NE.AND P0, PT, R25, 0x7fff, PT ;  /* 0x00007fff1900780c */ /* 0x000fc80003f05270 */
[----:B------:R-:W-:-:S04]  /*0740*/  SEL R26, R26, 0x8000, P0 ;  /* 0x000080001a1a7807 */ /* 0x000fc80000000000 */
[----:B------:R-:W-:-:S04]  /*0750*/  SHF.R.U32.HI R26, RZ, UR9, R26 ;  /* 0x00000009ff1a7c19 */ /* 0x000fc8000801161a */
[----:B------:R-:W-:-:S04]  /*0760*/  LOP3.LUT R26, R26, UR8, RZ, 0xc0, !PT ;  /* 0x000000081a1a7c12 */ /* 0x000fc8000f8ec0ff */
[----:B------:R-:W-:-:S04]  /*0770*/  SHF.R.U32.HI R25, RZ, 0x2, R26 ;  /* 0x00000002ff197819 */ /* 0x000fc8000001161a */
[----:B------:R-:W-:Y:S02]  /*0780*/  LOP3.LUT R25, R25, 0x3fff, RZ, 0xc0, !PT ;  /* 0x00003fff19197812 */ /* 0x000fe400078ec0ff */
[----:B------:R-:W-:Y:S02]  /*0790*/  LOP3.LUT R26, R26, 0x3, RZ, 0xc0, !PT ;  /* 0x000000031a1a7812 */ /* 0x000fe400078ec0ff */
[----:B------:R-:W-:Y:S01]  /*07a0*/  PRMT R27, R22, 0x9910, RZ ;  /* 0x00009910161b7816 */ /* 0x000fe200000000ff */
[----:B------:R-:W-:-:S03]  /*07b0*/  IMAD R25, R25, 0x600, R0 ;  /* 0x0000060019197824 */ /* 0x000fc600078e0200 */
[----:B------:R-:W-:Y:S01]  /*07c0*/  ISETP.GT.AND P0, PT, R27, -0x1, PT ;  /* 0xffffffff1b00780c */ /* 0x000fe20003f04270 */
[----:B------:R-:W-:Y:S02]  /*07d0*/  IMAD.IADD R25, R26, 0x1, R25 ;  /* 0x000000011a197824 */ /* 0x000fe400078e0219 */
[----:B0-----:R-:W-:Y:S01]  /*07e0*/  VIADD R23, R23, 0x1 ;  /* 0x0000000117177836 */ /* 0x001fe20000000000 */
[----:B------:R-:W-:-:S04]  /*07f0*/  SEL R21, R12, 0xffff, P0 ;  /* 0x0000ffff0c157807 */ /* 0x000fc80000000000 */
        /* <DEDUP_REMOVED lines=8> */
[----:B------:R-:W-:Y:S02]  /*0880*/  SHF.R.U32.HI R22, RZ, 0x2, R21 ;  /* 0x00000002ff167819 */ /* 0x000fe40000011615 */
[----:B------:R-:W-:Y:S02]  /*0890*/  PRMT R26, R15, 0x9910, RZ ;  /* 0x000099100f1a7816 */ /* 0x000fe400000000ff */
[----:B0-----:R-:W-:Y:S02]  /*08a0*/  LOP3.LUT R23, R22, 0x3fff, RZ, 0xc0, !PT ;  /* 0x00003fff16177812 */ /* 0x001fe400078ec0ff */
[----:B------:R-:W-:Y:S02]  /*08b0*/  LOP3.LUT R21, R21, 0x3, RZ, 0xc0, !PT ;  /* 0x0000000315157812 */ /* 0x000fe400078ec0ff */
[----:B------:R-:W-:Y:S01]  /*08c0*/  ISETP.GT.AND P0, PT, R26, -0x1, PT ;  /* 0xffffffff1a00780c */ /* 0x000fe20003f04270 */
[----:B------:R-:W-:-:S03]  /*08d0*/  IMAD R22, R23, 0x600, R0 ;  /* 0x0000060017167824 */ /* 0x000fc600078e0200 */
[----:B------:R-:W-:Y:S01]  /*08e0*/  SEL R24, R12, 0xffff, P0 ;  /* 0x0000ffff0c187807 */ /* 0x000fe20000000000 */
[----:B------:R-:W-:Y:S02]  /*08f0*/  IMAD.IADD R21, R21, 0x1, R22 ;  /* 0x0000000115157824 */ /* 0x000fe400078e0216 */
[----:B-1----:R-:W-:Y:S01]  /*0900*/  VIADD R20, R20, 0x1 ;  /* 0x0000000114147836 */ /* 0x002fe20000000000 */
[----:B------:R-:W-:-:S04]  /*0910*/  LOP3.LUT R24, R24, R15, RZ, 0x3c, !PT ;  /* 0x0000000f18187212 */ /* 0x000fc800078e3cff */
[----:B------:R0:W-:Y:S04]  /*0920*/  STS.U8 [R25], R20 ;  /* 0x0000001419007388 */ /* 0x0001e80000000000 */
[----:B------:R-:W1:Y:S01]  /*0930*/  LDS.U8 R15, [R21] ;  /* 0x00000000150f7984 */ /* 0x000e620000000000 */
[----:B------:R-:W-:-:S04]  /*0940*/  PRMT R22, R24, 0x9910, RZ ;  /* 0x0000991018167816 */ /* 0x000fc800000000ff */
[----:B------:R-:W-:-:S04]  /*0950*/  ISETP.NE.AND P0, PT, R22, 0x7fff, PT ;  /* 0x00007fff1600780c */ /* 0x000fc80003f05270 */
[----:B------:R-:W-:-:S04]  /*0960*/  SEL R24, R24, 0x8000, P0 ;  /* 0x0000800018187807 */ /* 0x000fc80000000000 */
[----:B------:R-:W-:-:S04]  /*0970*/  SHF.R.U32.HI R24, RZ, UR9, R24 ;  /* 0x00000009ff187c19 */ /* 0x000fc80008011618 */
[----:B------:R-:W-:-:S04]  /*0980*/  LOP3.LUT R24, R24, UR8, RZ, 0xc0, !PT ;  /* 0x0000000818187c12 */ /* 0x000fc8000f8ec0ff */
[----:B------:R-:W-:Y:S02]  /*0990*/  SHF.R.U32.HI R22, RZ, 0x2, R24 ;  /* 0x00000002ff167819 */ /* 0x000fe40000011618 */
[----:B------:R-:W-:Y:S02]  /*09a0*/  PRMT R26, R14, 0x9910, RZ ;  /* 0x000099100e1a7816 */ /* 0x000fe400000000ff */
[----:B------:R-:W-:Y:S02]  /*09b0*/  LOP3.LUT R23, R22, 0x3fff, RZ, 0xc0, !PT ;  /* 0x00003fff16177812 */ /* 0x000fe400078ec0ff */
[----:B------:R-:W-:Y:S02]  /*09c0*/  LOP3.LUT R24, R24, 0x3, RZ, 0xc0, !PT ;  /* 0x0000000318187812 */ /* 0x000fe400078ec0ff */
[----:B------:R-:W-:Y:S01]  /*09d0*/  ISETP.GT.AND P0, PT, R26, -0x1, PT ;  /* 0xffffffff1a00780c */ /* 0x000fe20003f04270 */
[----:B------:R-:W-:-:S03]  /*09e0*/  IMAD R23, R23, 0x600, R0 ;  /* 0x0000060017177824 */ /* 0x000fc600078e0200 */
[----:B0-----:R-:W-:Y:S01]  /*09f0*/  SEL R25, R12, 0xffff, P0 ;  /* 0x0000ffff0c197807 */ /* 0x001fe20000000000 */
        /* <DEDUP_REMOVED lines=11> */
[----:B--2---:R-:W-:Y:S02]  /*0ab0*/  PRMT R22, R16, 0x9910, RZ ;  /* 0x0000991010167816 */ /* 0x004fe400000000ff */
[----:B------:R-:W-:Y:S02]  /*0ac0*/  LOP3.LUT R15, R15, 0x3fff, RZ, 0xc0, !PT ;  /* 0x00003fff0f0f7812 */ /* 0x000fe400078ec0ff */
[----:B------:R-:W-:Y:S02]  /*0ad0*/  ISETP.GT.AND P0, PT, R22, -0x1, PT ;  /* 0xffffffff1600780c */ /* 0x000fe40003f04270 */
[----:B------:R-:W-:Y:S01]  /*0ae0*/  LOP3.LUT R25, R25, 0x3, RZ, 0xc0, !PT ;  /* 0x0000000319197812 */ /* 0x000fe200078ec0ff */
[----:B0-----:R-:W-:Y:S01]  /*0af0*/  IMAD R20, R15, 0x600, R0 ;  /* 0x000006000f147824 */ /* 0x001fe200078e0200 */
[----:B------:R-:W-:-:S03]  /*0b00*/  SEL R15, R12, 0xffff, P0 ;  /* 0x0000ffff0c0f7807 */ /* 0x000fc60000000000 */
[----:B------:R-:W-:Y:S01]  /*0b10*/  IMAD.IADD R20, R25, 0x1, R20 ;  /* 0x0000000119147824 */ /* 0x000fe200078e0214 */
[----:B------:R-:W-:Y:S01]  /*0b20*/  LOP3.LUT R16, R15, R16, RZ, 0x3c, !PT ;  /* 0x000000100f107212 */ /* 0x000fe200078e3cff */
[----:B-1----:R-:W-:-:S05]  /*0b30*/  VIADD R14, R14, 0x1 ;  /* 0x000000010e0e7836 */ /* 0x002fca0000000000 */
[----:B------:R-:W-:Y:S04]  /*0b40*/  STS.U8 [R23], R14 ;  /* 0x0000000e17007388 */ /* 0x000fe80000000000 */
[----:B------:R-:W0:Y:S01]  /*0b50*/  LDS.U8 R15, [R20] ;  /* 0x00000000140f7984 */ /* 0x000e220000000000 */
        /* <DEDUP_REMOVED lines=8> */
[----:B----4-:R-:W-:Y:S01]  /*0be0*/  PRMT R22, R18, 0x9910, RZ ;  /* 0x0000991012167816 */ /* 0x010fe200000000ff */
        /* <DEDUP_REMOVED lines=16> */
[----:B---3--:R-:W-:Y:S01]  /*0cf0*/  PRMT R21, R17, 0x9910, RZ ;  /* 0x0000991011157816 */ /* 0x008fe200000000ff */
        /* <DEDUP_REMOVED lines=16> */
[----:B------:R-:W-:Y:S02]  /*0e00*/  ISETP.GT.AND P0, PT, R21, -0x1, PT ;  /* 0xffffffff1500780c */ /* 0x000fe40003f04270 */
[----:B------:R-:W-:Y:S01]  /*0e10*/  LOP3.LUT R20, R20, 0x3, RZ, 0xc0, !PT ;  /* 0x0000000314147812 */ /* 0x000fe200078ec0ff */
[----:B------:R-:W-:Y:S01]  /*0e20*/  IMAD R17, R17, 0x600, R0 ;  /* 0x0000060011117824 */ /* 0x000fe200078e0200 */
[----:B------:R-:W-:-:S03]  /*0e30*/  SEL R12, R12, 0xffff, P0 ;  /* 0x0000ffff0c0c7807 */ /* 0x000fc60000000000 */
[----:B------:R-:W-:Y:S02]  /*0e40*/  IMAD.IADD R17, R20, 0x1, R17 ;  /* 0x0000000114117824 */ /* 0x000fe400078e0211 */
[----:B0-----:R-:W-:Y:S01]  /*0e50*/  VIADD R15, R14, 0x1 ;  /* 0x000000010e0f7836 */ /* 0x001fe20000000000 */
[----:B------:R-:W-:-:S04]  /*0e60*/  LOP3.LUT R19, R12, R19, RZ, 0x3c, !PT ;  /* 0x000000130c137212 */ /* 0x000fc800078e3cff */
        /* <DEDUP_REMOVED lines=9> */
[----:B------:R-:W-:-:S03]  /*0f00*/  LOP3.LUT R19, R19, 0x3, RZ, 0xc0, !PT ;  /* 0x0000000313137812 */ /* 0x000fc600078ec0ff */
[----:B------:R-:W-:-:S04]  /*0f10*/  IMAD R14, R21, 0x600, R0 ;  /* 0x00000600150e7824 */ /* 0x000fc800078e0200 */
[----:B------:R-:W-:Y:S02]  /*0f20*/  IMAD.IADD R14, R19, 0x1, R14 ;  /* 0x00000001130e7824 */ /* 0x000fe400078e020e */
[----:B0-----:R-:W-:-:S05]  /*0f30*/  VIADD R12, R12, 0x1 ;  /* 0x000000010c0c7836 */ /* 0x001fca0000000000 */
[----:B------:R-:W-:Y:S04]  /*0f40*/  STS.U8 [R17], R12 ;  /* 0x0000000c11007388 */ /* 0x000fe80000000000 */
[----:B------:R-:W0:Y:S01]  /*0f50*/  LDS.U8 R15, [R14] ;  /* 0x000000000e0f7984 */ /* 0x000e220000000000 */
[----:B------:R-:W-:-:S04]  /*0f60*/  UIADD3 UR4, UPT, UPT, UR4, -0x1080, URZ ;  /* 0xffffef8004047890 */ /* 0x000fc8000fffe0ff */
[----:B------:R-:W-:Y:S01]  /*0f70*/  UISETP.NE.AND UP0, UPT, UR4, -0x17b80, UPT ;  /* 0xfffe84800400788c */ /* 0x000fe2000bf05270 */
[----:B------:R-:W-:Y:S02]  /*0f80*/  VIADD R6, R6, 0xffffef80 ;  /* 0xffffef8006067836 */ /* 0x000fe40000000000 */
[----:B------:R-:W-:Y:S02]  /*0f90*/  VIADD R13, R13, 0x1080 ;  /* 0x000010800d0d7836 */ /* 0x000fe40000000000 */
[----:B0-----:R-:W-:-:S05]  /*0fa0*/  VIADD R15, R15, 0x1 ;  /* 0x000000010f0f7836 */ /* 0x001fca0000000000 */
[----:B------:R3:W-:Y:S01]  /*0fb0*/  STS.U8 [R14], R15 ;  /* 0x0000000f0e007388 */ /* 0x0007e20000000000 */
[----:B------:R-:W-:Y:S05]  /*0fc0*/  BRA.U UP0, `(.L_x_1656) ;  /* 0xfffffff100b87547 */ /* 0x000fea000b83ffff */
[----:B------:R-:W-:Y:S01]  /*0fd0*/  BAR.SYNC.DEFER_BLOCKING 0x0 ;  /* 0x0000000000007b1d */ /* 0x000fe20000010000 */
[----:B------:R-:W-:-:S05]  /*0fe0*/  ISETP.GT.U32.AND P0, PT, R69, 0xff, PT ;  /* 0x000000ff4500780c */ /* 0x000fca0003f04070 */
[----:B------:R-:W-:Y:S08]  /*0ff0*/  BSSY.RECONVERGENT B0, `(.L_x_1657) ;  /* 0x0000058000007945 */ /* 0x000ff00003800200 */
[----:B------:R-:W-:Y:S05]  /*1000*/  @P0 BRA `(.L_x_1658) ;  /* 0x0000000400580947 */ /* 0x000fea0003800000 */
[----:B---3--:R-:W0:Y:S02]  /*1010*/  S2R R15, SR_LANEID ;  /* 0x00000000000f7919 */ /* 0x008e240000000000 */
[----:B0-----:R-:W-:-:S05]  /*1020*/  IMAD R12, R15, 0x4, R4 ;  /* 0x000000040f0c7824 */ /* 0x001fca00078e0204 */
[----:B------:R-:W0:Y:S04]  /*1030*/  LDS R14, [R12] ;  /* 0x000000000c0e7984 */ /* 0x000e280000000800 */
        /* <DEDUP_REMOVED lines=9> */
[----:B0-----:R-:W-:-:S03]  /*10d0*/  PRMT R15, R14, 0x7770, RZ ;  /* 0x000077700e0f7816 */ /* 0x001fc600000000ff */
[----:B------:R-:W0:Y:S01]  /*10e0*/  LDS R28, [R12+0x500] ;  /* 0x000500000c1c7984 */ /* 0x000e220000000800 */
[----:B------:R-:W-:Y:S02]  /*10f0*/  PRMT R16, R14, 0x7771, RZ ;  /* 0x000077710e107816 */ /* 0x000fe400000000ff */
[C---:B-1----:R-:W-:Y:S02]  /*1100*/  PRMT R18, R17.reuse, 0x7770, RZ ;  /* 0x0000777011127816 */ /* 0x042fe400000000ff */
[----:B------:R-:W-:Y:S02]  /*1110*/  PRMT R19, R17, 0x7771, RZ ;  /* 0x0000777111137816 */ /* 0x000fe400000000ff */
[----:B------:R-:W-:Y:S02]  /*1120*/  IADD3 R15, PT, PT, R18, R8, R15 ;  /* 0x00000008120f7210 */ /* 0x000fe40007ffe00f */
[----:B------:R-:W-:Y:S02]  /*1130*/  IADD3 R16, PT, PT, R19, R9, R16 ;  /* 0x0000000913107210 */ /* 0x000fe40007ffe010 */
[----:B------:R-:W-:-:S02]  /*1140*/  PRMT R9, R14, 0x7772, RZ ;  /* 0x000077720e097816 */ /* 0x000fc400000000ff */
[C---:B------:R-:W-:Y:S02]  /*1150*/  PRMT R8, R17.reuse, 0x7772, RZ ;  /* 0x0000777211087816 */ /* 0x040fe400000000ff */
[----:B------:R-:W-:Y:S02]  /*1160*/  PRMT R14, R14, 0x7773, RZ ;  /* 0x000077730e0e7816 */ /* 0x000fe400000000ff */
[----:B------:R-:W-:Y:S02]  /*1170*/  PRMT R17, R17, 0x7773, RZ ;  /* 0x0000777311117816 */ /* 0x000fe400000000ff */
[----:B--2---:R-:W-:Y:S02]  /*1180*/  PRMT R18, R20, 0x7770, RZ ;  /* 0x0000777014127816 */ /* 0x004fe400000000ff */
[----:B---3--:R-:W-:Y:S02]  /*1190*/  PRMT R19, R21, 0x7770, RZ ;  /* 0x0000777015137816 */ /* 0x008fe400000000ff */
[----:B------:R-:W-:-:S02]  /*11a0*/  IADD3 R8, PT, PT, R8, R10, R9 ;  /* 0x0000000a08087210 */ /* 0x000fc40007ffe009 */
[----:B------:R-:W-:Y:S02]  /*11b0*/  IADD3 R14, PT, PT, R17, R11, R14 ;  /* 0x0000000b110e7210 */ /* 0x000fe40007ffe00e */
[C---:B------:R-:W-:Y:S02]  /*11c0*/  PRMT R10, R21.reuse, 0x7771, RZ ;  /* 0x00007771150a7816 */ /* 0x040fe400000000ff */
[----:B------:R-:W-:Y:S02]  /*11d0*/  PRMT R17, R21, 0x7772, RZ ;  /* 0x0000777215117816 */ /* 0x000fe400000000ff */
[----:B------:R-:W-:Y:S02]  /*11e0*/  IADD3 R18, PT, PT, R19, R15, R18 ;  /* 0x0000000f13127210 */ /* 0x000fe40007ffe012 */
[----:B------:R-:W-:Y:S02]  /*11f0*/  PRMT R21, R21, 0x7773, RZ ;  /* 0x0000777315157816 */ /* 0x000fe400000000ff */
[----:B------:R-:W-:-:S02]  /*1200*/  PRMT R15, R20, 0x7773, RZ ;  /* 0x00007773140f7816 */ /* 0x000fc400000000ff */
[C---:B------:R-:W-:Y:S02]  /*1210*/  PRMT R9, R20.reuse, 0x7771, RZ ;  /* 0x0000777114097816 */ /* 0x040fe400000000ff */
[----:B------:R-:W-:Y:S02]  /*1220*/  IADD3 R14, PT, PT, R21, R14, R15 ;  /* 0x0000000e150e7210 */ /* 0x000fe40007ffe00f */
[----:B------:R1:W2:Y:S01]  /*1230*/  LDS R21, [R12+0x580] ;  /* 0x000580000c157984 */ /* 0x0002a20000000800 */
[----:B------:R-:W-:Y:S02]  /*1240*/  PRMT R11, R20, 0x7772, RZ ;  /* 0x00007772140b7816 */ /* 0x000fe400000000ff */
[----:B------:R-:W-:Y:S02]  /*1250*/  IADD3 R9, PT, PT, R10, R16, R9 ;  /* 0x000000100a097210 */ /* 0x000fe40007ffe009 */
[----:B------:R-:W-:Y:S02]  /*1260*/  IADD3 R8, PT, PT, R17, R8, R11 ;  /* 0x0000000811087210 */ /* 0x000fe40007ffe00b */
[----:B----4-:R-:W-:-:S02]  /*1270*/  PRMT R11, R22, 0x7770, RZ ;  /* 0x00007770160b7816 */ /* 0x010fc400000000ff */
[C---:B------:R-:W-:Y:S02]  /*1280*/  PRMT R10, R22.reuse, 0x7771, RZ ;  /* 0x00007771160a7816 */ /* 0x040fe400000000ff */
[C---:B------:R-:W-:Y:S02]  /*1290*/  PRMT R15, R22.reuse, 0x7772, RZ ;  /* 0x00007772160f7816 */ /* 0x040fe400000000ff */
[C---:B-----5:R-:W-:Y:S02]  /*12a0*/  PRMT R16, R23.reuse, 0x7770, RZ ;  /* 0x0000777017107816 */ /* 0x060fe400000000ff */
[C---:B------:R-:W-:Y:S02]  /*12b0*/  PRMT R19, R23.reuse, 0x7771, RZ ;  /* 0x0000777117137816 */ /* 0x040fe400000000ff */
[----:B------:R-:W-:Y:S02]  /*12c0*/  PRMT R20, R23, 0x7772, RZ ;  /* 0x0000777217147816 */ /* 0x000fe400000000ff */
[----:B------:R-:W-:-:S02]  /*12d0*/  PRMT R17, R22, 0x7773, RZ ;  /* 0x0000777316117816 */ /* 0x000fc400000000ff */
[----:B------:R-:W-:Y:S02]  /*12e0*/  PRMT R23, R23, 0x7773, RZ ;  /* 0x0000777317177816 */ /* 0x000fe400000000ff */
[----:B------:R-:W-:Y:S02]  /*12f0*/  IADD3 R11, PT, PT, R16, R18, R11 ;  /* 0x00000012100b7210 */ /* 0x000fe40007ffe00b */
[----:B------:R-:W-:Y:S02]  /*1300*/  IADD3 R9, PT, PT, R19, R9, R10 ;  /* 0x0000000913097210 */ /* 0x000fe40007ffe00a */
[----:B------:R-:W-:Y:S02]  /*1310*/  IADD3 R8, PT, PT, R20, R8, R15 ;  /* 0x0000000814087210 */ /* 0x000fe40007ffe00f */
[----:B------:R-:W-:Y:S02]  /*1320*/  IADD3 R14, PT, PT, R23, R14, R17 ;  /* 0x0000000e170e7210 */ /* 0x000fe40007ffe011 */
[----:B------:R-:W-:-:S02]  /*1330*/  PRMT R10, R24, 0x7770, RZ ;  /* 0x00007770180a7816 */ /* 0x000fc400000000ff */
[C---:B-1----:R-:W-:Y:S02]  /*1340*/  PRMT R12, R24.reuse, 0x7771, RZ ;  /* 0x00007771180c7816 */ /* 0x042fe400000000ff */
[C---:B------:R-:W-:Y:S02]  /*1350*/  PRMT R15, R24.reuse, 0x7772, RZ ;  /* 0x00007772180f7816 */ /* 0x040fe400000000ff */
[C---:B------:R-:W-:Y:S02]  /*1360*/  PRMT R16, R25.reuse, 0x7770, RZ ;  /* 0x0000777019107816 */ /* 0x040fe400000000ff */
        /* <DEDUP_REMOVED lines=9> */
[C---:B------:R-:W-:Y:S02]  /*1400*/  PRMT R12, R26.reuse, 0x7771, RZ ;  /* 0x000077711a0c7816 */ /* 0x040fe400000000ff */
        /* <DEDUP_REMOVED lines=10> */
[----:B0-----:R-:W-:-:S02]  /*14b0*/  PRMT R11, R28, 0x7770, RZ ;  /* 0x000077701c0b7816 */ /* 0x001fc400000000ff */
[C---:B--2---:R-:W-:Y:S02]  /*14c0*/  PRMT R8, R21.reuse, 0x7770, RZ ;  /* 0x0000777015087816 */ /* 0x044fe400000000ff */
[C---:B------:R-:W-:Y:S02]  /*14d0*/  PRMT R18, R21.reuse, 0x7771, RZ ;  /* 0x0000777115127816 */ /* 0x040fe400000000ff */
[----:B------:R-:W-:Y:S02]  /*14e0*/  PRMT R19, R21, 0x7772, RZ ;  /* 0x0000777215137816 */ /* 0x000fe400000000ff */
[C---:B------:R-:W-:Y:S02]  /*14f0*/  PRMT R12, R28.reuse, 0x7771, RZ ;  /* 0x000077711c0c7816 */ /* 0x040fe400000000ff */
[C---:B------:R-:W-:Y:S02]  /*1500*/  PRMT R16, R28.reuse, 0x7772, RZ ;  /* 0x000077721c107816 */ /* 0x040fe400000000ff */
[----:B------:R-:W-:-:S02]  /*1510*/  PRMT R17, R28, 0x7773, RZ ;  /* 0x000077731c117816 */ /* 0x000fc400000000ff */
[----:B------:R-:W-:Y:S02]  /*1520*/  PRMT R21, R21, 0x7773, RZ ;  /* 0x0000777315157816 */ /* 0x000fe400000000ff */
[----:B------:R-:W-:Y:S02]  /*1530*/  IADD3 R8, PT, PT, R8, R10, R11 ;  /* 0x0000000a08087210 */ /* 0x000fe40007ffe00b */
[----:B------:R-:W-:Y:S02]  /*1540*/  IADD3 R9, PT, PT, R18, R9, R12 ;  /* 0x0000000912097210 */ /* 0x000fe40007ffe00c */
[----:B------:R-:W-:Y:S02]  /*1550*/  IADD3 R10, PT, PT, R19, R15, R16 ;  /* 0x0000000f130a7210 */ /* 0x000fe40007ffe010 */
[----:B------:R-:W-:-:S07]  /*1560*/  IADD3 R11, PT, PT, R21, R14, R17 ;  /* 0x0000000e150b7210 */ /* 0x000fce0007ffe011 */
.L_x_1658:
[----:B------:R-:W-:Y:S05]  /*1570*/  BSYNC.RECONVERGENT B0 ;  /* 0x0000000000007941 */ /* 0x000fea0003800200 */
.L_x_1657:
[----:B------:R-:W-:Y:S01]  /*1580*/  BAR.SYNC.DEFER_BLOCKING 0x0 ;  /* 0x0000000000007b1d */ /* 0x000fe20000010000 */
[----:B------:R-:W-:-:S05]  /*1590*/  ISETP.GT.AND P0, PT, R6, 0x17b7f, PT ;  /* 0x00017b7f0600780c */ /* 0x000fca0003f04270 */
        /* <DEDUP_REMOVED lines=9> */
.L_x_1655:
[----:B---3--:R-:W-:Y:S01]  /*1630*/  IMAD.IADD R15, R2, 0x1, -R13 ;  /* 0x00000001020f7824 */ /* 0x008fe200078e0a0d */
[----:B------:R-:W2:Y:S04]  /*1640*/  LDCU UR9, c[0x0][0x3b4] ;  /* 0x00007680ff0977ac */ /* 0x000ea80008000800 */
[----:B------:R-:W-:Y:S01]  /*1650*/  ISETP.GE.AND P0, PT, R15, 0x1080, PT ;  /* 0x000010800f00780c */ /* 0x000fe20003f06270 */
[----:B------:R-:W3:-:S12]  /*1660*/  LDCU UR12, c[0x0][0x3b4] ;  /* 0x00007680ff0c77ac */ /* 0x000ed80008000800 */
[----:B------:R-:W-:Y:S05]  /*1670*/  @!P0 BRA `(.L_x_1660) ;  /* 0x0000000c00588947 */ /* 0x000fea0003800000 */
[----:B------:R-:W4:Y:S01]  /*1680*/  LDCU.64 UR4, c[0x0][0x380] ;  /* 0x00007000ff0477ac */ /* 0x000f220008000a00 */
[----:B------:R-:W0:Y:S01]  /*1690*/  LDCU UR6, c[0x0][0x3b4] ;  /* 0x00007680ff0677ac */ /* 0x000e220008000800 */
[----:B------:R-:W0:Y:S01]  /*16a0*/  LDCU UR7, c[0x0][0x3b8] ;  /* 0x00007700ff0777ac */ /* 0x000e220008000800 */
[----:B----4-:R-:W-:-:S04]  /*16b0*/  UIADD3 UR4, UP0, UPT, UR4, 0xf00, URZ ;  /* 0x00000f0004047890 */ /* 0x010fc8000ff1e0ff */
[----:B0-----:R-:W-:-:S12]  /*16c0*/  UIADD3.X UR5, UPT, UPT, URZ, UR5, URZ, UP0, !UPT ;  /* 0x00000005ff057290 */ /* 0x001fd800087fe4ff */
.L_x_1661:
[----:B------:R-:W-:-:S04]  /*16d0*/  IADD3 R6, P0, PT, R69, R13, RZ ;  /* 0x0000000d45067210 */ /* 0x000fc80007f1e0ff */
[----:B------:R-:W-:Y:S02]  /*16e0*/  LEA.HI.X.SX32 R17, R13, RZ, 0x1, P0 ;  /* 0x000000ff0d117211 */ /* 0x000fe400000f0eff */
[----:B------:R-:W-:-:S04]  /*16f0*/  LEA R20, P0, R6, UR4, 0x1 ;  /* 0x0000000406147c11 */ /* 0x000fc8000f8008ff */
[----:B------:R-:W-:-:S05]  /*1700*/  LEA.HI.X R21, R6, UR5, R17, 0x1, P0 ;  /* 0x0000000506157c11 */ /* 0x000fca00080f0c11 */
[----:B----4-:R-:W4:Y:S04]  /*1710*/  LDG.E.U16 R16, desc[UR10][R20.64+-0xf00] ;  /* 0xfff1000a14107981 */ /* 0x010f28000c1e1500 */
[----:B------:R-:W5:Y:S04]  /*1720*/  LDG.E.U16 R23, desc[UR10][R20.64+-0xc00] ;  /* 0xfff4000a14177981 */ /* 0x000f68000c1e1500 */
[----:B------:R-:W2:Y:S04]  /*1730*/  LDG.E.U16 R24, desc[UR10][R20.64+-0x900] ;  /* 0xfff7000a14187981 */ /* 0x000ea8000c1e1500 */
[----:B------:R-:W3:Y:S04]  /*1740*/  LDG.E.U16 R25, desc[UR10][R20.64+-0x600] ;  /* 0xfffa000a14197981 */ /* 0x000ee8000c1e1500 */
[----:B------:R-:W3:Y:S04]  /*1750*/  LDG.E.U16 R22, desc[UR10][R20.64+-0x300] ;  /* 0xfffd000a14167981 */ /* 0x000ee8000c1e1500 */
[----:B------:R-:W3:Y:S04]  /*1760*/  LDG.E.U16 R14, desc[UR10][R20.64] ;  /* 0x0000000a140e7981 */ /* 0x000ee8000c1e1500 */
[----:B------:R-:W3:Y:S01]  /*1770*/  LDG.E.U16 R12, desc[UR10][R20.64+0x300] ;  /* 0x0003000a140c7981 */ /* 0x000ee2000c1e1500 */
[----:B------:R-:W-:Y:S01]  /*1780*/  UBMSK UR8, URZ, UR7 ;  /* 0x00000007ff08729b */ /* 0x000fe20008000000 */
[----:B----4-:R-:W-:-:S04]  /*1790*/  PRMT R6, R16, 0x9910, RZ ;  /* 0x0000991010067816 */ /* 0x010fc800000000ff */
[----:B------:R-:W-:Y:S01]  /*17a0*/  ISETP.GT.AND P0, PT, R6, -0x1, PT ;  /* 0xffffffff0600780c */ /* 0x000fe20003f04270 */
[----:B------:R-:W-:-:S05]  /*17b0*/  IMAD.MOV.U32 R6, RZ, RZ, 0x8000 ;  /* 0x00008000ff067424 */ /* 0x000fca00078e00ff */
[----:B------:R-:W-:-:S04]  /*17c0*/  SEL R17, R6, 0xffff, P0 ;  /* 0x0000ffff06117807 */ /* 0x000fc80000000000 */
[----:B------:R-:W-:Y:S02]  /*17d0*/  LOP3.LUT R17, R17, R16, RZ, 0x3c, !PT ;  /* 0x0000001011117212 */ /* 0x000fe400078e3cff */
[----:B------:R-:W4:Y:S02]  /*17e0*/  LDG.E.U16 R16, desc[UR10][R20.64+0x600] ;  /* 0x0006000a14107981 */ /* 0x000f24000c1e1500 */
[----:B------:R-:W-:-:S04]  /*17f0*/  PRMT R18, R17, 0x9910, RZ ;  /* 0x0000991011127816 */ /* 0x000fc800000000ff */
[----:B------:R-:W-:-:S04]  /*1800*/  ISETP.NE.AND P0, PT, R18, 0x7fff, PT ;  /* 0x00007fff1200780c */ /* 0x000fc80003f05270 */
[----:B------:R-:W-:-:S04]  /*1810*/  SEL R17, R17, 0x8000, P0 ;  /* 0x0000800011117807 */ /* 0x000fc80000000000 */
[----:B------:R-:W-:-:S04]  /*1820*/  SHF.R.U32.HI R17, RZ, UR6, R17 ;  /* 0x00000006ff117c19 */ /* 0x000fc80008011611 */
[----:B------:R-:W-:-:S04]  /*1830*/  LOP3.LUT R17, R17, UR8, RZ, 0xc0, !PT ;  /* 0x0000000811117c12 */ /* 0x000fc8000f8ec0ff */
[----:B------:R-:W-:-:S04]  /*1840*/  SHF.R.U32.HI R18, RZ, 0x2, R17 ;  /* 0x00000002ff127819 */ /* 0x000fc80000011611 */
[----:B------:R-:W-:Y:S02]  /*1850*/  LOP3.LUT R19, R18, 0x3fff, RZ, 0xc0, !PT ;  /* 0x00003fff12137812 */ /* 0x000fe400078ec0ff */
[----:B-----5:R-:W-:Y:S02]  /*1860*/  PRMT R26, R23, 0x9910, RZ ;  /* 0x00009910171a7816 */ /* 0x020fe400000000ff */
[----:B------:R-:W-:Y:S01]  /*1870*/  LOP3.LUT R17, R17, 0x3, RZ, 0xc0, !PT ;  /* 0x0000000311117812 */ /* 0x000fe200078ec0ff */
[----:B------:R-:W-:Y:S01]  /*1880*/  IMAD R18, R19, 0x600, R0 ;  /* 0x0000060013127824 */ /* 0x000fe200078e0200 */
[----:B------:R-:W-:Y:S01]  /*1890*/  ISETP.GT.AND P0, PT, R26, -0x1, PT ;  /* 0xffffffff1a00780c */ /* 0x000fe20003f04270 */
[----:B------:R-:W5:Y:S02]  /*18a0*/  LDG.E.U16 R19, desc[UR10][R20.64+0xf00] ;  /* 0x000f000a14137981 */ /* 0x000f64000c1e1500 */
[----:B------:R-:W-:Y:S02]  /*18b0*/  IMAD.IADD R26, R17, 0x1, R18 ;  /* 0x00000001111a7824 */ /* 0x000fe400078e0212 */
[----:B------:R-:W5:Y:S04]  /*18c0*/  LDG.E.U16 R18, desc[UR10][R20.64+0x900] ;  /* 0x0009000a14127981 */ /* 0x000f68000c1e1500 */
[----:B------:R0:W5:Y:S01]  /*18d0*/  LDG.E.U16 R17, desc[UR10][R20.64+0xc00] ;  /* 0x000c000a14117981 */ /* 0x000162000c1e1500 */
[----:B------:R-:W-:-:S04]  /*18e0*/  SEL R28, R6, 0xffff, P0 ;  /* 0x0000ffff061c7807 */ /* 0x000fc80000000000 */
[----:B------:R-:W-:Y:S01]  /*18f0*/  LOP3.LUT R28, R28, R23, RZ, 0x3c, !PT ;  /* 0x000000171c1c7212 */ /* 0x000fe200078e3cff */
[----:B------:R-:W-:Y:S03]  /*1900*/  BAR.SYNC.DEFER_BLOCKING 0x0 ;  /* 0x0000000000007b1d */ /* 0x000fe60000010000 */
[----:B------:R-:W-:-:S04]  /*1910*/  PRMT R27, R28, 0x9910, RZ ;  /* 0x000099101c1b7816 */ /* 0x000fc800000000ff */
[----:B------:R-:W-:Y:S01]  /*1920*/  ISETP.NE.AND P0, PT, R27, 0x7fff, PT ;  /* 0x00007fff1b00780c */ /* 0x000fe20003f05270 */
[----:B------:R-:W1:Y:S03]  /*1930*/  LDS.U8 R23, [R26] ;  /* 0x000000001a177984 */ /* 0x000e660000000000 */
[----:B------:R-:W-:-:S04]  /*1940*/  SEL R28, R28, 0x8000, P0 ;  /* 0x000080001c1c7807 */ /* 0x000fc80000000000 */
[----:B------:R-:W-:-:S04]  /*1950*/  SHF.R.U32.HI R28, RZ, UR6, R28 ;  /* 0x00000006ff1c7c19 */ /* 0x000fc8000801161c */
[----:B------:R-:W-:-:S04]  /*1960*/  LOP3.LUT R28, R28, UR8, RZ, 0xc0, !PT ;  /* 0x000000081c1c7c12 */ /* 0x000fc8000f8ec0ff */
[----:B0-----:R-:W-:-:S04]  /*1970*/  SHF.R.U32.HI R20, RZ, 0x2, R28 ;  /* 0x00000002ff147819 */ /* 0x001fc8000001161c */
[----:B------:R-:W-:Y:S02]  /*1980*/  LOP3.LUT R21, R20, 0x3fff, RZ, 0xc0, !PT ;  /* 0x00003fff14157812 */ /* 0x000fe400078ec0ff */
[----:B------:R-:W-:Y:S02]  /*1990*/  LOP3.LUT R28, R28, 0x3, RZ, 0xc0, !PT ;  /* 0x000000031c1c7812 */ /* 0x000fe400078ec0ff */
[----:B--2---:R-:W-:Y:S01]  /*19a0*/  PRMT R27, R24, 0x9910, RZ ;  /* 0x00009910181b7816 */ /* 0x004fe200000000ff */
[----:B------:R-:W-:-:S03]  /*19b0*/  IMAD R21, R21, 0x600, R0 ;  /* 0x0000060015157824 */ /* 0x000fc600078e0200 */
[----:B------:R-:W-:Y:S01]  /*19c0*/  ISETP.GT.AND P0, PT, R27, -0x1, PT ;  /* 0xffffffff1b00780c */ /* 0x000fe20003f04270 */
[----:B------:R-:W-:-:S03]  /*19d0*/  IMAD.IADD R21, R28, 0x1, R21 ;  /* 0x000000011c157824 */ /* 0x000fc600078e0215 */
[----:B------:R-:W-:Y:S01]  /*19e0*/  SEL R27, R6, 0xffff, P0 ;  /* 0x0000ffff061b7807 */ /* 0x000fe20000000000 */
[----:B-1----:R-:W-:-:S05]  /*19f0*/  VIADD R23, R23, 0x1 ;  /* 0x0000000117177836 */ /* 0x002fca0000000000 */
        /* <DEDUP_REMOVED lines=79> */
[----:B----4-:R-:W-:Y:S01]  /*1ef0*/  PRMT R23, R16, 0x9910, RZ ;  /* 0x0000991010177816 */ /* 0x010fe200000000ff */
[----:B------:R-:W-:-:S03]  /*1f00*/  IMAD R14, R21, 0x600, R0 ;  /* 0x00000600150e7824 */ /* 0x000fc600078e0200 */
[----:B------:R-:W-:Y:S01]  /*1f10*/  ISETP.GT.AND P0, PT, R23, -0x1, PT ;  /* 0xffffffff1700780c */ /* 0x000fe20003f04270 */
[----:B------:R-:W-:Y:S02]  /*1f20*/  IMAD.IADD R14, R25, 0x1, R14 ;  /* 0x00000001190e7824 */ /* 0x000fe400078e020e */
[----:B-1----:R-:W-:Y:S01]  /*1f30*/  VIADD R21, R12, 0x1 ;  /* 0x000000010c157836 */ /* 0x002fe20000000000 */
        /* <DEDUP_REMOVED lines=12> */
[----:B-----5:R-:W-:Y:S01]  /*2000*/  PRMT R22, R18, 0x9910, RZ ;  /* 0x0000991012167816 */ /* 0x020fe200000000ff */
        /* <DEDUP_REMOVED lines=35> */
[----:B0-----:R-:W-:Y:S01]  /*2240*/  IMAD R21, R17, 0x600, R0 ;  /* 0x0000060011157824 */ /* 0x001fe200078e0200 */
[----:B------:R-:W-:-:S03]  /*2250*/  SEL R6, R6, 0xffff, P0 ;  /* 0x0000ffff06067807 */ /* 0x000fc60000000000 */
[----:B------:R-:W-:Y:S02]  /*2260*/  IMAD.IADD R18, R18, 0x1, R21 ;  /* 0x0000000112127824 */ /* 0x000fe400078e0215 */
[----:B-1----:R-:W-:Y:S01]  /*2270*/  VIADD R17, R12, 0x1 ;  /* 0x000000010c117836 */ /* 0x002fe20000000000 */
        /* <DEDUP_REMOVED lines=16> */
[----:B------:R-:W-:-:S05]  /*2380*/  VIADD R15, R15, 0xffffef80 ;  /* 0xffffef800f0f7836 */ /* 0x000fca0000000000 */
[----:B------:R-:W-:Y:S01]  /*2390*/  ISETP.GT.AND P0, PT, R15, 0x107f, PT ;  /* 0x0000107f0f00780c */ /* 0x000fe20003f04270 */
[----:B------:R-:W-:Y:S02]  /*23a0*/  VIADD R13, R13, 0x1080 ;  /* 0x000010800d0d7836 */ /* 0x000fe40000000000 */
[----:B0-----:R-:W-:-:S05]  /*23b0*/  VIADD R19, R6, 0x1 ;  /* 0x0000000106137836 */ /* 0x001fca0000000000 */
[----:B------:R4:W-:Y:S05]  /*23c0*/  STS.U8 [R12], R19 ;  /* 0x000000130c007388 */ /* 0x0009ea0000000000 */
[----:B------:R-:W-:Y:S05]  /*23d0*/  @P0 BRA `(.L_x_1661) ;  /* 0xfffffff000bc0947 */ /* 0x000fea000383ffff */
.L_x_1660:
[----:B------:R-:W-:Y:S01]  /*23e0*/  ISETP.GE.AND P0, PT, R69, R15, PT ;  /* 0x0000000f4500720c */ /* 0x000fe20003f06270 */
[----:B------:R-:W-:-:S12]  /*23f0*/  BSSY.RECONVERGENT B0, `(.L_x_1662) ;  /* 0x0000081000007945 */ /* 0x000fd80003800200 */
[----:B------:R-:W-:Y:S05]  /*2400*/  @P0 BRA `(.L_x_1663) ;  /* 0x0000000400fc0947 */ /* 0x000fea0003800000 */
[----:B------:R-:W-:Y:S01]  /*2410*/  LOP3.LUT R6, RZ, R69, RZ, 0x33, !PT ;  /* 0x00000045ff067212 */ /* 0x000fe200078e33ff */
[----:B------:R-:W5:Y:S01]  /*2420*/  LDCU UR4, c[0x0][0x3b8] ;  /* 0x00007700ff0477ac */ /* 0x000f620008000800 */
[----:B------:R-:W-:Y:S03]  /*2430*/  BSSY.RECONVERGENT B1, `(.L_x_1664) ;  /* 0x0000028000017945 */ /* 0x000fe60003800200 */
[----:B------:R-:W-:-:S04]  /*2440*/  IMAD.IADD R14, R6, 0x1, R15 ;  /* 0x00000001060e7824 */ /* 0x000fc800078e020f */
[C---:B------:R-:W-:Y:S01]  /*2450*/  IMAD.HI.U32 R6, R14.reuse, -0x55555555, RZ ;  /* 0xaaaaaaab0e067827 */ /* 0x040fe200078e00ff */
[----:B------:R-:W-:-:S03]  /*2460*/  ISETP.GE.U32.AND P1, PT, R14, 0x480, PT ;  /* 0x000004800e00780c */ /* 0x000fc60003f26070 */
[----:B------:R-:W-:Y:S01]  /*2470*/  IMAD.MOV.U32 R14, RZ, RZ, R69 ;  /* 0x000000ffff0e7224 */ /* 0x000fe200078e0045 */
[----:B----4-:R-:W-:-:S04]  /*2480*/  SHF.R.U32.HI R12, RZ, 0x8, R6 ;  /* 0x00000008ff0c7819 */ /* 0x010fc80000011606 */
[----:B------:R-:W-:-:S04]  /*2490*/  LOP3.LUT R6, R12, 0x3, RZ, 0xc0, !PT ;  /* 0x000000030c067812 */ /* 0x000fc800078ec0ff */
[----:B------:R-:W-:Y:S02]  /*24a0*/  ISETP.NE.AND P0, PT, R6, 0x3, PT ;  /* 0x000000030600780c */ /* 0x000fe40003f05270 */
[----:B-----5:R-:W-:-:S11]  /*24b0*/  BMSK R6, RZ, UR4 ;  /* 0x00000004ff067c1b */ /* 0x020fd60008000000 */
[----:B------:R-:W-:Y:S05]  /*24c0*/  @!P0 BRA `(.L_x_1665) ;  /* 0x0000000000788947 */ /* 0x000fea0003800000 */
[----:B------:R-:W4:Y:S01]  /*24d0*/  LDC.64 R18, c[0x0][0x380] ;  /* 0x0000e000ff127b82 */ /* 0x000f220000000a00 */
[----:B------:R-:W-:Y:S02]  /*24e0*/  VIADD R17, R12, 0x1 ;  /* 0x000000010c117836 */ /* 0x000fe40000000000 */
[----:B------:R-:W-:-:S03]  /*24f0*/  IMAD.IADD R21, R69, 0x1, R13 ;  /* 0x0000000145157824 */ /* 0x000fc600078e020d */
[----:B------:R-:W-:-:S05]  /*2500*/  LOP3.LUT R17, R17, 0x3, RZ, 0xc0, !PT ;  /* 0x0000000311117812 */ /* 0x000fca00078ec0ff */
[----:B------:R-:W-:Y:S02]  /*2510*/  IMAD R14, R17, 0x180, R69 ;  /* 0x00000180110e7824 */ /* 0x000fe400078e0245 */
[----:B------:R-:W-:-:S07]  /*2520*/  IMAD.MOV R12, RZ, RZ, -R17 ;  /* 0x000000ffff0c7224 */ /* 0x000fce00078e0a11 */
.L_x_1666:
[----:B--2-4-:R-:W-:-:S06]  /*2530*/  IMAD.WIDE R16, R21, 0x2, R18 ;  /* 0x0000000215107825 */ /* 0x014fcc00078e0212 */
[----:B------:R-:W4:Y:S01]  /*2540*/  LDG.E.U16 R16, desc[UR10][R16.64] ;  /* 0x0000000a10107981 */ /* 0x000f22000c1e1500 */
[----:B------:R-:W-:Y:S02]  /*2550*/  IMAD.MOV.U32 R23, RZ, RZ, 0x8000 ;  /* 0x00008000ff177424 */ /* 0x000fe400078e00ff */
[----:B------:R-:W-:Y:S02]  /*2560*/  VIADD R12, R12, 0x1 ;  /* 0x000000010c0c7836 */ /* 0x000fe40000000000 */
[----:B------:R-:W-:Y:S01]  /*2570*/  VIADD R21, R21, 0x180 ;  /* 0x0000018015157836 */ /* 0x000fe20000000000 */
[----:B----4-:R-:W-:-:S04]  /*2580*/  PRMT R20, R16, 0x9910, RZ ;  /* 0x0000991010147816 */ /* 0x010fc800000000ff */
[----:B------:R-:W-:-:S04]  /*2590*/  ISETP.GT.AND P0, PT, R20, -0x1, PT ;  /* 0xffffffff1400780c */ /* 0x000fc80003f04270 */
[----:B------:R-:W-:-:S04]  /*25a0*/  SEL R23, R23, 0xffff, P0 ;  /* 0x0000ffff17177807 */ /* 0x000fc80000000000 */
[----:B------:R-:W-:-:S04]  /*25b0*/  LOP3.LUT R23, R23, R16, RZ, 0x3c, !PT ;  /* 0x0000001017177212 */ /* 0x000fc800078e3cff */
[----:B------:R-:W-:-:S04]  /*25c0*/  PRMT R20, R23, 0x9910, RZ ;  /* 0x0000991017147816 */ /* 0x000fc800000000ff */
[----:B------:R-:W-:-:S04]  /*25d0*/  ISETP.NE.AND P0, PT, R20, 0x7fff, PT ;  /* 0x00007fff1400780c */ /* 0x000fc80003f05270 */
[----:B------:R-:W-:Y:S02]  /*25e0*/  SEL R23, R23, 0x8000, P0 ;  /* 0x0000800017177807 */ /* 0x000fe40000000000 */
[----:B------:R-:W-:Y:S02]  /*25f0*/  ISETP.NE.AND P0, PT, R12, RZ, PT ;  /* 0x000000ff0c00720c */ /* 0x000fe40003f05270 */
[----:B--2---:R-:W-:-:S04]  /*2600*/  SHF.R.U32.HI R23, RZ, UR9, R23 ;  /* 0x00000009ff177c19 */ /* 0x004fc80008011617 */
[----:B------:R-:W-:-:S04]  /*2610*/  LOP3.LUT R23, R6, R23, RZ, 0xc0, !PT ;  /* 0x0000001706177212 */ /* 0x000fc800078ec0ff */
[----:B------:R-:W-:Y:S02]  /*2620*/  SHF.R.U32.HI R16, RZ, 0x2, R23 ;  /* 0x00000002ff107819 */ /* 0x000fe40000011617 */
[----:B------:R-:W-:Y:S02]  /*2630*/  LOP3.LUT R23, R23, 0x3, RZ, 0xc0, !PT ;  /* 0x0000000317177812 */ /* 0x000fe400078ec0ff */
[----:B------:R-:W-:-:S05]  /*2640*/  LOP3.LUT R17, R16, 0x3fff, RZ, 0xc0, !PT ;  /* 0x00003fff10117812 */ /* 0x000fca00078ec0ff */
[----:B------:R-:W-:-:S04]  /*2650*/  IMAD R16, R17, 0x600, R0 ;  /* 0x0000060011107824 */ /* 0x000fc800078e0200 */
[----:B------:R-:W-:-:S05]  /*2660*/  IMAD.IADD R16, R23, 0x1, R16 ;  /* 0x0000000117107824 */ /* 0x000fca00078e0210 */
[----:B------:R-:W2:Y:S02]  /*2670*/  LDS.U8 R17, [R16] ;  /* 0x0000000010117984 */ /* 0x000ea40000000000 */
[----:B--2---:R-:W-:-:S05]  /*2680*/  VIADD R17, R17, 0x1 ;  /* 0x0000000111117836 */ /* 0x004fca0000000000 */
[----:B------:R2:W-:Y:S01]  /*2690*/  STS.U8 [R16], R17 ;  /* 0x0000001110007388 */ /* 0x0005e20000000000 */
[----:B------:R-:W-:Y:S05]  /*26a0*/  @P0 BRA `(.L_x_1666) ;  /* 0xfffffffc00a00947 */ /* 0x000fea000383ffff */
.L_x_1665:
[----:B--23--:R-:W-:Y:S05]  /*26b0*/  BSYNC.RECONVERGENT B1 ;  /* 0x0000000000017941 */ /* 0x00cfea0003800200 */
.L_x_1664:
[----:B------:R-:W-:Y:S05]  /*26c0*/  @!P1 BRA `(.L_x_1663) ;  /* 0x00000004004c9947 */ /* 0x000fea0003800000 */
[----:B------:R-:W2:Y:S01]  /*26d0*/  LDC.64 R18, c[0x0][0x380] ;  /* 0x0000e000ff127b82 */ /* 0x000ea20000000a00 */
[----:B------:R-:W-:Y:S01]  /*26e0*/  IMAD.IADD R17, R14, 0x1, R13 ;  /* 0x000000010e117824 */ /* 0x000fe200078e020d */
[----:B--2---:R-:W-:-:S05]  /*26f0*/  IADD3 R12, P0, PT, R18, 0x600, RZ ;  /* 0x00000600120c7810 */ /* 0x004fca0007f1e0ff */
[----:B------:R-:W-:-:S08]  /*2700*/  IMAD.X R13, RZ, RZ, R19, P0 ;  /* 0x000000ffff0d7224 */ /* 0x000fd000000e0613 */
.L_x_1667:
[----:B--2---:R-:W-:-:S05]  /*2710*/  IMAD.WIDE R18, R17, 0x2, R12 ;  /* 0x0000000211127825 */ /* 0x004fca00078e020c */
[----:B------:R-:W2:Y:S04]  /*2720*/  LDG.E.U16 R16, desc[UR10][R18.64+-0x600] ;  /* 0xfffa000a12107981 */ /* 0x000ea8000c1e1500 */
[----:B------:R-:W3:Y:S04]  /*2730*/  LDG.E.U16 R20, desc[UR10][R18.64+-0x300] ;  /* 0xfffd000a12147981 */ /* 0x000ee8000c1e1500 */
[----:B------:R-:W4:Y:S04]  /*2740*/  LDG.E.U16 R22, desc[UR10][R18.64] ;  /* 0x0000000a12167981 */ /* 0x000f28000c1e1500 */
[----:B------:R3:W5:Y:S01]  /*2750*/  LDG.E.U16 R23, desc[UR10][R18.64+0x300] ;  /* 0x0003000a12177981 */ /* 0x000762000c1e1500 */
[----:B------:R-:W-:-:S02]  /*2760*/  IMAD.MOV.U32 R25, RZ, RZ, 0x8000 ;  /* 0x00008000ff197424 */ /* 0x000fc400078e00ff */
[----:B------:R-:W-:Y:S02]  /*2770*/  VIADD R14, R14, 0x600 ;  /* 0x000006000e0e7836 */ /* 0x000fe40000000000 */
[----:B------:R-:W-:Y:S01]  /*2780*/  VIADD R17, R17, 0x600 ;  /* 0x0000060011117836 */ /* 0x000fe20000000000 */
[----:B--2---:R-:W-:-:S04]  /*2790*/  PRMT R21, R16, 0x9910, RZ ;  /* 0x0000991010157816 */ /* 0x004fc800000000ff */
[----:B------:R-:W-:Y:S02]  /*27a0*/  ISETP.GT.AND P0, PT, R21, -0x1, PT ;  /* 0xffffffff1500780c */ /* 0x000fe40003f04270 */
[----:B---3--:R-:W-:Y:S02]  /*27b0*/  PRMT R18, R20, 0x9910, RZ ;  /* 0x0000991014127816 */ /* 0x008fe400000000ff */
[----:B------:R-:W-:Y:S02]  /*27c0*/  SEL R21, R25, 0xffff, P0 ;  /* 0x0000ffff19157807 */ /* 0x000fe40000000000 */
[----:B----4-:R-:W-:Y:S02]  /*27d0*/  PRMT R24, R22, 0x9910, RZ ;  /* 0x0000991016187816 */ /* 0x010fe400000000ff */
[----:B------:R-:W-:-:S04]  /*27e0*/  LOP3.LUT R21, R21, R16, RZ, 0x3c, !PT ;  /* 0x0000001015157212 */ /* 0x000fc800078e3cff */
[----:B------:R-:W-:-:S04]  /*27f0*/  PRMT R16, R21, 0x9910, RZ ;  /* 0x0000991015107816 */ /* 0x000fc800000000ff */
[----:B------:R-:W-:-:S04]  /*2800*/  ISETP.NE.AND P0, PT, R16, 0x7fff, PT ;  /* 0x00007fff1000780c */ /* 0x000fc80003f05270 */
[----:B------:R-:W-:Y:S02]  /*2810*/  SEL R21, R21, 0x8000, P0 ;  /* 0x0000800015157807 */ /* 0x000fe40000000000 */
[----:B------:R-:W-:Y:S02]  /*2820*/  ISETP.GT.AND P0, PT, R18, -0x1, PT ;  /* 0xffffffff1200780c */ /* 0x000fe40003f04270 */
[----:B------:R-:W-:-:S04]  /*2830*/  SHF.R.U32.HI R21, RZ, UR12, R21 ;  /* 0x0000000cff157c19 */ /* 0x000fc80008011615 */
[----:B------:R-:W-:-:S04]  /*2840*/  LOP3.LUT R21, R6, R21, RZ, 0xc0, !PT ;  /* 0x0000001506157212 */ /* 0x000fc800078ec0ff */
[----:B------:R-:W-:Y:S02]  /*2850*/  SHF.R.U32.HI R16, RZ, 0x2, R21 ;  /* 0x00000002ff107819 */ /* 0x000fe40000011615 */
[----:B------:R-:W-:Y:S02]  /*2860*/  LOP3.LUT R21, R21, 0x3, RZ, 0xc0, !PT ;  /* 0x0000000315157812 */ /* 0x000fe400078ec0ff */
[----:B------:R-:W-:-:S05]  /*2870*/  LOP3.LUT R19, R16, 0x3fff, RZ, 0xc0, !PT ;  /* 0x00003fff10137812 */ /* 0x000fca00078ec0ff */
[----:B------:R-:W-:Y:S01]  /*2880*/  IMAD R16, R19, 0x600, R0 ;  /* 0x0000060013107824 */ /* 0x000fe200078e0200 */
[----:B------:R-:W-:-:S03]  /*2890*/  SEL R19, R25, 0xffff, P0 ;  /* 0x0000ffff19137807 */ /* 0x000fc60000000000 */
[----:B------:R-:W-:Y:S01]  /*28a0*/  IMAD.IADD R16, R21, 0x1, R16 ;  /* 0x0000000115107824 */ /* 0x000fe200078e0210 */
[----:B------:R-:W-:-:S04]  /*28b0*/  LOP3.LUT R19, R19, R20, RZ, 0x3c, !PT ;  /* 0x0000001413137212 */ /* 0x000fc800078e3cff */
[----:B------:R-:W2:Y:S01]  /*28c0*/  LDS.U8 R18, [R16] ;  /* 0x0000000010127984 */ /* 0x000ea20000000000 */
[----:B------:R-:W-:-:S04]  /*28d0*/  PRMT R20, R19, 0x9910, RZ ;  /* 0x0000991013147816 */ /* 0x000fc800000000ff */
[----:B------:R-:W-:-:S04]  /*28e0*/  ISETP.NE.AND P0, PT, R20, 0x7fff, PT ;  /* 0x00007fff1400780c */ /* 0x000fc80003f05270 */
[----:B------:R-:W-:Y:S02]  /*28f0*/  SEL R19, R19, 0x8000, P0 ;  /* 0x0000800013137807 */ /* 0x000fe40000000000 */
[----:B------:R-:W-:Y:S02]  /*2900*/  ISETP.GT.AND P0, PT, R24, -0x1, PT ;  /* 0xffffffff1800780c */ /* 0x000fe40003f04270 */
[----:B------:R-:W-:Y:S02]  /*2910*/  SHF.R.U32.HI R19, RZ, UR12, R19 ;  /* 0x0000000cff137c19 */ /* 0x000fe40008011613 */
[----:B-----5:R-:W-:Y:S02]  /*2920*/  PRMT R24, R23, 0x9910, RZ ;  /* 0x0000991017187816 */ /* 0x020fe400000000ff */
[----:B------:R-:W-:-:S04]  /*2930*/  LOP3.LUT R19, R6, R19, RZ, 0xc0, !PT ;  /* 0x0000001306137212 */ /* 0x000fc800078ec0ff */
[----:B------:R-:W-:-:S04]  /*2940*/  SHF.R.U32.HI R20, RZ, 0x2, R19 ;  /* 0x00000002ff147819 */ /* 0x000fc80000011613 */
[----:B------:R-:W-:Y:S02]  /*2950*/  LOP3.LUT R21, R20, 0x3fff, RZ, 0xc0, !PT ;  /* 0x00003fff14157812 */ /* 0x000fe400078ec0ff */
[----:B------:R-:W-:-:S03]  /*2960*/  LOP3.LUT R20, R19, 0x3, RZ, 0xc0, !PT ;  /* 0x0000000313147812 */ /* 0x000fc600078ec0ff */
[----:B------:R-:W-:-:S04]  /*2970*/  IMAD R21, R21, 0x600, R0 ;  /* 0x0000060015157824 */ /* 0x000fc800078e0200 */
[----:B------:R-:W-:Y:S01]  /*2980*/  IMAD.IADD R20, R20, 0x1, R21 ;  /* 0x0000000114147824 */ /* 0x000fe200078e0215 */
[----:B------:R-:W-:-:S04]  /*2990*/  SEL R21, R25, 0xffff, P0 ;  /* 0x0000ffff19157807 */ /* 0x000fc80000000000 */
[----:B------:R-:W-:Y:S01]  /*29a0*/  LOP3.LUT R21, R21, R22, RZ, 0x3c, !PT ;  /* 0x0000001615157212 */ /* 0x000fe200078e3cff */
[----:B--2---:R-:W-:-:S03]  /*29b0*/  VIADD R19, R18, 0x1 ;  /* 0x0000000112137836 */ /* 0x004fc60000000000 */
[C---:B------:R-:W-:Y:S02]  /*29c0*/  PRMT R22, R21.reuse, 0x9910, RZ ;  /* 0x0000991015167816 */ /* 0x040fe400000000ff */
[----:B------:R2:W-:Y:S02]  /*29d0*/  STS.U8 [R16], R19 ;  /* 0x0000001310007388 */ /* 0x0005e40000000000 */
[----:B------:R-:W-:Y:S02]  /*29e0*/  ISETP.NE.AND P0, PT, R22, 0x7fff, PT ;  /* 0x00007fff1600780c */ /* 0x000fe40003f05270 */
[----:B------:R-:W3:Y:S02]  /*29f0*/  LDS.U8 R18, [R20] ;  /* 0x0000000014127984 */ /* 0x000ee40000000000 */
[----:B------:R-:W-:-:S04]  /*2a00*/  SEL R21, R21, 0x8000, P0 ;  /* 0x0000800015157807 */ /* 0x000fc80000000000 */
[----:B------:R-:W-:Y:S01]  /*2a10*/  SHF.R.U32.HI R21, RZ, UR12, R21 ;  /* 0x0000000cff157c19 */ /* 0x000fe20008011615 */
[----:B--2---:R-:W-:-:S03]  /*2a20*/  IMAD.MOV.U32 R16, RZ, RZ, R24 ;  /* 0x000000ffff107224 */ /* 0x004fc600078e0018 */
[----:B------:R-:W-:Y:S02]  /*2a30*/  LOP3.LUT R21, R6, R21, RZ, 0xc0, !PT ;  /* 0x0000001506157212 */ /* 0x000fe400078ec0ff */
[----:B------:R-:W-:Y:S02]  /*2a40*/  ISETP.GT.AND P0, PT, R16, -0x1, PT ;  /* 0xffffffff1000780c */ /* 0x000fe40003f04270 */
[----:B------:R-:W-:Y:S02]  /*2a50*/  SHF.R.U32.HI R22, RZ, 0x2, R21 ;  /* 0x00000002ff167819 */ /* 0x000fe40000011615 */
[----:B------:R-:W-:Y:S02]  /*2a60*/  LOP3.LUT R21, R21, 0x3, RZ, 0xc0, !PT ;  /* 0x0000000315157812 */ /* 0x000fe400078ec0ff */
[----:B------:R-:W-:Y:S02]  /*2a70*/  LOP3.LUT R19, R22, 0x3fff, RZ, 0xc0, !PT ;  /* 0x00003fff16137812 */ /* 0x000fe400078ec0ff */
[----:B------:R-:W-:-:S03]  /*2a80*/  SEL R22, R25, 0xffff, P0 ;  /* 0x0000ffff19167807 */ /* 0x000fc60000000000 */
[----:B------:R-:W-:Y:S01]  /*2a90*/  IMAD R16, R19, 0x600, R0 ;  /* 0x0000060013107824 */ /* 0x000fe200078e0200 */
[----:B------:R-:W-:-:S03]  /*2aa0*/  LOP3.LUT R22, R22, R23, RZ, 0x3c, !PT ;  /* 0x0000001716167212 */ /* 0x000fc600078e3cff */
[----:B------:R-:W-:Y:S01]  /*2ab0*/  IMAD.IADD R16, R21, 0x1, R16 ;  /* 0x0000000115107824 */ /* 0x000fe200078e0210 */
[----:B------:R-:W-:-:S04]  /*2ac0*/  PRMT R21, R22, 0x9910, RZ ;  /* 0x0000991016157816 */ /* 0x000fc800000000ff */
[----:B------:R-:W-:-:S04]  /*2ad0*/  ISETP.NE.AND P0, PT, R21, 0x7fff, PT ;  /* 0x00007fff1500780c */ /* 0x000fc80003f05270 */
[----:B------:R-:W-:Y:S02]  /*2ae0*/  SEL R22, R22, 0x8000, P0 ;  /* 0x0000800016167807 */ /* 0x000fe40000000000 */
[----:B------:R-:W-:Y:S01]  /*2af0*/  ISETP.GE.AND P0, PT, R14, R15, PT ;  /* 0x0000000f0e00720c */ /* 0x000fe20003f06270 */
[----:B---3--:R-:W-:Y:S01]  /*2b00*/  VIADD R19, R18, 0x1 ;  /* 0x0000000112137836 */ /* 0x008fe20000000000 */
[----:B------:R-:W-:-:S04]  /*2b10*/  SHF.R.U32.HI R21, RZ, UR12, R22 ;  /* 0x0000000cff157c19 */ /* 0x000fc80008011616 */
[----:B------:R-:W-:Y:S01]  /*2b20*/  STS.U8 [R20], R19 ;  /* 0x0000001314007388 */ /* 0x000fe20000000000 */
[----:B------:R-:W-:-:S03]  /*2b30*/  LOP3.LUT R21, R6, R21, RZ, 0xc0, !PT ;  /* 0x0000001506157212 */ /* 0x000fc600078ec0ff */
[----:B------:R-:W2:Y:S01]  /*2b40*/  LDS.U8 R18, [R16] ;  /* 0x0000000010127984 */ /* 0x000ea20000000000 */
[----:B------:R-:W-:Y:S02]  /*2b50*/  SHF.R.U32.HI R22, RZ, 0x2, R21 ;  /* 0x00000002ff167819 */ /* 0x000fe40000011615 */
[----:B------:R-:W-:Y:S02]  /*2b60*/  LOP3.LUT R21, R21, 0x3, RZ, 0xc0, !PT ;  /* 0x0000000315157812 */ /* 0x000fe400078ec0ff */
[----:B------:R-:W-:-:S05]  /*2b70*/  LOP3.LUT R23, R22, 0x3fff, RZ, 0xc0, !PT ;  /* 0x00003fff16177812 */ /* 0x000fca00078ec0ff */
[----:B------:R-:W-:-:S04]  /*2b80*/  IMAD R22, R23, 0x600, R0 ;  /* 0x0000060017167824 */ /* 0x000fc800078e0200 */
[----:B------:R-:W-:Y:S02]  /*2b90*/  IMAD.IADD R21, R21, 0x1, R22 ;  /* 0x0000000115157824 */ /* 0x000fe400078e0216 */
[----:B--2---:R-:W-:-:S05]  /*2ba0*/  VIADD R19, R18, 0x1 ;  /* 0x0000000112137836 */ /* 0x004fca0000000000 */
[----:B------:R-:W-:Y:S04]  /*2bb0*/  STS.U8 [R16], R19 ;  /* 0x0000001310007388 */ /* 0x000fe80000000000 */
[----:B------:R-:W2:Y:S02]  /*2bc0*/  LDS.U8 R18, [R21] ;  /* 0x0000000015127984 */ /* 0x000ea40000000000 */
[----:B--2---:R-:W-:-:S05]  /*2bd0*/  VIADD R18, R18, 0x1 ;  /* 0x0000000112127836 */ /* 0x004fca0000000000 */
[----:B------:R2:W-:Y:S01]  /*2be0*/  STS.U8 [R21], R18 ;  /* 0x0000001215007388 */ /* 0x0005e20000000000 */
[----:B------:R-:W-:Y:S05]  /*2bf0*/  @!P0 BRA `(.L_x_1667) ;  /* 0xfffffff800c48947 */ /* 0x000fea000383ffff */
.L_x_1663:
[----:B--23--:R-:W-:Y:S05]  /*2c00*/  BSYNC.RECONVERGENT B0 ;  /* 0x0000000000007941 */ /* 0x00cfea0003800200 */
.L_x_1662:
[----:B------:R-:W2:Y:S01]  /*2c10*/  S2R R14, SR_LANEID ;  /* 0x00000000000e7919 */ /* 0x000ea20000000000 */
[----:B------:R-:W-:Y:S01]  /*2c20*/  BAR.SYNC.DEFER_BLOCKING 0x0 ;  /* 0x0000000000007b1d */ /* 0x000fe20000010000 */
[C---:B------:R-:W-:Y:S02]  /*2c30*/  ISETP.GT.U32.AND P0, PT, R69.reuse, 0xff, PT ;  /* 0x000000ff4500780c */ /* 0x040fe40003f04070 */
[----:B------:R-:W-:-:S03]  /*2c40*/  ISETP.GT.U32.AND P1, PT, R69, 0x1f, PT ;  /* 0x0000001f4500780c */ /* 0x000fc60003f24070 */
[----:B------:R-:W-:Y:S08]  /*2c50*/  BSSY.RECONVERGENT B0, `(.L_x_1668) ;  /* 0x000005b000007945 */ /* 0x000ff00003800200 */
[----:B----4-:R-:W-:-:S04]  /*2c60*/  @!P0 SHF.R.U32.HI R12, RZ, 0x1, R69 ;  /* 0x00000001ff0c8819 */ /* 0x010fc80000011645 */
[----:B------:R-:W-:Y:S01]  /*2c70*/  @!P0 LOP3.LUT R13, R12, 0x70, RZ, 0xc0, !PT ;  /* 0x000000700c0d8812 */ /* 0x000fe200078ec0ff */
[----:B--2---:R-:W-:-:S04]  /*2c80*/  @!P0 IMAD R6, R14, 0x80, R7 ;  /* 0x000000800e068824 */ /* 0x004fc800078e0207 */
[----:B------:R-:W-:Y:S01]  /*2c90*/  @!P0 IMAD.IADD R6, R6, 0x1, R13 ;  /* 0x0000000106068824 */ /* 0x000fe200078e020d */
[----:B------:R-:W-:Y:S06]  /*2ca0*/  @P0 BRA `(.L_x_1669) ;  /* 0x0000000400540947 */ /* 0x000fec0003800000 */
[----:B------:R-:W-:-:S05]  /*2cb0*/  IMAD R26, R14, 0x4, R4 ;  /* 0x000000040e1a7824 */ /* 0x000fca00078e0204 */
[----:B------:R-:W2:Y:S04]  /*2cc0*/  LDS R4, [R26] ;  /* 0x000000001a047984 */ /* 0x000ea80000000800 */
[----:B------:R-:W3:Y:S04]  /*2cd0*/  LDS R14, [R26+0x80] ;  /* 0x000080001a0e7984 */ /* 0x000ee80000000800 */
[----:B------:R-:W4:Y:S04]  /*2ce0*/  LDS R17, [R26+0x100] ;  /* 0x000100001a117984 */ /* 0x000f280000000800 */
[----:B------:R-:W5:Y:S04]  /*2cf0*/  LDS R18, [R26+0x180] ;  /* 0x000180001a127984 */ /* 0x000f680000000800 */
[----:B------:R-:W0:Y:S04]  /*2d00*/  LDS R19, [R26+0x200] ;  /* 0x000200001a137984 */ /* 0x000e280000000800 */
[----:B------:R-:W1:Y:S04]  /*2d10*/  LDS R20, [R26+0x280] ;  /* 0x000280001a147984 */ /* 0x000e680000000800 */
[----:B------:R-:W1:Y:S04]  /*2d20*/  LDS R21, [R26+0x300] ;  /* 0x000300001a157984 */ /* 0x000e680000000800 */
[----:B------:R-:W1:Y:S04]  /*2d30*/  LDS R22, [R26+0x380] ;  /* 0x000380001a167984 */ /* 0x000e680000000800 */
[----:B------:R-:W1:Y:S04]  /*2d40*/  LDS R23, [R26+0x400] ;  /* 0x000400001a177984 */ /* 0x000e680000000800 */
[----:B------:R-:W1:Y:S01]  /*2d50*/  LDS R24, [R26+0x480] ;  /* 0x000480001a187984 */ /* 0x000e620000000800 */
[----:B--2---:R-:W-:-:S03]  /*2d60*/  PRMT R13, R4, 0x7770, RZ ;  /* 0x00007770040d7816 */ /* 0x004fc600000000ff */
[----:B------:R-:W2:Y:S01]  /*2d70*/  LDS R25, [R26+0x500] ;  /* 0x000500001a197984 */ /* 0x000ea20000000800 */
[----:B------:R-:W-:Y:S02]  /*2d80*/  PRMT R12, R4, 0x7771, RZ ;  /* 0x00007771040c7816 */ /* 0x000fe400000000ff */
[C---:B---3--:R-:W-:Y:S02]  /*2d90*/  PRMT R15, R14.reuse, 0x7770, RZ ;  /* 0x000077700e0f7816 */ /* 0x048fe400000000ff */
[----:B------:R-:W-:Y:S02]  /*2da0*/  PRMT R16, R14, 0x7771, RZ ;  /* 0x000077710e107816 */ /* 0x000fe400000000ff */
[----:B------:R-:W-:Y:S02]  /*2db0*/  IADD3 R13, PT, PT, R15, R8, R13 ;  /* 0x000000080f0d7210 */ /* 0x000fe40007ffe00d */
[----:B------:R-:W-:Y:S02]  /*2dc0*/  IADD3 R12, PT, PT, R16, R9, R12 ;  /* 0x00000009100c7210 */ /* 0x000fe40007ffe00c */
[----:B------:R-:W-:-:S02]  /*2dd0*/  PRMT R9, R4, 0x7772, RZ ;  /* 0x0000777204097816 */ /* 0x000fc400000000ff */
[----:B------:R-:W-:Y:S02]  /*2de0*/  PRMT R8, R14, 0x7772, RZ ;  /* 0x000077720e087816 */ /* 0x000fe400000000ff */
[----:B------:R-:W-:Y:S02]  /*2df0*/  PRMT R4, R4, 0x7773, RZ ;  /* 0x0000777304047816 */ /* 0x000fe400000000ff */
        /* <DEDUP_REMOVED lines=13> */
[----:B------:R-:W3:Y:S01]  /*2ed0*/  LDS R17, [R26+0x580] ;  /* 0x000580001a117984 */ /* 0x000ee20000000800 */
[----:B------:R-:W-:Y:S02]  /*2ee0*/  IADD3 R9, PT, PT, R10, R12, R9 ;  /* 0x0000000c0a097210 */ /* 0x000fe40007ffe009 */
[----:B------:R-:W-:Y:S02]  /*2ef0*/  IADD3 R8, PT, PT, R14, R8, R11 ;  /* 0x000000080e087210 */ /* 0x000fe40007ffe00b */
[----:B0-----:R-:W-:-:S02]  /*2f00*/  PRMT R10, R19, 0x7770, RZ ;  /* 0x00007770130a7816 */ /* 0x001fc400000000ff */
[C---:B------:R-:W-:Y:S02]  /*2f10*/  PRMT R12, R19.reuse, 0x7771, RZ ;  /* 0x00007771130c7816 */ /* 0x040fe400000000ff */
[C---:B------:R-:W-:Y:S02]  /*2f20*/  PRMT R11, R19.reuse, 0x7772, RZ ;  /* 0x00007772130b7816 */ /* 0x040fe400000000ff */
[C---:B-1----:R-:W-:Y:S02]  /*2f30*/  PRMT R14, R20.reuse, 0x7770, RZ ;  /* 0x00007770140e7816 */ /* 0x042fe400000000ff */
[C---:B------:R-:W-:Y:S02]  /*2f40*/  PRMT R15, R20.reuse, 0x7771, RZ ;  /* 0x00007771140f7816 */ /* 0x040fe400000000ff */
[----:B------:R-:W-:Y:S02]  /*2f50*/  PRMT R16, R20, 0x7772, RZ ;  /* 0x0000777214107816 */ /* 0x000fe400000000ff */
[----:B------:R-:W-:-:S02]  /*2f60*/  PRMT R19, R19, 0x7773, RZ ;  /* 0x0000777313137816 */ /* 0x000fc400000000ff */
[----:B------:R-:W-:Y:S02]  /*2f70*/  PRMT R20, R20, 0x7773, RZ ;  /* 0x0000777314147816 */ /* 0x000fe400000000ff */
[----:B------:R-:W-:Y:S02]  /*2f80*/  IADD3 R10, PT, PT, R14, R13, R10 ;  /* 0x0000000d0e0a7210 */ /* 0x000fe40007ffe00a */
[----:B------:R-:W-:Y:S02]  /*2f90*/  IADD3 R9, PT, PT, R15, R9, R12 ;  /* 0x000000090f097210 */ /* 0x000fe40007ffe00c */
[----:B------:R-:W-:Y:S02]  /*2fa0*/  IADD3 R8, PT, PT, R16, R8, R11 ;  /* 0x0000000810087210 */ /* 0x000fe40007ffe00b */
[C---:B------:R-:W-:Y:S02]  /*2fb0*/  PRMT R11, R21.reuse, 0x7770, RZ ;  /* 0x00007770150b7816 */ /* 0x040fe400000000ff */
[----:B------:R-:W-:-:S02]  /*2fc0*/  PRMT R12, R21, 0x7771, RZ ;  /* 0x00007771150c7816 */ /* 0x000fc400000000ff */
[C---:B------:R-:W-:Y:S02]  /*2fd0*/  PRMT R13, R21.reuse, 0x7772, RZ ;  /* 0x00007772150d7816 */ /* 0x040fe400000000ff */
[C---:B------:R-:W-:Y:S02]  /*2fe0*/  PRMT R14, R22.reuse, 0x7770, RZ ;  /* 0x00007770160e7816 */ /* 0x040fe400000000ff */
[C---:B------:R-:W-:Y:S02]  /*2ff0*/  PRMT R15, R22.reuse, 0x7771, RZ ;  /* 0x00007771160f7816 */ /* 0x040fe400000000ff */
[----:B------:R-:W-:Y:S02]  /*3000*/  PRMT R16, R22, 0x7772, RZ ;  /* 0x0000777216107816 */ /* 0x000fe400000000ff */
[----:B------:R-:W-:Y:S02]  /*3010*/  IADD3 R4, PT, PT, R20, R4, R19 ;  /* 0x0000000414047210 */ /* 0x000fe40007ffe013 */
        /* <DEDUP_REMOVED lines=17> */
[C---:B--2---:R-:W-:Y:S02]  /*3130*/  PRMT R11, R25.reuse, 0x7770, RZ ;  /* 0x00007770190b7816 */ /* 0x044fe400000000ff */
[----:B------:R-:W-:-:S02]  /*3140*/  PRMT R12, R25, 0x7771, RZ ;  /* 0x00007771190c7816 */ /* 0x000fc400000000ff */
[----:B------:R-:W-:Y:S02]  /*3150*/  PRMT R14, R25, 0x7772, RZ ;  /* 0x00007772190e7816 */ /* 0x000fe400000000ff */
[C---:B---3--:R-:W-:Y:S02]  /*3160*/  PRMT R8, R17.reuse, 0x7770, RZ ;  /* 0x0000777011087816 */ /* 0x048fe400000000ff */
        /* <DEDUP_REMOVED lines=8> */
[----:B------:R-:W-:-:S07]  /*31f0*/  IADD3 R11, PT, PT, R17, R4, R25 ;  /* 0x00000004110b7210 */ /* 0x000fce0007ffe019 */
.L_x_1669:
[----:B------:R-:W-:Y:S05]  /*3200*/  BSYNC.RECONVERGENT B0 ;  /* 0x0000000000007941 */ /* 0x000fea0003800200 */
.L_x_1668:
[----:B------:R-:W-:Y:S01]  /*3210*/  BAR.SYNC.DEFER_BLOCKING 0x0 ;  /* 0x0000000000007b1d */ /* 0x000fe20000010000 */
[----:B------:R-:W-:-:S05]  /*3220*/  IMAD R12, R69, -0x4, R7 ;  /* 0xfffffffc450c7824 */ /* 0x000fca00078e0207 */
[----:B------:R-:W-:Y:S01]  /*3230*/  BSSY.RECONVERGENT B0, `(.L_x_1670) ;  /* 0x0000034000007945 */ /* 0x000fe20003800200 */
[----:B------:R2:W-:Y:S01]  /*3240*/  @!P0 STS.128 [R6], R8 ;  /* 0x0000000806008388 */ /* 0x0005e20000000c00 */
[----:B------:R-:W-:Y:S06]  /*3250*/  BAR.SYNC.DEFER_BLOCKING 0x0 ;  /* 0x0000000000007b1d */ /* 0x000fec0000010000 */
[----:B------:R-:W-:Y:S05]  /*3260*/  @P1 BRA `(.L_x_1671) ;  /* 0x0000000000c01947 */ /* 0x000fea0003800000 */
[----:B------:R-:W-:Y:S04]  /*3270*/  LDS R4, [R0] ;  /* 0x0000000000047984 */ /* 0x000fe80000000800 */
[----:B--2---:R-:W-:Y:S04]  /*3280*/  LDS R9, [R0+0x80] ;  /* 0x0000800000097984 */ /* 0x004fe80000000800 */
        /* <DEDUP_REMOVED lines=8> */
[----:B------:R-:W0:Y:S04]  /*3310*/  LDS R16, [R0+0x500] ;  /* 0x0005000000107984 */ /* 0x000e280000000800 */
[----:B------:R-:W-:Y:S04]  /*3320*/  LDS R19, [R0+0x580] ;  /* 0x0005800000137984 */ /* 0x000fe80000000800 */
[----:B------:R-:W1:Y:S01]  /*3330*/  LDS R18, [R0+0x600] ;  /* 0x0006000000127984 */ /* 0x000e620000000800 */
[----:B--2---:R-:W-:-:S03]  /*3340*/  IADD3 R4, PT, PT, R6, R9, R4 ;  /* 0x0000000906047210 */ /* 0x004fc60007ffe004 */
[----:B------:R-:W-:Y:S04]  /*3350*/  LDS R21, [R0+0x680] ;  /* 0x0006800000157984 */ /* 0x000fe80000000800 */
[----:B------:R-:W2:Y:S01]  /*3360*/  LDS R20, [R0+0x700] ;  /* 0x0007000000147984 */ /* 0x000ea20000000800 */
[----:B---3--:R-:W-:-:S03]  /*3370*/  IADD3 R4, PT, PT, R8, R11, R4 ;  /* 0x0000000b08047210 */ /* 0x008fc60007ffe004 */
[----:B------:R-:W-:Y:S04]  /*3380*/  LDS R23, [R0+0x780] ;  /* 0x0007800000177984 */ /* 0x000fe80000000800 */
[----:B------:R-:W3:Y:S01]  /*3390*/  LDS R22, [R0+0x800] ;  /* 0x0008000000167984 */ /* 0x000ee20000000800 */
[----:B----4-:R-:W-:-:S03]  /*33a0*/  IADD3 R4, PT, PT, R10, R13, R4 ;  /* 0x0000000d0a047210 */ /* 0x010fc60007ffe004 */
[----:B------:R-:W-:Y:S04]  /*33b0*/  LDS R25, [R0+0x880] ;  /* 0x0008800000197984 */ /* 0x000fe80000000800 */
[----:B------:R-:W4:Y:S01]  /*33c0*/  LDS R24, [R0+0x900] ;  /* 0x0009000000187984 */ /* 0x000f220000000800 */
[----:B-----5:R-:W-:-:S03]  /*33d0*/  IADD3 R4, PT, PT, R14, R15, R4 ;  /* 0x0000000f0e047210 */ /* 0x020fc60007ffe004 */
[----:B------:R-:W-:Y:S04]  /*33e0*/  LDS R27, [R0+0x980] ;  /* 0x00098000001b7984 */ /* 0x000fe80000000800 */
[----:B------:R-:W5:Y:S01]  /*33f0*/  LDS R26, [R0+0xa00] ;  /* 0x000a0000001a7984 */ /* 0x000f620000000800 */
[----:B0-----:R-:W-:-:S03]  /*3400*/  IADD3 R4, PT, PT, R16, R17, R4 ;  /* 0x0000001110047210 */ /* 0x001fc60007ffe004 */
[----:B------:R-:W-:Y:S04]  /*3410*/  LDS R9, [R0+0xa80] ;  /* 0x000a800000097984 */ /* 0x000fe80000000800 */
[----:B------:R-:W0:Y:S01]  /*3420*/  LDS R6, [R0+0xb00] ;  /* 0x000b000000067984 */ /* 0x000e220000000800 */
[----:B-1----:R-:W-:-:S03]  /*3430*/  IADD3 R4, PT, PT, R18, R19, R4 ;  /* 0x0000001312047210 */ /* 0x002fc60007ffe004 */
        /* <DEDUP_REMOVED lines=12> */
[----:B------:R-:W5:Y:S01]  /*3500*/  LDS R19, [R0+0xf80] ;  /* 0x000f800000137984 */ /* 0x000f620000000800 */
[----:B0-----:R-:W-:-:S04]  /*3510*/  IADD3 R4, PT, PT, R6, R9, R4 ;  /* 0x0000000906047210 */ /* 0x001fc80007ffe004 */
[----:B-1----:R-:W-:-:S04]  /*3520*/  IADD3 R4, PT, PT, R8, R11, R4 ;  /* 0x0000000b08047210 */ /* 0x002fc80007ffe004 */
[----:B--2---:R-:W-:-:S04]  /*3530*/  IADD3 R4, PT, PT, R10, R13, R4 ;  /* 0x0000000d0a047210 */ /* 0x004fc80007ffe004 */
[----:B---3--:R-:W-:-:S04]  /*3540*/  IADD3 R4, PT, PT, R14, R15, R4 ;  /* 0x0000000f0e047210 */ /* 0x008fc80007ffe004 */
[----:B----4-:R-:W-:-:S05]  /*3550*/  IADD3 R4, PT, PT, R16, R17, R4 ;  /* 0x0000001110047210 */ /* 0x010fca0007ffe004 */
[----:B-----5:R-:W-:-:S07]  /*3560*/  IMAD.IADD R19, R4, 0x1, R19 ;  /* 0x0000000104137824 */ /* 0x020fce00078e0213 */
.L_x_1671:
[----:B------:R-:W-:Y:S05]  /*3570*/  BSYNC.RECONVERGENT B0 ;  /* 0x0000000000007941 */ /* 0x000fea0003800200 */
.L_x_1670:
[----:B------:R-:W-:Y:S01]  /*3580*/  BAR.SYNC.DEFER_BLOCKING 0x0 ;  /* 0x0000000000007b1d */ /* 0x000fe20000010000 */
[----:B------:R-:W-:-:S04]  /*3590*/  IMAD.MOV.U32 R68, RZ, RZ, RZ ;  /* 0x000000ffff447224 */ /* 0x000fc800078e00ff */
[----:B------:R-:W-:Y:S01]  /*35a0*/  IMAD.HI.U32 R4, R69, 0x15555556, R68 ;  /* 0x1555555645047827 */ /* 0x000fe200078e0044 */
[----:B------:R-:W3:Y:S03]  /*35b0*/  LDCU UR13, c[0x0][0x3b4] ;  /* 0x00007680ff0d77ac */ /* 0x000ee60008000800 */
[----:B--2---:R-:W-:Y:S01]  /*35c0*/  IMAD R6, R4, 0x4, R7 ;  /* 0x0000000404067824 */ /* 0x004fe200078e0207 */
[----:B------:R-:W2:Y:S01]  /*35d0*/  LDCU UR12, c[0x0][0x3b8] ;  /* 0x00007700ff0c77ac */ /* 0x000ea20008000800 */
[----:B------:R-:W4:Y:S01]  /*35e0*/  LDCU.64 UR8, c[0x0][0x380] ;  /* 0x00007000ff0877ac */ /* 0x000f220008000a00 */
[----:B------:R-:W0:Y:S01]  /*35f0*/  LDCU.64 UR6, c[0x0][0x390] ;  /* 0x00007200ff0677ac */ /* 0x000e220008000a00 */
[----:B------:R-:W-:Y:S01]  /*3600*/  @!P1 STS [R0], R19 ;  /* 0x0000001300009388 */ /* 0x000fe20000000800 */
[----:B------:R-:W-:Y:S06]  /*3610*/  BAR.SYNC.DEFER_BLOCKING 0x0 ;  /* 0x0000000000007b1d */ /* 0x000fec0000010000 */
[----:B------:R-:W5:Y:S04]  /*3620*/  @!P1 LDS R19, [R12+0x7c] ;  /* 0x00007c000c139984 */ /* 0x000f680000000800 */
[----:B-----5:R0:W-:Y:S01]  /*3630*/  STS [R6+0x110], R19 ;  /* 0x0001101306007388 */ /* 0x0201e20000000800 */
[----:B------:R-:W-:Y:S06]  /*3640*/  BAR.SYNC.DEFER_BLOCKING 0x0 ;  /* 0x0000000000007b1d */ /* 0x000fec0000010000 */
[----:B--234-:R-:W-:Y:S05]  /*3650*/  @P1 BRA `(.L_x_1672) ;  /* 0x0000000000dc1947 */ /* 0x01cfea0003800000 */
[----:B------:R-:W-:Y:S01]  /*3660*/  IMAD R7, R69, 0x34, R7 ;  /* 0x0000003445077824 */ /* 0x000fe200078e0207 */
[----:B------:R-:W-:-:S04]  /*3670*/  UMOV UR4, 0xffffffff ;  /* 0xffffffff00047882 */ /* 0x000fc80000000000 */
[----:B------:R-:W-:Y:S04]  /*3680*/  LDS R4, [R7+0x110] ;  /* 0x0001100007047984 */ /* 0x000fe80000000800 */
        /* <DEDUP_REMOVED lines=9> */
[----:B------:R-:W1:Y:S04]  /*3720*/  LDS R18, [R7+0x138] ;  /* 0x0001380007127984 */ /* 0x000e680000000800 */
[----:B0-----:R-:W0:Y:S01]  /*3730*/  LDS R19, [R7+0x13c] ;  /* 0x00013c0007137984 */ /* 0x001e220000000800 */
[----:B--2---:R-:W-:-:S04]  /*3740*/  IADD3 R20, PT, PT, R8, R9, R4 ;  /* 0x0000000908147210 */ /* 0x004fc80007ffe004 */
[----:B---3--:R-:W-:-:S04]  /*3750*/  IADD3 R20, PT, PT, R11, R20, R10 ;  /* 0x000000140b147210 */ /* 0x008fc80007ffe00a */
[----:B----4-:R-:W-:-:S04]  /*3760*/  IADD3 R20, PT, PT, R14, R20, R13 ;  /* 0x000000140e147210 */ /* 0x010fc80007ffe00d */
[----:B-----5:R-:W-:-:S04]  /*3770*/  IADD3 R20, PT, PT, R16, R20, R15 ;  /* 0x0000001410147210 */ /* 0x020fc80007ffe00f */
[----:B-1----:R-:W-:-:S05]  /*3780*/  IADD3 R20, PT, PT, R18, R20, R17 ;  /* 0x0000001412147210 */ /* 0x002fca0007ffe011 */
[----:B0-----:R-:W-:Y:S01]  /*3790*/  IMAD.IADD R19, R19, 0x1, R20 ;  /* 0x0000000113137824 */ /* 0x001fe200078e0214 */
        /* <DEDUP_REMOVED lines=10> */
.L_x_1687:
        /* <DEDUP_REMOVED lines=25> */
.L_x_1672:
[----:B------:R-:W-:Y:S05]  /*39d0*/  WARPSYNC.ALL ;  /* 0x0000000000007948 */ /* 0x000fea0003800000 */
[----:B------:R-:W-:Y:S06]  /*39e0*/  BAR.SYNC.DEFER_BLOCKING 0x0 ;  /* 0x0000000000007b1d */ /* 0x000fec0000010000 */
[----:B--2---:R-:W2:Y:S02]  /*39f0*/  LDS R4, [R6+0x110] ;  /* 0x0001100006047984 */ /* 0x004ea40000000800 */
[----:B--2---:R-:W-:-:S05]  /*3a00*/  IMAD.IADD R4, R5, 0x1, R4 ;  /* 0x0000000105047824 */ /* 0x004fca00078e0204 */
[----:B------:R-:W-:Y:S01]  /*3a10*/  @!P1 STS [R0+0x80], R4 ;  /* 0x0000800400009388 */ /* 0x000fe20000000800 */
[----:B------:R-:W-:Y:S06]  /*3a20*/  BAR.SYNC.DEFER_BLOCKING 0x0 ;  /* 0x0000000000007b1d */ /* 0x000fec0000010000 */
[----:B------:R-:W2:Y:S02]  /*3a30*/  @!P1 LDS R4, [R12+0xfc] ;  /* 0x0000fc000c049984 */ /* 0x000ea40000000800 */
[----:B------:R-:W-:Y:S01]  /*3a40*/  BAR.SYNC.DEFER_BLOCKING 0x0 ;  /* 0x0000000000007b1d */ /* 0x000fe20000010000 */
[----:B--2---:R-:W-:-:S04]  /*3a50*/  ISETP.NE.AND P0, PT, R4, R3, PT ;  /* 0x000000030400720c */ /* 0x004fc80003f05270 */
[----:B------:R-:W-:-:S04]  /*3a60*/  ISETP.EQ.OR P0, PT, R4, RZ, !P0 ;  /* 0x000000ff0400720c */ /* 0x000fc80004702670 */
[----:B------:R-:W-:-:S13]  /*3a70*/  ISETP.GT.U32.OR P0, PT, R69, 0x1f, P0 ;  /* 0x0000001f4500780c */ /* 0x000fda0000704470 */
[----:B------:R-:W-:Y:S06]  /*3a80*/  BAR.RED.AND.DEFER_BLOCKING 0x0, P0 ;  /* 0x0000000000007b1d */ /* 0x000fec0000014400 */
[----:B------:R-:W2:Y:S02]  /*3a90*/  B2R.RESULT RZ, P0 ;  /* 0x0000000000ff731c */ /* 0x000ea40000004000 */
[----:B--2---:R-:W-:Y:S05]  /*3aa0*/  @P0 BRA `(.L_x_1674) ;  /* 0x0000006400400947 */ /* 0x004fea0003800000 */
[----:B------:R-:W-:-:S13]  /*3ab0*/  ISETP.GE.AND P0, PT, R3, 0x1080, PT ;  /* 0x000010800300780c */ /* 0x000fda0003f06270 */
[----:B------:R-:W-:Y:S05]  /*3ac0*/  @!P0 BRA `(.L_x_1675) ;  /* 0x0000002c00908947 */ /* 0x000fea0003800000 */
[C-C-:B------:R-:W-:Y:S02]  /*3ad0*/  IMAD R44, R69.reuse, -0x2, R0.reuse ;  /* 0xfffffffe452c7824 */ /* 0x140fe400078e0200 */
[----:B------:R-:W-:-:S07]  /*3ae0*/  IMAD R18, R69, 0x40, R0 ;  /* 0x0000004045127824 */ /* 0x000fce00078e0200 */
.L_x_1676:
[----:B0-----:R-:W-:-:S04]  /*3af0*/  IADD3 R7, P0, PT, R69, R5, RZ ;  /* 0x0000000545077210 */ /* 0x001fc80007f1e0ff */
[----:B------:R-:W-:Y:S02]  /*3b00*/  LEA.HI.X.SX32 R8, R5, RZ, 0x1, P0 ;  /* 0x000000ff05087211 */ /* 0x000fe400000f0eff */
[----:B0-----:R-:W-:-:S04]  /*3b10*/  LEA R6, P0, R7, UR8, 0x1 ;  /* 0x0000000807067c11 */ /* 0x001fc8000f8008ff */
[----:B------:R-:W-:-:S05]  /*3b20*/  LEA.HI.X R7, R7, UR9, R8, 0x1, P0 ;  /* 0x0000000907077c11 */ /* 0x000fca00080f0c08 */
[----:B------:R-:W2:Y:S04]  /*3b30*/  LDG.E.U16 R9, desc[UR10][R6.64] ;  /* 0x0000000a06097981 */ /* 0x000ea8000c1e1500 */
[----:B------:R-:W3:Y:S04]  /*3b40*/  LDG.E.U16 R11, desc[UR10][R6.64+0x300] ;  /* 0x0003000a060b7981 */ /* 0x000ee8000c1e1500 */
[----:B------:R-:W4:Y:S04]  /*3b50*/  LDG.E.U16 R13, desc[UR10][R6.64+0x600] ;  /* 0x0006000a060d7981 */ /* 0x000f28000c1e1500 */
[----:B------:R-:W5:Y:S04]  /*3b60*/  LDG.E.U16 R15, desc[UR10][R6.64+0x900] ;  /* 0x0009000a060f7981 */ /* 0x000f68000c1e1500 */
[----:B------:R-:W5:Y:S04]  /*3b70*/  LDG.E.U16 R21, desc[UR10][R6.64+0xc00] ;  /* 0x000c000a06157981 */ /* 0x000f68000c1e1500 */
[----:B------:R-:W5:Y:S04]  /*3b80*/  LDG.E.U16 R23, desc[UR10][R6.64+0xf00] ;  /* 0x000f000a06177981 */ /* 0x000f68000c1e1500 */
[----:B------:R-:W5:Y:S04]  /*3b90*/  LDG.E.U16 R25, desc[UR10][R6.64+0x1200] ;  /* 0x0012000a06197981 */ /* 0x000f68000c1e1500 */
[----:B------:R-:W5:Y:S04]  /*3ba0*/  LDG.E.U16 R27, desc[UR10][R6.64+0x1500] ;  /* 0x0015000a061b7981 */ /* 0x000f68000c1e1500 */
[----:B------:R-:W5:Y:S04]  /*3bb0*/  LDG.E.U16 R29, desc[UR10][R6.64+0x1800] ;  /* 0x0018000a061d7981 */ /* 0x000f68000c1e1500 */
[----:B------:R-:W5:Y:S04]  /*3bc0*/  LDG.E.U16 R31, desc[UR10][R6.64+0x1b00] ;  /* 0x001b000a061f7981 */ /* 0x000f68000c1e1500 */
[----:B------:R-:W5:Y:S01]  /*3bd0*/  LDG.E.U16 R33, desc[UR10][R6.64+0x1e00] ;  /* 0x001e000a06217981 */ /* 0x000f62000c1e1500 */
[----:B------:R-:W-:Y:S05]  /*3be0*/  WARPSYNC.ALL ;  /* 0x0000000000007948 */ /* 0x000fea0003800000 */
[----:B------:R-:W-:Y:S01]  /*3bf0*/  IMAD R12, R69, 0x12, R0 ;  /* 0x00000012450c7824 */ /* 0x000fe200078e0200 */
[----:B------:R-:W-:Y:S01]  /*3c00*/  BMSK R28, RZ, UR12 ;  /* 0x0000000cff1c7c1b */ /* 0x000fe20008000000 */
[----:B------:R-:W-:Y:S01]  /*3c10*/  IMAD.MOV.U32 R8, RZ, RZ, 0x8000 ;  /* 0x00008000ff087424 */ /* 0x000fe200078e00ff */
[----:B------:R-:W0:Y:S01]  /*3c20*/  S2R R72, SR_LANEID ;  /* 0x0000000000487919 */ /* 0x000e220000000000 */
[----:B------:R-:W1:Y:S01]  /*3c30*/  S2UR UR5, SR_CgaCtaId ;  /* 0x00000000000579c3 */ /* 0x000e620000008800 */
[----:B------:R-:W-:Y:S01]  /*3c40*/  UMOV UR4, 0x400 ;  /* 0x0000040000047882 */ /* 0x000fe20000000000 */
[----:B------:R-:W-:-:S04]  /*3c50*/  SHF.R.U32.HI R74, RZ, 0x5, R69 ;  /* 0x00000005ff4a7819 */ /* 0x000fc80000011645 */
[C---:B------:R-:W-:Y:S02]  /*3c60*/  ISETP.NE.AND P4, PT, R74.reuse, 0xa, PT ;  /* 0x0000000a4a00780c */ /* 0x040fe40003f85270 */
[----:B------:R-:W-:Y:S01]  /*3c70*/  ISETP.NE.AND P3, PT, R74, 0xb, PT ;  /* 0x0000000b4a00780c */ /* 0x000fe20003f65270 */
[----:B-1----:R-:W-:Y:S01]  /*3c80*/  ULEA UR4, UR5, UR4, 0x18 ;  /* 0x0000000405047291 */ /* 0x002fe2000f8ec0ff */
[----:B0-----:R-:W-:Y:S01]  /*3c90*/  ISETP.NE.AND P1, PT, R72, 0x1f, PT ;  /* 0x0000001f4800780c */ /* 0x001fe20003f25270 */
[----:B--2---:R-:W-:Y:S04]  /*3ca0*/  STS.U16 [R44], R9 ;  /* 0x000000092c007388 */ /* 0x004fe80000000400 */
[----:B---3--:R-:W-:Y:S04]  /*3cb0*/  STS.U16 [R44+0x300], R11 ;  /* 0x0003000b2c007388 */ /* 0x008fe80000000400 */
[----:B----4-:R-:W-:Y:S04]  /*3cc0*/  STS.U16 [R44+0x600], R13 ;  /* 0x0006000d2c007388 */ /* 0x010fe80000000400 */
[----:B-----5:R-:W-:Y:S04]  /*3cd0*/  STS.U16 [R44+0x900], R15 ;  /* 0x0009000f2c007388 */ /* 0x020fe80000000400 */
[----:B------:R-:W-:Y:S04]  /*3ce0*/  STS.U16 [R44+0xc00], R21 ;  /* 0x000c00152c007388 */ /* 0x000fe80000000400 */
[----:B------:R-:W-:Y:S04]  /*3cf0*/  STS.U16 [R44+0xf00], R23 ;  /* 0x000f00172c007388 */ /* 0x000fe80000000400 */
[----:B------:R-:W-:Y:S04]  /*3d00*/  STS.U16 [R44+0x1200], R25 ;  /* 0x001200192c007388 */ /* 0x000fe80000000400 */
[----:B------:R-:W-:Y:S04]  /*3d10*/  STS.U16 [R44+0x1500], R27 ;  /* 0x0015001b2c007388 */ /* 0x000fe80000000400 */
[----:B------:R-:W-:Y:S04]  /*3d20*/  STS.U16 [R44+0x1800], R29 ;  /* 0x0018001d2c007388 */ /* 0x000fe80000000400 */
[----:B------:R-:W-:Y:S04]  /*3d30*/  STS.U16 [R44+0x1b00], R31 ;  /* 0x001b001f2c007388 */ /* 0x000fe80000000400 */
[----:B------:R-:W-:Y:S01]  /*3d40*/  STS.U16 [R44+0x1e00], R33 ;  /* 0x001e00212c007388 */ /* 0x000fe20000000400 */
[----:B------:R-:W-:Y:S06]  /*3d50*/  BAR.SYNC.DEFER_BLOCKING 0x0 ;  /* 0x0000000000007b1d */ /* 0x000fec0000010000 */
[----:B------:R-:W0:Y:S04]  /*3d60*/  LDS.U16 R45, [R12] ;  /* 0x000000000c2d7984 */ /* 0x000e280000000400 */
[----:B------:R-:W1:Y:S04]  /*3d70*/  LDS.U16 R43, [R12+0x2] ;  /* 0x000002000c2b7984 */ /* 0x000e680000000400 */
[----:B------:R-:W-:Y:S04]  /*3d80*/  LDS.U16 R44, [R12+0x4] ;  /* 0x000004000c2c7984 */ /* 0x000fe80000000400 */
[----:B------:R-:W2:Y:S04]  /*3d90*/  LDS.U16 R49, [R12+0x6] ;  /* 0x000006000c317984 */ /* 0x000ea80000000400 */
[----:B------:R-:W-:Y:S04]  /*3da0*/  LDS.U16 R50, [R12+0x8] ;  /* 0x000008000c327984 */ /* 0x000fe80000000400 */
[----:B------:R-:W-:Y:S04]  /*3db0*/  LDS.U16 R47, [R12+0xa] ;  /* 0x00000a000c2f7984 */ /* 0x000fe80000000400 */
[----:B------:R-:W-:Y:S04]  /*3dc0*/  LDS.U16 R48, [R12+0xc] ;  /* 0x00000c000c307984 */ /* 0x000fe80000000400 */
[----:B------:R-:W-:Y:S04]  /*3dd0*/  LDS.U16 R29, [R12+0xe] ;  /* 0x00000e000c1d7984 */ /* 0x000fe80000000400 */
[----:B------:R-:W-:Y:S01]  /*3de0*/  LDS.U16 R46, [R12+0x14] ;  /* 0x000014000c2e7984 */ /* 0x000fe20000000400 */
[----:B0-----:R-:W-:-:S04]  /*3df0*/  PRMT R6, R45, 0x9910, RZ ;  /* 0x000099102d067816 */ /* 0x001fc800000000ff */
[----:B------:R-:W-:Y:S02]  /*3e00*/  ISETP.GT.AND P0, PT, R6, -0x1, PT ;  /* 0xffffffff0600780c */ /* 0x000fe40003f04270 */
[----:B-1----:R-:W-:Y:S02]  /*3e10*/  PRMT R9, R43, 0x9910, RZ ;  /* 0x000099102b097816 */ /* 0x002fe400000000ff */
[----:B------:R-:W-:-:S04]  /*3e20*/  SEL R6, R8, 0xffff, P0 ;  /* 0x0000ffff08067807 */ /* 0x000fc80000000000 */
[----:B------:R-:W-:Y:S02]  /*3e30*/  LOP3.LUT R45, R6, R45, RZ, 0x3c, !PT ;  /* 0x0000002d062d7212 */ /* 0x000fe400078e3cff */
[----:B--2---:R-:W-:Y:S02]  /*3e40*/  PRMT R14, R49, 0x9910, RZ ;  /* 0x00009910310e7816 */ /* 0x004fe400000000ff */
[----:B------:R-:W-:-:S04]  /*3e50*/  PRMT R6, R45, 0x9910, RZ ;  /* 0x000099102d067816 */ /* 0x000fc800000000ff */
[----:B------:R-:W-:-:S04]  /*3e60*/  ISETP.NE.AND P0, PT, R6, 0x7fff, PT ;  /* 0x00007fff0600780c */ /* 0x000fc80003f05270 */
[----:B------:R-:W-:Y:S02]  /*3e70*/  SEL R6, R45, 0x8000, P0 ;  /* 0x000080002d067807 */ /* 0x000fe40000000000 */
[----:B------:R-:W-:Y:S02]  /*3e80*/  ISETP.GT.AND P0, PT, R9, -0x1, PT ;  /* 0xffffffff0900780c */ /* 0x000fe40003f04270 */
[----:B------:R-:W-:Y:S02]  /*3e90*/  SHF.R.U32.HI R7, RZ, UR13, R6 ;  /* 0x0000000dff077c19 */ /* 0x000fe40008011606 */
[----:B------:R-:W-:Y:S02]  /*3ea0*/  LDS.U16 R6, [R12+0x10] ;  /* 0x000010000c067984 */ /* 0x000fe40000000400 */
[----:B------:R-:W-:-:S04]  /*3eb0*/  LOP3.LUT R7, R28, R7, RZ, 0xc0, !PT ;  /* 0x000000071c077212 */ /* 0x000fc800078ec0ff */
[----:B------:R-:W-:Y:S02]  /*3ec0*/  LOP3.LUT R9, R7, 0xf, RZ, 0xc, !PT ;  /* 0x0000000f07097812 */ /* 0x000fe400078e0cff */
[----:B------:R-:W-:Y:S02]  /*3ed0*/  SHF.R.U32.HI R10, RZ, 0x3, R7 ;  /* 0x00000003ff0a7819 */ /* 0x000fe40000011607 */
[----:B------:R0:W-:Y:S01]  /*3ee0*/  LDS.U16 R7, [R12+0x12] ;  /* 0x000012000c077984 */ /* 0x0001e20000000400 */
[----:B------:R-:W-:Y:S01]  /*3ef0*/  IMAD R9, R9, 0x600, R0 ;  /* 0x0000060009097824 */ /* 0x000fe200078e0200 */
[----:B------:R-:W-:Y:S01]  /*3f00*/  LOP3.LUT R10, R10, 0x1ffe, RZ, 0xc0, !PT ;  /* 0x00001ffe0a0a7812 */ /* 0x000fe200078ec0ff */
[----:B------:R-:W-:Y:S04]  /*3f10*/  BAR.SYNC.DEFER_BLOCKING 0x0 ;  /* 0x0000000000007b1d */ /* 0x000fe80000010000 */
[----:B------:R-:W-:Y:S01]  /*3f20*/  IMAD.IADD R11, R9, 0x1, -R10 ;  /* 0x00000001090b7824 */ /* 0x000fe200078e0a0a */
[----:B------:R-:W-:-:S04]  /*3f30*/  SEL R10, R8, 0xffff, P0 ;  /* 0x0000ffff080a7807 */ /* 0x000fc80000000000 */
[----:B------:R-:W-:Y:S02]  /*3f40*/  LOP3.LUT R43, R10, R43, RZ, 0x3c, !PT ;  /* 0x0000002b0a2b7212 */ /* 0x000fe400078e3cff */
[----:B------:R-:W-:Y:S02]  /*3f50*/  PRMT R10, R44, 0x9910, RZ ;  /* 0x000099102c0a7816 */ /* 0x000fe400000000ff */
[----:B------:R-:W-:-:S04]  /*3f60*/  PRMT R9, R43, 0x9910, RZ ;  /* 0x000099102b097816 */ /* 0x000fc800000000ff */
[----:B------:R-:W-:-:S04]  /*3f70*/  ISETP.NE.AND P0, PT, R9, 0x7fff, PT ;  /* 0x00007fff0900780c */ /* 0x000fc80003f05270 */
[----:B------:R-:W-:Y:S02]  /*3f80*/  SEL R9, R43, 0x8000, P0 ;  /* 0x000080002b097807 */ /* 0x000fe40000000000 */
[----:B------:R-:W-:Y:S01]  /*3f90*/  ISETP.GT.AND P0, PT, R10, -0x1, PT ;  /* 0xffffffff0a00780c */ /* 0x000fe20003f04270 */
[----:B------:R-:W-:Y:S01]  /*3fa0*/  STS [R0], RZ ;  /* 0x000000ff00007388 */ /* 0x000fe20000000800 */
[----:B------:R-:W-:-:S03]  /*3fb0*/  SHF.R.U32.HI R9, RZ, UR13, R9 ;  /* 0x0000000dff097c19 */ /* 0x000fc60008011609 */
[----:B------:R-:W-:Y:S01]  /*3fc0*/  STS [R0+0x600], RZ ;  /* 0x000600ff00007388 */ /* 0x000fe20000000800 */
[----:B------:R-:W-:-:S03]  /*3fd0*/  LOP3.LUT R9, R28, R9, RZ, 0xc0, !PT ;  /* 0x000000091c097212 */ /* 0x000fc600078ec0ff */
[----:B------:R-:W-:Y:S01]  /*3fe0*/  STS [R0+0xc00], RZ ;  /* 0x000c00ff00007388 */ /* 0x000fe20000000800 */
[----:B------:R-:W-:Y:S02]  /*3ff0*/  LOP3.LUT R13, R9, 0xf, RZ, 0xc, !PT ;  /* 0x0000000f090d7812 */ /* 0x000fe400078e0cff */
[----:B------:R-:W-:Y:S01]  /*4000*/  SHF.R.U32.HI R9, RZ, 0x3, R9 ;  /* 0x00000003ff097819 */ /* 0x000fe20000011609 */
[----:B------:R-:W-:Y:S02]  /*4010*/  STS [R0+0x1200], RZ ;  /* 0x001200ff00007388 */ /* 0x000fe40000000800 */
[----:B------:R-:W-:Y:S01]  /*4020*/  IMAD R13, R13, 0x600, R0 ;  /* 0x000006000d0d7824 */ /* 0x000fe200078e0200 */
[----:B0-----:R-:W-:Y:S01]  /*4030*/  LOP3.LUT R12, R9, 0x1ffe, RZ, 0xc0, !PT ;  /* 0x00001ffe090c7812 */ /* 0x001fe200078ec0ff */
[----:B------:R-:W-:Y:S01]  /*4040*/  STS [R0+0x1800], RZ ;  /* 0x001800ff00007388 */ /* 0x000fe20000000800 */
[----:B------:R-:W-:-:S03]  /*4050*/  SEL R9, R8, 0xffff, P0 ;  /* 0x0000ffff08097807 */ /* 0x000fc60000000000 */
[----:B------:R-:W-:Y:S01]  /*4060*/  STS [R0+0x1e00], RZ ;  /* 0x001e00ff00007388 */ /* 0x000fe20000000800 */
[----:B------:R-:W-:Y:S01]  /*4070*/  IMAD.IADD R12, R13, 0x1, -R12 ;  /* 0x000000010d0c7824 */ /* 0x000fe200078e0a0c */
[----:B------:R-:W-:Y:S02]  /*4080*/  LOP3.LUT R44, R9, R44, RZ, 0x3c, !PT ;  /* 0x0000002c092c7212 */ /* 0x000fe400078e3cff */
[----:B------:R-:W-:Y:S02]  /*4090*/  STS [R0+0x2400], RZ ;  /* 0x002400ff00007388 */ /* 0x000fe40000000800 */
[----:B------:R-:W-:Y:S02]  /*40a0*/  PRMT R9, R44, 0x9910, RZ ;  /* 0x000099102c097816 */ /* 0x000fe400000000ff */
[----:B------:R-:W-:Y:S02]  /*40b0*/  STS [R0+0x2a00], RZ ;  /* 0x002a00ff00007388 */ /* 0x000fe40000000800 */
[----:B------:R-:W-:-:S02]  /*40c0*/  ISETP.NE.AND P0, PT, R9, 0x7fff, PT ;  /* 0x00007fff0900780c */ /* 0x000fc40003f05270 */
[----:B------:R-:W-:Y:S02]  /*40d0*/  STS [R0+0x3000], RZ ;  /* 0x003000ff00007388 */ /* 0x000fe40000000800 */
[----:B------:R-:W-:Y:S02]  /*40e0*/  SEL R9, R44, 0x8000, P0 ;  /* 0x000080002c097807 */ /* 0x000fe40000000000 */
[----:B------:R-:W-:Y:S02]  /*40f0*/  STS [R0+0x3600], RZ ;  /* 0x003600ff00007388 */ /* 0x000fe40000000800 */
[----:B------:R-:W-:Y:S02]  /*4100*/  SHF.R.U32.HI R9, RZ, UR13, R9 ;  /* 0x0000000dff097c19 */ /* 0x000fe40008011609 */
[----:B------:R-:W-:Y:S02]  /*4110*/  STS [R0+0x3c00], RZ ;  /* 0x003c00ff00007388 */ /* 0x000fe40000000800 */
[----:B------:R-:W-:-:S02]  /*4120*/  LOP3.LUT R9, R28, R9, RZ, 0xc0, !PT ;  /* 0x000000091c097212 */ /* 0x000fc400078ec0ff */
[----:B------:R-:W-:Y:S02]  /*4130*/  STS [R0+0x4200], RZ ;  /* 0x004200ff00007388 */ /* 0x000fe40000000800 */
[----:B------:R-:W-:Y:S02]  /*4140*/  LOP3.LUT R13, R9, 0xf, RZ, 0xc, !PT ;  /* 0x0000000f090d7812 */ /* 0x000fe400078e0cff */
[----:B------:R-:W-:Y:S01]  /*4150*/  STS [R0+0x4800], RZ ;  /* 0x004800ff00007388 */ /* 0x000fe20000000800 */
[----:B------:R-:W-:Y:S02]  /*4160*/  SHF.R.U32.HI R9, RZ, 0x3, R9 ;  /* 0x00000003ff097819 */ /* 0x000fe40000011609 */
[----:B------:R-:W-:Y:S01]  /*4170*/  IMAD R13, R13, 0x600, R0 ;  /* 0x000006000d0d7824 */ /* 0x000fe200078e0200 */
[----:B------:R-:W-:Y:S01]  /*4180*/  STS [R0+0x4e00], RZ ;  /* 0x004e00ff00007388 */ /* 0x000fe20000000800 */
[----:B------:R-:W-:-:S03]  /*4190*/  LOP3.LUT R36, R9, 0x1ffe, RZ, 0xc0, !PT ;  /* 0x00001ffe09247812 */ /* 0x000fc600078ec0ff */
[----:B------:R-:W-:Y:S02]  /*41a0*/  STS [R0+0x5400], RZ ;  /* 0x005400ff00007388 */ /* 0x000fe40000000800 */
[----:B------:R-:W-:Y:S02]  /*41b0*/  IMAD.IADD R36, R13, 0x1, -R36 ;  /* 0x000000010d247824 */ /* 0x000fe400078e0a24 */
[----:B------:R-:W-:Y:S04]  /*41c0*/  STS [R0+0x5a00], RZ ;  /* 0x005a00ff00007388 */ /* 0x000fe80000000800 */
[----:B------:R-:W-:Y:S04]  /*41d0*/  STS [R0+0x6000], RZ ;  /* 0x006000ff00007388 */ /* 0x000fe80000000800 */
[----:B------:R-:W0:Y:S02]  /*41e0*/  LDS.U16 R35, [R11+0x2] ;  /* 0x000002000b237984 */ /* 0x000e240000000400 */
[----:B0-----:R-:W-:-:S05]  /*41f0*/  VIADD R10, R35, 0x1 ;  /* 0x00000001230a7836 */ /* 0x001fca0000000000 */
[----:B------:R0:W-:Y:S04]  /*4200*/  STS.U16 [R11+0x2], R10 ;  /* 0x0000020a0b007388 */ /* 0x0001e80000000400 */
[----:B------:R-:W1:Y:S01]  /*4210*/  LDS.U16 R31, [R12+0x2] ;  /* 0x000002000c1f7984 */ /* 0x000e620000000400 */
[----:B0-----:R-:W-:-:S05]  /*4220*/  IMAD.MOV.U32 R10, RZ, RZ, R14 ;  /* 0x000000ffff0a7224 */ /* 0x001fca00078e000e */
[----:B------:R-:W-:-:S04]  /*4230*/  ISETP.GT.AND P0, PT, R10, -0x1, PT ;  /* 0xffffffff0a00780c */ /* 0x000fc80003f04270 */
[----:B------:R-:W-:-:S04]  /*4240*/  SEL R10, R8, 0xffff, P0 ;  /* 0x0000ffff080a7807 */ /* 0x000fc80000000000 */
[----:B------:R-:W-:-:S04]  /*4250*/  LOP3.LUT R49, R10, R49, RZ, 0x3c, !PT ;  /* 0x000000310a317212 */ /* 0x000fc800078e3cff */
[----:B------:R-:W-:-:S04]  /*4260*/  PRMT R10, R49, 0x9910, RZ ;  /* 0x00009910310a7816 */ /* 0x000fc800000000ff */
[----:B------:R-:W-:-:S04]  /*4270*/  ISETP.NE.AND P0, PT, R10, 0x7fff, PT ;  /* 0x00007fff0a00780c */ /* 0x000fc80003f05270 */
[----:B------:R-:W-:-:S04]  /*4280*/  SEL R10, R49, 0x8000, P0 ;  /* 0x00008000310a7807 */ /* 0x000fc80000000000 */
[----:B------:R-:W-:Y:S02]  /*4290*/  SHF.R.U32.HI R11, RZ, UR13, R10 ;  /* 0x0000000dff0b7c19 */ /* 0x000fe4000801160a */
[----:B------:R-:W-:Y:S02]  /*42a0*/  PRMT R10, R50, 0x9910, RZ ;  /* 0x00009910320a7816 */ /* 0x000fe400000000ff */
[----:B------:R-:W-:Y:S01]  /*42b0*/  LOP3.LUT R11, R28, R11, RZ, 0xc0, !PT ;  /* 0x0000000b1c0b7212 */ /* 0x000fe200078ec0ff */
[----:B-1----:R-:W-:-:S03]  /*42c0*/  VIADD R9, R31, 0x1 ;  /* 0x000000011f097836 */ /* 0x002fc60000000000 */
[----:B------:R-:W-:Y:S02]  /*42d0*/  LOP3.LUT R13, R11, 0xf, RZ, 0xc, !PT ;  /* 0x0000000f0b0d7812 */ /* 0x000fe400078e0cff */
[----:B------:R0:W-:Y:S01]  /*42e0*/  STS.U16 [R12+0x2], R9 ;  /* 0x000002090c007388 */ /* 0x0001e20000000400 */
[----:B------:R-:W-:Y:S02]  /*42f0*/  SHF.R.U32.HI R11, RZ, 0x3, R11 ;  /* 0x00000003ff0b7819 */ /* 0x000fe4000001160b */
[----:B------:R-:W-:Y:S01]  /*4300*/  IMAD R13, R13, 0x600, R0 ;  /* 0x000006000d0d7824 */ /* 0x000fe200078e0200 */
[----:B------:R-:W1:Y:S01]  /*4310*/  LDS.U16 R37, [R36+0x2] ;  /* 0x0000020024257984 */ /* 0x000e620000000400 */
[----:B------:R-:W-:Y:S01]  /*4320*/  LOP3.LUT R38, R11, 0x1ffe, RZ, 0xc0, !PT ;  /* 0x00001ffe0b267812 */ /* 0x000fe200078ec0ff */
[----:B0-----:R-:W-:Y:S01]  /*4330*/  IMAD.MOV.U32 R9, RZ, RZ, R10 ;  /* 0x000000ffff097224 */ /* 0x001fe200078e000a */
[----:B------:R-:W-:-:S03]  /*4340*/  PRMT R10, R47, 0x9910, RZ ;  /* 0x000099102f0a7816 */ /* 0x000fc600000000ff */
[----:B------:R-:W-:Y:S01]  /*4350*/  IMAD.IADD R38, R13, 0x1, -R38 ;  /* 0x000000010d267824 */ /* 0x000fe200078e0a26 */
[----:B------:R-:W-:Y:S02]  /*4360*/  PRMT R12, R29, 0x9910, RZ ;  /* 0x000099101d0c7816 */ /* 0x000fe400000000ff */
[----:B------:R-:W-:-:S04]  /*4370*/  ISETP.GT.AND P0, PT, R9, -0x1, PT ;  /* 0xffffffff0900780c */ /* 0x000fc80003f04270 */
[----:B------:R-:W-:-:S04]  /*4380*/  SEL R9, R8, 0xffff, P0 ;  /* 0x0000ffff08097807 */ /* 0x000fc80000000000 */
[----:B------:R-:W-:-:S04]  /*4390*/  LOP3.LUT R50, R9, R50, RZ, 0x3c, !PT ;  /* 0x0000003209327212 */ /* 0x000fc800078e3cff */
[----:B------:R-:W-:-:S04]  /*43a0*/  PRMT R9, R50, 0x9910, RZ ;  /* 0x0000991032097816 */ /* 0x000fc800000000ff */
[----:B------:R-:W-:-:S04]  /*43b0*/  ISETP.NE.AND P0, PT, R9, 0x7fff, PT ;  /* 0x00007fff0900780c */ /* 0x000fc80003f05270 */
[----:B------:R-:W-:-:S04]  /*43c0*/  SEL R9, R50, 0x8000, P0 ;  /* 0x0000800032097807 */ /* 0x000fc80000000000 */
[----:B------:R-:W-:-:S04]  /*43d0*/  SHF.R.U32.HI R9, RZ, UR13, R9 ;  /* 0x0000000dff097c19 */ /* 0x000fc80008011609 */
[----:B------:R-:W-:Y:S01]  /*43e0*/  LOP3.LUT R9, R28, R9, RZ, 0xc0, !PT ;  /* 0x000000091c097212 */ /* 0x000fe200078ec0ff */
[----:B-1----:R-:W-:-:S03]  /*43f0*/  VIADD R11, R37, 0x1 ;  /* 0x00000001250b7836 */ /* 0x002fc60000000000 */
[----:B------:R-:W-:Y:S02]  /*4400*/  LOP3.LUT R13, R9, 0xf, RZ, 0xc, !PT ;  /* 0x0000000f090d7812 */ /* 0x000fe400078e0cff */
[----:B------:R0:W-:Y:S01]  /*4410*/  STS.U16 [R36+0x2], R11 ;  /* 0x0000020b24007388 */ /* 0x0001e20000000400 */
[----:B------:R-:W-:Y:S02]  /*4420*/  SHF.R.U32.HI R9, RZ, 0x3, R9 ;  /* 0x00000003ff097819 */ /* 0x000fe40000011609 */
[----:B------:R-:W-:Y:S01]  /*4430*/  IMAD R13, R13, 0x600, R0 ;  /* 0x000006000d0d7824 */ /* 0x000fe200078e0200 */
[----:B------:R-:W1:Y:S01]  /*4440*/  LDS.U16 R34, [R38+0x2] ;  /* 0x0000020026227984 */ /* 0x000e620000000400 */
[----:B0-----:R-:W-:Y:S01]  /*4450*/  IMAD.MOV.U32 R11, RZ, RZ, R10 ;  /* 0x000000ffff0b7224 */ /* 0x001fe200078e000a */
[----:B------:R-:W-:-:S04]  /*4460*/  LOP3.LUT R10, R9, 0x1ffe, RZ, 0xc0, !PT ;  /* 0x00001ffe090a7812 */ /* 0x000fc800078ec0ff */
[----:B------:R-:W-:Y:S01]  /*4470*/  ISETP.GT.AND P0, PT, R11, -0x1, PT ;  /* 0xffffffff0b00780c */ /* 0x000fe20003f04270 */
[----:B------:R-:W-:-:S03]  /*4480*/  IMAD.IADD R39, R13, 0x1, -R10 ;  /* 0x000000010d277824 */ /* 0x000fc600078e0a0a */
        /* <DEDUP_REMOVED lines=15> */
[----:B0-----:R-:W-:-:S04]  /*4580*/  IMAD.MOV.U32 R9, RZ, RZ, R10 ;  /* 0x000000ffff097224 */ /* 0x001fc800078e000a */
[----:B------:R-:W-:Y:S01]  /*4590*/  IMAD.IADD R40, R13, 0x1, -R40 ;  /* 0x000000010d287824 */ /* 0x000fe200078e0a28 */
[----:B------:R-:W-:-:S04]  /*45a0*/  ISETP.GT.AND P0, PT, R9, -0x1, PT ;  /* 0xffffffff0900780c */ /* 0x000fc80003f04270 */
[----:B------:R-:W-:-:S04]  /*45b0*/  SEL R9, R8, 0xffff, P0 ;  /* 0x0000ffff08097807 */ /* 0x000fc80000000000 */
[----:B------:R-:W-:-:S04]  /*45c0*/  LOP3.LUT R48, R9, R48, RZ, 0x3c, !PT ;  /* 0x0000003009307212 */ /* 0x000fc800078e3cff */
[----:B------:R-:W-:-:S04]  /*45d0*/  PRMT R9, R48, 0x9910, RZ ;  /* 0x0000991030097816 */ /* 0x000fc800000000ff */
[----:B------:R-:W-:-:S04]  /*45e0*/  ISETP.NE.AND P0, PT, R9, 0x7fff, PT ;  /* 0x00007fff0900780c */ /* 0x000fc80003f05270 */
[----:B------:R-:W-:Y:S02]  /*45f0*/  SEL R9, R48, 0x8000, P0 ;  /* 0x0000800030097807 */ /* 0x000fe40000000000 */
[----:B------:R-:W-:Y:S02]  /*4600*/  ISETP.GT.AND P0, PT, R12, -0x1, PT ;  /* 0xffffffff0c00780c */ /* 0x000fe40003f04270 */
        /* <DEDUP_REMOVED lines=9> */
[----:B0-----:R-:W-:-:S05]  /*46a0*/  LOP3.LUT R10, R9, 0x1ffe, RZ, 0xc0, !PT ;  /* 0x00001ffe090a7812 */ /* 0x001fca00078ec0ff */
[----:B------:R-:W-:Y:S01]  /*46b0*/  IMAD.IADD R41, R11, 0x1, -R10 ;  /* 0x000000010b297824 */ /* 0x000fe200078e0a0a */
        /* <DEDUP_REMOVED lines=10> */
[----:B------:R-:W-:Y:S01]  /*4760*/  SHF.R.U32.HI R11, RZ, 0x3, R11 ;  /* 0x00000003ff0b7819 */ /* 0x000fe2000001160b */
[----:B------:R0:W-:Y:S02]  /*4770*/  STS.U16 [R40+0x2], R9 ;  /* 0x0000020928007388 */ /* 0x0001e40000000400 */
[----:B------:R-:W-:Y:S01]  /*4780*/  IMAD R13, R13, 0x600, R0 ;  /* 0x000006000d0d7824 */ /* 0x000fe200078e0200 */
[----:B------:R-:W-:Y:S01]  /*4790*/  LOP3.LUT R42, R11, 0x1ffe, RZ, 0xc0, !PT ;  /* 0x00001ffe0b2a7812 */ /* 0x000fe200078ec0ff */
[----:B------:R-:W1:Y:S04]  /*47a0*/  LDS.U16 R24, [R41+0x2] ;  /* 0x0000020029187984 */ /* 0x000e680000000400 */
[----:B------:R-:W-:-:S02]  /*47b0*/  IMAD.IADD R42, R13, 0x1, -R42 ;  /* 0x000000010d2a7824 */ /* 0x000fc400078e0a2a */
[----:B0-----:R-:W-:-:S05]  /*47c0*/  IMAD.MOV.U32 R9, RZ, RZ, R10 ;  /* 0x000000ffff097224 */ /* 0x001fca00078e000a */
[----:B------:R-:W-:-:S04]  /*47d0*/  ISETP.GT.AND P0, PT, R9, -0x1, PT ;  /* 0xffffffff0900780c */ /* 0x000fc80003f04270 */
[----:B------:R-:W-:-:S04]  /*47e0*/  SEL R9, R8, 0xffff, P0 ;  /* 0x0000ffff08097807 */ /* 0x000fc80000000000 */
[----:B------:R-:W-:-:S04]  /*47f0*/  LOP3.LUT R6, R9, R6, RZ, 0x3c, !PT ;  /* 0x0000000609067212 */ /* 0x000fc800078e3cff */
[----:B------:R-:W-:-:S04]  /*4800*/  PRMT R9, R6, 0x9910, RZ ;  /* 0x0000991006097816 */ /* 0x000fc800000000ff */
[----:B------:R-:W-:-:S04]  /*4810*/  ISETP.NE.AND P0, PT, R9, 0x7fff, PT ;  /* 0x00007fff0900780c */ /* 0x000fc80003f05270 */
[----:B------:R-:W-:Y:S02]  /*4820*/  SEL R9, R6, 0x8000, P0 ;  /* 0x0000800006097807 */ /* 0x000fe40000000000 */
[----:B------:R-:W-:Y:S02]  /*4830*/  ISETP.GT.AND P0, PT, R12, -0x1, PT ;  /* 0xffffffff0c00780c */ /* 0x000fe40003f04270 */
        /* <DEDUP_REMOVED lines=37> */
[----:B------:R-:W-:Y:S01]  /*4a90*/  STS.U16 [R51+0x2], R10 ;  /* 0x0000020a33007388 */ /* 0x000fe20000000400 */
[----:B------:R-:W-:Y:S02]  /*4aa0*/  SHF.R.U32.HI R9, RZ, 0x3, R9 ;  /* 0x00000003ff097819 */ /* 0x000fe40000011609 */
[----:B------:R-:W-:Y:S01]  /*4ab0*/  IMAD R11, R11, 0x600, R0 ;  /* 0x000006000b0b7824 */ /* 0x000fe200078e0200 */
[----:B------:R-:W0:Y:S01]  /*4ac0*/  LDS.U16 R27, [R52+0x2] ;  /* 0x00000200341b7984 */ /* 0x000e220000000400 */
[----:B------:R-:W-:-:S05]  /*4ad0*/  LOP3.LUT R54, R9, 0x1ffe, RZ, 0xc0, !PT ;  /* 0x00001ffe09367812 */ /* 0x000fca00078ec0ff */
[----:B------:R-:W-:Y:S02]  /*4ae0*/  IMAD.IADD R54, R11, 0x1, -R54 ;  /* 0x000000010b367824 */ /* 0x000fe400078e0a36 */
        /* <DEDUP_REMOVED lines=28> */
[----:B-----5:R-:W-:-:S04]  /*4cb0*/  IMAD.IADD R64, R64, 0x1, R65 ;  /* 0x0000000140407824 */ /* 0x020fc800078e0241 */
[----:B------:R-:W-:-:S04]  /*4cc0*/  IMAD.IADD R63, R63, 0x1, R64 ;  /* 0x000000013f3f7824 */ /* 0x000fc800078e0240 */
[----:B------:R-:W-:-:S04]  /*4cd0*/  IMAD.IADD R62, R62, 0x1, R63 ;  /* 0x000000013e3e7824 */ /* 0x000fc800078e023f */
[----:B------:R-:W-:-:S04]  /*4ce0*/  IMAD.IADD R61, R61, 0x1, R62 ;  /* 0x000000013d3d7824 */ /* 0x000fc800078e023e */
[----:B------:R-:W-:-:S04]  /*4cf0*/  IMAD.IADD R60, R60, 0x1, R61 ;  /* 0x000000013c3c7824 */ /* 0x000fc800078e023d */
[----:B------:R-:W-:-:S04]  /*4d00*/  IMAD.IADD R59, R59, 0x1, R60 ;  /* 0x000000013b3b7824 */ /* 0x000fc800078e023c */
[----:B0-----:R-:W-:-:S04]  /*4d10*/  IMAD.IADD R58, R58, 0x1, R59 ;  /* 0x000000013a3a7824 */ /* 0x001fc800078e023b */
[----:B-1----:R-:W-:-:S04]  /*4d20*/  IMAD.IADD R57, R57, 0x1, R58 ;  /* 0x0000000139397824 */ /* 0x002fc800078e023a */
[----:B--2---:R-:W-:-:S04]  /*4d30*/  IMAD.IADD R56, R56, 0x1, R57 ;  /* 0x0000000138387824 */ /* 0x004fc800078e0239 */
[----:B---3--:R-:W-:-:S04]  /*4d40*/  IMAD.IADD R55, R55, 0x1, R56 ;  /* 0x0000000137377824 */ /* 0x008fc800078e0238 */
[----:B----4-:R-:W-:-:S05]  /*4d50*/  IMAD.IADD R18, R8, 0x1, R55 ;  /* 0x0000000108127824 */ /* 0x010fca00078e0237 */
[----:B------:R-:W0:Y:S02]  /*4d60*/  SHFL.UP P0, R9, R18, 0x1, RZ ;  /* 0x0420000012097989 */ /* 0x000e2400000000ff */
[----:B0-----:R-:W-:-:S05]  /*4d70*/  @P0 IMAD.IADD R9, R18, 0x1, R9 ;  /* 0x0000000112090824 */ /* 0x001fca00078e0209 */
[----:B------:R-:W0:Y:S02]  /*4d80*/  SHFL.UP P0, R8, R9, 0x2, RZ ;  /* 0x0440000009087989 */ /* 0x000e2400000000ff */
[----:B0-----:R-:W-:Y:S01]  /*4d90*/  @P0 IMAD.IADD R8, R9, 0x1, R8 ;  /* 0x0000000109080824 */ /* 0x001fe200078e0208 */
[----:B------:R-:W-:-:S04]  /*4da0*/  @!P1 SHF.R.U32.HI R9, RZ, 0x3, R69 ;  /* 0x00000003ff099819 */ /* 0x000fc80000011645 */
[----:B------:R-:W0:Y:S01]  /*4db0*/  SHFL.UP P0, R11, R8, 0x4, RZ ;  /* 0x04800000080b7989 */ /* 0x000e2200000000ff */
[----:B------:R-:W-:Y:S01]  /*4dc0*/  @!P1 LOP3.LUT R22, R9, 0x7c, RZ, 0xc0, !PT ;  /* 0x0000007c09169812 */ /* 0x000fe200078ec0ff */
[----:B0-----:R-:W-:-:S05]  /*4dd0*/  @P0 IMAD.IADD R11, R8, 0x1, R11 ;  /* 0x00000001080b0824 */ /* 0x001fca00078e020b */
[----:B------:R-:W0:Y:S02]  /*4de0*/  SHFL.UP P0, R20, R11, 0x8, RZ ;  /* 0x050000000b147989 */ /* 0x000e2400000000ff */
[----:B0-----:R-:W-:-:S05]  /*4df0*/  @P0 IMAD.IADD R20, R11, 0x1, R20 ;  /* 0x000000010b140824 */ /* 0x001fca00078e0214 */
[----:B------:R-:W0:Y:S02]  /*4e00*/  SHFL.UP P0, R73, R20, 0x10, RZ ;  /* 0x0600000014497989 */ /* 0x000e2400000000ff */
[----:B0-----:R-:W-:Y:S01]  /*4e10*/  @P0 IMAD.IADD R73, R20, 0x1, R73 ;  /* 0x0000000114490824 */ /* 0x001fe200078e0249 */
[----:B------:R-:W-:-:S04]  /*4e20*/  ISETP.NE.AND P0, PT, R74, 0x1, PT ;  /* 0x000000014a00780c */ /* 0x000fc80003f05270 */
[----:B------:R-:W-:Y:S01]  /*4e30*/  @!P1 STS [R22+UR4+0x6600], R73 ;  /* 0x0066004916009988 */ /* 0x000fe20008000804 */
[----:B------:R-:W-:Y:S01]  /*4e40*/  BAR.SYNC.DEFER_BLOCKING 0x0 ;  /* 0x0000000000007b1d */ /* 0x000fe20000010000 */
[----:B------:R-:W-:-:S05]  /*4e50*/  ISETP.NE.AND P1, PT, R74, 0x9, PT ;  /* 0x000000094a00780c */ /* 0x000fca0003f25270 */
[----:B------:R-:W0:Y:S04]  /*4e60*/  LDS.128 R8, [UR4+0x6600] ;  /* 0x00660004ff087984 */ /* 0x000e280008000c00 */
[----:B------:R-:W1:Y:S04]  /*4e70*/  LDS.128 R12, [UR4+0x6610] ;  /* 0x00661004ff0c7984 */ /* 0x000e680008000c00 */
[----:B------:R-:W2:Y:S01]  /*4e80*/  LDS.128 R20, [UR4+0x6620] ;  /* 0x00662004ff147984 */ /* 0x000ea20008000c00 */
[C---:B0-----:R-:W-:Y:S01]  /*4e90*/  SEL R19, R8.reuse, R19, !P0 ;  /* 0x0000001308137207 */ /* 0x041fe20004000000 */
[----:B------:R-:W-:Y:S01]  /*4ea0*/  IMAD.IADD R9, R8, 0x1, R9 ;  /* 0x0000000108097824 */ /* 0x000fe200078e0209 */
[----:B------:R-:W-:-:S03]  /*4eb0*/  ISETP.NE.AND P0, PT, R74, 0x2, PT ;  /* 0x000000024a00780c */ /* 0x000fc60003f05270 */
[----:B------:R-:W-:Y:S01]  /*4ec0*/  IMAD.IADD R10, R10, 0x1, R9 ;  /* 0x000000010a0a7824 */ /* 0x000fe200078e0209 */
[----:B------:R-:W-:Y:S02]  /*4ed0*/  SEL R19, R9, R19, !P0 ;  /* 0x0000001309137207 */ /* 0x000fe40004000000 */
[----:B------:R-:W-:Y:S01]  /*4ee0*/  ISETP.NE.AND P0, PT, R74, 0x3, PT ;  /* 0x000000034a00780c */ /* 0x000fe20003f05270 */
[----:B------:R-:W-:Y:S01]  /*4ef0*/  IMAD.IADD R11, R11, 0x1, R10 ;  /* 0x000000010b0b7824 */ /* 0x000fe200078e020a */
[----:B------:R-:W-:Y:S02]  /*4f00*/  PRMT R9, R43, 0x9910, RZ ;  /* 0x000099102b097816 */ /* 0x000fe400000000ff */
[----:B------:R-:W-:Y:S01]  /*4f10*/  SEL R19, R10, R19, !P0 ;  /* 0x000000130a137207 */ /* 0x000fe20004000000 */
[----:B-1----:R-:W-:Y:S01]  /*4f20*/  IMAD.IADD R12, R11, 0x1, R12 ;  /* 0x000000010b0c7824 */ /* 0x002fe200078e020c */
[----:B------:R-:W-:-:S03]  /*4f30*/  ISETP.NE.AND P0, PT, R74, 0x4, PT ;  /* 0x000000044a00780c */ /* 0x000fc60003f05270 */
[----:B------:R-:W-:Y:S01]  /*4f40*/  IMAD.IADD R13, R13, 0x1, R12 ;  /* 0x000000010d0d7824 */ /* 0x000fe200078e020c */
[----:B------:R-:W-:Y:S02]  /*4f50*/  SEL R19, R11, R19, !P0 ;  /* 0x000000130b137207 */ /* 0x000fe40004000000 */
[----:B------:R-:W-:Y:S01]  /*4f60*/  ISETP.NE.AND P0, PT, R74, 0x5, PT ;  /* 0x000000054a00780c */ /* 0x000fe20003f05270 */
[----:B------:R-:W-:Y:S01]  /*4f70*/  IMAD.IADD R14, R14, 0x1, R13 ;  /* 0x000000010e0e7824 */ /* 0x000fe200078e020d */
[----:B------:R-:W-:Y:S02]  /*4f80*/  PRMT R11, R45, 0x9910, RZ ;  /* 0x000099102d0b7816 */ /* 0x000fe400000000ff */
[----:B------:R-:W-:Y:S01]  /*4f90*/  SEL R19, R12, R19, !P0 ;  /* 0x000000130c137207 */ /* 0x000fe20004000000 */
[----:B------:R-:W-:Y:S01]  /*4fa0*/  IMAD.IADD R15, R15, 0x1, R14 ;  /* 0x000000010f0f7824 */ /* 0x000fe200078e020e */
[----:B------:R-:W-:Y:S01]  /*4fb0*/  ISETP.NE.AND P0, PT, R74, 0x6, PT ;  /* 0x000000064a00780c */ /* 0x000fe20003f05270 */
[----:B------:R-:W-:-:S02]  /*4fc0*/  IMAD.IADD R12, R73, 0x1, -R18 ;  /* 0x00000001490c7824 */ /* 0x000fc400078e0a12 */
[----:B--2---:R-:W-:Y:S01]  /*4fd0*/  IMAD.IADD R20, R15, 0x1, R20 ;  /* 0x000000010f147824 */ /* 0x004fe200078e0214 */
[----:B------:R-:W-:Y:S02]  /*4fe0*/  SEL R19, R13, R19, !P0 ;  /* 0x000000130d137207 */ /* 0x000fe40004000000 */
[----:B------:R-:W-:Y:S01]  /*4ff0*/  ISETP.NE.AND P0, PT, R74, 0x7, PT ;  /* 0x000000074a00780c */ /* 0x000fe20003f05270 */
[----:B------:R-:W-:-:S03]  /*5000*/  IMAD.IADD R21, R21, 0x1, R20 ;  /* 0x0000000115157824 */ /* 0x000fc600078e0214 */
[----:B------:R-:W-:Y:S01]  /*5010*/  SEL R19, R14, R19, !P0 ;  /* 0x000000130e137207 */ /* 0x000fe20004000000 */
[----:B------:R-:W-:Y:S01]  /*5020*/  IMAD.IADD R22, R22, 0x1, R21 ;  /* 0x0000000116167824 */ /* 0x000fe200078e0215 */
[----:B------:R-:W-:Y:S01]  /*5030*/  ISETP.NE.AND P0, PT, R74, 0x8, PT ;  /* 0x000000084a00780c */ /* 0x000fe20003f05270 */
[----:B------:R-:W-:Y:S02]  /*5040*/  IMAD.U32 R14, RZ, RZ, UR4 ;  /* 0x00000004ff0e7e24 */ /* 0x000fe4000f8e00ff */
[----:B------:R-:W-:Y:S01]  /*5050*/  IMAD.IADD R23, R23, 0x1, R22 ;  /* 0x0000000117177824 */ /* 0x000fe200078e0216 */
[----:B------:R-:W-:Y:S02]  /*5060*/  SEL R19, R15, R19, !P0 ;  /* 0x000000130f137207 */ /* 0x000fe40004000000 */
[----:B------:R-:W-:Y:S02]  /*5070*/  ISETP.NE.AND P0, PT, R72, RZ, PT ;  /* 0x000000ff4800720c */ /* 0x000fe40003f05270 */
[----:B------:R-:W-:-:S02]  /*5080*/  SEL R19, R20, R19, !P1 ;  /* 0x0000001314137207 */ /* 0x000fc40004800000 */
[C---:B------:R-:W-:Y:S02]  /*5090*/  ISETP.GT.U32.AND P1, PT, R69.reuse, 0x1f, PT ;  /* 0x0000001f4500780c */ /* 0x040fe40003f24070 */
[----:B------:R-:W-:Y:S02]  /*50a0*/  ISETP.GT.U32.OR P2, PT, R69, 0x1f, P0 ;  /* 0x0000001f4500780c */ /* 0x000fe40000744470 */
[----:B------:R-:W-:Y:S02]  /*50b0*/  SEL R19, R21, R19, !P4 ;  /* 0x0000001315137207 */ /* 0x000fe40006000000 */
[----:B------:R-:W-:Y:S02]  /*50c0*/  SEL R8, R12, RZ, P0 ;  /* 0x000000ff0c087207 */ /* 0x000fe40000000000 */
[----:B------:R-:W-:Y:S02]  /*50d0*/  SEL R19, R22, R19, !P3 ;  /* 0x0000001316137207 */ /* 0x000fe40005800000 */
[----:B------:R-:W-:-:S03]  /*50e0*/  ISETP.NE.AND P0, PT, R9, 0x7fff, PT ;  /* 0x00007fff0900780c */ /* 0x000fc60003f05270 */
[----:B------:R-:W-:Y:S01]  /*50f0*/  @P1 IMAD.IADD R12, R19, 0x1, R8 ;  /* 0x00000001130c1824 */ /* 0x000fe200078e0208 */
[----:B------:R-:W-:Y:S01]  /*5100*/  @!P1 IADD3 R10, PT, PT, -R69, 0x1f, RZ ;  /* 0x0000001f450a9810 */ /* 0x000fe20007ffe1ff */
[----:B------:R-:W-:Y:S02]  /*5110*/  @!P2 IMAD.U32 R12, R23, 0x10000, RZ ;  /* 0x00010000170ca824 */ /* 0x000fe400078e00ff */
[----:B------:R-:W-:Y:S01]  /*5120*/  @!P1 IMAD.MOV.U32 R16, RZ, RZ, 0x1080 ;  /* 0x00001080ff109424 */ /* 0x000fe200078e00ff */
[----:B------:R-:W-:Y:S02]  /*5130*/  @!P1 LOP3.LUT R9, R10, 0xf, RZ, 0xc0, !PT ;  /* 0x0000000f0a099812 */ /* 0x000fe400078ec0ff */
[----:B------:R-:W-:Y:S01]  /*5140*/  @!P2 STS [UR4+0x663c], R12 ;  /* 0x00663c0cff00a988 */ /* 0x000fe20008000804 */
[----:B------:R-:W-:Y:S01]  /*5150*/  BAR.SYNC.DEFER_BLOCKING 0x0 ;  /* 0x0000000000007b1d */ /* 0x000fe20000010000 */
[----:B------:R-:W-:Y:S01]  /*5160*/  ISETP.NE.AND P2, PT, R11, 0x7fff, PT ;  /* 0x00007fff0b00780c */ /* 0x000fe20003f45270 */
[----:B------:R-:W-:Y:S01]  /*5170*/  @!P1 IMAD R9, R9, 0x600, R14 ;  /* 0x0000060009099824 */ /* 0x000fe200078e020e */
[----:B------:R-:W-:-:S02]  /*5180*/  SEL R11, R43, 0x8000, P0 ;  /* 0x000080002b0b7807 */ /* 0x000fc40000000000 */
[----:B------:R-:W-:Y:S02]  /*5190*/  SEL R13, R45, 0x8000, P2 ;  /* 0x000080002d0d7807 */ /* 0x000fe40001000000 */
[----:B------:R-:W-:Y:S02]  /*51a0*/  SHF.R.U32.HI R11, RZ, UR13, R11 ;  /* 0x0000000dff0b7c19 */ /* 0x000fe4000801160b */
[----:B------:R-:W-:Y:S02]  /*51b0*/  SHF.R.U32.HI R13, RZ, UR13, R13 ;  /* 0x0000000dff0d7c19 */ /* 0x000fe4000801160d */
[C---:B------:R-:W-:Y:S02]  /*51c0*/  LOP3.LUT R11, R28.reuse, R11, RZ, 0xc0, !PT ;  /* 0x0000000b1c0b7212 */ /* 0x040fe400078ec0ff */
[----:B------:R-:W-:Y:S02]  /*51d0*/  LOP3.LUT R13, R28, R13, RZ, 0xc0, !PT ;  /* 0x0000000d1c0d7212 */ /* 0x000fe400078ec0ff */
[----:B------:R-:W-:-:S02]  /*51e0*/  ISETP.NE.AND P0, PT, R69, RZ, PT ;  /* 0x000000ff4500720c */ /* 0x000fc40003f05270 */
[----:B------:R-:W-:Y:S02]  /*51f0*/  @!P1 SHF.R.U32.HI R10, RZ, 0x3, R10 ;  /* 0x00000003ff0a9819 */ /* 0x000fe4000001160a */
[----:B------:R-:W-:Y:S02]  /*5200*/  LOP3.LUT R15, R13, 0xf, RZ, 0xc, !PT ;  /* 0x0000000f0d0f7812 */ /* 0x000fe400078e0cff */
[----:B------:R-:W-:Y:S02]  /*5210*/  SHF.R.U32.HI R18, RZ, 0x3, R13 ;  /* 0x00000003ff127819 */ /* 0x000fe4000001160d */
[----:B------:R-:W-:Y:S01]  /*5220*/  LOP3.LUT R13, R11, 0xf, RZ, 0xc, !PT ;  /* 0x0000000f0b0d7812 */ /* 0x000fe200078e0cff */
[----:B------:R-:W0:Y:S01]  /*5230*/  LDS R8, [UR4+0x663c] ;  /* 0x00663c04ff087984 */ /* 0x000e220008000800 */
[----:B------:R-:W-:Y:S01]  /*5240*/  SHF.R.U32.HI R14, RZ, 0x3, R11 ;  /* 0x00000003ff0e7819 */ /* 0x000fe2000001160b */
[--C-:B------:R-:W-:Y:S01]  /*5250*/  IMAD R15, R15, 0x600, R0.reuse ;  /* 0x000006000f0f7824 */ /* 0x100fe200078e0200 */
[----:B------:R-:W-:Y:S01]  /*5260*/  @!P1 LOP3.LUT R10, R10, 0x2, RZ, 0xc0, !PT ;  /* 0x000000020a0a9812 */ /* 0x000fe200078ec0ff */
[----:B------:R-:W-:Y:S01]  /*5270*/  IMAD R13, R13, 0x600, R0 ;  /* 0x000006000d0d7824 */ /* 0x000fe200078e0200 */
[----:B------:R-:W-:-:S02]  /*5280*/  LOP3.LUT R18, R18, 0x1ffe, RZ, 0xc0, !PT ;  /* 0x00001ffe12127812 */ /* 0x000fc400078ec0ff */
[----:B------:R-:W-:Y:S02]  /*5290*/  LOP3.LUT R14, R14, 0x1ffe, RZ, 0xc0, !PT ;  /* 0x00001ffe0e0e7812 */ /* 0x000fe400078ec0ff */
[----:B0-----:R-:W-:Y:S01]  /*52a0*/  SEL R11, R8, RZ, P0 ;  /* 0x000000ff080b7207 */ /* 0x001fe20000000000 */
[----:B------:R-:W-:Y:S02]  /*52b0*/  @!P1 IMAD.IADD R8, R9, 0x1, R10 ;  /* 0x0000000109089824 */ /* 0x000fe400078e020a */
[----:B------:R-:W-:Y:S02]  /*52c0*/  IMAD.IADD R9, R15, 0x1, -R18 ;  /* 0x000000010f097824 */ /* 0x000fe400078e0a12 */
[----:B------:R-:W-:Y:S02]  /*52d0*/  IMAD.IADD R12, R11, 0x1, R12 ;  /* 0x000000010b0c7824 */ /* 0x000fe400078e020c */
[----:B------:R-:W-:Y:S02]  /*52e0*/  IMAD.IADD R10, R13, 0x1, -R14 ;  /* 0x000000010d0a7824 */ /* 0x000fe400078e0a0e */
        /* <DEDUP_REMOVED lines=23> */
[----:B------:R-:W-:Y:S01]  /*5460*/  IMAD.IADD R55, R55, 0x1, R12 ;  /* 0x0000000137377824 */ /* 0x000fe200078e020c */
[----:B------:R-:W-:Y:S01]  /*5470*/  STS [R18+0x1c], R15 ;  /* 0x00001c0f12007388 */ /* 0x000fe20000000800 */
[----:B------:R-:W-:-:S03]  /*5480*/  VIADD R14, R69, 0xffffffe0 ;  /* 0xffffffe0450e7836 */ /* 0x000fc60000000000 */
[----:B------:R-:W-:Y:S02]  /*5490*/  STS [R18+0x20], R63 ;  /* 0x0000203f12007388 */ /* 0x000fe40000000800 */
[----:B------:R-:W-:Y:S02]  /*54a0*/  ISETP.GE.U32.AND P0, PT, R14, -0x1f, PT ;  /* 0xffffffe10e00780c */ /* 0x000fe40003f06070 */
        /* <DEDUP_REMOVED lines=9> */
[----:B------:R-:W-:Y:S04]  /*5540*/  @!P1 LDS.U16 R17, [R8] ;  /* 0x0000000008119984 */ /* 0x000fe80000000400 */
[----:B------:R-:W0:Y:S04]  /*5550*/  LDS.U16 R20, [R36+0x2] ;  /* 0x0000020024147984 */ /* 0x000e280000000400 */
[----:B------:R-:W1:Y:S04]  /*5560*/  LDS.U16 R11, [R38+0x2] ;  /* 0x00000200260b7984 */ /* 0x000e680000000400 */
[----:B------:R-:W2:Y:S04]  /*5570*/  LDS.U16 R22, [R39+0x2] ;  /* 0x0000020027167984 */ /* 0x000ea80000000400 */
[----:B------:R-:W3:Y:S04]  /*5580*/  LDS.U16 R13, [R40+0x2] ;  /* 0x00000200280d7984 */ /* 0x000ee80000000400 */
[----:B------:R-:W4:Y:S04]  /*5590*/  LDS.U16 R41, [R41+0x2] ;  /* 0x0000020029297984 */ /* 0x000f280000000400 */
[----:B------:R-:W5:Y:S04]  /*55a0*/  LDS.U16 R42, [R42+0x2] ;  /* 0x000002002a2a7984 */ /* 0x000f680000000400 */
[----:B------:R-:W5:Y:S04]  /*55b0*/  LDS.U16 R51, [R51+0x2] ;  /* 0x0000020033337984 */ /* 0x000f680000000400 */
[----:B------:R-:W5:Y:S04]  /*55c0*/  LDS.U16 R52, [R52+0x2] ;  /* 0x0000020034347984 */ /* 0x000f680000000400 */
[----:B------:R-:W5:Y:S04]  /*55d0*/  LDS.U16 R15, [R54+0x2] ;  /* 0x00000200360f7984 */ /* 0x000f680000000400 */
[----:B------:R-:W5:Y:S04]  /*55e0*/  LDS.U16 R10, [R10+0x2] ;  /* 0x000002000a0a7984 */ /* 0x000f680000000400 */
[----:B------:R-:W5:Y:S01]  /*55f0*/  LDS.U16 R12, [R9+0x2] ;  /* 0x00000200090c7984 */ /* 0x000f620000000400 */
[----:B0-----:R-:W-:Y:S01]  /*5600*/  IMAD.IADD R20, R37, 0x1, R20 ;  /* 0x0000000125147824 */ /* 0x001fe200078e0214 */
[----:B------:R-:W-:Y:S01]  /*5610*/  BAR.SYNC.DEFER_BLOCKING 0x0 ;  /* 0x0000000000007b1d */ /* 0x000fe20000010000 */
[----:B-1----:R-:W-:-:S03]  /*5620*/  IMAD.IADD R21, R34, 0x1, R11 ;  /* 0x0000000122157824 */ /* 0x002fc600078e020b */
[----:B------:R-:W-:Y:S01]  /*5630*/  LEA R37, R20, UR4, 0x1 ;  /* 0x0000000414257c11 */ /* 0x000fe2000f8e08ff */
[----:B--2---:R-:W-:Y:S02]  /*5640*/  IMAD.IADD R22, R33, 0x1, R22 ;  /* 0x0000000121167824 */ /* 0x004fe400078e0216 */
[----:B------:R-:W-:Y:S01]  /*5650*/  @!P1 IMAD.IADD R33, R4, 0x1, -R17 ;  /* 0x0000000104219824 */ /* 0x000fe200078e0a11 */
[----:B------:R-:W-:Y:S01]  /*5660*/  LEA R38, R21, UR4, 0x1 ;  /* 0x0000000415267c11 */ /* 0x000fe2000f8e08ff */
[----:B---3--:R-:W-:Y:S01]  /*5670*/  IMAD.IADD R23, R32, 0x1, R13 ;  /* 0x0000000120177824 */ /* 0x008fe200078e020d */
[----:B------:R-:W-:Y:S01]  /*5680*/  LEA R39, R22, UR4, 0x1 ;  /* 0x0000000416277c11 */ /* 0x000fe2000f8e08ff */
[----:B----4-:R-:W-:-:S03]  /*5690*/  IMAD.IADD R24, R24, 0x1, R41 ;  /* 0x0000000118187824 */ /* 0x010fc600078e0229 */
[----:B------:R-:W-:Y:S01]  /*56a0*/  LEA R36, R23, UR4, 0x1 ;  /* 0x0000000417247c11 */ /* 0x000fe2000f8e08ff */
[----:B-----5:R-:W-:Y:S01]  /*56b0*/  IMAD.IADD R25, R25, 0x1, R42 ;  /* 0x0000000119197824 */ /* 0x020fe200078e022a */
[----:B------:R-:W-:Y:S01]  /*56c0*/  LEA R41, R24, UR4, 0x1 ;  /* 0x0000000418297c11 */ /* 0x000fe2000f8e08ff */
[----:B------:R-:W-:-:S03]  /*56d0*/  IMAD.IADD R26, R26, 0x1, R51 ;  /* 0x000000011a1a7824 */ /* 0x000fc600078e0233 */
[----:B------:R-:W-:Y:S01]  /*56e0*/  LEA R40, R25, UR4, 0x1 ;  /* 0x0000000419287c11 */ /* 0x000fe2000f8e08ff */
[----:B------:R-:W-:Y:S01]  /*56f0*/  @!P1 STS [R0], R17 ;  /* 0x0000001100009388 */ /* 0x000fe20000000800 */
[----:B------:R-:W-:Y:S01]  /*5700*/  IMAD.IADD R27, R27, 0x1, R52 ;  /* 0x000000011b1b7824 */ /* 0x000fe200078e0234 */
[----:B------:R-:W-:Y:S01]  /*5710*/  BAR.SYNC.DEFER_BLOCKING 0x0 ;  /* 0x0000000000007b1d */ /* 0x000fe20000010000 */
[----:B------:R-:W-:-:S03]  /*5720*/  IMAD.IADD R30, R30, 0x1, R15 ;  /* 0x000000011e1e7824 */ /* 0x000fc600078e020f */
[----:B------:R-:W-:Y:S01]  /*5730*/  LEA R42, R27, UR4, 0x1 ;  /* 0x000000041b2a7c11 */ /* 0x000fe2000f8e08ff */
[----:B------:R-:W-:Y:S02]  /*5740*/  IMAD.IADD R31, R31, 0x1, R10 ;  /* 0x000000011f1f7824 */ /* 0x000fe400078e020a */
[----:B------:R-:W-:-:S03]  /*5750*/  IMAD.IADD R35, R35, 0x1, R12 ;  /* 0x0000000123237824 */ /* 0x000fc600078e020c */
[----:B------:R-:W-:Y:S02]  /*5760*/  LEA R34, R31, UR4, 0x1 ;  /* 0x000000041f227c11 */ /* 0x000fe4000f8e08ff */
[----:B------:R-:W-:Y:S01]  /*5770*/  LEA R32, R35, UR4, 0x1 ;  /* 0x0000000423207c11 */ /* 0x000fe2000f8e08ff */
[----:B------:R-:W-:Y:S01]  /*5780*/  @P0 LDS R16, [R0+-0x4] ;  /* 0xfffffc0000100984 */ /* 0x000fe20000000800 */
[----:B------:R-:W-:Y:S06]  /*5790*/  BAR.SYNC.DEFER_BLOCKING 0x0 ;  /* 0x0000000000007b1d */ /* 0x000fec0000010000 */
[----:B------:R-:W-:Y:S02]  /*57a0*/  @!P1 STS [R0+0x2100], R33 ;  /* 0x0021002100009388 */ /* 0x000fe40000000800 */
[----:B------:R-:W-:Y:S06]  /*57b0*/  BAR.SYNC.DEFER_BLOCKING 0x0 ;  /* 0x0000000000007b1d */ /* 0x000fec0000010000 */
[----:B------:R0:W-:Y:S04]  /*57c0*/  STS.U16 [R32], R45 ;  /* 0x0000002d20007388 */ /* 0x0001e80000000400 */
[----:B------:R1:W-:Y:S04]  /*57d0*/  STS.U16 [R34], R43 ;  /* 0x0000002b22007388 */ /* 0x0003e80000000400 */
[----:B------:R2:W-:Y:S01]  /*57e0*/  STS.U16 [R37], R44 ;  /* 0x0000002c25007388 */ /* 0x0005e20000000400 */
[----:B0-----:R-:W-:-:S03]  /*57f0*/  LEA R45, R30, UR4, 0x1 ;  /* 0x000000041e2d7c11 */ /* 0x001fc6000f8e08ff */
[----:B------:R-:W-:Y:S01]  /*5800*/  STS.U16 [R38], R49 ;  /* 0x0000003126007388 */ /* 0x000fe20000000400 */
[----:B-1----:R-:W-:-:S03]  /*5810*/  LEA R43, R26, UR4, 0x1 ;  /* 0x000000041a2b7c11 */ /* 0x002fc6000f8e08ff */
[----:B------:R-:W-:Y:S01]  /*5820*/  STS.U16 [R39], R50 ;  /* 0x0000003227007388 */ /* 0x000fe20000000400 */
[----:B--2---:R-:W-:-:S03]  /*5830*/  IMAD R44, R69, -0x2, R0 ;  /* 0xfffffffe452c7824 */ /* 0x004fc600078e0200 */
[----:B------:R-:W-:Y:S04]  /*5840*/  STS.U16 [R36], R47 ;  /* 0x0000002f24007388 */ /* 0x000fe80000000400 */
[----:B------:R0:W-:Y:S04]  /*5850*/  STS.U16 [R41], R48 ;  /* 0x0000003029007388 */ /* 0x0001e80000000400 */
[----:B------:R-:W-:Y:S04]  /*5860*/  STS.U16 [R40], R29 ;  /* 0x0000001d28007388 */ /* 0x000fe80000000400 */
[----:B------:R-:W-:Y:S01]  /*5870*/  STS.U16 [R43], R6 ;  /* 0x000000062b007388 */ /* 0x000fe20000000400 */
[----:B0-----:R-:W-:-:S03]  /*5880*/  IMAD.MOV.U32 R48, RZ, RZ, 0x8000 ;  /* 0x00008000ff307424 */ /* 0x001fc600078e00ff */
[----:B------:R-:W-:Y:S04]  /*5890*/  STS.U16 [R42], R7 ;  /* 0x000000072a007388 */ /* 0x000fe80000000400 */
[----:B------:R-:W-:Y:S01]  /*58a0*/  STS.U16 [R45], R46 ;  /* 0x0000002e2d007388 */ /* 0x000fe20000000400 */
[----:B------:R-:W-:Y:S06]  /*58b0*/  BAR.SYNC.DEFER_BLOCKING 0x0 ;  /* 0x0000000000007b1d */ /* 0x000fec0000010000 */
[----:B------:R-:W0:Y:S04]  /*58c0*/  LDS.U16 R8, [R44] ;  /* 0x000000002c087984 */ /* 0x000e280000000400 */
        /* <DEDUP_REMOVED lines=8> */
[----:B------:R-:W-:Y:S01]  /*5950*/  LDS.U16 R52, [R44+0x1b00] ;  /* 0x001b00002c347984 */ /* 0x000fe20000000400 */
[----:B0-----:R-:W-:-:S03]  /*5960*/  PRMT R11, R8, 0x9910, RZ ;  /* 0x00009910080b7816 */ /* 0x001fc600000000ff */
[----:B------:R-:W-:Y:S01]  /*5970*/  LDS.U16 R46, [R44+0x1e00] ;  /* 0x001e00002c2e7984 */ /* 0x000fe20000000400 */
[----:B-1----:R-:W-:Y:S02]  /*5980*/  PRMT R15, R10, 0x9910, RZ ;  /* 0x000099100a0f7816 */ /* 0x002fe400000000ff */
[----:B------:R-:W-:Y:S02]  /*5990*/  ISETP.NE.AND P0, PT, R11, 0x7fff, PT ;  /* 0x00007fff0b00780c */ /* 0x000fe40003f05270 */
[----:B------:R-:W-:Y:S02]  /*59a0*/  ISETP.NE.AND P2, PT, R15, 0x7fff, PT ;  /* 0x00007fff0f00780c */ /* 0x000fe40003f45270 */
[----:B------:R-:W-:Y:S02]  /*59b0*/  SEL R6, R8, 0x8000, P0 ;  /* 0x0000800008067807 */ /* 0x000fe40000000000 */
[----:B------:R-:W-:Y:S02]  /*59c0*/  SEL R9, R10, 0x8000, P2 ;  /* 0x000080000a097807 */ /* 0x000fe40001000000 */
[----:B------:R-:W-:-:S02]  /*59d0*/  SHF.R.U32.HI R7, RZ, UR13, R6 ;  /* 0x0000000dff077c19 */ /* 0x000fc40008011606 */
[----:B------:R-:W-:Y:S02]  /*59e0*/  SHF.R.U32.HI R9, RZ, UR13, R9 ;  /* 0x0000000dff097c19 */ /* 0x000fe40008011609 */
[--C-:B------:R-:W-:Y:S02]  /*59f0*/  LOP3.LUT R7, R7, 0xffff, R28.reuse, 0x80, !PT ;  /* 0x0000ffff07077812 */ /* 0x100fe400078e801c */
[----:B------:R-:W-:Y:S02]  /*5a00*/  LOP3.LUT R9, R9, 0xffff, R28, 0x80, !PT ;  /* 0x0000ffff09097812 */ /* 0x000fe400078e801c */
[----:B------:R-:W-:Y:S02]  /*5a10*/  LEA R47, R7, UR4, 0x2 ;  /* 0x00000004072f7c11 */ /* 0x000fe4000f8e10ff */
[----:B------:R-:W-:Y:S01]  /*5a20*/  LEA R9, R9, UR4, 0x2 ;  /* 0x0000000409097c11 */ /* 0x000fe2000f8e10ff */
[----:B------:R-:W0:Y:S01]  /*5a30*/  LDC.64 R6, c[0x0][0x388] ;  /* 0x0000e200ff067b82 */ /* 0x000e220000000a00 */
[----:B------:R-:W-:-:S02]  /*5a40*/  ISETP.GT.AND P0, PT, R11, -0x1, PT ;  /* 0xffffffff0b00780c */ /* 0x000fc40003f04270 */
[----:B------:R-:W1:Y:S01]  /*5a50*/  LDS R47, [R47+0x2100] ;  /* 0x002100002f2f7984 */ /* 0x000e620000000800 */
[----:B------:R-:W-:Y:S02]  /*5a60*/  ISETP.GT.AND P2, PT, R15, -0x1, PT ;  /* 0xffffffff0f00780c */ /* 0x000fe40003f44270 */
[----:B--2---:R-:W-:Y:S01]  /*5a70*/  PRMT R53, R14, 0x9910, RZ ;  /* 0x000099100e357816 */ /* 0x004fe200000000ff */
[----:B------:R2:W0:Y:S01]  /*5a80*/  LDS R49, [R9+0x2100] ;  /* 0x0021000009317984 */ /* 0x0004220000000800 */
[----:B------:R-:W-:Y:S02]  /*5a90*/  SEL R11, R48, 0xffff, !P2 ;  /* 0x0000ffff300b7807 */ /* 0x000fe40005000000 */
[----:B---3--:R-:W-:Y:S02]  /*5aa0*/  PRMT R55, R13, 0x9910, RZ ;  /* 0x000099100d377816 */ /* 0x008fe400000000ff */
[----:B------:R-:W-:Y:S02]  /*5ab0*/  ISETP.GT.AND P3, PT, R53, -0x1, PT ;  /* 0xffffffff3500780c */ /* 0x000fe40003f64270 */
[----:B------:R-:W-:-:S02]  /*5ac0*/  LOP3.LUT R51, R11, R10, RZ, 0x3c, !PT ;  /* 0x0000000a0b337212 */ /* 0x000fc400078e3cff */
[----:B--2---:R-:W-:Y:S02]  /*5ad0*/  SEL R9, R48, 0xffff, !P0 ;  /* 0x0000ffff30097807 */ /* 0x004fe40004000000 */
[----:B------:R-:W-:Y:S02]  /*5ae0*/  ISETP.NE.AND P5, PT, R55, 0x7fff, PT ;  /* 0x00007fff3700780c */ /* 0x000fe40003fa5270 */
[----:B------:R-:W-:Y:S02]  /*5af0*/  LOP3.LUT R15, R9, R8, RZ, 0x3c, !PT ;  /* 0x00000008090f7212 */ /* 0x000fe400078e3cff */
[----:B------:R-:W-:Y:S02]  /*5b00*/  ISETP.GT.AND P0, PT, R55, -0x1, PT ;  /* 0xffffffff3700780c */ /* 0x000fe40003f04270 */
[----:B----4-:R-:W-:Y:S02]  /*5b10*/  PRMT R55, R12, 0x9910, RZ ;  /* 0x000099100c377816 */ /* 0x010fe400000000ff */
[----:B------:R-:W-:-:S02]  /*5b20*/  SEL R71, R48, 0xffff, !P3 ;  /* 0x0000ffff30477807 */ /* 0x000fc40005800000 */
[----:B------:R-:W-:Y:S02]  /*5b30*/  ISETP.NE.AND P4, PT, R53, 0x7fff, PT ;  /* 0x00007fff3500780c */ /* 0x000fe40003f85270 */
[----:B------:R-:W-:Y:S02]  /*5b40*/  LOP3.LUT R71, R71, R14, RZ, 0x3c, !PT ;  /* 0x0000000e47477212 */ /* 0x000fe400078e3cff */
[----:B------:R-:W-:Y:S02]  /*5b50*/  SEL R14, R14, 0x8000, P4 ;  /* 0x000080000e0e7807 */ /* 0x000fe40002000000 */
[----:B-----5:R-:W-:Y:S02]  /*5b60*/  PRMT R70, R58, 0x9910, RZ ;  /* 0x000099103a467816 */ /* 0x020fe400000000ff */
[----:B------:R-:W-:Y:S02]  /*5b70*/  PRMT R66, R29, 0x9910, RZ ;  /* 0x000099101d427816 */ /* 0x000fe400000000ff */
[----:B------:R-:W-:-:S02]  /*5b80*/  ISETP.NE.AND P4, PT, R70, 0x7fff, PT ;  /* 0x00007fff4600780c */ /* 0x000fc40003f85270 */
[----:B------:R-:W-:Y:S02]  /*5b90*/  PRMT R60, R54, 0x9910, RZ ;  /* 0x00009910363c7816 */ /* 0x000fe400000000ff */
[----:B------:R-:W-:Y:S01]  /*5ba0*/  PRMT R62, R50, 0x9910, RZ ;  /* 0x00009910323e7816 */ /* 0x000fe200000000ff */
[----:B-1----:R-:W-:Y:S01]  /*5bb0*/  IMAD.IADD R47, R47, 0x1, R69 ;  /* 0x000000012f2f7824 */ /* 0x002fe200078e0245 */
[----:B------:R-:W-:Y:S02]  /*5bc0*/  PRMT R64, R52, 0x9910, RZ ;  /* 0x0000991034407816 */ /* 0x000fe400000000ff */
[----:B------:R-:W-:Y:S01]  /*5bd0*/  PRMT R56, R46, 0x9910, RZ ;  /* 0x000099102e387816 */ /* 0x000fe200000000ff */
[----:B0-----:R-:W-:Y:S01]  /*5be0*/  IMAD.WIDE.U32 R8, R47, 0x2, R6 ;  /* 0x000000022f087825 */ /* 0x001fe200078e0006 */
[----:B------:R-:W-:Y:S02]  /*5bf0*/  IADD3 R49, PT, PT, R69, 0x180, R49 ;  /* 0x0000018045317810 */ /* 0x000fe40007ffe031 */
[----:B------:R-:W-:-:S02]  /*5c00*/  ISETP.NE.AND P6, PT, R56, 0x7fff, PT ;  /* 0x00007fff3800780c */ /* 0x000fc40003fc5270 */
[----:B------:R0:W-:Y:S01]  /*5c10*/  STG.E.U16 desc[UR10][R8.64], R15 ;  /* 0x0000000f08007986 */ /* 0x0001e2000c10150a */
[----:B------:R-:W-:Y:S01]  /*5c20*/  IMAD.WIDE.U32 R10, R49, 0x2, R6 ;  /* 0x00000002310a7825 */ /* 0x000fe200078e0006 */
[----:B------:R-:W-:Y:S02]  /*5c30*/  SEL R61, R46, 0x8000, P6 ;  /* 0x000080002e3d7807 */ /* 0x000fe40003000000 */
[----:B------:R-:W-:Y:S02]  /*5c40*/  IADD3 R53, P2, PT, R69, R5, RZ ;  /* 0x0000000545357210 */ /* 0x000fe40007f5e0ff */
[----:B------:R1:W-:Y:S01]  /*5c50*/  STG.E.U16 desc[UR10][R10.64], R51 ;  /* 0x000000330a007986 */ /* 0x0003e2000c10150a */
[----:B------:R-:W-:-:S04]  /*5c60*/  SHF.R.U32.HI R61, RZ, UR13, R61 ;  /* 0x0000000dff3d7c19 */ /* 0x000fc8000801163d */
[----:B------:R-:W-:Y:S02]  /*5c70*/  LOP3.LUT R61, R61, 0xffff, R28, 0x80, !PT ;  /* 0x0000ffff3d3d7812 */ /* 0x000fe400078e801c */
[----:B0-----:R-:W-:Y:S02]  /*5c80*/  SHF.R.U32.HI R9, RZ, UR13, R14 ;  /* 0x0000000dff097c19 */ /* 0x001fe4000801160e */
[----:B------:R-:W-:Y:S02]  /*5c90*/  SEL R8, R13, 0x8000, P5 ;  /* 0x000080000d087807 */ /* 0x000fe40002800000 */
[----:B------:R-:W-:Y:S01]  /*5ca0*/  LOP3.LUT R9, R9, 0xffff, R28, 0x80, !PT ;  /* 0x0000ffff09097812 */ /* 0x000fe200078e801c */
[----:B-1----:R-:W-:Y:S01]  /*5cb0*/  IMAD.MOV.U32 R10, RZ, RZ, R55 ;  /* 0x000000ffff0a7224 */ /* 0x002fe200078e0037 */
[----:B------:R-:W-:Y:S02]  /*5cc0*/  SHF.R.U32.HI R11, RZ, UR13, R8 ;  /* 0x0000000dff0b7c19 */ /* 0x000fe40008011608 */
[----:B------:R-:W-:-:S02]  /*5cd0*/  LEA R51, R9, UR4, 0x2 ;  /* 0x0000000409337c11 */ /* 0x000fc4000f8e10ff */
[----:B------:R-:W-:Y:S02]  /*5ce0*/  ISETP.NE.AND P3, PT, R10, 0x7fff, PT ;  /* 0x00007fff0a00780c */ /* 0x000fe40003f65270 */
[----:B------:R-:W-:Y:S02]  /*5cf0*/  LOP3.LUT R11, R11, 0xffff, R28, 0x80, !PT ;  /* 0x0000ffff0b0b7812 */ /* 0x000fe400078e801c */
[----:B------:R-:W-:Y:S01]  /*5d00*/  SEL R14, R12, 0x8000, P3 ;  /* 0x000080000c0e7807 */ /* 0x000fe20001800000 */
[----:B------:R-:W0:Y:S01]  /*5d10*/  LDS R51, [R51+0x2100] ;  /* 0x0021000033337984 */ /* 0x000e220000000800 */
[----:B------:R-:W-:Y:S02]  /*5d20*/  ISETP.NE.AND P3, PT, R66, 0x7fff, PT ;  /* 0x00007fff4200780c */ /* 0x000fe40003f65270 */
[----:B------:R-:W-:Y:S02]  /*5d30*/  SHF.R.U32.HI R9, RZ, UR13, R14 ;  /* 0x0000000dff097c19 */ /* 0x000fe4000801160e */
[----:B------:R-:W-:-:S02]  /*5d40*/  SEL R14, R58, 0x8000, P4 ;  /* 0x000080003a0e7807 */ /* 0x000fc40002000000 */
[----:B------:R-:W-:Y:S02]  /*5d50*/  LOP3.LUT R9, R9, 0xffff, R28, 0x80, !PT ;  /* 0x0000ffff09097812 */ /* 0x000fe400078e801c */
[----:B------:R-:W-:Y:S02]  /*5d60*/  SEL R8, R29, 0x8000, P3 ;  /* 0x000080001d087807 */ /* 0x000fe40001800000 */
[----:B------:R-:W-:Y:S02]  /*5d70*/  LEA R55, R9, UR4, 0x2 ;  /* 0x0000000409377c11 */ /* 0x000fe4000f8e10ff */
[----:B------:R-:W-:Y:S02]  /*5d80*/  SHF.R.U32.HI R9, RZ, UR13, R14 ;  /* 0x0000000dff097c19 */ /* 0x000fe4000801160e */
[----:B------:R-:W-:Y:S02]  /*5d90*/  SHF.R.U32.HI R15, RZ, UR13, R8 ;  /* 0x0000000dff0f7c19 */ /* 0x000fe40008011608 */
[----:B------:R-:W-:Y:S01]  /*5da0*/  ISETP.NE.AND P3, PT, R60, 0x7fff, PT ;  /* 0x00007fff3c00780c */ /* 0x000fe20003f65270 */
[----:B------:R-:W-:Y:S01]  /*5db0*/  LDS R55, [R55+0x2100] ;  /* 0x0021000037377984 */ /* 0x000fe20000000800 */
[----:B------:R-:W-:-:S02]  /*5dc0*/  ISETP.NE.AND P4, PT, R62, 0x7fff, PT ;  /* 0x00007fff3e00780c */ /* 0x000fc40003f85270 */
[----:B------:R-:W-:Y:S02]  /*5dd0*/  ISETP.NE.AND P5, PT, R64, 0x7fff, PT ;  /* 0x00007fff4000780c */ /* 0x000fe40003fa5270 */
[--C-:B------:R-:W-:Y:S02]  /*5de0*/  LOP3.LUT R9, R9, 0xffff, R28.reuse, 0x80, !PT ;  /* 0x0000ffff09097812 */ /* 0x100fe400078e801c */
[----:B------:R-:W-:Y:S02]  /*5df0*/  LEA R11, R11, UR4, 0x2 ;  /* 0x000000040b0b7c11 */ /* 0x000fe4000f8e10ff */
[----:B------:R-:W-:Y:S02]  /*5e00*/  LOP3.LUT R15, R15, 0xffff, R28, 0x80, !PT ;  /* 0x0000ffff0f0f7812 */ /* 0x000fe400078e801c */
[----:B------:R-:W-:Y:S02]  /*5e10*/  SEL R8, R54, 0x8000, P3 ;  /* 0x0000800036087807 */ /* 0x000fe40001800000 */
[----:B------:R-:W-:Y:S01]  /*5e20*/  SEL R14, R50, 0x8000, P4 ;  /* 0x00008000320e7807 */ /* 0x000fe20002000000 */
[----:B------:R-:W1:Y:S01]  /*5e30*/  LDS R11, [R11+0x2100] ;  /* 0x002100000b0b7984 */ /* 0x000e620000000800 */
[----:B------:R-:W-:-:S02]  /*5e40*/  SEL R59, R52, 0x8000, P5 ;  /* 0x00008000343b7807 */ /* 0x000fc40002800000 */
[----:B------:R-:W-:Y:S02]  /*5e50*/  LEA R67, R9, UR4, 0x2 ;  /* 0x0000000409437c11 */ /* 0x000fe4000f8e10ff */
[----:B------:R-:W-:Y:S02]  /*5e60*/  LEA R57, R15, UR4, 0x2 ;  /* 0x000000040f397c11 */ /* 0x000fe4000f8e10ff */
[----:B------:R-:W-:Y:S02]  /*5e70*/  SHF.R.U32.HI R9, RZ, UR13, R8 ;  /* 0x0000000dff097c19 */ /* 0x000fe40008011608 */
[----:B------:R-:W-:Y:S01]  /*5e80*/  SHF.R.U32.HI R15, RZ, UR13, R14 ;  /* 0x0000000dff0f7c19 */ /* 0x000fe2000801160e */
[----:B------:R-:W-:Y:S01]  /*5e90*/  LDS R67, [R67+0x2100] ;  /* 0x0021000043437984 */ /* 0x000fe20000000800 */
[----:B------:R-:W-:Y:S02]  /*5ea0*/  SHF.R.U32.HI R59, RZ, UR13, R59 ;  /* 0x0000000dff3b7c19 */ /* 0x000fe4000801163b */
[--C-:B------:R-:W-:Y:S01]  /*5eb0*/  LOP3.LUT R9, R9, 0xffff, R28.reuse, 0x80, !PT ;  /* 0x0000ffff09097812 */ /* 0x100fe200078e801c */
[----:B------:R-:W2:Y:S01]  /*5ec0*/  LDS R57, [R57+0x2100] ;  /* 0x0021000039397984 */ /* 0x000ea20000000800 */
[----:B------:R-:W-:-:S02]  /*5ed0*/  LOP3.LUT R15, R15, 0xffff, R28, 0x80, !PT ;  /* 0x0000ffff0f0f7812 */ /* 0x000fc400078e801c */
[----:B------:R-:W-:Y:S02]  /*5ee0*/  LOP3.LUT R59, R59, 0xffff, R28, 0x80, !PT ;  /* 0x0000ffff3b3b7812 */ /* 0x000fe400078e801c */
[----:B------:R-:W-:Y:S02]  /*5ef0*/  LEA R65, R9, UR4, 0x2 ;  /* 0x0000000409417c11 */ /* 0x000fe4000f8e10ff */
[----:B------:R-:W-:Y:S02]  /*5f00*/  LEA R63, R15, UR4, 0x2 ;  /* 0x000000040f3f7c11 */ /* 0x000fe4000f8e10ff */
[----:B------:R-:W-:Y:S02]  /*5f10*/  LEA R59, R59, UR4, 0x2 ;  /* 0x000000043b3b7c11 */ /* 0x000fe4000f8e10ff */
[----:B------:R-:W-:Y:S01]  /*5f20*/  LEA R61, R61, UR4, 0x2 ;  /* 0x000000043d3d7c11 */ /* 0x000fe2000f8e10ff */
[----:B------:R-:W3:Y:S01]  /*5f30*/  LDS R65, [R65+0x2100] ;  /* 0x0021000041417984 */ /* 0x000ee20000000800 */
[----:B------:R-:W-:-:S02]  /*5f40*/  LEA.HI.X.SX32 R28, R5, RZ, 0x1, P2 ;  /* 0x000000ff051c7211 */ /* 0x000fc400010f0eff */
[----:B------:R-:W-:Y:S01]  /*5f50*/  LEA R8, P2, R53, UR6, 0x2 ;  /* 0x0000000635087c11 */ /* 0x000fe2000f8410ff */
[----:B------:R-:W4:Y:S01]  /*5f60*/  LDS R63, [R63+0x2100] ;  /* 0x002100003f3f7984 */ /* 0x000f220000000800 */
[----:B0-----:R-:W-:Y:S02]  /*5f70*/  IADD3 R51, PT, PT, R69, 0x300, R51 ;  /* 0x0000030045337810 */ /* 0x001fe40007ffe033 */
[----:B------:R-:W-:Y:S01]  /*5f80*/  LEA.HI.X R9, R53, UR7, R28, 0x2, P2 ;  /* 0x0000000735097c11 */ /* 0x000fe200090f141c */
[----:B------:R-:W0:Y:S01]  /*5f90*/  LDS R59, [R59+0x2100] ;  /* 0x002100003b3b7984 */ /* 0x000e220000000800 */
[----:B------:R-:W-:Y:S01]  /*5fa0*/  ISETP.GT.AND P2, PT, R10, -0x1, PT ;  /* 0xffffffff0a00780c */ /* 0x000fe20003f44270 */
[----:B------:R-:W-:Y:S01]  /*5fb0*/  IMAD.WIDE.U32 R14, R51, 0x2, R6 ;  /* 0x00000002330e7825 */ /* 0x000fe200078e0006 */
[C---:B------:R-:W-:Y:S01]  /*5fc0*/  SEL R10, R48.reuse, 0xffff, !P0 ;  /* 0x0000ffff300a7807 */ /* 0x040fe20004000000 */
[----:B------:R-:W5:Y:S01]  /*5fd0*/  LDS R61, [R61+0x2100] ;  /* 0x002100003d3d7984 */ /* 0x000f620000000800 */
[----:B------:R-:W-:-:S02]  /*5fe0*/  SEL R75, R48, 0xffff, !P2 ;  /* 0x0000ffff304b7807 */ /* 0x000fc40005000000 */
[C---:B-1----:R-:W-:Y:S01]  /*5ff0*/  IADD3 R53, PT, PT, R69.reuse, 0x480, R11 ;  /* 0x0000048045357810 */ /* 0x042fe20007ffe00b */
[----:B------:R1:W-:Y:S01]  /*6000*/  STG.E.U16 desc[UR10][R14.64], R71 ;  /* 0x000000470e007986 */ /* 0x0003e2000c10150a */
[----:B------:R-:W-:Y:S02]  /*6010*/  ISETP.GT.AND P2, PT, R70, -0x1, PT ;  /* 0xffffffff4600780c */ /* 0x000fe40003f44270 */
[----:B------:R-:W-:Y:S02]  /*6020*/  IADD3 R55, PT, PT, R69, 0x600, R55 ;  /* 0x0000060045377810 */ /* 0x000fe40007ffe037 */
[----:B------:R-:W-:Y:S02]  /*6030*/  ISETP.GT.AND P0, PT, R66, -0x1, PT ;  /* 0xffffffff4200780c */ /* 0x000fe40003f04270 */
[----:B------:R-:W-:Y:S01]  /*6040*/  LOP3.LUT R73, R10, R13, RZ, 0x3c, !PT ;  /* 0x0000000d0a497212 */ /* 0x000fe200078e3cff */
[----:B------:R-:W-:Y:S01]  /*6050*/  IMAD.WIDE.U32 R10, R53, 0x2, R6 ;  /* 0x00000002350a7825 */ /* 0x000fe200078e0006 */
[----:B------:R-:W-:-:S02]  /*6060*/  LOP3.LUT R75, R75, R12, RZ, 0x3c, !PT ;  /* 0x0000000c4b4b7212 */ /* 0x000fc400078e3cff */
[C---:B------:R-:W-:Y:S01]  /*6070*/  SEL R28, R48.reuse, 0xffff, !P0 ;  /* 0x0000ffff301c7807 */ /* 0x040fe20004000000 */
[----:B------:R-:W-:Y:S01]  /*6080*/  IMAD.WIDE.U32 R12, R55, 0x2, R6 ;  /* 0x00000002370c7825 */ /* 0x000fe200078e0006 */
[----:B-1----:R-:W-:Y:S01]  /*6090*/  SEL R15, R48, 0xffff, !P2 ;  /* 0x0000ffff300f7807 */ /* 0x002fe20005000000 */
[----:B------:R1:W-:Y:S01]  /*60a0*/  STG.E.U16 desc[UR10][R10.64], R73 ;  /* 0x000000490a007986 */ /* 0x0003e2000c10150a */
[----:B--2---:R-:W-:Y:S02]  /*60b0*/  IADD3 R57, PT, PT, R69, 0x780, R57 ;  /* 0x0000078045397810 */ /* 0x004fe40007ffe039 */
[----:B------:R-:W-:Y:S01]  /*60c0*/  ISETP.GT.AND P0, PT, R60, -0x1, PT ;  /* 0xffffffff3c00780c */ /* 0x000fe20003f04270 */
[----:B------:R2:W-:Y:S01]  /*60d0*/  STG.E.U16 desc[UR10][R12.64], R75 ;  /* 0x0000004b0c007986 */ /* 0x0005e2000c10150a */
[----:B------:R-:W-:Y:S02]  /*60e0*/  ISETP.GT.AND P3, PT, R64, -0x1, PT ;  /* 0xffffffff4000780c */ /* 0x000fe40003f64270 */
[----:B------:R-:W-:Y:S01]  /*60f0*/  LOP3.LUT R77, R15, R58, RZ, 0x3c, !PT ;  /* 0x0000003a0f4d7212 */ /* 0x000fe200078e3cff */
[----:B------:R-:W-:Y:S01]  /*6100*/  IMAD.WIDE.U32 R14, R57, 0x2, R6 ;  /* 0x00000002390e7825 */ /* 0x000fe200078e0006 */
[----:B------:R-:W-:-:S02]  /*6110*/  ISETP.GT.AND P2, PT, R62, -0x1, PT ;  /* 0xffffffff3e00780c */ /* 0x000fc40003f44270 */
[----:B------:R-:W-:Y:S02]  /*6120*/  LOP3.LUT R71, R28, R29, RZ, 0x3c, !PT ;  /* 0x0000001d1c477212 */ /* 0x000fe400078e3cff */
[----:B------:R-:W-:Y:S02]  /*6130*/  IADD3 R67, PT, PT, R69, 0x900, R67 ;  /* 0x0000090045437810 */ /* 0x000fe40007ffe043 */
[C---:B-1----:R-:W-:Y:S01]  /*6140*/  SEL R11, R48.reuse, 0xffff, !P0 ;  /* 0x0000ffff300b7807 */ /* 0x042fe20004000000 */
[----:B------:R1:W-:Y:S01]  /*6150*/  STG.E.U16 desc[UR10][R14.64], R71 ;  /* 0x000000470e007986 */ /* 0x0003e2000c10150a */
[----:B------:R-:W-:Y:S01]  /*6160*/  SEL R10, R48, 0xffff, !P3 ;  /* 0x0000ffff300a7807 */ /* 0x000fe20005800000 */
[----:B------:R-:W-:Y:S01]  /*6170*/  IMAD.WIDE.U32 R28, R67, 0x2, R6 ;  /* 0x00000002431c7825 */ /* 0x000fe200078e0006 */
[----:B------:R-:W-:Y:S02]  /*6180*/  ISETP.GT.AND P0, PT, R56, -0x1, PT ;  /* 0xffffffff3800780c */ /* 0x000fe40003f04270 */
[----:B---3--:R-:W-:-:S02]  /*6190*/  IADD3 R65, PT, PT, R69, 0xa80, R65 ;  /* 0x00000a8045417810 */ /* 0x008fc40007ffe041 */
[----:B--2---:R-:W-:Y:S01]  /*61a0*/  SEL R13, R48, 0xffff, !P2 ;  /* 0x0000ffff300d7807 */ /* 0x004fe20005000000 */
[----:B------:R2:W-:Y:S01]  /*61b0*/  STG.E.U16 desc[UR10][R28.64], R77 ;  /* 0x0000004d1c007986 */ /* 0x0005e2000c10150a */
[C---:B----4-:R-:W-:Y:S02]  /*61c0*/  IADD3 R63, PT, PT, R69.reuse, 0xc00, R63 ;  /* 0x00000c00453f7810 */ /* 0x050fe40007ffe03f */
[C---:B0-----:R-:W-:Y:S02]  /*61d0*/  IADD3 R59, PT, PT, R69.reuse, 0xd80, R59 ;  /* 0x00000d80453b7810 */ /* 0x041fe40007ffe03b */
[----:B-----5:R-:W-:Y:S02]  /*61e0*/  IADD3 R61, PT, PT, R69, 0xf00, R61 ;  /* 0x00000f00453d7810 */ /* 0x020fe40007ffe03d */
[----:B------:R-:W-:Y:S01]  /*61f0*/  LOP3.LUT R73, R11, R54, RZ, 0x3c, !PT ;  /* 0x000000360b497212 */ /* 0x000fe200078e3cff */
[----:B-1----:R-:W-:Y:S01]  /*6200*/  IMAD.WIDE.U32 R14, R59, 0x2, R6 ;  /* 0x000000023b0e7825 */ /* 0x002fe200078e0006 */
[----:B------:R-:W-:-:S02]  /*6210*/  LOP3.LUT R52, R10, R52, RZ, 0x3c, !PT ;  /* 0x000000340a347212 */ /* 0x000fc400078e3cff */
[----:B------:R-:W-:Y:S01]  /*6220*/  SEL R71, R48, 0xffff, !P0 ;  /* 0x0000ffff30477807 */ /* 0x000fe20004000000 */
[--C-:B------:R-:W-:Y:S01]  /*6230*/  IMAD.WIDE.U32 R10, R65, 0x2, R6.reuse ;  /* 0x00000002410a7825 */ /* 0x100fe200078e0006 */
[----:B------:R-:W-:Y:S02]  /*6240*/  LOP3.LUT R75, R13, R50, RZ, 0x3c, !PT ;  /* 0x000000320d4b7212 */ /* 0x000fe400078e3cff */
[----:B------:R-:W-:Y:S01]  /*6250*/  LOP3.LUT R71, R71, R46, RZ, 0x3c, !PT ;  /* 0x0000002e47477212 */ /* 0x000fe200078e3cff */
[--C-:B------:R-:W-:Y:S01]  /*6260*/  IMAD.WIDE.U32 R12, R63, 0x2, R6.reuse ;  /* 0x000000023f0c7825 */ /* 0x100fe200078e0006 */
[----:B------:R0:W-:Y:S03]  /*6270*/  STG.E.U16 desc[UR10][R10.64], R73 ;  /* 0x000000490a007986 */ /* 0x0001e6000c10150a */
[----:B------:R-:W-:Y:S01]  /*6280*/  IMAD.WIDE.U32 R6, R61, 0x2, R6 ;  /* 0x000000023d067825 */ /* 0x000fe200078e0006 */
[----:B------:R1:W-:Y:S04]  /*6290*/  STG.E.U16 desc[UR10][R12.64], R75 ;  /* 0x0000004b0c007986 */ /* 0x0003e8000c10150a */
[----:B------:R3:W-:Y:S04]  /*62a0*/  STG.E.U16 desc[UR10][R14.64], R52 ;  /* 0x000000340e007986 */ /* 0x0007e8000c10150a */
[----:B------:R4:W-:Y:S01]  /*62b0*/  STG.E.U16 desc[UR10][R6.64], R71 ;  /* 0x0000004706007986 */ /* 0x0009e2000c10150a */
[----:B------:R-:W-:Y:S06]  /*62c0*/  BAR.SYNC.DEFER_BLOCKING 0x0 ;  /* 0x0000000000007b1d */ /* 0x000fec0000010000 */
[----:B--2---:R-:W2:Y:S04]  /*62d0*/  LDG.E R29, desc[UR10][R8.64] ;  /* 0x0000000a081d7981 */ /* 0x004ea8000c1e1900 */
[----:B------:R-:W5:Y:S04]  /*62e0*/  LDG.E R77, desc[UR10][R8.64+0x600] ;  /* 0x0006000a084d7981 */ /* 0x000f68000c1e1900 */
[----:B------:R-:W5:Y:S04]  /*62f0*/  LDG.E R28, desc[UR10][R8.64+0xc00] ;  /* 0x000c000a081c7981 */ /* 0x000f68000c1e1900 */
[----:B------:R-:W5:Y:S04]  /*6300*/  LDG.E R46, desc[UR10][R8.64+0x1200] ;  /* 0x0012000a082e7981 */ /* 0x000f68000c1e1900 */
[----:B------:R-:W5:Y:S04]  /*6310*/  LDG.E R48, desc[UR10][R8.64+0x1800] ;  /* 0x0018000a08307981 */ /* 0x000f68000c1e1900 */
[----:B------:R-:W5:Y:S04]  /*6320*/  LDG.E R50, desc[UR10][R8.64+0x1e00] ;  /* 0x001e000a08327981 */ /* 0x000f68000c1e1900 */
[----:B0-----:R-:W5:Y:S04]  /*6330*/  LDG.E R11, desc[UR10][R8.64+0x2400] ;  /* 0x0024000a080b7981 */ /* 0x001f68000c1e1900 */
[----:B-1----:R-:W5:Y:S04]  /*6340*/  LDG.E R13, desc[UR10][R8.64+0x2a00] ;  /* 0x002a000a080d7981 */ /* 0x002f68000c1e1900 */
[----:B---3--:R-:W3:Y:S04]  /*6350*/  LDG.E R15, desc[UR10][R8.64+0x3000] ;  /* 0x0030000a080f7981 */ /* 0x008ee8000c1e1900 */
[----:B----4-:R-:W4:Y:S04]  /*6360*/  LDG.E R7, desc[UR10][R8.64+0x3600] ;  /* 0x0036000a08077981 */ /* 0x010f28000c1e1900 */
[----:B------:R-:W4:Y:S01]  /*6370*/  LDG.E R71, desc[UR10][R8.64+0x3c00] ;  /* 0x003c000a08477981 */ /* 0x000f22000c1e1900 */
[----:B------:R-:W-:-:S02]  /*6380*/  IMAD R6, R69, 0x28, R0 ;  /* 0x0000002845067824 */ /* 0x000fc400078e0200 */
[----:B------:R-:W-:Y:S02]  /*6390*/  IMAD R35, R35, 0x2, R32 ;  /* 0x0000000223237824 */ /* 0x000fe400078e0220 */
[----:B------:R-:W-:Y:S02]  /*63a0*/  IMAD R34, R31, 0x2, R34 ;  /* 0x000000021f227824 */ /* 0x000fe400078e0222 */
[----:B------:R-:W-:Y:S02]  /*63b0*/  IMAD R37, R20, 0x2, R37 ;  /* 0x0000000214257824 */ /* 0x000fe400078e0225 */
[----:B------:R-:W-:Y:S02]  /*63c0*/  IMAD R21, R21, 0x2, R38 ;  /* 0x0000000215157824 */ /* 0x000fe400078e0226 */
[----:B------:R-:W-:Y:S02]  /*63d0*/  IMAD R22, R22, 0x2, R39 ;  /* 0x0000000216167824 */ /* 0x000fe400078e0227 */
[----:B------:R-:W-:-:S02]  /*63e0*/  IMAD R36, R23, 0x2, R36 ;  /* 0x0000000217247824 */ /* 0x000fc400078e0224 */
[----:B------:R-:W-:Y:S02]  /*63f0*/  IMAD R41, R24, 0x2, R41 ;  /* 0x0000000218297824 */ /* 0x000fe400078e0229 */
[----:B------:R-:W-:Y:S02]  /*6400*/  IMAD R40, R25, 0x2, R40 ;  /* 0x0000000219287824 */ /* 0x000fe400078e0228 */
[----:B------:R-:W-:Y:S02]  /*6410*/  IMAD R43, R26, 0x2, R43 ;  /* 0x000000021a2b7824 */ /* 0x000fe400078e022b */
[----:B------:R-:W-:Y:S02]  /*6420*/  IMAD R42, R27, 0x2, R42 ;  /* 0x000000021b2a7824 */ /* 0x000fe400078e022a */
[----:B------:R-:W-:Y:S02]  /*6430*/  IMAD R45, R30, 0x2, R45 ;  /* 0x000000021e2d7824 */ /* 0x000fe400078e022d */
[----:B------:R-:W-:-:S02]  /*6440*/  VIADD R3, R3, 0xffffef80 ;  /* 0xffffef8003037836 */ /* 0x000fc40000000000 */
[----:B------:R-:W-:Y:S02]  /*6450*/  @!P1 IMAD.IADD R4, R16, 0x1, R33 ;  /* 0x0000000110049824 */ /* 0x000fe400078e0221 */
[----:B------:R-:W-:Y:S01]  /*6460*/  VIADD R5, R5, 0x1080 ;  /* 0x0000108005057836 */ /* 0x000fe20000000000 */
[----:B------:R-:W-:Y:S01]  /*6470*/  ISETP.GT.AND P0, PT, R3, 0x107f, PT ;  /* 0x0000107f0300780c */ /* 0x000fe20003f04270 */
[----:B--2---:R-:W-:Y:S04]  /*6480*/  STS [R0], R29 ;  /* 0x0000001d00007388 */ /* 0x004fe80000000800 */
[----:B-----5:R-:W-:Y:S04]  /*6490*/  STS [R0+0x600], R77 ;  /* 0x0006004d00007388 */ /* 0x020fe80000000800 */
[----:B------:R-:W-:Y:S04]  /*64a0*/  STS [R0+0xc00], R28 ;  /* 0x000c001c00007388 */ /* 0x000fe80000000800 */
[----:B------:R-:W-:Y:S04]  /*64b0*/  STS [R0+0x1200], R46 ;  /* 0x0012002e00007388 */ /* 0x000fe80000000800 */
[----:B------:R-:W-:Y:S04]  /*64c0*/  STS [R0+0x1800], R48 ;  /* 0x0018003000007388 */ /* 0x000fe80000000800 */
[----:B------:R-:W-:Y:S04]  /*64d0*/  STS [R0+0x1e00], R50 ;  /* 0x001e003200007388 */ /* 0x000fe80000000800 */
[----:B------:R-:W-:Y:S04]  /*64e0*/  STS [R0+0x2400], R11 ;  /* 0x0024000b00007388 */ /* 0x000fe80000000800 */
[----:B------:R-:W-:Y:S04]  /*64f0*/  STS [R0+0x2a00], R13 ;  /* 0x002a000d00007388 */ /* 0x000fe80000000800 */
[----:B---3--:R-:W-:Y:S04]  /*6500*/  STS [R0+0x3000], R15 ;  /* 0x0030000f00007388 */ /* 0x008fe80000000800 */
[----:B----4-:R-:W-:Y:S04]  /*6510*/  STS [R0+0x3600], R7 ;  /* 0x0036000700007388 */ /* 0x010fe80000000800 */
[----:B------:R-:W-:Y:S01]  /*6520*/  STS [R0+0x3c00], R71 ;  /* 0x003c004700007388 */ /* 0x000fe20000000800 */
[----:B------:R-:W-:Y:S06]  /*6530*/  BAR.SYNC.DEFER_BLOCKING 0x0 ;  /* 0x0000000000007b1d */ /* 0x000fec0000010000 */
        /* <DEDUP_REMOVED lines=10> */
[----:B------:R0:W5:Y:S02]  /*65e0*/  LDS R46, [R6+0x28] ;  /* 0x00002800062e7984 */ /* 0x0001640000000800 */
[----:B0-----:R-:W0:Y:S02]  /*65f0*/  LDC.64 R6, c[0x0][0x398] ;  /* 0x0000e600ff067b82 */ /* 0x001e240000000a00 */
[----:B0-----:R-:W-:-:S04]  /*6600*/  IMAD.WIDE.U32 R24, R67, 0x4, R6 ;  /* 0x0000000443187825 */ /* 0x001fc800078e0006 */
[----:B------:R-:W-:-:S04]  /*6610*/  IMAD.WIDE.U32 R26, R65, 0x4, R6 ;  /* 0x00000004411a7825 */ /* 0x000fc800078e0006 */
[--C-:B------:R-:W-:Y:S01]  /*6620*/  IMAD.WIDE.U32 R30, R59, 0x4, R6.reuse ;  /* 0x000000043b1e7825 */ /* 0x100fe200078e0006 */
[----:B------:R-:W-:Y:S08]  /*6630*/  BAR.SYNC.DEFER_BLOCKING 0x0 ;  /* 0x0000000000007b1d */ /* 0x000ff00000010000 */
[----:B------:R-:W-:Y:S06]  /*6640*/  BAR.SYNC.DEFER_BLOCKING 0x0 ;  /* 0x0000000000007b1d */ /* 0x000fec0000010000 */
[----:B------:R-:W-:Y:S04]  /*6650*/  STS [R35], R8 ;  /* 0x0000000823007388 */ /* 0x000fe80000000800 */
[----:B-1----:R0:W-:Y:S04]  /*6660*/  STS [R34], R9 ;  /* 0x0000000922007388 */ /* 0x0021e80000000800 */
[----:B--2---:R-:W-:Y:S04]  /*6670*/  STS [R37], R10 ;  /* 0x0000000a25007388 */ /* 0x004fe80000000800 */
[----:B---3--:R1:W-:Y:S01]  /*6680*/  STS [R21], R12 ;  /* 0x0000000c15007388 */ /* 0x0083e20000000800 */
[----:B0-----:R-:W-:-:S03]  /*6690*/  IMAD.WIDE.U32 R8, R47, 0x4, R6 ;  /* 0x000000042f087825 */ /* 0x001fc600078e0006 */
[----:B----4-:R0:W-:Y:S04]  /*66a0*/  STS [R22], R11 ;  /* 0x0000000b16007388 */ /* 0x0101e80000000800 */
[----:B-----5:R2:W-:Y:S01]  /*66b0*/  STS [R36], R13 ;  /* 0x0000000d24007388 */ /* 0x0205e20000000800 */
[----:B-1----:R-:W-:-:S03]  /*66c0*/  IMAD.WIDE.U32 R20, R55, 0x4, R6 ;  /* 0x0000000437147825 */ /* 0x002fc600078e0006 */
[----:B------:R-:W-:Y:S01]  /*66d0*/  STS [R41], R14 ;  /* 0x0000000e29007388 */ /* 0x000fe20000000800 */
[----:B0-----:R-:W-:-:S03]  /*66e0*/  IMAD.WIDE.U32 R10, R49, 0x4, R6 ;  /* 0x00000004310a7825 */ /* 0x001fc600078e0006 */
[----:B------:R0:W-:Y:S01]  /*66f0*/  STS [R40], R15 ;  /* 0x0000000f28007388 */ /* 0x0001e20000000800 */
[----:B--2---:R-:W-:-:S03]  /*6700*/  IMAD.WIDE.U32 R12, R51, 0x4, R6 ;  /* 0x00000004330c7825 */ /* 0x004fc600078e0006 */
[----:B------:R-:W-:Y:S01]  /*6710*/  STS [R43], R28 ;  /* 0x0000001c2b007388 */ /* 0x000fe20000000800 */
[----:B------:R-:W-:-:S03]  /*6720*/  IMAD.WIDE.U32 R22, R57, 0x4, R6 ;  /* 0x0000000439167825 */ /* 0x000fc600078e0006 */
[----:B------:R1:W-:Y:S01]  /*6730*/  STS [R42], R29 ;  /* 0x0000001d2a007388 */ /* 0x0003e20000000800 */
[----:B0-----:R-:W-:-:S03]  /*6740*/  IMAD.WIDE.U32 R14, R53, 0x4, R6 ;  /* 0x00000004350e7825 */ /* 0x001fc600078e0006 */
[----:B------:R-:W-:Y:S01]  /*6750*/  STS [R45], R46 ;  /* 0x0000002e2d007388 */ /* 0x000fe20000000800 */
[----:B------:R-:W-:Y:S01]  /*6760*/  BAR.SYNC.DEFER_BLOCKING 0x0 ;  /* 0x0000000000007b1d */ /* 0x000fe20000010000 */
[----:B-1----:R-:W-:-:S04]  /*6770*/  IMAD.WIDE.U32 R28, R63, 0x4, R6 ;  /* 0x000000043f1c7825 */ /* 0x002fc800078e0006 */
[----:B------:R-:W-:Y:S01]  /*6780*/  IMAD.WIDE.U32 R6, R61, 0x4, R6 ;  /* 0x000000043d067825 */ /* 0x000fe200078e0006 */
        /* <DEDUP_REMOVED lines=10> */
[----:B------:R-:W5:Y:S04]  /*6830*/  LDS R32, [R0+0x3c00] ;  /* 0x003c000000207984 */ /* 0x000f680000000800 */
[----:B0-----:R0:W-:Y:S04]  /*6840*/  STG.E desc[UR10][R8.64], R35 ;  /* 0x0000002308007986 */ /* 0x0011e8000c10190a */
[----:B-1----:R0:W-:Y:S04]  /*6850*/  STG.E desc[UR10][R10.64], R37 ;  /* 0x000000250a007986 */ /* 0x0021e8000c10190a */
[----:B--2---:R0:W-:Y:S04]  /*6860*/  STG.E desc[UR10][R12.64], R39 ;  /* 0x000000270c007986 */ /* 0x0041e8000c10190a */
[----:B---3--:R0:W-:Y:S04]  /*6870*/  STG.E desc[UR10][R14.64], R71 ;  /* 0x000000470e007986 */ /* 0x0081e8000c10190a */
[----:B----4-:R0:W-:Y:S04]  /*6880*/  STG.E desc[UR10][R20.64], R41 ;  /* 0x0000002914007986 */ /* 0x0101e8000c10190a */
[----:B-----5:R0:W-:Y:S04]  /*6890*/  STG.E desc[UR10][R22.64], R73 ;  /* 0x0000004916007986 */ /* 0x0201e8000c10190a */
[----:B------:R0:W-:Y:S04]  /*68a0*/  STG.E desc[UR10][R24.64], R43 ;  /* 0x0000002b18007986 */ /* 0x0001e8000c10190a */
[----:B------:R0:W-:Y:S04]  /*68b0*/  STG.E desc[UR10][R26.64], R75 ;  /* 0x0000004b1a007986 */ /* 0x0001e8000c10190a */
[----:B------:R0:W-:Y:S04]  /*68c0*/  STG.E desc[UR10][R28.64], R77 ;  /* 0x0000004d1c007986 */ /* 0x0001e8000c10190a */
[----:B------:R0:W-:Y:S04]  /*68d0*/  STG.E desc[UR10][R30.64], R45 ;  /* 0x0000002d1e007986 */ /* 0x0001e8000c10190a */
[----:B------:R0:W-:Y:S01]  /*68e0*/  STG.E desc[UR10][R6.64], R32 ;  /* 0x0000002006007986 */ /* 0x0001e2000c10190a */
[----:B------:R-:W-:Y:S06]  /*68f0*/  BAR.SYNC.DEFER_BLOCKING 0x0 ;  /* 0x0000000000007b1d */ /* 0x000fec0000010000 */
[----:B------:R-:W-:Y:S05]  /*6900*/  @P0 BRA `(.L_x_1676) ;  /* 0xffffffd000780947 */ /* 0x000fea000383ffff */
.L_x_1675:
[----:B------:R-:W-:-:S13]  /*6910*/  ISETP.GE.AND P0, PT, R5, R2, PT ;  /* 0x000000020500720c */ /* 0x000fda0003f06270 */
[----:B0-----:R-:W-:Y:S05]  /*6920*/  @P0 EXIT ;  /* 0x000000000000094d */ /* 0x001fea0003800000 */
[----:B------:R-:W-:Y:S05]  /*6930*/  WARPSYNC.ALL ;  /* 0x0000000000007948 */ /* 0x000fea0003800000 */
[----:B------:R-:W0:Y:S01]  /*6940*/  SHFL.IDX PT, R17, R3, RZ, 0x1f ;  /* 0x00001fff03117589 */ /* 0x000e2200000e0000 */
[----:B------:R-:W2:Y:S01]  /*6950*/  LDCU.64 UR4, c[0x0][0x380] ;  /* 0x00007000ff0477ac */ /* 0x000ea20008000a00 */
[C---:B------:R-:W-:Y:S01]  /*6960*/  VIADD R20, R69.reuse, 0x480 ;  /* 0x0000048045147836 */ /* 0x040fe20000000000 */
[C---:B------:R-:W-:Y:S01]  /*6970*/  IADD3 R15, P0, PT, R69.reuse, R5, RZ ;  /* 0x00000005450f7210 */ /* 0x040fe20007f1e0ff */
[C---:B------:R-:W-:Y:S02]  /*6980*/  VIADD R16, R69.reuse, 0x180 ;  /* 0x0000018045107836 */ /* 0x040fe40000000000 */
[----:B------:R-:W-:-:S02]  /*6990*/  VIADD R18, R69, 0x300 ;  /* 0x0000030045127836 */ /* 0x000fc40000000000 */
[C---:B------:R-:W-:Y:S02]  /*69a0*/  VIADD R22, R69.reuse, 0x780 ;  /* 0x0000078045167836 */ /* 0x040fe40000000000 */
[----:B------:R-:W-:Y:S02]  /*69b0*/  IMAD.MOV.U32 R21, RZ, RZ, 0xffff ;  /* 0x0000ffffff157424 */ /* 0x000fe400078e00ff */
[C---:B------:R-:W-:Y:S01]  /*69c0*/  VIADD R24, R69.reuse, 0xa80 ;  /* 0x00000a8045187836 */ /* 0x040fe20000000000 */
[C---:B------:R-:W-:Y:S01]  /*69d0*/  LOP3.LUT R26, R69.reuse, 0xc00, RZ, 0xfc, !PT ;  /* 0x00000c00451a7812 */ /* 0x040fe200078efcff */
[----:B------:R-:W-:Y:S01]  /*69e0*/  IMAD.MOV.U32 R23, RZ, RZ, 0xffff ;  /* 0x0000ffffff177424 */ /* 0x000fe200078e00ff */
[----:B------:R-:W3:Y:S01]  /*69f0*/  LDCU UR14, c[0x0][0x3b4] ;  /* 0x00007680ff0e77ac */ /* 0x000ee20008000800 */
[----:B------:R-:W-:Y:S02]  /*6a00*/  VIADD R28, R69, 0xd80 ;  /* 0x00000d80451c7836 */ /* 0x000fe40000000000 */
[----:B------:R-:W-:-:S02]  /*6a10*/  IMAD.MOV.U32 R25, RZ, RZ, 0xffff ;  /* 0x0000ffffff197424 */ /* 0x000fc400078e00ff */
[----:B------:R-:W-:Y:S02]  /*6a20*/  IMAD.MOV.U32 R27, RZ, RZ, 0xffff ;  /* 0x0000ffffff1b7424 */ /* 0x000fe400078e00ff */
[----:B------:R-:W-:Y:S02]  /*6a30*/  IMAD.MOV.U32 R29, RZ, RZ, 0xffff ;  /* 0x0000ffffff1d7424 */ /* 0x000fe400078e00ff */
[C-C-:B------:R-:W-:Y:S01]  /*6a40*/  IMAD R30, R69.reuse, -0x2, R0.reuse ;  /* 0xfffffffe451e7824 */ /* 0x140fe200078e0200 */
[-C--:B0-----:R-:W-:Y:S01]  /*6a50*/  ISETP.GE.AND P5, PT, R20, R17.reuse, PT ;  /* 0x000000111400720c */ /* 0x081fe20003fa6270 */
[C---:B------:R-:W-:Y:S01]  /*6a60*/  VIADD R20, R69.reuse, 0x600 ;  /* 0x0000060045147836 */ /* 0x040fe20000000000 */
[CC--:B------:R-:W-:Y:S01]  /*6a70*/  ISETP.GE.AND P4, PT, R69.reuse, R17.reuse, PT ;  /* 0x000000114500720c */ /* 0x0c0fe20003f86270 */
[C-C-:B------:R-:W-:Y:S01]  /*6a80*/  IMAD R31, R69.reuse, 0x12, R0.reuse ;  /* 0x00000012451f7824 */ /* 0x140fe200078e0200 */
[-C--:B------:R-:W-:Y:S01]  /*6a90*/  ISETP.GE.AND P3, PT, R16, R17.reuse, PT ;  /* 0x000000111000720c */ /* 0x080fe20003f66270 */
[----:B------:R-:W-:Y:S01]  /*6aa0*/  IMAD R51, R69, 0x40, R0 ;  /* 0x0000004045337824 */ /* 0x000fe200078e0200 */
[----:B------:R-:W-:Y:S01]  /*6ab0*/  ISETP.GE.AND P6, PT, R18, R17, PT ;  /* 0x000000111200720c */ /* 0x000fe20003fc6270 */
[----:B------:R-:W0:Y:S01]  /*6ac0*/  S2R R71, SR_LANEID ;  /* 0x0000000000477919 */ /* 0x000e220000000000 */
[----:B------:R-:W-:Y:S01]  /*6ad0*/  LEA.HI.X.SX32 R16, R5, RZ, 0x1, P0 ;  /* 0x000000ff05107211 */ /* 0x000fe200000f0eff */
[----:B------:R-:W4:Y:S01]  /*6ae0*/  LDCU.64 UR16, c[0x0][0x390] ;  /* 0x00007200ff1077ac */ /* 0x000f220008000a00 */
[----:B--2---:R-:W-:-:S02]  /*6af0*/  LEA R18, P0, R15, UR4, 0x1 ;  /* 0x000000040f127c11 */ /* 0x004fc4000f8008ff */
[-C--:B------:R-:W-:Y:S01]  /*6b00*/  ISETP.GE.AND P2, PT, R20, R17.reuse, PT ;  /* 0x000000111400720c */ /* 0x080fe20003f46270 */
[----:B------:R-:W-:Y:S01]  /*6b10*/  IMAD.MOV.U32 R20, RZ, RZ, 0xffff ;  /* 0x0000ffffff147424 */ /* 0x000fe200078e00ff */
[----:B------:R-:W-:Y:S01]  /*6b20*/  LEA.HI.X R19, R15, UR5, R16, 0x1, P0 ;  /* 0x000000050f137c11 */ /* 0x000fe200080f0c10 */
[----:B------:R-:W2:Y:S01]  /*6b30*/  LDCU UR4, c[0x0][0x3b8] ;  /* 0x00007700ff0477ac */ /* 0x000ea20008000800 */
[-C--:B------:R-:W-:Y:S01]  /*6b40*/  ISETP.GE.AND P0, PT, R22, R17.reuse, PT ;  /* 0x000000111600720c */ /* 0x080fe20003f06270 */
[----:B------:R-:W-:Y:S02]  /*6b50*/  VIADD R22, R69, 0x900 ;  /* 0x0000090045167836 */ /* 0x000fe40000000000 */
[----:B------:R-:W5:Y:S03]  /*6b60*/  @!P4 LDG.E.U16 R20, desc[UR10][R18.64] ;  /* 0x0000000a1214c981 */ /* 0x000f66000c1e1500 */
[-C--:B------:R-:W-:Y:S01]  /*6b70*/  ISETP.GE.AND P4, PT, R22, R17.reuse, PT ;  /* 0x000000111600720c */ /* 0x080fe20003f86270 */
[----:B------:R-:W-:Y:S01]  /*6b80*/  IMAD.MOV.U32 R22, RZ, RZ, 0xffff ;  /* 0x0000ffffff167424 */ /* 0x000fe200078e00ff */
[----:B------:R-:W3:Y:S01]  /*6b90*/  @!P3 LDG.E.U16 R21, desc[UR10][R18.64+0x300] ;  /* 0x0003000a1215b981 */ /* 0x000ee2000c1e1500 */
[----:B------:R-:W-:Y:S01]  /*6ba0*/  ISETP.GE.AND P3, PT, R24, R17, PT ;  /* 0x000000111800720c */ /* 0x000fe20003f66270 */
[----:B------:R-:W-:-:S02]  /*6bb0*/  IMAD.MOV.U32 R24, RZ, RZ, 0xffff ;  /* 0x0000ffffff187424 */ /* 0x000fc400078e00ff */
[----:B------:R-:W4:Y:S04]  /*6bc0*/  @!P5 LDG.E.U16 R23, desc[UR10][R18.64+0x900] ;  /* 0x0009000a1217d981 */ /* 0x000f28000c1e1500 */
[----:B------:R-:W2:Y:S01]  /*6bd0*/  @!P6 LDG.E.U16 R22, desc[UR10][R18.64+0x600] ;  /* 0x0006000a1216e981 */ /* 0x000ea2000c1e1500 */
[-C--:B------:R-:W-:Y:S01]  /*6be0*/  ISETP.GE.AND P6, PT, R26, R17.reuse, PT ;  /* 0x000000111a00720c */ /* 0x080fe20003fc6270 */
[----:B------:R-:W-:Y:S01]  /*6bf0*/  VIADD R26, R69, 0xf00 ;  /* 0x00000f00451a7836 */ /* 0x000fe20000000000 */
[-C--:B------:R-:W-:Y:S01]  /*6c00*/  ISETP.GE.AND P5, PT, R28, R17.reuse, PT ;  /* 0x000000111c00720c */ /* 0x080fe20003fa6270 */
[----:B------:R-:W2:Y:S03]  /*6c10*/  @!P2 LDG.E.U16 R24, desc[UR10][R18.64+0xc00] ;  /* 0x000c000a1218a981 */ /* 0x000ea6000c1e1500 */
[----:B------:R-:W-:Y:S01]  /*6c20*/  ISETP.GE.AND P2, PT, R26, R17, PT ;  /* 0x000000111a00720c */ /* 0x000fe20003f46270 */
[----:B------:R-:W-:Y:S01]  /*6c30*/  IMAD.MOV.U32 R17, RZ, RZ, 0xffff ;  /* 0x0000ffffff117424 */ /* 0x000fe200078e00ff */
[----:B------:R-:W2:Y:S01]  /*6c40*/  @!P4 LDG.E.U16 R25, desc[UR10][R18.64+0x1200] ;  /* 0x0012000a1219c981 */ /* 0x000ea2000c1e1500 */
[----:B------:R-:W-:-:S02]  /*6c50*/  IMAD.MOV.U32 R26, RZ, RZ, 0xffff ;  /* 0x0000ffffff1a7424 */ /* 0x000fc400078e00ff */
[----:B------:R-:W-:Y:S02]  /*6c60*/  IMAD.MOV.U32 R28, RZ, RZ, 0xffff ;  /* 0x0000ffffff1c7424 */ /* 0x000fe400078e00ff */
[----:B------:R-:W2:Y:S04]  /*6c70*/  @!P0 LDG.E.U16 R17, desc[UR10][R18.64+0xf00] ;  /* 0x000f000a12118981 */ /* 0x000ea8000c1e1500 */
[----:B------:R-:W2:Y:S04]  /*6c80*/  @!P3 LDG.E.U16 R26, desc[UR10][R18.64+0x1500] ;  /* 0x0015000a121ab981 */ /* 0x000ea8000c1e1500 */
[----:B------:R-:W2:Y:S04]  /*6c90*/  @!P6 LDG.E.U16 R27, desc[UR10][R18.64+0x1800] ;  /* 0x0018000a121be981 */ /* 0x000ea8000c1e1500 */
[----:B------:R-:W2:Y:S04]  /*6ca0*/  @!P5 LDG.E.U16 R28, desc[UR10][R18.64+0x1b00] ;  /* 0x001b000a121cd981 */ /* 0x000ea8000c1e1500 */
[----:B------:R-:W2:Y:S04]  /*6cb0*/  @!P2 LDG.E.U16 R29, desc[UR10][R18.64+0x1e00] ;  /* 0x001e000a121da981 */ /* 0x000ea8000c1e1500 */
[----:B-----5:R5:W-:Y:S04]  /*6cc0*/  STS.U16 [R30], R20 ;  /* 0x000000141e007388 */ /* 0x020be80000000400 */
[----:B---3--:R-:W-:Y:S04]  /*6cd0*/  STS.U16 [R30+0x300], R21 ;  /* 0x000300151e007388 */ /* 0x008fe80000000400 */
[----:B----4-:R-:W-:Y:S04]  /*6ce0*/  STS.U16 [R30+0x900], R23 ;  /* 0x000900171e007388 */ /* 0x010fe80000000400 */
[----:B--2---:R-:W-:Y:S04]  /*6cf0*/  STS.U16 [R30+0x600], R22 ;  /* 0x000600161e007388 */ /* 0x004fe80000000400 */
        /* <DEDUP_REMOVED lines=8> */
[----:B------:R-:W2:Y:S04]  /*6d80*/  LDS.U16 R18, [R31] ;  /* 0x000000001f127984 */ /* 0x000ea80000000400 */
[----:B------:R-:W3:Y:S01]  /*6d90*/  LDS.U16 R21, [R31+0x2] ;  /* 0x000002001f157984 */ /* 0x000ee20000000400 */
[----:B-----5:R-:W-:-:S03]  /*6da0*/  IMAD.MOV.U32 R20, RZ, RZ, 0x8000 ;  /* 0x00008000ff147424 */ /* 0x020fc600078e00ff */
[----:B------:R-:W4:Y:S04]  /*6db0*/  LDS.U16 R26, [R31+0x4] ;  /* 0x000004001f1a7984 */ /* 0x000f280000000400 */
[----:B------:R-:W-:Y:S04]  /*6dc0*/  LDS.U16 R28, [R31+0x6] ;  /* 0x000006001f1c7984 */ /* 0x000fe80000000400 */
[----:B------:R-:W-:Y:S04]  /*6dd0*/  LDS.U16 R30, [R31+0x8] ;  /* 0x000008001f1e7984 */ /* 0x000fe80000000400 */
[----:B------:R-:W-:Y:S04]  /*6de0*/  LDS.U16 R33, [R31+0xa] ;  /* 0x00000a001f217984 */ /* 0x000fe80000000400 */
[----:B------:R-:W-:Y:S04]  /*6df0*/  LDS.U16 R36, [R31+0xc] ;  /* 0x00000c001f247984 */ /* 0x000fe80000000400 */
[----:B------:R-:W-:Y:S04]  /*6e00*/  LDS.U16 R39, [R31+0xe] ;  /* 0x00000e001f277984 */ /* 0x000fe80000000400 */
[----:B------:R-:W-:Y:S04]  /*6e10*/  LDS.U16 R42, [R31+0x10] ;  /* 0x000010001f2a7984 */ /* 0x000fe80000000400 */
[----:B------:R-:W-:Y:S01]  /*6e20*/  LDS.U16 R45, [R31+0x12] ;  /* 0x000012001f2d7984 */ /* 0x000fe20000000400 */
[----:B--2---:R-:W-:-:S03]  /*6e30*/  PRMT R19, R18, 0x9910, RZ ;  /* 0x0000991012137816 */ /* 0x004fc600000000ff */
[----:B------:R-:W-:Y:S02]  /*6e40*/  LDS.U16 R48, [R31+0x14] ;  /* 0x000014001f307984 */ /* 0x000fe40000000400 */
[----:B------:R-:W-:Y:S01]  /*6e50*/  IMAD.MOV.U32 R17, RZ, RZ, R19 ;  /* 0x000000ffff117224 */ /* 0x000fe200078e0013 */
[----:B------:R-:W-:Y:S04]  /*6e60*/  BAR.SYNC.DEFER_BLOCKING 0x0 ;  /* 0x0000000000007b1d */ /* 0x000fe80000010000 */
[----:B------:R-:W-:-:S04]  /*6e70*/  ISETP.GT.AND P0, PT, R17, -0x1, PT ;  /* 0xffffffff1100780c */ /* 0x000fc80003f04270 */
[----:B------:R-:W-:-:S04]  /*6e80*/  SEL R17, R20, 0xffff, P0 ;  /* 0x0000ffff14117807 */ /* 0x000fc80000000000 */
[----:B------:R-:W-:-:S04]  /*6e90*/  LOP3.LUT R17, R17, R18, RZ, 0x3c, !PT ;  /* 0x0000001211117212 */ /* 0x000fc800078e3cff */
[----:B------:R-:W-:-:S04]  /*6ea0*/  PRMT R18, R17, 0x9910, RZ ;  /* 0x0000991011127816 */ /* 0x000fc800000000ff */
[----:B------:R-:W-:-:S04]  /*6eb0*/  ISETP.NE.AND P0, PT, R18, 0x7fff, PT ;  /* 0x00007fff1200780c */ /* 0x000fc80003f05270 */
[----:B------:R-:W-:Y:S02]  /*6ec0*/  SEL R19, R17, 0x8000, P0 ;  /* 0x0000800011137807 */ /* 0x000fe40000000000 */
[----:B------:R-:W-:Y:S02]  /*6ed0*/  BMSK R18, RZ, UR4 ;  /* 0x00000004ff127c1b */ /* 0x000fe40008000000 */
[----:B------:R-:W-:-:S04]  /*6ee0*/  SHF.R.U32.HI R19, RZ, UR14, R19 ;  /* 0x0000000eff137c19 */ /* 0x000fc80008011613 */
[----:B------:R-:W-:Y:S02]  /*6ef0*/  LOP3.LUT R19, R18, R19, RZ, 0xc0, !PT ;  /* 0x0000001312137212 */ /* 0x000fe400078ec0ff */
[----:B---3--:R-:W-:Y:S02]  /*6f00*/  PRMT R22, R21, 0x9910, RZ ;  /* 0x0000991015167816 */ /* 0x008fe400000000ff */
[----:B------:R-:W-:Y:S02]  /*6f10*/  LOP3.LUT R23, R19, 0xf, RZ, 0xc, !PT ;  /* 0x0000000f13177812 */ /* 0x000fe400078e0cff */
[----:B------:R-:W-:Y:S02]  /*6f20*/  SHF.R.U32.HI R19, RZ, 0x3, R19 ;  /* 0x00000003ff137819 */ /* 0x000fe40000011613 */
[----:B------:R-:W-:Y:S01]  /*6f30*/  ISETP.GT.AND P0, PT, R22, -0x1, PT ;  /* 0xffffffff1600780c */ /* 0x000fe20003f04270 */
[----:B------:R-:W-:Y:S01]  /*6f40*/  IMAD R23, R23, 0x600, R0 ;  /* 0x0000060017177824 */ /* 0x000fe200078e0200 */
[----:B------:R-:W-:Y:S01]  /*6f50*/  LOP3.LUT R22, R19, 0x1ffe, RZ, 0xc0, !PT ;  /* 0x00001ffe13167812 */ /* 0x000fe200078ec0ff */
[----:B------:R-:W-:Y:S04]  /*6f60*/  STS [R0], RZ ;  /* 0x000000ff00007388 */ /* 0x000fe80000000800 */
[----:B------:R-:W-:Y:S01]  /*6f70*/  IMAD.IADD R22, R23, 0x1, -R22 ;  /* 0x0000000117167824 */ /* 0x000fe200078e0a16 */
[----:B------:R-:W-:Y:S04]  /*6f80*/  STS [R0+0x600], RZ ;  /* 0x000600ff00007388 */ /* 0x000fe80000000800 */
        /* <DEDUP_REMOVED lines=15> */
[----:B------:R-:W2:Y:S01]  /*7080*/  LDS.U16 R19, [R22+0x2] ;  /* 0x0000020016137984 */ /* 0x000ea20000000400 */
[----:B------:R-:W-:-:S04]  /*7090*/  SEL R24, R20, 0xffff, P0 ;  /* 0x0000ffff14187807 */ /* 0x000fc80000000000 */
[----:B------:R-:W-:-:S04]  /*70a0*/  LOP3.LUT R24, R24, R21, RZ, 0x3c, !PT ;  /* 0x0000001518187212 */ /* 0x000fc800078e3cff */
[----:B------:R-:W-:-:S04]  /*70b0*/  PRMT R21, R24, 0x9910, RZ ;  /* 0x0000991018157816 */ /* 0x000fc800000000ff */
[----:B------:R-:W-:-:S04]  /*70c0*/  ISETP.NE.AND P0, PT, R21, 0x7fff, PT ;  /* 0x00007fff1500780c */ /* 0x000fc80003f05270 */
[----:B------:R-:W-:-:S04]  /*70d0*/  SEL R21, R24, 0x8000, P0 ;  /* 0x0000800018157807 */ /* 0x000fc80000000000 */
[----:B------:R-:W-:-:S04]  /*70e0*/  SHF.R.U32.HI R21, RZ, UR14, R21 ;  /* 0x0000000eff157c19 */ /* 0x000fc80008011615 */
[----:B------:R-:W-:-:S04]  /*70f0*/  LOP3.LUT R21, R18, R21, RZ, 0xc0, !PT ;  /* 0x0000001512157212 */ /* 0x000fc800078ec0ff */
[----:B------:R-:W-:Y:S02]  /*7100*/  LOP3.LUT R23, R21, 0xf, RZ, 0xc, !PT ;  /* 0x0000000f15177812 */ /* 0x000fe400078e0cff */
[----:B------:R-:W-:-:S03]  /*7110*/  SHF.R.U32.HI R25, RZ, 0x3, R21 ;  /* 0x00000003ff197819 */ /* 0x000fc60000011615 */
[----:B------:R-:W-:Y:S01]  /*7120*/  IMAD R21, R23, 0x600, R0 ;  /* 0x0000060017157824 */ /* 0x000fe200078e0200 */
[----:B------:R-:W-:Y:S02]  /*7130*/  LOP3.LUT R32, R25, 0x1ffe, RZ, 0xc0, !PT ;  /* 0x00001ffe19207812 */ /* 0x000fe400078ec0ff */
[----:B----4-:R-:W-:Y:S01]  /*7140*/  PRMT R27, R26, 0x9910, RZ ;  /* 0x000099101a1b7816 */ /* 0x010fe200000000ff */
[----:B--2---:R-:W-:Y:S02]  /*7150*/  VIADD R23, R19, 0x1 ;  /* 0x0000000113177836 */ /* 0x004fe40000000000 */
[----:B------:R-:W-:Y:S01]  /*7160*/  IMAD.IADD R32, R21, 0x1, -R32 ;  /* 0x0000000115207824 */ /* 0x000fe200078e0a20 */
[----:B------:R-:W-:Y:S02]  /*7170*/  ISETP.GT.AND P0, PT, R27, -0x1, PT ;  /* 0xffffffff1b00780c */ /* 0x000fe40003f04270 */
[----:B------:R2:W-:Y:S04]  /*7180*/  STS.U16 [R22+0x2], R23 ;  /* 0x0000021716007388 */ /* 0x0005e80000000400 */
[----:B------:R-:W3:Y:S01]  /*7190*/  LDS.U16 R25, [R32+0x2] ;  /* 0x0000020020197984 */ /* 0x000ee20000000400 */
[----:B------:R-:W-:-:S04]  /*71a0*/  SEL R21, R20, 0xffff, P0 ;  /* 0x0000ffff14157807 */ /* 0x000fc80000000000 */
[----:B------:R-:W-:-:S04]  /*71b0*/  LOP3.LUT R26, R21, R26, RZ, 0x3c, !PT ;  /* 0x0000001a151a7212 */ /* 0x000fc800078e3cff */
[----:B------:R-:W-:-:S04]  /*71c0*/  PRMT R21, R26, 0x9910, RZ ;  /* 0x000099101a157816 */ /* 0x000fc800000000ff */
[----:B------:R-:W-:-:S04]  /*71d0*/  ISETP.NE.AND P0, PT, R21, 0x7fff, PT ;  /* 0x00007fff1500780c */ /* 0x000fc80003f05270 */
[----:B------:R-:W-:-:S04]  /*71e0*/  SEL R21, R26, 0x8000, P0 ;  /* 0x000080001a157807 */ /* 0x000fc80000000000 */
[----:B------:R-:W-:Y:S02]  /*71f0*/  SHF.R.U32.HI R21, RZ, UR14, R21 ;  /* 0x0000000eff157c19 */ /* 0x000fe40008011615 */
[----:B------:R-:W-:Y:S02]  /*7200*/  PRMT R29, R28, 0x9910, RZ ;  /* 0x000099101c1d7816 */ /* 0x000fe400000000ff */
[----:B------:R-:W-:-:S04]  /*7210*/  LOP3.LUT R21, R18, R21, RZ, 0xc0, !PT ;  /* 0x0000001512157212 */ /* 0x000fc800078ec0ff */
[----:B------:R-:W-:Y:S02]  /*7220*/  LOP3.LUT R27, R21, 0xf, RZ, 0xc, !PT ;  /* 0x0000000f151b7812 */ /* 0x000fe400078e0cff */
[----:B------:R-:W-:Y:S01]  /*7230*/  SHF.R.U32.HI R21, RZ, 0x3, R21 ;  /* 0x00000003ff157819 */ /* 0x000fe20000011615 */
[----:B--2---:R-:W-:Y:S02]  /*7240*/  IMAD.MOV.U32 R23, RZ, RZ, R29 ;  /* 0x000000ffff177224 */ /* 0x004fe400078e001d */
[----:B------:R-:W-:Y:S01]  /*7250*/  IMAD R27, R27, 0x600, R0 ;  /* 0x000006001b1b7824 */ /* 0x000fe200078e0200 */
[----:B------:R-:W-:Y:S02]  /*7260*/  LOP3.LUT R22, R21, 0x1ffe, RZ, 0xc0, !PT ;  /* 0x00001ffe15167812 */ /* 0x000fe400078ec0ff */
[----:B------:R-:W-:Y:S01]  /*7270*/  ISETP.GT.AND P0, PT, R23, -0x1, PT ;  /* 0xffffffff1700780c */ /* 0x000fe20003f04270 */
[----:B---3--:R-:W-:Y:S02]  /*7280*/  VIADD R23, R25, 0x1 ;  /* 0x0000000119177836 */ /* 0x008fe40000000000 */
[----:B------:R-:W-:-:S03]  /*7290*/  IMAD.IADD R22, R27, 0x1, -R22 ;  /* 0x000000011b167824 */ /* 0x000fc600078e0a16 */
[----:B------:R2:W-:Y:S01]  /*72a0*/  STS.U16 [R32+0x2], R23 ;  /* 0x0000021720007388 */ /* 0x0005e20000000400 */
[----:B------:R-:W-:-:S03]  /*72b0*/  SEL R21, R20, 0xffff, P0 ;  /* 0x0000ffff14157807 */ /* 0x000fc60000000000 */
[----:B------:R-:W3:Y:S01]  /*72c0*/  LDS.U16 R27, [R22+0x2] ;  /* 0x00000200161b7984 */ /* 0x000ee20000000400 */
        /* <DEDUP_REMOVED lines=12> */
[----:B------:R-:W-:-:S03]  /*7390*/  ISETP.GT.AND P0, PT, R23, -0x1, PT ;  /* 0xffffffff1700780c */ /* 0x000fc60003f04270 */
[----:B------:R-:W-:Y:S02]  /*73a0*/  IMAD.IADD R34, R29, 0x1, -R32 ;  /* 0x000000011d227824 */ /* 0x000fe400078e0a20 */
[----:B---3--:R-:W-:Y:S01]  /*73b0*/  VIADD R23, R27, 0x1 ;  /* 0x000000011b177836 */ /* 0x008fe20000000000 */
[----:B------:R-:W-:-:S04]  /*73c0*/  SEL R21, R20, 0xffff, P0 ;  /* 0x0000ffff14157807 */ /* 0x000fc80000000000 */
[----:B------:R2:W-:Y:S04]  /*73d0*/  STS.U16 [R22+0x2], R23 ;  /* 0x0000021716007388 */ /* 0x0005e80000000400 */
[----:B------:R-:W3:Y:S01]  /*73e0*/  LDS.U16 R29, [R34+0x2] ;  /* 0x00000200221d7984 */ /* 0x000ee20000000400 */
[----:B------:R-:W-:-:S04]  /*73f0*/  LOP3.LUT R30, R21, R30, RZ, 0x3c, !PT ;  /* 0x0000001e151e7212 */ /* 0x000fc800078e3cff */
[----:B------:R-:W-:-:S04]  /*7400*/  PRMT R21, R30, 0x9910, RZ ;  /* 0x000099101e157816 */ /* 0x000fc800000000ff */
[----:B------:R-:W-:-:S04]  /*7410*/  ISETP.NE.AND P0, PT, R21, 0x7fff, PT ;  /* 0x00007fff1500780c */ /* 0x000fc80003f05270 */
[----:B------:R-:W-:-:S04]  /*7420*/  SEL R21, R30, 0x8000, P0 ;  /* 0x000080001e157807 */ /* 0x000fc80000000000 */
[----:B------:R-:W-:-:S04]  /*7430*/  SHF.R.U32.HI R21, RZ, UR14, R21 ;  /* 0x0000000eff157c19 */ /* 0x000fc80008011615 */
[----:B------:R-:W-:-:S04]  /*7440*/  LOP3.LUT R21, R18, R21, RZ, 0xc0, !PT ;  /* 0x0000001512157212 */ /* 0x000fc800078ec0ff */
[----:B------:R-:W-:Y:S02]  /*7450*/  LOP3.LUT R31, R21, 0xf, RZ, 0xc, !PT ;  /* 0x0000000f151f7812 */ /* 0x000fe400078e0cff */
[----:B------:R-:W-:Y:S02]  /*7460*/  SHF.R.U32.HI R21, RZ, 0x3, R21 ;  /* 0x00000003ff157819 */ /* 0x000fe40000011615 */
[----:B------:R-:W-:Y:S01]  /*7470*/  PRMT R32, R33, 0x9910, RZ ;  /* 0x0000991021207816 */ /* 0x000fe200000000ff */
[----:B------:R-:W-:Y:S01]  /*7480*/  IMAD R31, R31, 0x600, R0 ;  /* 0x000006001f1f7824 */ /* 0x000fe200078e0200 */
[----:B--2---:R-:W-:-:S03]  /*7490*/  LOP3.LUT R22, R21, 0x1ffe, RZ, 0xc0, !PT ;  /* 0x00001ffe15167812 */ /* 0x004fc600078ec0ff */
[----:B------:R-:W-:Y:S02]  /*74a0*/  IMAD.MOV.U32 R23, RZ, RZ, R32 ;  /* 0x000000ffff177224 */ /* 0x000fe400078e0020 */
[----:B------:R-:W-:Y:S02]  /*74b0*/  IMAD.IADD R31, R31, 0x1, -R22 ;  /* 0x000000011f1f7824 */ /* 0x000fe400078e0a16 */
[----:B---3--:R-:W-:Y:S01]  /*74c0*/  VIADD R21, R29, 0x1 ;  /* 0x000000011d157836 */ /* 0x008fe20000000000 */
[----:B------:R-:W-:-:S04]  /*74d0*/  ISETP.GT.AND P0, PT, R23, -0x1, PT ;  /* 0xffffffff1700780c */ /* 0x000fc80003f04270 */
[----:B------:R2:W-:Y:S01]  /*74e0*/  STS.U16 [R34+0x2], R21 ;  /* 0x0000021522007388 */ /* 0x0005e20000000400 */
[----:B------:R-:W-:-:S03]  /*74f0*/  SEL R22, R20, 0xffff, P0 ;  /* 0x0000ffff14167807 */ /* 0x000fc60000000000 */
        /* <DEDUP_REMOVED lines=10> */
[----:B--2---:R-:W-:Y:S01]  /*75a0*/  IMAD R34, R35, 0x600, R0 ;  /* 0x0000060023227824 */ /* 0x004fe200078e0200 */
[----:B------:R-:W-:-:S03]  /*75b0*/  LOP3.LUT R23, R23, 0x1ffe, RZ, 0xc0, !PT ;  /* 0x00001ffe17177812 */ /* 0x000fc600078ec0ff */
        /* <DEDUP_REMOVED lines=17> */
[----:B--2---:R-:W-:Y:S02]  /*76d0*/  LOP3.LUT R22, R21, 0x1ffe, RZ, 0xc0, !PT ;  /* 0x00001ffe15167812 */ /* 0x004fe400078ec0ff */
        /* <DEDUP_REMOVED lines=16> */
[----:B------:R-:W-:-:S03]  /*77e0*/  LOP3.LUT R23, R23, 0x1ffe, RZ, 0xc0, !PT ;  /* 0x00001ffe17177812 */ /* 0x000fc600078ec0ff */
[----:B--2---:R-:W-:Y:S02]  /*77f0*/  IMAD.MOV.U32 R21, RZ, RZ, R22 ;  /* 0x000000ffff157224 */ /* 0x004fe400078e0016 */
        /* <DEDUP_REMOVED lines=38> */
[----:B------:R-:W-:Y:S01]  /*7a60*/  STS.U16 [R43+0x2], R22 ;  /* 0x000002162b007388 */ /* 0x000fe20000000400 */
[----:B------:R-:W-:-:S03]  /*7a70*/  SEL R21, R20, 0xffff, P0 ;  /* 0x0000ffff14157807 */ /* 0x000fc60000000000 */
[----:B------:R-:W2:Y:S01]  /*7a80*/  LDS.U16 R47, [R46+0x2] ;  /* 0x000002002e2f7984 */ /* 0x000ea20000000400 */
        /* <DEDUP_REMOVED lines=9> */
[----:B------:R-:W-:-:S05]  /*7b20*/  LOP3.LUT R20, R21, 0x1ffe, RZ, 0xc0, !PT ;  /* 0x00001ffe15147812 */ /* 0x000fca00078ec0ff */
[----:B------:R-:W-:Y:S02]  /*7b30*/  IMAD.IADD R49, R23, 0x1, -R20 ;  /* 0x0000000117317824 */ /* 0x000fe400078e0a14 */
[----:B--2---:R-:W-:-:S05]  /*7b40*/  VIADD R21, R47, 0x1 ;  /* 0x000000012f157836 */ /* 0x004fca0000000000 */
[----:B------:R-:W-:Y:S04]  /*7b50*/  STS.U16 [R46+0x2], R21 ;  /* 0x000002152e007388 */ /* 0x000fe80000000400 */
[----:B------:R-:W2:Y:S02]  /*7b60*/  LDS.U16 R50, [R49+0x2] ;  /* 0x0000020031327984 */ /* 0x000ea40000000400 */
[----:B--2---:R-:W-:-:S05]  /*7b70*/  VIADD R20, R50, 0x1 ;  /* 0x0000000132147836 */ /* 0x004fca0000000000 */
[----:B------:R-:W-:Y:S01]  /*7b80*/  STS.U16 [R49+0x2], R20 ;  /* 0x0000021431007388 */ /* 0x000fe20000000400 */
[----:B------:R-:W-:Y:S06]  /*7b90*/  BAR.SYNC.DEFER_BLOCKING 0x0 ;  /* 0x0000000000007b1d */ /* 0x000fec0000010000 */
[----:B------:R-:W-:Y:S04]  /*7ba0*/  LDS R52, [R51] ;  /* 0x0000000033347984 */ /* 0x000fe80000000800 */
[----:B------:R-:W2:Y:S04]  /*7bb0*/  LDS R53, [R51+0x4] ;  /* 0x0000040033357984 */ /* 0x000ea80000000800 */
[----:B------:R-:W3:Y:S04]  /*7bc0*/  LDS R54, [R51+0x8] ;  /* 0x0000080033367984 */ /* 0x000ee80000000800 */
[----:B------:R-:W4:Y:S04]  /*7bd0*/  LDS R55, [R51+0xc] ;  /* 0x00000c0033377984 */ /* 0x000f280000000800 */
[----:B------:R-:W5:Y:S04]  /*7be0*/  LDS R56, [R51+0x10] ;  /* 0x0000100033387984 */ /* 0x000f680000000800 */
[----:B------:R-:W1:Y:S04]  /*7bf0*/  LDS R57, [R51+0x14] ;  /* 0x0000140033397984 */ /* 0x000e680000000800 */
[----:B------:R-:W0:Y:S04]  /*7c00*/  LDS R58, [R51+0x18] ;  /* 0x00001800333a7984 */ /* 0x000e280000000800 */
[----:B------:R-:W0:Y:S04]  /*7c10*/  LDS R59, [R51+0x1c] ;  /* 0x00001c00333b7984 */ /* 0x000e280000000800 */
[----:B------:R-:W0:Y:S04]  /*7c20*/  LDS R60, [R51+0x20] ;  /* 0x00002000333c7984 */ /* 0x000e280000000800 */
[----:B------:R-:W0:Y:S04]  /*7c30*/  LDS R61, [R51+0x24] ;  /* 0x00002400333d7984 */ /* 0x000e280000000800 */
[----:B------:R-:W0:Y:S04]  /*7c40*/  LDS R62, [R51+0x28] ;  /* 0x00002800333e7984 */ /* 0x000e280000000800 */
[----:B------:R-:W0:Y:S01]  /*7c50*/  LDS R63, [R51+0x2c] ;  /* 0x00002c00333f7984 */ /* 0x000e220000000800 */
[----:B--2---:R-:W-:-:S03]  /*7c60*/  IMAD.IADD R53, R52, 0x1, R53 ;  /* 0x0000000134357824 */ /* 0x004fc600078e0235 */
[----:B------:R-:W2:Y:S01]  /*7c70*/  LDS R64, [R51+0x30] ;  /* 0x0000300033407984 */ /* 0x000ea20000000800 */
[----:B---3--:R-:W-:-:S03]  /*7c80*/  IMAD.IADD R54, R54, 0x1, R53 ;  /* 0x0000000136367824 */ /* 0x008fc600078e0235 */
[----:B------:R-:W3:Y:S01]  /*7c90*/  LDS R65, [R51+0x34] ;  /* 0x0000340033417984 */ /* 0x000ee20000000800 */
[----:B----4-:R-:W-:-:S03]  /*7ca0*/  IMAD.IADD R55, R55, 0x1, R54 ;  /* 0x0000000137377824 */ /* 0x010fc600078e0236 */
[----:B------:R-:W4:Y:S01]  /*7cb0*/  LDS R66, [R51+0x38] ;  /* 0x0000380033427984 */ /* 0x000f220000000800 */
[----:B-----5:R-:W-:-:S03]  /*7cc0*/  IMAD.IADD R56, R56, 0x1, R55 ;  /* 0x0000000138387824 */ /* 0x020fc600078e0237 */
[----:B------:R-:W5:Y:S01]  /*7cd0*/  LDS R67, [R51+0x3c] ;  /* 0x00003c0033437984 */ /* 0x000f620000000800 */
[----:B-1----:R-:W-:-:S03]  /*7ce0*/  IMAD.IADD R57, R57, 0x1, R56 ;  /* 0x0000000139397824 */ /* 0x002fc600078e0238 */
[----:B------:R-:W1:Y:S01]  /*7cf0*/  LDS R20, [R51+0x40] ;  /* 0x0000400033147984 */ /* 0x000e620000000800 */
[----:B0-----:R-:W-:-:S04]  /*7d00*/  IMAD.IADD R58, R58, 0x1, R57 ;  /* 0x000000013a3a7824 */ /* 0x001fc800078e0239 */
[----:B------:R-:W-:-:S04]  /*7d10*/  IMAD.IADD R59, R59, 0x1, R58 ;  /* 0x000000013b3b7824 */ /* 0x000fc800078e023a */
[----:B------:R-:W-:-:S04]  /*7d20*/  IMAD.IADD R60, R60, 0x1, R59 ;  /* 0x000000013c3c7824 */ /* 0x000fc800078e023b */
[----:B------:R-:W-:-:S04]  /*7d30*/  IMAD.IADD R61, R61, 0x1, R60 ;  /* 0x000000013d3d7824 */ /* 0x000fc800078e023c */
[----:B------:R-:W-:-:S04]  /*7d40*/  IMAD.IADD R62, R62, 0x1, R61 ;  /* 0x000000013e3e7824 */ /* 0x000fc800078e023d */
[----:B------:R-:W-:-:S04]  /*7d50*/  IMAD.IADD R63, R63, 0x1, R62 ;  /* 0x000000013f3f7824 */ /* 0x000fc800078e023e */
[----:B--2---:R-:W-:-:S04]  /*7d60*/  IMAD.IADD R64, R64, 0x1, R63 ;  /* 0x0000000140407824 */ /* 0x004fc800078e023f */
[----:B---3--:R-:W-:-:S04]  /*7d70*/  IMAD.IADD R65, R65, 0x1, R64 ;  /* 0x0000000141417824 */ /* 0x008fc800078e0240 */
[----:B----4-:R-:W-:-:S04]  /*7d80*/  IMAD.IADD R66, R66, 0x1, R65 ;  /* 0x0000000142427824 */ /* 0x010fc800078e0241 */
[----:B-----5:R-:W-:-:S04]  /*7d90*/  IMAD.IADD R67, R67, 0x1, R66 ;  /* 0x0000000143437824 */ /* 0x020fc800078e0242 */
[----:B-1----:R-:W-:-:S05]  /*7da0*/  IMAD.IADD R70, R20, 0x1, R67 ;  /* 0x0000000114467824 */ /* 0x002fca00078e0243 */
[----:B------:R-:W0:Y:S02]  /*7db0*/  SHFL.UP P0, R21, R70, 0x1, RZ ;  /* 0x0420000046157989 */ /* 0x000e2400000000ff */
[----:B0-----:R-:W-:-:S05]  /*7dc0*/  @P0 IMAD.IADD R21, R70, 0x1, R21 ;  /* 0x0000000146150824 */ /* 0x001fca00078e0215 */
[----:B------:R-:W0:Y:S02]  /*7dd0*/  SHFL.UP P0, R20, R21, 0x2, RZ ;  /* 0x0440000015147989 */ /* 0x000e2400000000ff */
[----:B0-----:R-:W-:-:S05]  /*7de0*/  @P0 IMAD.IADD R20, R21, 0x1, R20 ;  /* 0x0000000115140824 */ /* 0x001fca00078e0214 */
[----:B------:R-:W0:Y:S02]  /*7df0*/  SHFL.UP P0, R23, R20, 0x4, RZ ;  /* 0x0480000014177989 */ /* 0x000e2400000000ff */
[----:B0-----:R-:W-:-:S05]  /*7e00*/  @P0 IMAD.IADD R23, R20, 0x1, R23 ;  /* 0x0000000114170824 */ /* 0x001fca00078e0217 */
[----:B------:R-:W0:Y:S01]  /*7e10*/  SHFL.UP P0, R68, R23, 0x8, RZ ;  /* 0x0500000017447989 */ /* 0x000e2200000000ff */
[----:B------:R-:W1:Y:S01]  /*7e20*/  S2UR UR5, SR_CgaCtaId ;  /* 0x00000000000579c3 */ /* 0x000e620000008800 */
[----:B------:R-:W-:Y:S01]  /*7e30*/  ISETP.NE.AND P2, PT, R71, 0x1f, PT ;  /* 0x0000001f4700780c */ /* 0x000fe20003f45270 */
[----:B0-----:R-:W-:-:S05]  /*7e40*/  @P0 IMAD.IADD R68, R23, 0x1, R68 ;  /* 0x0000000117440824 */ /* 0x001fca00078e0244 */
[----:B------:R-:W0:Y:S01]  /*7e50*/  SHFL.UP P0, R73, R68, 0x10, RZ ;  /* 0x0600000044497989 */ /* 0x000e2200000000ff */
[----:B------:R-:W-:-:S06]  /*7e60*/  UMOV UR4, 0x400 ;  /* 0x0000040000047882 */ /* 0x000fcc0000000000 */
[----:B------:R-:W-:Y:S01]  /*7e70*/  @!P2 SHF.R.U32.HI R20, RZ, 0x3, R69 ;  /* 0x00000003ff14a819 */ /* 0x000fe20000011645 */
[----:B-1----:R-:W-:-:S03]  /*7e80*/  ULEA UR4, UR5, UR4, 0x18 ;  /* 0x0000000405047291 */ /* 0x002fc6000f8ec0ff */
[----:B------:R-:W-:Y:S01]  /*7e90*/  @!P2 LOP3.LUT R72, R20, 0x7c, RZ, 0xc0, !PT ;  /* 0x0000007c1448a812 */ /* 0x000fe200078ec0ff */
[----:B0-----:R-:W-:-:S05]  /*7ea0*/  @P0 IMAD.IADD R73, R68, 0x1, R73 ;  /* 0x0000000144490824 */ /* 0x001fca00078e0249 */
[----:B------:R-:W-:Y:S01]  /*7eb0*/  @!P2 STS [R72+UR4+0x6600], R73 ;  /* 0x006600494800a988 */ /* 0x000fe20008000804 */
[----:B------:R-:W-:Y:S06]  /*7ec0*/  BAR.SYNC.DEFER_BLOCKING 0x0 ;  /* 0x0000000000007b1d */ /* 0x000fec0000010000 */
[----:B------:R-:W0:Y:S01]  /*7ed0*/  LDS.128 R20, [UR4+0x6600] ;  /* 0x00660004ff147984 */ /* 0x000e220008000c00 */
[----:B------:R-:W-:-:S04]  /*7ee0*/  SHF.R.U32.HI R68, RZ, 0x5, R69 ;  /* 0x00000005ff447819 */ /* 0x000fc80000011645 */
[----:B------:R-:W-:Y:S02]  /*7ef0*/  ISETP.NE.AND P2, PT, R68, 0x2, PT ;  /* 0x000000024400780c */ /* 0x000fe40003f45270 */
[----:B------:R-:W-:Y:S01]  /*7f00*/  ISETP.NE.AND P0, PT, R71, RZ, PT ;  /* 0x000000ff4700720c */ /* 0x000fe20003f05270 */
[----:B0-----:R-:W-:-:S04]  /*7f10*/  IMAD.IADD R21, R20, 0x1, R21 ;  /* 0x0000000114157824 */ /* 0x001fc800078e0215 */
[----:B------:R-:W-:Y:S01]  /*7f20*/  IMAD.IADD R22, R22, 0x1, R21 ;  /* 0x0000000116167824 */ /* 0x000fe200078e0215 */
[----:B------:R-:W-:Y:S02]  /*7f30*/  SEL R20, R21, R20, !P2 ;  /* 0x0000001415147207 */ /* 0x000fe40005000000 */
[----:B------:R-:W-:Y:S01]  /*7f40*/  ISETP.NE.AND P2, PT, R68, 0x3, PT ;  /* 0x000000034400780c */ /* 0x000fe20003f45270 */
[----:B------:R-:W-:-:S03]  /*7f50*/  IMAD.IADD R72, R23, 0x1, R22 ;  /* 0x0000000117487824 */ /* 0x000fc600078e0216 */
[----:B------:R-:W-:Y:S02]  /*7f60*/  SEL R71, R22, R20, !P2 ;  /* 0x0000001416477207 */ /* 0x000fe40005000000 */
[----:B------:R-:W0:Y:S01]  /*7f70*/  LDS.128 R20, [UR4+0x6610] ;  /* 0x00661004ff147984 */ /* 0x000e220008000c00 */
        /* <DEDUP_REMOVED lines=8> */
[----:B------:R-:W-:Y:S02]  /*8000*/  SEL R71, R21, R71, !P2 ;  /* 0x0000004715477207 */ /* 0x000fe40005000000 */
[----:B------:R-:W-:Y:S01]  /*8010*/  ISETP.NE.AND P2, PT, R68, 0x7, PT ;  /* 0x000000074400780c */ /* 0x000fe20003f45270 */
[----:B------:R-:W-:-:S03]  /*8020*/  IMAD.IADD R72, R23, 0x1, R22 ;  /* 0x0000000117487824 */ /* 0x000fc600078e0216 */
[----:B------:R-:W-:Y:S02]  /*8030*/  SEL R71, R22, R71, !P2 ;  /* 0x0000004716477207 */ /* 0x000fe40005000000 */
[----:B------:R-:W0:Y:S01]  /*8040*/  LDS.128 R20, [UR4+0x6620] ;  /* 0x00662004ff147984 */ /* 0x000e220008000c00 */
[----:B------:R-:W-:Y:S01]  /*8050*/  ISETP.NE.AND P2, PT, R68, 0x8, PT ;  /* 0x000000084400780c */ /* 0x000fe20003f45270 */
[----:B------:R-:W-:-:S03]  /*8060*/  IMAD.IADD R70, R73, 0x1, -R70 ;  /* 0x0000000149467824 */ /* 0x000fc600078e0a46 */
[----:B------:R-:W-:Y:S02]  /*8070*/  SEL R71, R72, R71, !P2 ;  /* 0x0000004748477207 */ /* 0x000fe40005000000 */
[C---:B------:R-:W-:Y:S02]  /*8080*/  ISETP.NE.AND P2, PT, R68.reuse, 0x9, PT ;  /* 0x000000094400780c */ /* 0x040fe40003f45270 */
[----:B------:R-:W-:Y:S01]  /*8090*/  ISETP.NE.AND P3, PT, R68, 0xb, PT ;  /* 0x0000000b4400780c */ /* 0x000fe20003f65270 */
[----:B0-----:R-:W-:-:S04]  /*80a0*/  IMAD.IADD R20, R72, 0x1, R20 ;  /* 0x0000000148147824 */ /* 0x001fc800078e0214 */
[----:B------:R-:W-:Y:S01]  /*80b0*/  IMAD.IADD R21, R21, 0x1, R20 ;  /* 0x0000000115157824 */ /* 0x000fe200078e0214 */
[----:B------:R-:W-:Y:S02]  /*80c0*/  SEL R71, R20, R71, !P2 ;  /* 0x0000004714477207 */ /* 0x000fe40005000000 */
[----:B------:R-:W-:Y:S02]  /*80d0*/  ISETP.NE.AND P2, PT, R68, 0xa, PT ;  /* 0x0000000a4400780c */ /* 0x000fe40003f45270 */
[----:B------:R-:W-:Y:S02]  /*80e0*/  SEL R20, R70, RZ, P0 ;  /* 0x000000ff46147207 */ /* 0x000fe40000000000 */
[----:B------:R-:W-:Y:S01]  /*80f0*/  ISETP.GT.U32.OR P0, PT, R69, 0x1f, P0 ;  /* 0x0000001f4500780c */ /* 0x000fe20000704470 */
[----:B------:R-:W-:Y:S01]  /*8100*/  IMAD.IADD R22, R22, 0x1, R21 ;  /* 0x0000000116167824 */ /* 0x000fe200078e0215 */
[----:B------:R-:W-:-:S04]  /*8110*/  SEL R71, R21, R71, !P2 ;  /* 0x0000004715477207 */ /* 0x000fc80005000000 */
[----:B------:R-:W-:Y:S01]  /*8120*/  SEL R71, R22, R71, !P3 ;  /* 0x0000004716477207 */ /* 0x000fe20005800000 */
[----:B------:R-:W-:-:S04]  /*8130*/  IMAD.IADD R23, R23, 0x1, R22 ;  /* 0x0000000117177824 */ /* 0x000fc800078e0216 */
[----:B------:R-:W-:Y:S02]  /*8140*/  @P1 IMAD.IADD R70, R71, 0x1, R20 ;  /* 0x0000000147461824 */ /* 0x000fe400078e0214 */
[----:B------:R-:W-:-:S05]  /*8150*/  @!P0 IMAD.U32 R70, R23, 0x10000, RZ ;  /* 0x0001000017468824 */ /* 0x000fca00078e00ff */
[----:B------:R-:W-:Y:S01]  /*8160*/  @!P0 STS [UR4+0x663c], R70 ;  /* 0x00663c46ff008988 */ /* 0x000fe20008000804 */
[----:B------:R-:W-:Y:S01]  /*8170*/  BAR.SYNC.DEFER_BLOCKING 0x0 ;  /* 0x0000000000007b1d */ /* 0x000fe20000010000 */
[----:B------:R-:W-:Y:S01]  /*8180*/  @!P1 IADD3 R20, PT, PT, -R69, 0x1f, RZ ;  /* 0x0000001f45149810 */ /* 0x000fe20007ffe1ff */
[----:B------:R-:W-:-:S03]  /*8190*/  IMAD.U32 R22, RZ, RZ, UR4 ;  /* 0x00000004ff167e24 */ /* 0x000fc6000f8e00ff */
[----:B------:R-:W-:Y:S02]  /*81a0*/  @!P1 LOP3.LUT R21, R20, 0xf, RZ, 0xc0, !PT ;  /* 0x0000000f14159812 */ /* 0x000fe400078ec0ff */
[----:B------:R-:W-:-:S03]  /*81b0*/  @!P1 SHF.R.U32.HI R20, RZ, 0x3, R20 ;  /* 0x00000003ff149819 */ /* 0x000fc60000011614 */
[----:B------:R-:W-:Y:S01]  /*81c0*/  @!P1 IMAD R21, R21, 0x600, R22 ;  /* 0x0000060015159824 */ /* 0x000fe200078e0216 */
[----:B------:R-:W-:Y:S02]  /*81d0*/  PRMT R22, R17, 0x9910, RZ ;  /* 0x0000991011167816 */ /* 0x000fe400000000ff */
[----:B------:R-:W-:Y:S02]  /*81e0*/  @!P1 LOP3.LUT R20, R20, 0x2, RZ, 0xc0, !PT ;  /* 0x0000000214149812 */ /* 0x000fe400078ec0ff */
[----:B------:R-:W-:-:S03]  /*81f0*/  ISETP.NE.AND P2, PT, R22, 0x7fff, PT ;  /* 0x00007fff1600780c */ /* 0x000fc60003f45270 */
[----:B------:R-:W-:Y:S01]  /*8200*/  @!P1 IMAD.IADD R20, R21, 0x1, R20 ;  /* 0x0000000115149824 */ /* 0x000fe200078e0214 */
[----:B------:R-:W-:Y:S01]  /*8210*/  SEL R21, R17, 0x8000, P2 ;  /* 0x0000800011157807 */ /* 0x000fe20001000000 */
[----:B------:R-:W0:Y:S01]  /*8220*/  LDS R23, [UR4+0x663c] ;  /* 0x00663c04ff177984 */ /* 0x000e220008000800 */
[----:B------:R-:W-:Y:S02]  /*8230*/  PRMT R22, R24, 0x9910, RZ ;  /* 0x0000991018167816 */ /* 0x000fe400000000ff */
[----:B------:R-:W-:Y:S02]  /*8240*/  SHF.R.U32.HI R21, RZ, UR14, R21 ;  /* 0x0000000eff157c19 */ /* 0x000fe40008011615 */
[----:B------:R-:W-:Y:S02]  /*8250*/  ISETP.NE.AND P0, PT, R22, 0x7fff, PT ;  /* 0x00007fff1600780c */ /* 0x000fe40003f05270 */
[----:B------:R-:W-:Y:S02]  /*8260*/  LOP3.LUT R21, R18, R21, RZ, 0xc0, !PT ;  /* 0x0000001512157212 */ /* 0x000fe400078ec0ff */
[----:B------:R-:W-:-:S02]  /*8270*/  SEL R22, R24, 0x8000, P0 ;  /* 0x0000800018167807 */ /* 0x000fc40000000000 */
[----:B------:R-:W-:Y:S02]  /*8280*/  LOP3.LUT R71, R21, 0xf, RZ, 0xc, !PT ;  /* 0x0000000f15477812 */ /* 0x000fe400078e0cff */
[----:B------:R-:W-:Y:S02]  /*8290*/  SHF.R.U32.HI R21, RZ, 0x3, R21 ;  /* 0x00000003ff157819 */ /* 0x000fe40000011615 */
[----:B------:R-:W-:Y:S01]  /*82a0*/  SHF.R.U32.HI R73, RZ, UR14, R22 ;  /* 0x0000000eff497c19 */ /* 0x000fe20008011616 */
[----:B------:R-:W-:Y:S01]  /*82b0*/  IMAD R22, R71, 0x600, R0 ;  /* 0x0000060047167824 */ /* 0x000fe200078e0200 */
[----:B------:R-:W-:Y:S02]  /*82c0*/  LOP3.LUT R21, R21, 0x1ffe, RZ, 0xc0, !PT ;  /* 0x00001ffe15157812 */ /* 0x000fe400078ec0ff */
[----:B------:R-:W-:-:S03]  /*82d0*/  LOP3.LUT R73, R18, R73, RZ, 0xc0, !PT ;  /* 0x0000004912497212 */ /* 0x000fc600078ec0ff */
[----:B------:R-:W-:Y:S01]  /*82e0*/  IMAD.IADD R22, R22, 0x1, -R21 ;  /* 0x0000000116167824 */ /* 0x000fe200078e0a15 */
[----:B------:R-:W-:Y:S02]  /*82f0*/  LOP3.LUT R21, R73, 0xf, RZ, 0xc, !PT ;  /* 0x0000000f49157812 */ /* 0x000fe400078e0cff */
[----:B------:R-:W-:-:S03]  /*8300*/  SHF.R.U32.HI R73, RZ, 0x3, R73 ;  /* 0x00000003ff497819 */ /* 0x000fc60000011649 */
[----:B------:R-:W-:Y:S01]  /*8310*/  IMAD R21, R21, 0x600, R0 ;  /* 0x0000060015157824 */ /* 0x000fe200078e0200 */
[----:B------:R-:W-:Y:S02]  /*8320*/  LOP3.LUT R68, R73, 0x1ffe, RZ, 0xc0, !PT ;  /* 0x00001ffe49447812 */ /* 0x000fe400078ec0ff */
[----:B------:R-:W-:Y:S02]  /*8330*/  ISETP.NE.AND P0, PT, R69, RZ, PT ;  /* 0x000000ff4500720c */ /* 0x000fe40003f05270 */
[----:B------:R-:W-:Y:S01]  /*8340*/  PRMT R71, R26, 0x9910, RZ ;  /* 0x000099101a477816 */ /* 0x000fe200000000ff */
[----:B------:R-:W-:Y:S01]  /*8350*/  IMAD.IADD R21, R21, 0x1, -R68 ;  /* 0x0000000115157824 */ /* 0x000fe200078e0a44 */
[----:B------:R-:W-:Y:S02]  /*8360*/  PRMT R68, R28, 0x9910, RZ ;  /* 0x000099101c447816 */ /* 0x000fe400000000ff */
[----:B------:R-:W-:Y:S02]  /*8370*/  ISETP.NE.AND P2, PT, R71, 0x7fff, PT ;  /* 0x00007fff4700780c */ /* 0x000fe40003f45270 */
[----:B0-----:R-:W-:-:S02]  /*8380*/  SEL R23, R23, RZ, P0 ;  /* 0x000000ff17177207 */ /* 0x001fc40000000000 */
[----:B------:R-:W-:-:S03]  /*8390*/  ISETP.NE.AND P0, PT, R68, 0x7fff, PT ;  /* 0x00007fff4400780c */ /* 0x000fc60003f05270 */
[----:B------:R-:W-:Y:S01]  /*83a0*/  IMAD.IADD R70, R23, 0x1, R70 ;  /* 0x0000000117467824 */ /* 0x000fe200078e0246 */
[----:B------:R-:W-:Y:S02]  /*83b0*/  SEL R23, R26, 0x8000, P2 ;  /* 0x000080001a177807 */ /* 0x000fe40001000000 */
[----:B------:R-:W-:Y:S02]  /*83c0*/  SEL R68, R28, 0x8000, P0 ;  /* 0x000080001c447807 */ /* 0x000fe40000000000 */
[----:B------:R-:W-:Y:S02]  /*83d0*/  SHF.R.U32.HI R23, RZ, UR14, R23 ;  /* 0x0000000eff177c19 */ /* 0x000fe40008011617 */
[----:B------:R-:W-:Y:S02]  /*83e0*/  SHF.R.U32.HI R71, RZ, UR14, R68 ;  /* 0x0000000eff477c19 */ /* 0x000fe40008011644 */
[C---:B------:R-:W-:Y:S02]  /*83f0*/  LOP3.LUT R23, R18.reuse, R23, RZ, 0xc0, !PT ;  /* 0x0000001712177212 */ /* 0x040fe400078ec0ff */
[----:B------:R-:W-:-:S02]  /*8400*/  LOP3.LUT R68, R18, R71, RZ, 0xc0, !PT ;  /* 0x0000004712447212 */ /* 0x000fc400078ec0ff */
[----:B------:R-:W-:Y:S02]  /*8410*/  LOP3.LUT R71, R23, 0xf, RZ, 0xc, !PT ;  /* 0x0000000f17477812 */ /* 0x000fe400078e0cff */
[----:B------:R-:W-:Y:S02]  /*8420*/  SHF.R.U32.HI R72, RZ, 0x3, R23 ;  /* 0x00000003ff487819 */ /* 0x000fe40000011617 */
[----:B------:R-:W-:Y:S02]  /*8430*/  LOP3.LUT R23, R68, 0xf, RZ, 0xc, !PT ;  /* 0x0000000f44177812 */ /* 0x000fe400078e0cff */
[----:B------:R-:W-:Y:S01]  /*8440*/  SHF.R.U32.HI R68, RZ, 0x3, R68 ;  /* 0x00000003ff447819 */ /* 0x000fe20000011644 */
[--C-:B------:R-:W-:Y:S01]  /*8450*/  IMAD R71, R71, 0x600, R0.reuse ;  /* 0x0000060047477824 */ /* 0x100fe200078e0200 */
[----:B------:R-:W-:Y:S01]  /*8460*/  LOP3.LUT R72, R72, 0x1ffe, RZ, 0xc0, !PT ;  /* 0x00001ffe48487812 */ /* 0x000fe200078ec0ff */
[----:B------:R-:W-:Y:S01]  /*8470*/  IMAD R23, R23, 0x600, R0 ;  /* 0x0000060017177824 */ /* 0x000fe200078e0200 */
[----:B------:R-:W-:Y:S01]  /*8480*/  LOP3.LUT R74, R68, 0x1ffe, RZ, 0xc0, !PT ;  /* 0x00001ffe444a7812 */ /* 0x000fe200078ec0ff */
[----:B------:R-:W-:-:S02]  /*8490*/  IMAD.IADD R52, R52, 0x1, R70 ;  /* 0x0000000134347824 */ /* 0x000fc400078e0246 */
[----:B------:R-:W-:Y:S02]  /*84a0*/  IMAD.IADD R68, R71, 0x1, -R72 ;  /* 0x0000000147447824 */ /* 0x000fe400078e0a48 */
[----:B------:R-:W-:Y:S02]  /*84b0*/  IMAD.IADD R23, R23, 0x1, -R74 ;  /* 0x0000000117177824 */ /* 0x000fe400078e0a4a */
[--C-:B------:R-:W-:Y:S02]  /*84c0*/  IMAD.IADD R72, R53, 0x1, R70.reuse ;  /* 0x0000000135487824 */ /* 0x100fe400078e0246 */
[--C-:B------:R-:W-:Y:S02]  /*84d0*/  IMAD.IADD R54, R54, 0x1, R70.reuse ;  /* 0x0000000136367824 */ /* 0x100fe400078e0246 */
[--C-:B------:R-:W-:Y:S02]  /*84e0*/  IMAD.IADD R74, R55, 0x1, R70.reuse ;  /* 0x00000001374a7824 */ /* 0x100fe400078e0246 */
[----:B------:R-:W-:-:S02]  /*84f0*/  IMAD.IADD R56, R56, 0x1, R70 ;  /* 0x0000000138387824 */ /* 0x000fc400078e0246 */
[--C-:B------:R-:W-:Y:S02]  /*8500*/  IMAD.IADD R76, R57, 0x1, R70.reuse ;  /* 0x00000001394c7824 */ /* 0x100fe400078e0246 */
[--C-:B------:R-:W-:Y:S02]  /*8510*/  IMAD.IADD R58, R58, 0x1, R70.reuse ;  /* 0x000000013a3a7824 */ /* 0x100fe400078e0246 */
        /* <DEDUP_REMOVED lines=8> */
[----:B------:R-:W-:Y:S01]  /*85a0*/  IMAD.IADD R67, R67, 0x1, R70 ;  /* 0x0000000143437824 */ /* 0x000fe200078e0246 */
[----:B------:R-:W-:Y:S04]  /*85b0*/  STS [R51], R70 ;  /* 0x0000004633007388 */ /* 0x000fe80000000800 */
        /* <DEDUP_REMOVED lines=17> */
[----:B------:R-:W0:Y:S04]  /*86d0*/  @!P1 LDS.U16 R2, [R20] ;  /* 0x0000000014029984 */ /* 0x000e280000000400 */
[----:B------:R-:W1:Y:S04]  /*86e0*/  LDS.U16 R31, [R31+0x2] ;  /* 0x000002001f1f7984 */ /* 0x000e680000000400 */
[----:B------:R-:W-:Y:S04]  /*86f0*/  LDS.U16 R34, [R34+0x2] ;  /* 0x0000020022227984 */ /* 0x000fe80000000400 */
[----:B------:R-:W-:Y:S04]  /*8700*/  LDS.U16 R37, [R37+0x2] ;  /* 0x0000020025257984 */ /* 0x000fe80000000400 */
[----:B------:R-:W-:Y:S04]  /*8710*/  LDS.U16 R40, [R40+0x2] ;  /* 0x0000020028287984 */ /* 0x000fe80000000400 */
[----:B------:R-:W-:Y:S04]  /*8720*/  LDS.U16 R43, [R43+0x2] ;  /* 0x000002002b2b7984 */ /* 0x000fe80000000400 */
[----:B------:R-:W-:Y:S04]  /*8730*/  LDS.U16 R46, [R46+0x2] ;  /* 0x000002002e2e7984 */ /* 0x000fe80000000400 */
[----:B------:R-:W-:Y:S04]  /*8740*/  LDS.U16 R49, [R49+0x2] ;  /* 0x0000020031317984 */ /* 0x000fe80000000400 */
[----:B------:R-:W2:Y:S04]  /*8750*/  LDS.U16 R22, [R22+0x2] ;  /* 0x0000020016167984 */ /* 0x000ea80000000400 */
[----:B------:R-:W3:Y:S04]  /*8760*/  LDS.U16 R52, [R21+0x2] ;  /* 0x0000020015347984 */ /* 0x000ee80000000400 */
[----:B------:R-:W4:Y:S04]  /*8770*/  LDS.U16 R68, [R68+0x2] ;  /* 0x0000020044447984 */ /* 0x000f280000000400 */
[----:B------:R-:W5:Y:S01]  /*8780*/  LDS.U16 R54, [R23+0x2] ;  /* 0x0000020017367984 */ /* 0x000f620000000400 */
[----:B------:R-:W-:Y:S06]  /*8790*/  BAR.SYNC.DEFER_BLOCKING 0x0 ;  /* 0x0000000000007b1d */ /* 0x000fec0000010000 */
[----:B0-----:R0:W-:Y:S01]  /*87a0*/  @!P1 STS [R0], R2 ;  /* 0x0000000200009388 */ /* 0x0011e20000000800 */
[----:B-1----:R-:W-:-:S02]  /*87b0*/  IMAD.IADD R32, R32, 0x1, R31 ;  /* 0x0000000120207824 */ /* 0x002fc400078e021f */
[----:B------:R-:W-:Y:S01]  /*87c0*/  @!P1 IMAD.IADD R31, R4, 0x1, -R2 ;  /* 0x00000001041f9824 */ /* 0x000fe200078e0a02 */
[----:B------:R-:W-:Y:S08]  /*87d0*/  BAR.SYNC.DEFER_BLOCKING 0x0 ;  /* 0x0000000000007b1d */ /* 0x000ff00000010000 */
[----:B------:R-:W-:Y:S01]  /*87e0*/  BAR.SYNC.DEFER_BLOCKING 0x0 ;  /* 0x0000000000007b1d */ /* 0x000fe20000010000 */
[----:B--2---:R-:W-:-:S02]  /*87f0*/  IMAD.IADD R19, R19, 0x1, R22 ;  /* 0x0000000113137824 */ /* 0x004fc400078e0216 */
[----:B---3--:R-:W-:-:S03]  /*8800*/  IMAD.IADD R25, R25, 0x1, R52 ;  /* 0x0000000119197824 */ /* 0x008fc600078e0234 */
[----:B------:R-:W-:Y:S01]  /*8810*/  @!P1 STS [R0+0x2100], R31 ;  /* 0x0021001f00009388 */ /* 0x000fe20000000800 */
[----:B0-----:R-:W-:Y:S01]  /*8820*/  LEA R2, R19, UR4, 0x1 ;  /* 0x0000000413027c11 */ /* 0x001fe2000f8e08ff */
[----:B------:R-:W-:Y:S01]  /*8830*/  BAR.SYNC.DEFER_BLOCKING 0x0 ;  /* 0x0000000000007b1d */ /* 0x000fe20000010000 */
[----:B----4-:R-:W-:Y:S02]  /*8840*/  IMAD.IADD R27, R27, 0x1, R68 ;  /* 0x000000011b1b7824 */ /* 0x010fe400078e0244 */
[----:B-----5:R-:W-:Y:S01]  /*8850*/  IMAD.IADD R29, R29, 0x1, R54 ;  /* 0x000000011d1d7824 */ /* 0x020fe200078e0236 */
[----:B------:R-:W-:Y:S01]  /*8860*/  LEA R20, R25, UR4, 0x1 ;  /* 0x0000000419147c11 */ /* 0x000fe2000f8e08ff */
[----:B------:R-:W-:Y:S01]  /*8870*/  IMAD.IADD R35, R35, 0x1, R34 ;  /* 0x0000000123237824 */ /* 0x000fe200078e0222 */
[----:B------:R-:W-:Y:S01]  /*8880*/  LEA R21, R32, UR4, 0x1 ;  /* 0x0000000420157c11 */ /* 0x000fe2000f8e08ff */
[----:B------:R-:W-:Y:S01]  /*8890*/  IMAD.IADD R38, R38, 0x1, R37 ;  /* 0x0000000126267824 */ /* 0x000fe200078e0225 */
[----:B------:R-:W-:Y:S01]  /*88a0*/  LEA R23, R29, UR4, 0x1 ;  /* 0x000000041d177c11 */ /* 0x000fe2000f8e08ff */
[----:B------:R-:W-:Y:S01]  /*88b0*/  IMAD.IADD R41, R41, 0x1, R40 ;  /* 0x0000000129297824 */ /* 0x000fe200078e0228 */
[----:B------:R-:W-:Y:S01]  /*88c0*/  LEA R22, R35, UR4, 0x1 ;  /* 0x0000000423167c11 */ /* 0x000fe2000f8e08ff */
[----:B------:R-:W-:-:S02]  /*88d0*/  IMAD.IADD R44, R44, 0x1, R43 ;  /* 0x000000012c2c7824 */ /* 0x000fc400078e022b */
[----:B------:R-:W-:Y:S02]  /*88e0*/  IMAD.IADD R47, R47, 0x1, R46 ;  /* 0x000000012f2f7824 */ /* 0x000fe400078e022e */
[----:B------:R-:W-:Y:S01]  /*88f0*/  IMAD.IADD R50, R50, 0x1, R49 ;  /* 0x0000000132327824 */ /* 0x000fe200078e0231 */
[----:B------:R0:W-:Y:S04]  /*8900*/  STS.U16 [R2], R17 ;  /* 0x0000001102007388 */ /* 0x0001e80000000400 */
[----:B------:R1:W-:Y:S01]  /*8910*/  STS.U16 [R20], R24 ;  /* 0x0000001814007388 */ /* 0x0003e20000000400 */
[----:B0-----:R-:W-:Y:S02]  /*8920*/  LEA R17, R27, UR4, 0x1 ;  /* 0x000000041b117c11 */ /* 0x001fe4000f8e08ff */
[----:B------:R-:W-:-:S02]  /*8930*/  LEA R34, R44, UR4, 0x1 ;  /* 0x000000042c227c11 */ /* 0x000fc4000f8e08ff */
[----:B-1----:R-:W-:Y:S01]  /*8940*/  LEA R24, R38, UR4, 0x1 ;  /* 0x0000000426187c11 */ /* 0x002fe2000f8e08ff */
[----:B------:R0:W-:Y:S04]  /*8950*/  STS.U16 [R17], R26 ;  /* 0x0000001a11007388 */ /* 0x0001e80000000400 */
[----:B------:R1:W-:Y:S04]  /*8960*/  STS.U16 [R23], R28 ;  /* 0x0000001c17007388 */ /* 0x0003e80000000400 */
[----:B------:R-:W-:Y:S01]  /*8970*/  STS.U16 [R21], R30 ;  /* 0x0000001e15007388 */ /* 0x000fe20000000400 */
[----:B0-----:R-:W-:-:S03]  /*8980*/  LEA R26, R41, UR4, 0x1 ;  /* 0x00000004291a7c11 */ /* 0x001fc6000f8e08ff */
[----:B------:R0:W-:Y:S01]  /*8990*/  STS.U16 [R22], R33 ;  /* 0x0000002116007388 */ /* 0x0001e20000000400 */
[----:B-1----:R-:W-:-:S03]  /*89a0*/  LEA R28, R50, UR4, 0x1 ;  /* 0x00000004321c7c11 */ /* 0x002fc6000f8e08ff */
[----:B------:R-:W-:Y:S01]  /*89b0*/  STS.U16 [R24], R36 ;  /* 0x0000002418007388 */ /* 0x000fe20000000400 */
[----:B0-----:R-:W-:-:S03]  /*89c0*/  LEA R33, R47, UR4, 0x1 ;  /* 0x000000042f217c11 */ /* 0x001fc6000f8e08ff */
[----:B------:R0:W-:Y:S04]  /*89d0*/  STS.U16 [R26], R39 ;  /* 0x000000271a007388 */ /* 0x0001e80000000400 */
[----:B------:R-:W-:Y:S04]  /*89e0*/  STS.U16 [R34], R42 ;  /* 0x0000002a22007388 */ /* 0x000fe80000000400 */
[----:B------:R-:W-:Y:S04]  /*89f0*/  STS.U16 [R33], R45 ;  /* 0x0000002d21007388 */ /* 0x000fe80000000400 */
[----:B------:R1:W-:Y:S01]  /*8a00*/  STS.U16 [R28], R48 ;  /* 0x000000301c007388 */ /* 0x0003e20000000400 */
[----:B------:R-:W2:Y:S01]  /*8a10*/  S2R R51, SR_TID.X ;  /* 0x0000000000337919 */ /* 0x000ea20000002100 */
[----:B0-----:R-:W-:Y:S01]  /*8a20*/  IMAD R39, R69, -0x2, R0 ;  /* 0xfffffffe45277824 */ /* 0x001fe200078e0200 */
[----:B------:R-:W-:Y:S06]  /*8a30*/  BAR.SYNC.DEFER_BLOCKING 0x0 ;  /* 0x0000000000007b1d */ /* 0x000fec0000010000 */
[----:B------:R-:W0:Y:S04]  /*8a40*/  LDS.U16 R57, [R39] ;  /* 0x0000000027397984 */ /* 0x000e280000000400 */
[----:B------:R-:W3:Y:S04]  /*8a50*/  LDS.U16 R71, [R39+0x300] ;  /* 0x0003000027477984 */ /* 0x000ee80000000400 */
[----:B------:R-:W4:Y:S04]  /*8a60*/  LDS.U16 R67, [R39+0x600] ;  /* 0x0006000027437984 */ /* 0x000f280000000400 */
[----:B------:R-:W5:Y:S01]  /*8a70*/  LDS.U16 R68, [R39+0x900] ;  /* 0x0009000027447984 */ /* 0x000f620000000400 */
[----:B--2---:R-:W-:-:S03]  /*8a80*/  VIADD R49, R51, 0x180 ;  /* 0x0000018033317836 */ /* 0x004fc60000000000 */
[----:B------:R-:W2:Y:S02]  /*8a90*/  LDS.U16 R54, [R39+0xc00] ;  /* 0x000c000027367984 */ /* 0x000ea40000000400 */
[----:B------:R-:W-:Y:S01]  /*8aa0*/  ISETP.GE.AND P5, PT, R49, R3, PT ;  /* 0x000000033100720c */ /* 0x000fe20003fa6270 */
[----:B-1----:R-:W-:Y:S01]  /*8ab0*/  VIADD R48, R51, 0x300 ;  /* 0x0000030033307836 */ /* 0x002fe20000000000 */
[----:B------:R-:W1:Y:S01]  /*8ac0*/  LDS.U16 R74, [R39+0xf00] ;  /* 0x000f0000274a7984 */ /* 0x000e620000000400 */
[----:B------:R-:W-:-:S03]  /*8ad0*/  LOP3.LUT R14, R14, 0xfffffffb, RZ, 0xc0, !PT ;  /* 0xfffffffb0e0e7812 */ /* 0x000fc600078ec0ff */
[-C--:B------:R-:W-:Y:S02]  /*8ae0*/  ISETP.GE.AND P6, PT, R48, R3.reuse, PT ;  /* 0x000000033000720c */ /* 0x080fe40003fc6270 */
[----:B------:R-:W-:Y:S01]  /*8af0*/  ISETP.GE.AND P0, PT, R69, R3, PT ;  /* 0x000000034500720c */ /* 0x000fe20003f06270 */
[----:B------:R-:W-:Y:S01]  /*8b00*/  VIADD R46, R51, 0x480 ;  /* 0x00000480332e7836 */ /* 0x000fe20000000000 */
[----:B------:R-:W1:Y:S03]  /*8b10*/  LDS.U16 R52, [R39+0x1200] ;  /* 0x0012000027347984 */ /* 0x000e660000000400 */
[----:B------:R-:W-:-:S04]  /*8b20*/  @P5 LOP3.LUT R14, R14, 0x4, RZ, 0xfc, !PT ;  /* 0x000000040e0e5812 */ /* 0x000fc800078efcff */
[----:B------:R-:W-:Y:S02]  /*8b30*/  LOP3.LUT R14, R14, 0xfffffffd, RZ, 0xc0, !PT ;  /* 0xfffffffd0e0e7812 */ /* 0x000fe400078ec0ff */
[----:B0-----:R-:W-:Y:S01]  /*8b40*/  PRMT R30, R57, 0x9910, RZ ;  /* 0x00009910391e7816 */ /* 0x001fe200000000ff */
[----:B------:R-:W-:Y:S01]  /*8b50*/  IMAD.MOV.U32 R45, RZ, RZ, 0xffff ;  /* 0x0000ffffff2d7424 */ /* 0x000fe200078e00ff */
[----:B------:R-:W-:Y:S01]  /*8b60*/  @P6 LOP3.LUT R14, R14, 0x2, RZ, 0xfc, !PT ;  /* 0x000000020e0e6812 */ /* 0x000fe200078efcff */
[C---:B------:R-:W-:Y:S01]  /*8b70*/  VIADD R40, R51.reuse, 0x600 ;  /* 0x0000060033287836 */ /* 0x040fe20000000000 */
[----:B------:R-:W-:Y:S01]  /*8b80*/  ISETP.NE.AND P4, PT, R30, 0x7fff, PT ;  /* 0x00007fff1e00780c */ /* 0x000fe20003f85270 */
[----:B------:R-:W-:Y:S01]  /*8b90*/  VIADD R43, R51, 0x780 ;  /* 0x00000780332b7836 */ /* 0x000fe20000000000 */
[----:B---3--:R-:W-:Y:S01]  /*8ba0*/  PRMT R31, R71, 0x9910, RZ ;  /* 0x00009910471f7816 */ /* 0x008fe200000000ff */
[----:B------:R-:W-:Y:S01]  /*8bb0*/  VIADD R42, R51, 0x900 ;  /* 0x00000900332a7836 */ /* 0x000fe20000000000 */
[----:B------:R-:W-:Y:S01]  /*8bc0*/  SEL R59, R57, 0x8000, P4 ;  /* 0x00008000393b7807 */ /* 0x000fe20002000000 */
[----:B------:R-:W0:Y:S01]  /*8bd0*/  @!P0 LDC.64 R76, c[0x0][0x388] ;  /* 0x0000e200ff4c8b82 */ /* 0x000e220000000a00 */
[----:B------:R-:W-:-:S02]  /*8be0*/  LOP3.LUT P4, RZ, R14, 0x4, RZ, 0xc0, !PT ;  /* 0x000000040eff7812 */ /* 0x000fc4000788c0ff */
[C---:B------:R-:W-:Y:S02]  /*8bf0*/  @!P5 ISETP.GT.AND P1, PT, R31.reuse, -0x1, PT ;  /* 0xffffffff1f00d80c */ /* 0x040fe40003f24270 */
[----:B------:R-:W-:Y:S02]  /*8c00*/  ISETP.GE.AND P5, PT, R46, R3, PT ;  /* 0x000000032e00720c */ /* 0x000fe40003fa6270 */
[----:B------:R-:W-:Y:S02]  /*8c10*/  @!P0 ISETP.GT.AND P3, PT, R30, -0x1, PT ;  /* 0xffffffff1e00880c */ /* 0x000fe40003f64270 */
[----:B------:R-:W-:Y:S02]  /*8c20*/  ISETP.NE.AND P2, PT, R31, 0x7fff, PT ;  /* 0x00007fff1f00780c */ /* 0x000fe40003f45270 */
[----:B----4-:R-:W-:Y:S02]  /*8c30*/  PRMT R30, R67, 0x9910, RZ ;  /* 0x00009910431e7816 */ /* 0x010fe400000000ff */
[----:B-----5:R-:W-:-:S02]  /*8c40*/  PRMT R31, R68, 0x9910, RZ ;  /* 0x00009910441f7816 */ /* 0x020fc400000000ff */
[----:B------:R-:W-:Y:S02]  /*8c50*/  @!P0 SEL R63, R45, 0x8000, P3 ;  /* 0x000080002d3f8807 */ /* 0x000fe40001800000 */
[----:B------:R-:W-:Y:S02]  /*8c60*/  SEL R64, R71, 0x8000, P2 ;  /* 0x0000800047407807 */ /* 0x000fe40001000000 */
[C---:B------:R-:W-:Y:S02]  /*8c70*/  ISETP.NE.AND P3, PT, R30.reuse, 0x7fff, PT ;  /* 0x00007fff1e00780c */ /* 0x040fe40003f65270 */
[----:B------:R-:W-:Y:S01]  /*8c80*/  @!P6 ISETP.GT.AND P2, PT, R30, -0x1, PT ;  /* 0xffffffff1e00e80c */ /* 0x000fe20003f44270 */
[----:B------:R-:W-:Y:S01]  /*8c90*/  IMAD.MOV.U32 R30, RZ, RZ, R31 ;  /* 0x000000ffff1e7224 */ /* 0x000fe200078e001f */
[----:B--2---:R-:W-:Y:S02]  /*8ca0*/  PRMT R31, R54, 0x9910, RZ ;  /* 0x00009910361f7816 */ /* 0x004fe400000000ff */
[----:B------:R-:W-:-:S02]  /*8cb0*/  @!P4 SEL R66, R45, 0x8000, P1 ;  /* 0x000080002d42c807 */ /* 0x000fc40000800000 */
[----:B------:R-:W-:Y:S02]  /*8cc0*/  ISETP.GE.AND P1, PT, R40, R3, PT ;  /* 0x000000032800720c */ /* 0x000fe40003f26270 */
[----:B------:R-:W-:Y:S02]  /*8cd0*/  SEL R62, R67, 0x8000, P3 ;  /* 0x00008000433e7807 */ /* 0x000fe40001800000 */
[----:B------:R-:W-:Y:S02]  /*8ce0*/  @!P6 SEL R58, R45, 0x8000, P2 ;  /* 0x000080002d3ae807 */ /* 0x000fe40001000000 */
[C---:B------:R-:W-:Y:S02]  /*8cf0*/  ISETP.NE.AND P3, PT, R30.reuse, 0x7fff, PT ;  /* 0x00007fff1e00780c */ /* 0x040fe40003f65270 */
[----:B------:R-:W-:Y:S01]  /*8d00*/  @!P5 ISETP.GT.AND P2, PT, R30, -0x1, PT ;  /* 0xffffffff1e00d80c */ /* 0x000fe20003f44270 */
[----:B------:R-:W-:Y:S01]  /*8d10*/  IMAD.MOV.U32 R30, RZ, RZ, R31 ;  /* 0x000000ffff1e7224 */ /* 0x000fe200078e001f */
[----:B------:R-:W-:-:S02]  /*8d20*/  SEL R60, R68, 0x8000, P3 ;  /* 0x00008000443c7807 */ /* 0x000fc40001800000 */
[----:B-1----:R-:W-:Y:S02]  /*8d30*/  PRMT R31, R74, 0x9910, RZ ;  /* 0x000099104a1f7816 */ /* 0x002fe400000000ff */
[----:B------:R-:W-:Y:S02]  /*8d40*/  ISETP.NE.AND P3, PT, R30, 0x7fff, PT ;  /* 0x00007fff1e00780c */ /* 0x000fe40003f65270 */
[----:B------:R-:W-:Y:S02]  /*8d50*/  @!P5 SEL R61, R45, 0x8000, P2 ;  /* 0x000080002d3dd807 */ /* 0x000fe40001000000 */
[----:B------:R-:W-:Y:S02]  /*8d60*/  SHF.R.U32.HI R59, RZ, UR14, R59 ;  /* 0x0000000eff3b7c19 */ /* 0x000fe4000801163b */
[----:B------:R-:W-:Y:S02]  /*8d70*/  ISETP.GE.AND P2, PT, R43, R3, PT ;  /* 0x000000032b00720c */ /* 0x000fe40003f46270 */
[----:B------:R-:W-:-:S02]  /*8d80*/  SEL R55, R54, 0x8000, P3 ;  /* 0x0000800036377807 */ /* 0x000fc40001800000 */
[----:B------:R-:W-:Y:S01]  /*8d90*/  @!P1 ISETP.GT.AND P3, PT, R30, -0x1, PT ;  /* 0xffffffff1e00980c */ /* 0x000fe20003f64270 */
[----:B------:R-:W-:Y:S01]  /*8da0*/  IMAD.MOV.U32 R30, RZ, RZ, R31 ;  /* 0x000000ffff1e7224 */ /* 0x000fe200078e001f */
[----:B------:R-:W-:Y:S02]  /*8db0*/  LOP3.LUT R59, R59, 0xffff, R18, 0x80, !PT ;  /* 0x0000ffff3b3b7812 */ /* 0x000fe400078e8012 */
[----:B------:R-:W-:Y:S02]  /*8dc0*/  @!P1 SEL R53, R45, 0x8000, P3 ;  /* 0x000080002d359807 */ /* 0x000fe40001800000 */
[----:B------:R-:W-:Y:S02]  /*8dd0*/  LEA R65, R59, UR4, 0x2 ;  /* 0x000000043b417c11 */ /* 0x000fe4000f8e10ff */
[----:B------:R-:W-:Y:S01]  /*8de0*/  ISETP.NE.AND P3, PT, R30, 0x7fff, PT ;  /* 0x00007fff1e00780c */ /* 0x000fe20003f65270 */
[----:B------:R-:W1:Y:S03]  /*8df0*/  LDS.U16 R59, [R39+0x1500] ;  /* 0x00150000273b7984 */ /* 0x000e660000000400 */
[----:B------:R-:W-:Y:S01]  /*8e00*/  SEL R37, R74, 0x8000, P3 ;  /* 0x000080004a257807 */ /* 0x000fe20001800000 */
[----:B------:R-:W2:Y:S01]  /*8e10*/  LDS R65, [R65+0x2100] ;  /* 0x0021000041417984 */ /* 0x000ea20000000800 */
[----:B------:R-:W-:-:S04]  /*8e20*/  @!P2 ISETP.GT.AND P3, PT, R30, -0x1, PT ;  /* 0xffffffff1e00a80c */ /* 0x000fc80003f64270 */
[----:B------:R-:W-:Y:S02]  /*8e30*/  @!P2 SEL R36, R45, 0x8000, P3 ;  /* 0x000080002d24a807 */ /* 0x000fe40001800000 */
[----:B------:R-:W-:-:S04]  /*8e40*/  LEA R30, P3, R15, UR16, 0x2 ;  /* 0x000000100f1e7c11 */ /* 0x000fc8000f8610ff */
[----:B------:R-:W-:Y:S02]  /*8e50*/  LEA.HI.X R31, R15, UR17, R16, 0x2, P3 ;  /* 0x000000110f1f7c11 */ /* 0x000fe400098f1410 */
[----:B------:R-:W-:Y:S02]  /*8e60*/  ISETP.GE.AND P3, PT, R42, R3, PT ;  /* 0x000000032a00720c */ /* 0x000fe40003f66270 */
[----:B------:R-:W-:Y:S02]  /*8e70*/  PRMT R70, R52, 0x9910, RZ ;  /* 0x0000991034467816 */ /* 0x000fe400000000ff */
[----:B------:R-:W-:Y:S01]  /*8e80*/  @!P0 LOP3.LUT R73, R63, R57, RZ, 0x3c, !PT ;  /* 0x000000393f498212 */ /* 0x000fe200078e3cff */
[----:B------:R-:W-:Y:S01]  /*8e90*/  VIADD R57, R51, 0xa80 ;  /* 0x00000a8033397836 */ /* 0x000fe20000000000 */
[----:B------:R-:W-:-:S07]  /*8ea0*/  SHF.R.U32.HI R75, RZ, UR14, R64 ;  /* 0x0000000eff4b7c19 */ /* 0x000fce0008011640 */
[----:B------:R-:W-:Y:S02]  /*8eb0*/  @!P3 ISETP.GT.AND P4, PT, R70, -0x1, PT ;  /* 0xffffffff4600b80c */ /* 0x000fe40003f84270 */
[----:B------:R-:W-:Y:S02]  /*8ec0*/  LOP3.LUT R75, R75, 0xffff, R18, 0x80, !PT ;  /* 0x0000ffff4b4b7812 */ /* 0x000fe400078e8012 */
[----:B------:R-:W-:Y:S02]  /*8ed0*/  @!P3 SEL R56, R45, 0x8000, P4 ;  /* 0x000080002d38b807 */ /* 0x000fe40002000000 */
[----:B------:R-:W-:Y:S02]  /*8ee0*/  ISETP.GE.AND P4, PT, R57, R3, PT ;  /* 0x000000033900720c */ /* 0x000fe40003f86270 */
[----:B------:R-:W-:Y:S02]  /*8ef0*/  LEA R64, R75, UR4, 0x2 ;  /* 0x000000044b407c11 */ /* 0x000fe4000f8e10ff */
[----:B------:R-:W-:-:S02]  /*8f00*/  LOP3.LUT R14, R14, 0xfffffffe, RZ, 0xc0, !PT ;  /* 0xfffffffe0e0e7812 */ /* 0x000fc400078ec0ff */
[----:B-1----:R-:W-:Y:S02]  /*8f10*/  PRMT R63, R59, 0x9910, RZ ;  /* 0x000099103b3f7816 */ /* 0x002fe400000000ff */
[----:B------:R-:W1:Y:S01]  /*8f20*/  LDS R64, [R64+0x2100] ;  /* 0x0021000040407984 */ /* 0x000e620000000800 */
[----:B------:R-:W-:Y:S01]  /*8f30*/  @P5 LOP3.LUT R14, R14, 0x1, RZ, 0xfc, !PT ;  /* 0x000000010e0e5812 */ /* 0x000fe200078efcff */
[----:B--2---:R-:W-:-:S03]  /*8f40*/  @!P0 IMAD.IADD R15, R65, 0x1, R69 ;  /* 0x00000001410f8824 */ /* 0x004fc600078e0245 */
[----:B------:R-:W-:Y:S01]  /*8f50*/  @!P4 ISETP.GT.AND P5, PT, R63, -0x1, PT ;  /* 0xffffffff3f00c80c */ /* 0x000fe20003fa4270 */
[----:B0-----:R-:W-:-:S03]  /*8f60*/  @!P0 IMAD.WIDE.U32 R76, R15, 0x2, R76 ;  /* 0x000000020f4c8825 */ /* 0x001fc600078e004c */
[----:B------:R-:W-:Y:S02]  /*8f70*/  @!P4 SEL R15, R45, 0x8000, P5 ;  /* 0x000080002d0fc807 */ /* 0x000fe40002800000 */
[----:B------:R-:W-:Y:S01]  /*8f80*/  LOP3.LUT P5, RZ, R14, 0x4, RZ, 0xc0, !PT ;  /* 0x000000040eff7812 */ /* 0x000fe200078ac0ff */
[----:B------:R0:W-:-:S12]  /*8f90*/  @!P0 STG.E.U16 desc[UR10][R76.64], R73 ;  /* 0x000000494c008986 */ /* 0x0001d8000c10150a */
[----:B0-----:R-:W0:Y:S01]  /*8fa0*/  @!P5 LDC.64 R76, c[0x0][0x388] ;  /* 0x0000e200ff4cdb82 */ /* 0x001e220000000a00 */
[----:B------:R-:W-:Y:S02]  /*8fb0*/  @!P5 LOP3.LUT R16, R66, R71, RZ, 0x3c, !PT ;  /* 0x000000474210d212 */ /* 0x000fe400078e3cff */
[----:B------:R-:W-:Y:S01]  /*8fc0*/  SHF.R.U32.HI R73, RZ, UR14, R60 ;  /* 0x0000000eff497c19 */ /* 0x000fe2000801163c */
[----:B------:R-:W-:Y:S01]  /*8fd0*/  LDS.U16 R66, [R39+0x1800] ;  /* 0x0018000027427984 */ /* 0x000fe20000000400 */
[----:B-1----:R-:W-:-:S04]  /*8fe0*/  @!P5 IMAD.IADD R71, R49, 0x1, R64 ;  /* 0x000000013147d824 */ /* 0x002fc800078e0240 */
[----:B0-----:R-:W-:Y:S01]  /*8ff0*/  @!P5 IMAD.WIDE.U32 R76, R71, 0x2, R76 ;  /* 0x00000002474cd825 */ /* 0x001fe200078e004c */
[----:B------:R-:W-:-:S04]  /*9000*/  SHF.R.U32.HI R71, RZ, UR14, R62 ;  /* 0x0000000eff477c19 */ /* 0x000fc8000801163e */
[----:B------:R-:W-:-:S04]  /*9010*/  LOP3.LUT R71, R71, 0xffff, R18, 0x80, !PT ;  /* 0x0000ffff47477812 */ /* 0x000fc800078e8012 */
[----:B------:R-:W-:-:S06]  /*9020*/  LEA R62, R71, UR4, 0x2 ;  /* 0x00000004473e7c11 */ /* 0x000fcc000f8e10ff */
[----:B------:R-:W0:Y:S01]  /*9030*/  LDS R62, [R62+0x2100] ;  /* 0x002100003e3e7984 */ /* 0x000e220000000800 */
[----:B------:R-:W-:-:S03]  /*9040*/  LOP3.LUT R73, R73, 0xffff, R18, 0x80, !PT ;  /* 0x0000ffff49497812 */ /* 0x000fc600078e8012 */
[----:B------:R1:W-:Y:S01]  /*9050*/  @!P5 STG.E.U16 desc[UR10][R76.64], R16 ;  /* 0x000000104c00d986 */ /* 0x0003e2000c10150a */
[----:B------:R-:W-:-:S06]  /*9060*/  LEA R60, R73, UR4, 0x2 ;  /* 0x00000004493c7c11 */ /* 0x000fcc000f8e10ff */
[----:B------:R-:W2:Y:S01]  /*9070*/  LDS R60, [R60+0x2100] ;  /* 0x002100003c3c7984 */ /* 0x000ea20000000800 */
[----:B-1----:R-:W1:Y:S01]  /*9080*/  @!P6 LDC.64 R76, c[0x0][0x388] ;  /* 0x0000e200ff4ceb82 */ /* 0x002e620000000a00 */
[----:B------:R-:W-:Y:S02]  /*9090*/  P2R R72, PR, RZ, 0x8 ;  /* 0x00000008ff487803 */ /* 0x000fe40000000000 */
[----:B------:R-:W-:Y:S02]  /*90a0*/  LOP3.LUT P3, RZ, R14, 0x1, RZ, 0xc0, !PT ;  /* 0x000000010eff7812 */ /* 0x000fe4000786c0ff */
[----:B------:R-:W-:Y:S02]  /*90b0*/  @!P6 LOP3.LUT R71, R58, R67, RZ, 0x3c, !PT ;  /* 0x000000433a47e212 */ /* 0x000fe400078e3cff */
[----:B------:R-:W-:-:S04]  /*90c0*/  SHF.R.U32.HI R55, RZ, UR14, R55 ;  /* 0x0000000eff377c19 */ /* 0x000fc80008011637 */
[----:B------:R-:W-:Y:S01]  /*90d0*/  LOP3.LUT R55, R55, 0xffff, R18, 0x80, !PT ;  /* 0x0000ffff37377812 */ /* 0x000fe200078e8012 */
[----:B0-----:R-:W-:-:S04]  /*90e0*/  @!P6 IMAD.IADD R67, R48, 0x1, R62 ;  /* 0x000000013043e824 */ /* 0x001fc800078e023e */
[----:B-1----:R-:W-:-:S05]  /*90f0*/  @!P6 IMAD.WIDE.U32 R76, R67, 0x2, R76 ;  /* 0x00000002434ce825 */ /* 0x002fca00078e004c */
[----:B------:R0:W-:Y:S01]  /*9100*/  @!P6 STG.E.U16 desc[UR10][R76.64], R71 ;  /* 0x000000474c00e986 */ /* 0x0001e2000c10150a */
[----:B------:R-:W-:-:S06]  /*9110*/  LEA R55, R55, UR4, 0x2 ;  /* 0x0000000437377c11 */ /* 0x000fcc000f8e10ff */
[----:B------:R-:W1:Y:S01]  /*9120*/  LDS R55, [R55+0x2100] ;  /* 0x0021000037377984 */ /* 0x000e620000000800 */
[----:B0-----:R-:W0:Y:S01]  /*9130*/  @!P3 LDC.64 R76, c[0x0][0x388] ;  /* 0x0000e200ff4cbb82 */ /* 0x001e220000000a00 */
[----:B--2---:R-:W-:Y:S01]  /*9140*/  @!P3 IMAD.IADD R71, R46, 0x1, R60 ;  /* 0x000000012e47b824 */ /* 0x004fe200078e023c */
[----:B------:R-:W-:-:S03]  /*9150*/  @!P3 LOP3.LUT R61, R61, R68, RZ, 0x3c, !PT ;  /* 0x000000443d3db212 */ /* 0x000fc600078e3cff */
[----:B0-----:R-:W-:Y:S01]  /*9160*/  @!P3 IMAD.WIDE.U32 R76, R71, 0x2, R76 ;  /* 0x00000002474cb825 */ /* 0x001fe200078e004c */
[----:B------:R-:W-:Y:S01]  /*9170*/  SHF.R.U32.HI R37, RZ, UR14, R37 ;  /* 0x0000000eff257c19 */ /* 0x000fe20008011625 */
[----:B------:R-:W0:Y:S04]  /*9180*/  LDS.U16 R71, [R39+0x1b00] ;  /* 0x001b000027477984 */ /* 0x000e280000000400 */
[----:B------:R2:W-:Y:S01]  /*9190*/  @!P3 STG.E.U16 desc[UR10][R76.64], R61 ;  /* 0x0000003d4c00b986 */ /* 0x0005e2000c10150a */
[----:B------:R-:W-:Y:S02]  /*91a0*/  @!P1 LOP3.LUT R75, R53, R54, RZ, 0x3c, !PT ;  /* 0x00000036354b9212 */ /* 0x000fe400078e3cff */
[----:B------:R-:W-:Y:S01]  /*91b0*/  LOP3.LUT R37, R37, 0xffff, R18, 0x80, !PT ;  /* 0x0000ffff25257812 */ /* 0x000fe200078e8012 */
[----:B------:R-:W-:Y:S01]  /*91c0*/  LDS.U16 R39, [R39+0x1e00] ;  /* 0x001e000027277984 */ /* 0x000fe20000000400 */
[----:B--2---:R-:W2:Y:S01]  /*91d0*/  @!P1 LDC.64 R76, c[0x0][0x388] ;  /* 0x0000e200ff4c9b82 */ /* 0x004ea20000000a00 */
[----:B-1----:R-:W-:Y:S01]  /*91e0*/  @!P1 IMAD.IADD R53, R40, 0x1, R55 ;  /* 0x0000000128359824 */ /* 0x002fe200078e0237 */
[----:B------:R-:W-:-:S03]  /*91f0*/  LOP3.LUT R16, R51, 0xc00, RZ, 0xfc, !PT ;  /* 0x00000c0033107812 */ /* 0x000fc600078efcff */
[----:B--2---:R-:W-:Y:S01]  /*9200*/  @!P1 IMAD.WIDE.U32 R76, R53, 0x2, R76 ;  /* 0x00000002354c9825 */ /* 0x004fe200078e004c */
[----:B------:R-:W-:-:S06]  /*9210*/  LEA R53, R37, UR4, 0x2 ;  /* 0x0000000425357c11 */ /* 0x000fcc000f8e10ff */
[----:B------:R-:W1:Y:S01]  /*9220*/  LDS R53, [R53+0x2100] ;  /* 0x0021000035357984 */ /* 0x000e620000000800 */
[----:B------:R-:W-:Y:S02]  /*9230*/  ISETP.GE.AND P5, PT, R16, R3, PT ;  /* 0x000000031000720c */ /* 0x000fe40003fa6270 */
[----:B------:R-:W-:Y:S02]  /*9240*/  @!P2 LOP3.LUT R74, R36, R74, RZ, 0x3c, !PT ;  /* 0x0000004a244aa212 */ /* 0x000fe400078e3cff */
[----:B------:R-:W2:Y:S01]  /*9250*/  @!P2 LDC.64 R36, c[0x0][0x388] ;  /* 0x0000e200ff24ab82 */ /* 0x000ea20000000a00 */
[----:B------:R-:W-:Y:S01]  /*9260*/  PRMT R58, R66, 0x9910, RZ ;  /* 0x00009910423a7816 */ /* 0x000fe200000000ff */
[C---:B------:R-:W-:Y:S02]  /*9270*/  VIADD R54, R51.reuse, 0xd80 ;  /* 0x00000d8033367836 */ /* 0x040fe40000000000 */
[----:B------:R-:W-:-:S05]  /*9280*/  VIADD R51, R51, 0xf00 ;  /* 0x00000f0033337836 */ /* 0x000fca0000000000 */
[----:B------:R-:W-:-:S04]  /*9290*/  @!P5 ISETP.GT.AND P6, PT, R58, -0x1, PT ;  /* 0xffffffff3a00d80c */ /* 0x000fc80003fc4270 */
[----:B------:R-:W-:Y:S02]  /*92a0*/  @!P5 SEL R67, R45, 0x8000, P6 ;  /* 0x000080002d43d807 */ /* 0x000fe40003000000 */
[-C--:B------:R-:W-:Y:S01]  /*92b0*/  ISETP.GE.AND P6, PT, R54, R3.reuse, PT ;  /* 0x000000033600720c */ /* 0x080fe20003fc6270 */
[----:B------:R1:W-:Y:S01]  /*92c0*/  @!P1 STG.E.U16 desc[UR10][R76.64], R75 ;  /* 0x0000004b4c009986 */ /* 0x0003e2000c10150a */
[----:B------:R-:W-:Y:S02]  /*92d0*/  P2R R61, PR, RZ, 0x2 ;  /* 0x00000002ff3d7803 */ /* 0x000fe40000000000 */
[----:B------:R-:W-:Y:S02]  /*92e0*/  ISETP.GE.AND P1, PT, R51, R3, PT ;  /* 0x000000033300720c */ /* 0x000fe40003f26270 */
[----:B0-----:R-:W-:-:S07]  /*92f0*/  PRMT R73, R71, 0x9910, RZ ;  /* 0x0000991047497816 */ /* 0x001fce00000000ff */
[----:B------:R-:W-:Y:S01]  /*9300*/  @!P6 ISETP.GT.AND P3, PT, R73, -0x1, PT ;  /* 0xffffffff4900e80c */ /* 0x000fe20003f64270 */
[----:B-1----:R-:W-:-:S04]  /*9310*/  @!P2 IMAD.IADD R75, R43, 0x1, R53 ;  /* 0x000000012b4ba824 */ /* 0x002fc800078e0235 */
[----:B--2---:R-:W-:Y:S01]  /*9320*/  @!P2 IMAD.WIDE.U32 R36, R75, 0x2, R36 ;  /* 0x000000024b24a825 */ /* 0x004fe200078e0024 */
[----:B------:R-:W-:Y:S02]  /*9330*/  PRMT R75, R39, 0x9910, RZ ;  /* 0x00009910274b7816 */ /* 0x000fe400000000ff */
[----:B------:R-:W-:Y:S02]  /*9340*/  @!P6 SEL R68, R45, 0x8000, P3 ;  /* 0x000080002d44e807 */ /* 0x000fe40001800000 */
[----:B------:R-:W-:-:S04]  /*9350*/  @!P1 ISETP.GT.AND P3, PT, R75, -0x1, PT ;  /* 0xffffffff4b00980c */ /* 0x000fc80003f64270 */
[----:B------:R-:W-:Y:S02]  /*9360*/  @!P1 SEL R45, R45, 0x8000, P3 ;  /* 0x000080002d2d9807 */ /* 0x000fe40001800000 */
[----:B------:R-:W-:-:S04]  /*9370*/  ISETP.NE.AND P3, PT, R70, 0x7fff, PT ;  /* 0x00007fff4600780c */ /* 0x000fc80003f65270 */
[----:B------:R-:W-:Y:S02]  /*9380*/  SEL R70, R52, 0x8000, P3 ;  /* 0x0000800034467807 */ /* 0x000fe40001800000 */
[----:B------:R-:W-:Y:S02]  /*9390*/  ISETP.NE.AND P3, PT, R63, 0x7fff, PT ;  /* 0x00007fff3f00780c */ /* 0x000fe40003f65270 */
[----:B------:R-:W-:Y:S02]  /*93a0*/  SHF.R.U32.HI R77, RZ, UR14, R70 ;  /* 0x0000000eff4d7c19 */ /* 0x000fe40008011646 */
[----:B------:R-:W-:Y:S02]  /*93b0*/  SEL R63, R59, 0x8000, P3 ;  /* 0x000080003b3f7807 */ /* 0x000fe40001800000 */
[----:B------:R-:W-:Y:S02]  /*93c0*/  LOP3.LUT R77, R77, 0xffff, R18, 0x80, !PT ;  /* 0x0000ffff4d4d7812 */ /* 0x000fe400078e8012 */
[----:B------:R-:W-:-:S02]  /*93d0*/  ISETP.NE.AND P3, PT, R58, 0x7fff, PT ;  /* 0x00007fff3a00780c */ /* 0x000fc40003f65270 */
[----:B------:R-:W-:Y:S02]  /*93e0*/  LEA R70, R77, UR4, 0x2 ;  /* 0x000000044d467c11 */ /* 0x000fe4000f8e10ff */
[----:B------:R-:W-:Y:S02]  /*93f0*/  SEL R58, R66, 0x8000, P3 ;  /* 0x00008000423a7807 */ /* 0x000fe40001800000 */
[----:B------:R-:W-:Y:S02]  /*9400*/  ISETP.NE.AND P3, PT, R73, 0x7fff, PT ;  /* 0x00007fff4900780c */ /* 0x000fe40003f65270 */
[----:B------:R-:W0:Y:S02]  /*9410*/  LDS R70, [R70+0x2100] ;  /* 0x0021000046467984 */ /* 0x000e240000000800 */
[----:B------:R-:W-:Y:S02]  /*9420*/  SEL R73, R71, 0x8000, P3 ;  /* 0x0000800047497807 */ /* 0x000fe40001800000 */
[----:B------:R-:W-:-:S04]  /*9430*/  ISETP.NE.AND P3, PT, R75, 0x7fff, PT ;  /* 0x00007fff4b00780c */ /* 0x000fc80003f65270 */
[----:B------:R-:W-:Y:S02]  /*9440*/  SEL R75, R39, 0x8000, P3 ;  /* 0x00008000274b7807 */ /* 0x000fe40001800000 */
[----:B------:R-:W-:Y:S01]  /*9450*/  ISETP.NE.AND P3, PT, R72, RZ, PT ;  /* 0x000000ff4800720c */ /* 0x000fe20003f65270 */
[----:B------:R1:W-:Y:S01]  /*9460*/  @!P2 STG.E.U16 desc[UR10][R36.64], R74 ;  /* 0x0000004a2400a986 */ /* 0x0003e2000c10150a */
[----:B------:R-:W-:-:S04]  /*9470*/  SHF.R.U32.HI R63, RZ, UR14, R63 ;  /* 0x0000000eff3f7c19 */ /* 0x000fc8000801163f */
[----:B------:R-:W-:-:S07]  /*9480*/  LOP3.LUT R63, R63, 0xffff, R18, 0x80, !PT ;  /* 0x0000ffff3f3f7812 */ /* 0x000fce00078e8012 */
[----:B-1----:R-:W1:Y:S01]  /*9490*/  @!P3 LDC.64 R36, c[0x0][0x388] ;  /* 0x0000e200ff24bb82 */ /* 0x002e620000000a00 */
[----:B------:R-:W-:Y:S02]  /*94a0*/  LEA R76, R63, UR4, 0x2 ;  /* 0x000000043f4c7c11 */ /* 0x000fe4000f8e10ff */
[----:B------:R-:W-:-:S03]  /*94b0*/  @!P3 LOP3.LUT R63, R56, R52, RZ, 0x3c, !PT ;  /* 0x00000034383fb212 */ /* 0x000fc600078e3cff */
[----:B------:R2:W3:Y:S01]  /*94c0*/  LDS R52, [R76+0x2100] ;  /* 0x002100004c347984 */ /* 0x0004e20000000800 */
[----:B------:R-:W-:Y:S01]  /*94d0*/  SHF.R.U32.HI R73, RZ, UR14, R73 ;  /* 0x0000000eff497c19 */ /* 0x000fe20008011649 */
[----:B0-----:R-:W-:Y:S01]  /*94e0*/  @!P3 IMAD.IADD R77, R42, 0x1, R70 ;  /* 0x000000012a4db824 */ /* 0x001fe200078e0246 */
[----:B------:R-:W-:-:S03]  /*94f0*/  SHF.R.U32.HI R75, RZ, UR14, R75 ;  /* 0x0000000eff4b7c19 */ /* 0x000fc6000801164b */
[----:B-1----:R-:W-:Y:S01]  /*9500*/  @!P3 IMAD.WIDE.U32 R36, R77, 0x2, R36 ;  /* 0x000000024d24b825 */ /* 0x002fe200078e0024 */
[----:B------:R-:W-:-:S04]  /*9510*/  SHF.R.U32.HI R77, RZ, UR14, R58 ;  /* 0x0000000eff4d7c19 */ /* 0x000fc8000801163a */
[--C-:B------:R-:W-:Y:S01]  /*9520*/  LOP3.LUT R77, R77, 0xffff, R18.reuse, 0x80, !PT ;  /* 0x0000ffff4d4d7812 */ /* 0x100fe200078e8012 */
[----:B------:R0:W-:Y:S01]  /*9530*/  @!P3 STG.E.U16 desc[UR10][R36.64], R63 ;  /* 0x0000003f2400b986 */ /* 0x0001e2000c10150a */
[--C-:B------:R-:W-:Y:S02]  /*9540*/  LOP3.LUT R73, R73, 0xffff, R18.reuse, 0x80, !PT ;  /* 0x0000ffff49497812 */ /* 0x100fe400078e8012 */
[----:B------:R-:W-:Y:S02]  /*9550*/  LEA R56, R77, UR4, 0x2 ;  /* 0x000000044d387c11 */ /* 0x000fe4000f8e10ff */
[----:B------:R-:W-:Y:S02]  /*9560*/  LOP3.LUT R75, R75, 0xffff, R18, 0x80, !PT ;  /* 0x0000ffff4b4b7812 */ /* 0x000fe400078e8012 */
[----:B--2---:R-:W-:Y:S01]  /*9570*/  LEA R76, R73, UR4, 0x2 ;  /* 0x00000004494c7c11 */ /* 0x004fe2000f8e10ff */
[----:B0-----:R-:W0:Y:S01]  /*9580*/  @!P4 LDC.64 R36, c[0x0][0x388] ;  /* 0x0000e200ff24cb82 */ /* 0x001e220000000a00 */
[----:B------:R-:W-:Y:S01]  /*9590*/  LEA R18, R75, UR4, 0x2 ;  /* 0x000000044b127c11 */ /* 0x000fe2000f8e10ff */
[----:B------:R-:W1:Y:S04]  /*95a0*/  LDS R56, [R56+0x2100] ;  /* 0x0021000038387984 */ /* 0x000e680000000800 */
[----:B------:R-:W2:Y:S04]  /*95b0*/  LDS R63, [R76+0x2100] ;  /* 0x002100004c3f7984 */ /* 0x000ea80000000800 */
[----:B------:R-:W4:Y:S01]  /*95c0*/  LDS R18, [R18+0x2100] ;  /* 0x0021000012127984 */ /* 0x000f220000000800 */
[----:B---3--:R-:W-:Y:S01]  /*95d0*/  @!P4 IMAD.IADD R75, R57, 0x1, R52 ;  /* 0x00000001394bc824 */ /* 0x008fe200078e0234 */
[----:B------:R-:W-:-:S02]  /*95e0*/  @!P4 LOP3.LUT R73, R15, R59, RZ, 0x3c, !PT ;  /* 0x0000003b0f49c212 */ /* 0x000fc400078e3cff */
[----:B------:R-:W3:Y:S01]  /*95f0*/  @!P6 LDC.64 R58, c[0x0][0x388] ;  /* 0x0000e200ff3aeb82 */ /* 0x000ee20000000a00 */
[----:B0-----:R-:W-:-:S07]  /*9600*/  @!P4 IMAD.WIDE.U32 R36, R75, 0x2, R36 ;  /* 0x000000024b24c825 */ /* 0x001fce00078e0024 */
[----:B------:R-:W0:Y:S01]  /*9610*/  @!P5 LDC.64 R74, c[0x0][0x388] ;  /* 0x0000e200ff4adb82 */ /* 0x000e220000000a00 */
[----:B------:R5:W-:Y:S07]  /*9620*/  @!P4 STG.E.U16 desc[UR10][R36.64], R73 ;  /* 0x000000492400c986 */ /* 0x000bee000c10150a */
[----:B-----5:R-:W5:Y:S01]  /*9630*/  @!P1 LDC.64 R36, c[0x0][0x388] ;  /* 0x0000e200ff249b82 */ /* 0x020f620000000a00 */
[----:B------:R-:W-:Y:S01]  /*9640*/  @!P6 LOP3.LUT R68, R68, R71, RZ, 0x3c, !PT ;  /* 0x000000474444e212 */ /* 0x000fe200078e3cff */
[----:B-1----:R-:W-:Y:S01]  /*9650*/  @!P5 IMAD.IADD R71, R16, 0x1, R56 ;  /* 0x000000011047d824 */ /* 0x002fe200078e0238 */
[----:B------:R-:W1:Y:S01]  /*9660*/  SHFL.IDX PT, R15, R3, RZ, 0x1f ;  /* 0x00001fff030f7589 */ /* 0x000e6200000e0000 */
[----:B--2---:R-:W-:Y:S01]  /*9670*/  @!P6 IMAD.IADD R77, R54, 0x1, R63 ;  /* 0x00000001364de824 */ /* 0x004fe200078e023f */
[----:B------:R-:W-:Y:S01]  /*9680*/  @!P5 LOP3.LUT R67, R67, R66, RZ, 0x3c, !PT ;  /* 0x000000424343d212 */ /* 0x000fe200078e3cff */
[----:B0-----:R-:W-:-:S04]  /*9690*/  @!P5 IMAD.WIDE.U32 R74, R71, 0x2, R74 ;  /* 0x00000002474ad825 */ /* 0x001fc800078e004a */
[----:B----4-:R-:W-:Y:S01]  /*96a0*/  @!P1 IMAD.IADD R71, R51, 0x1, R18 ;  /* 0x0000000133479824 */ /* 0x010fe200078e0212 */
[----:B------:R-:W-:Y:S01]  /*96b0*/  @!P1 LOP3.LUT R45, R45, R39, RZ, 0x3c, !PT ;  /* 0x000000272d2d9212 */ /* 0x000fe200078e3cff */
[----:B---3--:R-:W-:Y:S01]  /*96c0*/  @!P6 IMAD.WIDE.U32 R58, R77, 0x2, R58 ;  /* 0x000000024d3ae825 */ /* 0x008fe200078e003a */
[----:B------:R-:W-:Y:S04]  /*96d0*/  @!P5 STG.E.U16 desc[UR10][R74.64], R67 ;  /* 0x000000434a00d986 */ /* 0x000fe8000c10150a */
[----:B------:R-:W-:Y:S01]  /*96e0*/  @!P6 STG.E.U16 desc[UR10][R58.64], R68 ;  /* 0x000000443a00e986 */ /* 0x000fe2000c10150a */
[----:B-----5:R-:W-:-:S05]  /*96f0*/  @!P1 IMAD.WIDE.U32 R36, R71, 0x2, R36 ;  /* 0x0000000247249825 */ /* 0x020fca00078e0024 */
[----:B------:R-:W-:Y:S01]  /*9700*/  @!P1 STG.E.U16 desc[UR10][R36.64], R45 ;  /* 0x0000002d24009986 */ /* 0x000fe2000c10150a */
[----:B------:R-:W-:-:S04]  /*9710*/  LOP3.LUT R14, R14, 0xfffffff7, RZ, 0xc0, !PT ;  /* 0xfffffff70e0e7812 */ /* 0x000fc800078ec0ff */
[----:B------:R-:W-:Y:S02]  /*9720*/  @P1 LOP3.LUT R14, R14, 0x8, RZ, 0xfc, !PT ;  /* 0x000000080e0e1812 */ /* 0x000fe400078efcff */
[----:B-1----:R-:W-:Y:S01]  /*9730*/  ISETP.GE.AND P1, PT, R69, R15, PT ;  /* 0x0000000f4500720c */ /* 0x002fe20003f26270 */
[----:B------:R-:W-:-:S12]  /*9740*/  BAR.SYNC.DEFER_BLOCKING 0x0 ;  /* 0x0000000000007b1d */ /* 0x000fd80000010000 */
[----:B------:R-:W2:Y:S01]  /*9750*/  @!P1 LDG.E R3, desc[UR10][R30.64] ;  /* 0x0000000a1e039981 */ /* 0x000ea2000c1e1900 */
[----:B------:R-:W-:-:S13]  /*9760*/  ISETP.GE.AND P1, PT, R49, R15, PT ;  /* 0x0000000f3100720c */ /* 0x000fda0003f26270 */
[----:B------:R-:W3:Y:S01]  /*9770*/  @!P1 LDG.E R4, desc[UR10][R30.64+0x600] ;  /* 0x0006000a1e049981 */ /* 0x000ee2000c1e1900 */
[----:B------:R-:W-:-:S13]  /*9780*/  ISETP.GE.AND P1, PT, R48, R15, PT ;  /* 0x0000000f3000720c */ /* 0x000fda0003f26270 */
[----:B------:R-:W4:Y:S01]  /*9790*/  @!P1 LDG.E R5, desc[UR10][R30.64+0xc00] ;  /* 0x000c000a1e059981 */ /* 0x000f22000c1e1900 */
[----:B------:R-:W-:-:S13]  /*97a0*/  ISETP.GE.AND P1, PT, R46, R15, PT ;  /* 0x0000000f2e00720c */ /* 0x000fda0003f26270 */
[----:B------:R-:W5:Y:S01]  /*97b0*/  @!P1 LDG.E R6, desc[UR10][R30.64+0x1200] ;  /* 0x0012000a1e069981 */ /* 0x000f62000c1e1900 */
        /* <DEDUP_REMOVED lines=25> */
[----:B------:R-:W-:Y:S01]  /*9950*/  IMAD R28, R50, 0x2, R28 ;  /* 0x00000002321c7824 */ /* 0x000fe200078e021c */
[----:B------:R-:W-:-:S02]  /*9960*/  P2R R72, PR, RZ, 0x4 ;  /* 0x00000004ff487803 */ /* 0x000fc40000000000 */
[C---:B------:R-:W-:Y:S02]  /*9970*/  LOP3.LUT P2, RZ, R14.reuse, 0x4, RZ, 0xc0, !PT ;  /* 0x000000040eff7812 */ /* 0x040fe4000784c0ff */
[----:B------:R-:W-:Y:S01]  /*9980*/  LOP3.LUT P1, RZ, R14, 0x2, RZ, 0xc0, !PT ;  /* 0x000000020eff7812 */ /* 0x000fe2000782c0ff */
[----:B--2---:R-:W-:Y:S04]  /*9990*/  STS [R0], R3 ;  /* 0x0000000300007388 */ /* 0x004fe80000000800 */
[----:B---3--:R-:W-:Y:S04]  /*99a0*/  STS [R0+0x600], R4 ;  /* 0x0006000400007388 */ /* 0x008fe80000000800 */
[----:B----4-:R-:W-:Y:S04]  /*99b0*/  STS [R0+0xc00], R5 ;  /* 0x000c000500007388 */ /* 0x010fe80000000800 */
[----:B-----5:R-:W-:Y:S04]  /*99c0*/  STS [R0+0x1200], R6 ;  /* 0x0012000600007388 */ /* 0x020fe80000000800 */
        /* <DEDUP_REMOVED lines=19> */
[----:B------:R-:W-:Y:S08]  /*9b00*/  BAR.SYNC.DEFER_BLOCKING 0x0 ;  /* 0x0000000000007b1d */ /* 0x000ff00000010000 */
[----:B------:R-:W-:Y:S06]  /*9b10*/  BAR.SYNC.DEFER_BLOCKING 0x0 ;  /* 0x0000000000007b1d */ /* 0x000fec0000010000 */
[----:B0-----:R0:W-:Y:S04]  /*9b20*/  STS [R2], R3 ;  /* 0x0000000302007388 */ /* 0x0011e80000000800 */
[----:B-1----:R-:W-:Y:S04]  /*9b30*/  STS [R25], R4 ;  /* 0x0000000419007388 */ /* 0x002fe80000000800 */
[----:B--2---:R1:W-:Y:S01]  /*9b40*/  STS [R20], R5 ;  /* 0x0000000514007388 */ /* 0x0043e20000000800 */
[----:B0-----:R-:W0:Y:S03]  /*9b50*/  @!P0 LDC.64 R2, c[0x0][0x398] ;  /* 0x0000e600ff028b82 */ /* 0x001e260000000a00 */
[----:B---3--:R-:W-:Y:S04]  /*9b60*/  STS [R23], R6 ;  /* 0x0000000617007388 */ /* 0x008fe80000000800 */
[----:B----4-:R2:W-:Y:S01]  /*9b70*/  STS [R32], R7 ;  /* 0x0000000720007388 */ /* 0x0105e20000000800 */
[----:B------:R-:W-:Y:S01]  /*9b80*/  @!P0 IMAD.IADD R65, R65, 0x1, R69 ;  /* 0x0000000141418824 */ /* 0x000fe200078e0245 */
[----:B-1----:R-:W1:Y:S02]  /*9b90*/  @!P2 LDC.64 R4, c[0x0][0x398] ;  /* 0x0000e600ff04ab82 */ /* 0x002e640000000a00 */
[----:B-----5:R-:W-:Y:S04]  /*9ba0*/  STS [R35], R8 ;  /* 0x0000000823007388 */ /* 0x020fe80000000800 */
[----:B------:R-:W-:Y:S02]  /*9bb0*/  STS [R24], R9 ;  /* 0x0000000918007388 */ /* 0x000fe40000000800 */
[----:B--2---:R-:W2:Y:S02]  /*9bc0*/  @!P1 LDC.64 R6, c[0x0][0x398] ;  /* 0x0000e600ff069b82 */ /* 0x004ea40000000a00 */
[----:B------:R-:W-:Y:S04]  /*9bd0*/  STS [R41], R10 ;  /* 0x0000000a29007388 */ /* 0x000fe80000000800 */
[----:B------:R-:W-:Y:S04]  /*9be0*/  STS [R34], R11 ;  /* 0x0000000b22007388 */ /* 0x000fe80000000800 */
[----:B------:R-:W-:Y:S04]  /*9bf0*/  STS [R33], R12 ;  /* 0x0000000c21007388 */ /* 0x000fe80000000800 */
[----:B------:R3:W-:Y:S01]  /*9c00*/  STS [R28], R13 ;  /* 0x0000000d1c007388 */ /* 0x0007e20000000800 */
[----:B------:R-:W-:Y:S06]  /*9c10*/  BAR.SYNC.DEFER_BLOCKING 0x0 ;  /* 0x0000000000007b1d */ /* 0x000fec0000010000 */
[----:B------:R-:W4:Y:S04]  /*9c20*/  @!P0 LDS R15, [R0] ;  /* 0x00000000000f8984 */ /* 0x000f280000000800 */
[----:B------:R-:W5:Y:S04]  /*9c30*/  @!P2 LDS R9, [R0+0x600] ;  /* 0x000600000009a984 */ /* 0x000f680000000800 */
[----:B------:R-:W5:Y:S01]  /*9c40*/  @!P1 LDS R11, [R0+0xc00] ;  /* 0x000c0000000b9984 */ /* 0x000f620000000800 */
[----:B0-----:R-:W-:-:S03]  /*9c50*/  @!P0 IMAD.WIDE.U32 R2, R65, 0x4, R2 ;  /* 0x0000000441028825 */ /* 0x001fc600078e0002 */
[----:B------:R-:W-:Y:S01]  /*9c60*/  @!P3 LDS R21, [R0+0x2400] ;  /* 0x002400000015b984 */ /* 0x000fe20000000800 */
[----:B---3--:R-:W-:Y:S02]  /*9c70*/  @!P1 IMAD.IADD R13, R48, 0x1, R62 ;  /* 0x00000001300d9824 */ /* 0x008fe400078e023e */
[----:B------:R-:W-:Y:S01]  /*9c80*/  @!P2 IMAD.IADD R49, R49, 0x1, R64 ;  /* 0x000000013131a824 */ /* 0x000fe200078e0240 */
[----:B------:R-:W-:Y:S01]  /*9c90*/  @!P4 LDS R23, [R0+0x2a00] ;  /* 0x002a00000017c984 */ /* 0x000fe20000000800 */
[----:B--2---:R-:W-:-:S03]  /*9ca0*/  @!P1 IMAD.WIDE.U32 R6, R13, 0x4, R6 ;  /* 0x000000040d069825 */ /* 0x004fc600078e0006 */
[----:B------:R-:W-:Y:S04]  /*9cb0*/  @!P5 LDS R25, [R0+0x3000] ;  /* 0x003000000019d984 */ /* 0x000fe80000000800 */
[----:B------:R-:W-:Y:S04]  /*9cc0*/  @!P6 LDS R27, [R0+0x3600] ;  /* 0x00360000001be984 */ /* 0x000fe80000000800 */
[----:B----4-:R0:W-:Y:S01]  /*9cd0*/  @!P0 STG.E desc[UR10][R2.64], R15 ;  /* 0x0000000f02008986 */ /* 0x0101e2000c10190a */
[----:B------:R-:W-:Y:S01]  /*9ce0*/  LOP3.LUT P0, RZ, R14, 0x1, RZ, 0xc0, !PT ;  /* 0x000000010eff7812 */ /* 0x000fe2000780c0ff */
[----:B-1----:R-:W-:-:S12]  /*9cf0*/  @!P2 IMAD.WIDE.U32 R4, R49, 0x4, R4 ;  /* 0x000000043104a825 */ /* 0x002fd800078e0004 */
[----:B------:R-:W1:Y:S01]  /*9d00*/  @!P0 LDS R13, [R0+0x1200] ;  /* 0x00120000000d8984 */ /* 0x000e620000000800 */
[----:B0-----:R-:W0:Y:S03]  /*9d10*/  @!P0 LDC.64 R2, c[0x0][0x398] ;  /* 0x0000e600ff028b82 */ /* 0x001e260000000a00 */
[----:B-----5:R2:W-:Y:S01]  /*9d20*/  @!P2 STG.E desc[UR10][R4.64], R9 ;  /* 0x000000090400a986 */ /* 0x0205e2000c10190a */
[----:B------:R-:W-:-:S03]  /*9d30*/  ISETP.NE.AND P2, PT, R72, RZ, PT ;  /* 0x000000ff4800720c */ /* 0x000fc60003f45270 */
[----:B------:R3:W-:Y:S01]  /*9d40*/  @!P1 STG.E desc[UR10][R6.64], R11 ;  /* 0x0000000b06009986 */ /* 0x0007e2000c10190a */
[----:B------:R-:W-:Y:S01]  /*9d50*/  ISETP.NE.AND P1, PT, R61, RZ, PT ;  /* 0x000000ff3d00720c */ /* 0x000fe20003f25270 */
[----:B------:R-:W-:Y:S01]  /*9d60*/  @!P0 IMAD.IADD R15, R46, 0x1, R60 ;  /* 0x000000012e0f8824 */ /* 0x000fe200078e023c */
[----:B--2---:R-:W2:Y:S07]  /*9d70*/  @!P3 LDC.64 R8, c[0x0][0x398] ;  /* 0x0000e600ff08bb82 */ /* 0x004eae0000000a00 */
[----:B------:R-:W-:Y:S04]  /*9d80*/  @!P2 LDS R19, [R0+0x1e00] ;  /* 0x001e00000013a984 */ /* 0x000fe80000000800 */
[----:B------:R-:W4:Y:S01]  /*9d90*/  @!P1 LDS R17, [R0+0x1800] ;  /* 0x0018000000119984 */ /* 0x000f220000000800 */
[----:B------:R-:W5:Y:S01]  /*9da0*/  @!P1 LDC.64 R4, c[0x0][0x398] ;  /* 0x0000e600ff049b82 */ /* 0x000f620000000a00 */
[----:B0-----:R-:W-:-:S07]  /*9db0*/  @!P0 IMAD.WIDE.U32 R2, R15, 0x4, R2 ;  /* 0x000000040f028825 */ /* 0x001fce00078e0002 */
[----:B---3--:R-:W0:Y:S01]  /*9dc0*/  @!P2 LDC.64 R6, c[0x0][0x398] ;  /* 0x0000e600ff06ab82 */ /* 0x008e220000000a00 */
[----:B-1----:R1:W-:Y:S07]  /*9dd0*/  @!P0 STG.E desc[UR10][R2.64], R13 ;  /* 0x0000000d02008986 */ /* 0x0023ee000c10190a */
[----:B------:R-:W3:Y:S01]  /*9de0*/  @!P4 LDC.64 R10, c[0x0][0x398] ;  /* 0x0000e600ff0acb82 */ /* 0x000ee20000000a00 */
[----:B------:R-:W-:-:S07]  /*9df0*/  LOP3.LUT P0, RZ, R14, 0x8, RZ, 0xc0, !PT ;  /* 0x000000080eff7812 */ /* 0x000fce000780c0ff */
[----:B------:R-:W3:Y:S08]  /*9e00*/  @!P6 LDC.64 R14, c[0x0][0x398] ;  /* 0x0000e600ff0eeb82 */ /* 0x000ef00000000a00 */
[----:B-1----:R-:W1:Y:S01]  /*9e10*/  @!P5 LDC.64 R12, c[0x0][0x398] ;  /* 0x0000e600ff0cdb82 */ /* 0x002e620000000a00 */
[----:B------:R-:W-:Y:S02]  /*9e20*/  @!P1 IMAD.IADD R3, R40, 0x1, R55 ;  /* 0x0000000128039824 */ /* 0x000fe400078e0237 */
[----:B------:R-:W-:-:S02]  /*9e30*/  @!P2 IMAD.IADD R43, R43, 0x1, R53 ;  /* 0x000000012b2ba824 */ /* 0x000fc400078e0235 */
[----:B------:R-:W-:Y:S02]  /*9e40*/  @!P3 IMAD.IADD R29, R42, 0x1, R70 ;  /* 0x000000012a1db824 */ /* 0x000fe400078e0246 */
[----:B------:R-:W-:Y:S02]  /*9e50*/  @!P4 IMAD.IADD R57, R57, 0x1, R52 ;  /* 0x000000013939c824 */ /* 0x000fe400078e0234 */
[----:B-----5:R-:W-:-:S04]  /*9e60*/  @!P1 IMAD.WIDE.U32 R2, R3, 0x4, R4 ;  /* 0x0000000403029825 */ /* 0x020fc800078e0004 */
[----:B------:R-:W-:Y:S02]  /*9e70*/  @!P5 IMAD.IADD R31, R16, 0x1, R56 ;  /* 0x00000001101fd824 */ /* 0x000fe400078e0238 */
[----:B------:R-:W-:Y:S02]  /*9e80*/  @!P6 IMAD.IADD R63, R54, 0x1, R63 ;  /* 0x00000001363fe824 */ /* 0x000fe400078e023f */
[----:B0-----:R-:W-:Y:S01]  /*9e90*/  @!P2 IMAD.WIDE.U32 R4, R43, 0x4, R6 ;  /* 0x000000042b04a825 */ /* 0x001fe200078e0006 */
[----:B----4-:R0:W-:Y:S03]  /*9ea0*/  @!P1 STG.E desc[UR10][R2.64], R17 ;  /* 0x0000001102009986 */ /* 0x0101e6000c10190a */
[----:B--2---:R-:W-:Y:S01]  /*9eb0*/  @!P3 IMAD.WIDE.U32 R6, R29, 0x4, R8 ;  /* 0x000000041d06b825 */ /* 0x004fe200078e0008 */
[----:B------:R0:W-:Y:S03]  /*9ec0*/  @!P2 STG.E desc[UR10][R4.64], R19 ;  /* 0x000000130400a986 */ /* 0x0001e6000c10190a */
[----:B---3--:R-:W-:Y:S01]  /*9ed0*/  @!P4 IMAD.WIDE.U32 R8, R57, 0x4, R10 ;  /* 0x000000043908c825 */ /* 0x008fe200078e000a */
[----:B------:R0:W-:Y:S03]  /*9ee0*/  @!P3 STG.E desc[UR10][R6.64], R21 ;  /* 0x000000150600b986 */ /* 0x0001e6000c10190a */
[----:B-1----:R-:W-:Y:S01]  /*9ef0*/  @!P5 IMAD.WIDE.U32 R10, R31, 0x4, R12 ;  /* 0x000000041f0ad825 */ /* 0x002fe200078e000c */
[----:B------:R0:W-:Y:S03]  /*9f00*/  @!P4 STG.E desc[UR10][R8.64], R23 ;  /* 0x000000170800c986 */ /* 0x0001e6000c10190a */
[----:B------:R-:W-:Y:S01]  /*9f10*/  @!P6 IMAD.WIDE.U32 R12, R63, 0x4, R14 ;  /* 0x000000043f0ce825 */ /* 0x000fe200078e000e */
[----:B------:R0:W-:Y:S04]  /*9f20*/  @!P5 STG.E desc[UR10][R10.64], R25 ;  /* 0x000000190a00d986 */ /* 0x0001e8000c10190a */
[----:B------:R0:W-:Y:S01]  /*9f30*/  @!P6 STG.E desc[UR10][R12.64], R27 ;  /* 0x0000001b0c00e986 */ /* 0x0001e2000c10190a */
[----:B------:R-:W-:Y:S05]  /*9f40*/  @P0 EXIT ;  /* 0x000000000000094d */ /* 0x000fea0003800000 */
[----:B0-----:R-:W0:Y:S01]  /*9f50*/  LDS R5, [R0+0x3c00] ;  /* 0x003c000000057984 */ /* 0x001e220000000800 */
[----:B------:R-:W1:Y:S01]  /*9f60*/  LDC.64 R2, c[0x0][0x398] ;  /* 0x0000e600ff027b82 */ /* 0x000e620000000a00 */
[----:B------:R-:W-:-:S04]  /*9f70*/  IMAD.IADD R51, R51, 0x1, R18 ;  /* 0x0000000133337824 */ /* 0x000fc800078e0212 */
[----:B-1----:R-:W-:-:S05]  /*9f80*/  IMAD.WIDE.U32 R2, R51, 0x4, R2 ;  /* 0x0000000433027825 */ /* 0x002fca00078e0002 */
[----:B0-----:R-:W-:Y:S01]  /*9f90*/  STG.E desc[UR10][R2.64], R5 ;  /* 0x0000000502007986 */ /* 0x001fe2000c10190a */
[----:B------:R-:W-:Y:S05]  /*9fa0*/  EXIT ;  /* 0x000000000000794d */ /* 0x000fea0003800000 */
.L_x_1674:
[----:B------:R-:W-:Y:S01]  /*9fb0*/  ISETP.GE.AND P0, PT, R3, 0x1080, PT ;  /* 0x000010800300780c */ /* 0x000fe20003f06270 */
[----:B------:R-:W-:Y:S02]  /*9fc0*/  IMAD.MOV.U32 R11, RZ, RZ, R5 ;  /* 0x000000ffff0b7224 */ /* 0x000fe400078e0005 */
[----:B------:R-:W-:-:S10]  /*9fd0*/  IMAD.MOV.U32 R13, RZ, RZ, R3 ;  /* 0x000000ffff0d7224 */ /* 0x000fd400078e0003 */
[----:B------:R-:W-:Y:S05]  /*9fe0*/  @!P0 BRA `(.L_x_1677) ;  /* 0x0000000000a08947 */ /* 0x000fea0003800000 */
[----:B------:R-:W-:Y:S02]  /*9ff0*/  IMAD.MOV.U32 R13, RZ, RZ, R3 ;  /* 0x000000ffff0d7224 */ /* 0x000fe400078e0003 */
[----:B------:R-:W-:-:S07]  /*a000*/  IMAD.MOV.U32 R11, RZ, RZ, R5 ;  /* 0x000000ffff0b7224 */ /* 0x000fce00078e0005 */
.L_x_1678:
[----:B--2---:R-:W2:Y:S01]  /*a010*/  LDC.64 R14, c[0x0][0x380] ;  /* 0x0000e000ff0e7b82 */ /* 0x004ea20000000a00 */
[----:B01----:R-:W-:-:S04]  /*a020*/  IADD3 R0, P0, PT, R69, R11, RZ ;  /* 0x0000000b45007210 */ /* 0x003fc80007f1e0ff */
[----:B------:R-:W-:Y:S01]  /*a030*/  LEA.HI.X.SX32 R7, R11, RZ, 0x1, P0 ;  /* 0x000000ff0b077211 */ /* 0x000fe200000f0eff */
[C---:B------:R-:W-:Y:S02]  /*a040*/  IMAD.SHL.U32 R9, R0.reuse, 0x2, RZ ;  /* 0x0000000200097824 */ /* 0x040fe400078e00ff */
[----:B------:R-:W0:Y:S01]  /*a050*/  LDC.64 R36, c[0x0][0x388] ;  /* 0x0000e200ff247b82 */ /* 0x000e220000000a00 */
[----:B------:R-:W-:Y:S02]  /*a060*/  SHF.L.U64.HI R0, R0, 0x1, R7 ;  /* 0x0000000100007819 */ /* 0x000fe40000010207 */
[----:B--2---:R-:W-:-:S04]  /*a070*/  IADD3 R6, P0, P1, R9, 0xf00, R14 ;  /* 0x00000f0009067810 */ /* 0x004fc8000791e00e */
[----:B------:R-:W-:-:S05]  /*a080*/  IADD3.X R7, PT, PT, R0, R15, RZ, P0, P1 ;  /* 0x0000000f00077210 */ /* 0x000fca00007e24ff */
        /* <DEDUP_REMOVED lines=12> */
[----:B------:R-:W-:Y:S01]  /*a150*/  BAR.SYNC.DEFER_BLOCKING 0x0 ;  /* 0x0000000000007b1d */ /* 0x000fe20000010000 */
[----:B0-----:R-:W-:Y:S01]  /*a160*/  IADD3 R8, P0, P1, R9, 0xf00, R36 ;  /* 0x00000f0009087810 */ /* 0x001fe2000791e024 */
[----:B------:R-:W-:-:S02]  /*a170*/  VIADD R13, R13, 0xffffef80 ;  /* 0xffffef800d0d7836 */ /* 0x000fc40000000000 */
[----:B------:R-:W-:Y:S01]  /*a180*/  VIADD R11, R11, 0x1080 ;  /* 0x000010800b0b7836 */ /* 0x000fe20000000000 */
[----:B------:R-:W-:Y:S02]  /*a190*/  IADD3.X R9, PT, PT, R0, R37, RZ, P0, P1 ;  /* 0x0000002500097210 */ /* 0x000fe400007e24ff */
[----:B------:R-:W-:-:S03]  /*a1a0*/  ISETP.GT.AND P0, PT, R13, 0x107f, PT ;  /* 0x0000107f0d00780c */ /* 0x000fc60003f04270 */
[----:B--2---:R2:W-:Y:S04]  /*a1b0*/  STG.E.U16 desc[UR10][R8.64+-0xf00], R15 ;  /* 0xfff1000f08007986 */ /* 0x0045e8000c10150a */
[----:B---3--:R2:W-:Y:S04]  /*a1c0*/  STG.E.U16 desc[UR10][R8.64+-0xc00], R17 ;  /* 0xfff4001108007986 */ /* 0x0085e8000c10150a */
[----:B----4-:R2:W-:Y:S04]  /*a1d0*/  STG.E.U16 desc[UR10][R8.64+-0x900], R19 ;  /* 0xfff7001308007986 */ /* 0x0105e8000c10150a */
[----:B-----5:R2:W-:Y:S04]  /*a1e0*/  STG.E.U16 desc[UR10][R8.64+-0x600], R21 ;  /* 0xfffa001508007986 */ /* 0x0205e8000c10150a */
[----:B------:R2:W-:Y:S04]  /*a1f0*/  STG.E.U16 desc[UR10][R8.64+-0x300], R23 ;  /* 0xfffd001708007986 */ /* 0x0005e8000c10150a */
[----:B------:R2:W-:Y:S04]  /*a200*/  STG.E.U16 desc[UR10][R8.64], R25 ;  /* 0x0000001908007986 */ /* 0x0005e8000c10150a */
[----:B------:R2:W-:Y:S04]  /*a210*/  STG.E.U16 desc[UR10][R8.64+0x300], R27 ;  /* 0x0003001b08007986 */ /* 0x0005e8000c10150a */
[----:B------:R2:W-:Y:S04]  /*a220*/  STG.E.U16 desc[UR10][R8.64+0x600], R29 ;  /* 0x0006001d08007986 */ /* 0x0005e8000c10150a */
[----:B------:R2:W-:Y:S04]  /*a230*/  STG.E.U16 desc[UR10][R8.64+0x900], R31 ;  /* 0x0009001f08007986 */ /* 0x0005e8000c10150a */
[----:B------:R2:W-:Y:S04]  /*a240*/  STG.E.U16 desc[UR10][R8.64+0xc00], R33 ;  /* 0x000c002108007986 */ /* 0x0005e8000c10150a */
[----:B------:R2:W-:Y:S01]  /*a250*/  STG.E.U16 desc[UR10][R8.64+0xf00], R35 ;  /* 0x000f002308007986 */ /* 0x0005e2000c10150a */
[----:B------:R-:W-:Y:S05]  /*a260*/  @P0 BRA `(.L_x_1678) ;  /* 0xfffffffc00680947 */ /* 0x000fea000383ffff */
.L_x_1677:
[----:B------:R-:W-:-:S13]  /*a270*/  ISETP.GE.AND P0, PT, R11, R2, PT ;  /* 0x000000020b00720c */ /* 0x000fda0003f06270 */
[----:B------:R-:W-:Y:S05]  /*a280*/  @P0 BRA `(.L_x_1679) ;  /* 0x0000000400240947 */ /* 0x000fea0003800000 */
[----:B------:R-:W3:Y:S01]  /*a290*/  LDCU.64 UR4, c[0x0][0x380] ;  /* 0x00007000ff0477ac */ /* 0x000ee20008000a00 */
[C---:B01----:R-:W-:Y:S01]  /*a2a0*/  IADD3 R0, P0, PT, R69.reuse, R11, RZ ;  /* 0x0000000b45007210 */ /* 0x043fe20007f1e0ff */
[C---:B------:R-:W-:Y:S01]  /*a2b0*/  VIADD R4, R69.reuse, 0x180 ;  /* 0x0000018045047836 */ /* 0x040fe20000000000 */
[CC--:B------:R-:W-:Y:S01]  /*a2c0*/  ISETP.GE.AND P6, PT, R69.reuse, R13.reuse, PT ;  /* 0x0000000d4500720c */ /* 0x0c0fe20003fc6270 */
[----:B------:R-:W-:Y:S01]  /*a2d0*/  VIADD R10, R69, 0x300 ;  /* 0x00000300450a7836 */ /* 0x000fe20000000000 */
[----:B------:R-:W-:Y:S01]  /*a2e0*/  LEA.HI.X.SX32 R7, R11, RZ, 0x1, P0 ;  /* 0x000000ff0b077211 */ /* 0x000fe200000f0eff */
[----:B--2---:R-:W-:Y:S01]  /*a2f0*/  IMAD.SHL.U32 R8, R0, 0x2, RZ ;  /* 0x0000000200087824 */ /* 0x004fe200078e00ff */
[-C--:B------:R-:W-:Y:S01]  /*a300*/  ISETP.GE.AND P5, PT, R4, R13.reuse, PT ;  /* 0x0000000d0400720c */ /* 0x080fe20003fa6270 */
[C---:B------:R-:W-:Y:S01]  /*a310*/  VIADD R12, R69.reuse, 0x480 ;  /* 0x00000480450c7836 */ /* 0x040fe20000000000 */
[----:B------:R-:W-:Y:S01]  /*a320*/  SHF.L.U64.HI R0, R0, 0x1, R7 ;  /* 0x0000000100007819 */ /* 0x000fe20000010207 */
[C---:B------:R-:W-:Y:S01]  /*a330*/  VIADD R4, R69.reuse, 0x600 ;  /* 0x0000060045047836 */ /* 0x040fe20000000000 */
[----:B------:R-:W-:Y:S01]  /*a340*/  ISETP.GE.AND P4, PT, R10, R13, PT ;  /* 0x0000000d0a00720c */ /* 0x000fe20003f86270 */
[----:B------:R-:W-:Y:S01]  /*a350*/  VIADD R10, R69, 0x780 ;  /* 0x00000780450a7836 */ /* 0x000fe20000000000 */
[----:B------:R-:W-:-:S02]  /*a360*/  LOP3.LUT R14, R14, 0xfffffffb, RZ, 0xc0, !PT ;  /* 0xfffffffb0e0e7812 */ /* 0x000fc400078ec0ff */
[-C--:B------:R-:W-:Y:S01]  /*a370*/  ISETP.GE.AND P3, PT, R12, R13.reuse, PT ;  /* 0x0000000d0c00720c */ /* 0x080fe20003f66270 */
[C---:B------:R-:W-:Y:S01]  /*a380*/  VIADD R12, R69.reuse, 0x900 ;  /* 0x00000900450c7836 */ /* 0x040fe20000000000 */
[----:B------:R-:W-:Y:S01]  /*a390*/  ISETP.GE.AND P1, PT, R10, R13, PT ;  /* 0x0000000d0a00720c */ /* 0x000fe20003f26270 */
[----:B------:R-:W-:Y:S01]  /*a3a0*/  VIADD R10, R69, 0xd80 ;  /* 0x00000d80450a7836 */ /* 0x000fe20000000000 */
[----:B---3--:R-:W-:Y:S02]  /*a3b0*/  IADD3 R6, P0, PT, R8, UR4, RZ ;  /* 0x0000000408067c10 */ /* 0x008fe4000ff1e0ff */
[----:B------:R-:W-:Y:S02]  /*a3c0*/  @P5 LOP3.LUT R14, R14, 0x4, RZ, 0xfc, !PT ;  /* 0x000000040e0e5812 */ /* 0x000fe400078efcff */
[----:B------:R-:W-:Y:S01]  /*a3d0*/  IADD3.X R7, PT, PT, R0, UR5, RZ, P0, !PT ;  /* 0x0000000500077c10 */ /* 0x000fe200087fe4ff */
[----:B------:R-:W-:Y:S05]  /*a3e0*/  WARPSYNC.ALL ;  /* 0x0000000000007948 */ /* 0x000fea0003800000 */
[----:B------:R-:W2:Y:S01]  /*a3f0*/  @!P6 LDG.E.U16 R11, desc[UR10][R6.64] ;  /* 0x0000000a060be981 */ /* 0x000ea2000c1e1500 */
[----:B------:R-:W0:Y:S01]  /*a400*/  LDCU.64 UR4, c[0x0][0x388] ;  /* 0x00007100ff0477ac */ /* 0x000e220008000a00 */
[----:B------:R-:W-:-:S02]  /*a410*/  LOP3.LUT R14, R14, 0xfffffffd, RZ, 0xc0, !PT ;  /* 0xfffffffd0e0e7812 */ /* 0x000fc400078ec0ff */
[----:B------:R-:W3:Y:S01]  /*a420*/  @!P5 LDG.E.U16 R15, desc[UR10][R6.64+0x300] ;  /* 0x0003000a060fd981 */ /* 0x000ee2000c1e1500 */
[----:B------:R-:W-:Y:S02]  /*a430*/  ISETP.GE.AND P0, PT, R4, R13, PT ;  /* 0x0000000d0400720c */ /* 0x000fe40003f06270 */
[----:B------:R-:W-:Y:S01]  /*a440*/  @P4 LOP3.LUT R14, R14, 0x2, RZ, 0xfc, !PT ;  /* 0x000000020e0e4812 */ /* 0x000fe200078efcff */
[----:B------:R-:W4:Y:S01]  /*a450*/  @!P4 LDG.E.U16 R17, desc[UR10][R6.64+0x600] ;  /* 0x0006000a0611c981 */ /* 0x000f22000c1e1500 */
[----:B------:R-:W-:Y:S02]  /*a460*/  LOP3.LUT R4, R69, 0xc00, RZ, 0xfc, !PT ;  /* 0x00000c0045047812 */ /* 0x000fe400078efcff */
[----:B------:R-:W-:Y:S01]  /*a470*/  LOP3.LUT R14, R14, 0xfffffffe, RZ, 0xc0, !PT ;  /* 0xfffffffe0e0e7812 */ /* 0x000fe200078ec0ff */
[----:B------:R-:W5:Y:S03]  /*a480*/  @!P3 LDG.E.U16 R19, desc[UR10][R6.64+0x900] ;  /* 0x0009000a0613b981 */ /* 0x000f66000c1e1500 */
[----:B------:R-:W-:Y:S01]  /*a490*/  @P3 LOP3.LUT R14, R14, 0x1, RZ, 0xfc, !PT ;  /* 0x000000010e0e3812 */ /* 0x000fe200078efcff */
[----:B------:R-:W5:Y:S01]  /*a4a0*/  @!P1 LDG.E.U16 R23, desc[UR10][R6.64+0xf00] ;  /* 0x000f000a06179981 */ /* 0x000f62000c1e1500 */
[----:B0-----:R-:W-:-:S03]  /*a4b0*/  IADD3 R8, P2, PT, R8, UR4, RZ ;  /* 0x0000000408087c10 */ /* 0x001fc6000ff5e0ff */
[----:B------:R-:W5:Y:S01]  /*a4c0*/  @!P0 LDG.E.U16 R21, desc[UR10][R6.64+0xc00] ;  /* 0x000c000a06158981 */ /* 0x000f62000c1e1500 */
[----:B------:R-:W-:Y:S01]  /*a4d0*/  IADD3.X R9, PT, PT, R0, UR5, RZ, P2, !PT ;  /* 0x0000000500097c10 */ /* 0x000fe200097fe4ff */
[C---:B------:R-:W-:Y:S01]  /*a4e0*/  VIADD R0, R69.reuse, 0xa80 ;  /* 0x00000a8045007836 */ /* 0x040fe20000000000 */
[-C--:B------:R-:W-:Y:S01]  /*a4f0*/  ISETP.GE.AND P2, PT, R12, R13.reuse, PT ;  /* 0x0000000d0c00720c */ /* 0x080fe20003f46270 */
[----:B------:R-:W-:Y:S01]  /*a500*/  VIADD R12, R69, 0xf00 ;  /* 0x00000f00450c7836 */ /* 0x000fe20000000000 */
[----:B------:R-:W-:Y:S02]  /*a510*/  P2R R20, PR, RZ, 0x1 ;  /* 0x00000001ff147803 */ /* 0x000fe40000000000 */
[----:B------:R-:W-:Y:S02]  /*a520*/  LOP3.LUT P0, RZ, R14, 0x1, RZ, 0xc0, !PT ;  /* 0x000000010eff7812 */ /* 0x000fe4000780c0ff */
[-C--:B------:R-:W-:Y:S02]  /*a530*/  ISETP.GE.AND P3, PT, R0, R13.reuse, PT ;  /* 0x0000000d0000720c */ /* 0x080fe40003f66270 */
[----:B------:R-:W-:-:S02]  /*a540*/  ISETP.GE.AND P4, PT, R4, R13, PT ;  /* 0x0000000d0400720c */ /* 0x000fc40003f86270 */
[-C--:B------:R-:W-:Y:S02]  /*a550*/  ISETP.GE.AND P5, PT, R10, R13.reuse, PT ;  /* 0x0000000d0a00720c */ /* 0x080fe40003fa6270 */
[----:B------:R-:W-:Y:S01]  /*a560*/  ISETP.GE.AND P6, PT, R12, R13, PT ;  /* 0x0000000d0c00720c */ /* 0x000fe20003fc6270 */
[----:B------:R-:W5:Y:S01]  /*a570*/  @!P2 LDG.E.U16 R25, desc[UR10][R6.64+0x1200] ;  /* 0x0012000a0619a981 */ /* 0x000f62000c1e1500 */
[----:B------:R-:W-:Y:S02]  /*a580*/  P2R R18, PR, RZ, 0x1 ;  /* 0x00000001ff127803 */ /* 0x000fe40000000000 */
[----:B------:R-:W-:-:S03]  /*a590*/  LOP3.LUT P0, RZ, R14, 0x2, RZ, 0xc0, !PT ;  /* 0x000000020eff7812 */ /* 0x000fc6000780c0ff */
[----:B------:R-:W5:Y:S01]  /*a5a0*/  @!P3 LDG.E.U16 R27, desc[UR10][R6.64+0x1500] ;  /* 0x0015000a061bb981 */ /* 0x000f62000c1e1500 */
[----:B------:R-:W-:Y:S02]  /*a5b0*/  P2R R16, PR, RZ, 0x1 ;  /* 0x00000001ff107803 */ /* 0x000fe40000000000 */
[----:B------:R-:W-:Y:S01]  /*a5c0*/  LOP3.LUT P0, RZ, R14, 0x4, RZ, 0xc0, !PT ;  /* 0x000000040eff7812 */ /* 0x000fe2000780c0ff */
[----:B------:R-:W5:Y:S03]  /*a5d0*/  @!P4 LDG.E.U16 R29, desc[UR10][R6.64+0x1800] ;  /* 0x0018000a061dc981 */ /* 0x000f66000c1e1500 */
[----:B------:R-:W-:Y:S01]  /*a5e0*/  P2R R14, PR, RZ, 0x1 ;  /* 0x00000001ff0e7803 */ /* 0x000fe20000000000 */
[----:B------:R-:W5:Y:S01]  /*a5f0*/  @!P5 LDG.E.U16 R31, desc[UR10][R6.64+0x1b00] ;  /* 0x001b000a061fd981 */ /* 0x000f62000c1e1500 */
[----:B------:R-:W-:-:S03]  /*a600*/  ISETP.GE.AND P0, PT, R69, R13, PT ;  /* 0x0000000d4500720c */ /* 0x000fc60003f06270 */
[----:B------:R-:W5:Y:S01]  /*a610*/  @!P6 LDG.E.U16 R13, desc[UR10][R6.64+0x1e00] ;  /* 0x001e000a060de981 */ /* 0x000f62000c1e1500 */
[----:B------:R-:W-:Y:S09]  /*a620*/  BAR.SYNC.DEFER_BLOCKING 0x0 ;  /* 0x0000000000007b1d */ /* 0x000ff20000010000 */
[----:B--2---:R0:W-:Y:S01]  /*a630*/  @!P0 STG.E.U16 desc[UR10][R8.64], R11 ;  /* 0x0000000b08008986 */ /* 0x0041e2000c10150a */
[----:B------:R-:W-:-:S13]  /*a640*/  ISETP.NE.AND P0, PT, R14, RZ, PT ;  /* 0x000000ff0e00720c */ /* 0x000fda0003f05270 */
[----:B---3--:R0:W-:Y:S01]  /*a650*/  @!P0 STG.E.U16 desc[UR10][R8.64+0x300], R15 ;  /* 0x0003000f08008986 */ /* 0x0081e2000c10150a */
[----:B------:R-:W-:-:S13]  /*a660*/  ISETP.NE.AND P0, PT, R16, RZ, PT ;  /* 0x000000ff1000720c */ /* 0x000fda0003f05270 */
[----:B----4-:R0:W-:Y:S01]  /*a670*/  @!P0 STG.E.U16 desc[UR10][R8.64+0x600], R17 ;  /* 0x0006001108008986 */ /* 0x0101e2000c10150a */
[----:B------:R-:W-:-:S13]  /*a680*/  ISETP.NE.AND P0, PT, R18, RZ, PT ;  /* 0x000000ff1200720c */ /* 0x000fda0003f05270 */
[----:B-----5:R0:W-:Y:S01]  /*a690*/  @!P0 STG.E.U16 desc[UR10][R8.64+0x900], R19 ;  /* 0x0009001308008986 */ /* 0x0201e2000c10150a */
[----:B------:R-:W-:-:S03]  /*a6a0*/  ISETP.NE.AND P0, PT, R20, RZ, PT ;  /* 0x000000ff1400720c */ /* 0x000fc60003f05270 */
[----:B------:R0:W-:Y:S04]  /*a6b0*/  @!P1 STG.E.U16 desc[UR10][R8.64+0xf00], R23 ;  /* 0x000f001708009986 */ /* 0x0001e8000c10150a */
[----:B------:R0:W-:Y:S04]  /*a6c0*/  @!P2 STG.E.U16 desc[UR10][R8.64+0x1200], R25 ;  /* 0x001200190800a986 */ /* 0x0001e8000c10150a */
[----:B------:R0:W-:Y:S04]  /*a6d0*/  @!P3 STG.E.U16 desc[UR10][R8.64+0x1500], R27 ;  /* 0x0015001b0800b986 */ /* 0x0001e8000c10150a */
[----:B------:R0:W-:Y:S04]  /*a6e0*/  @!P0 STG.E.U16 desc[UR10][R8.64+0xc00], R21 ;  /* 0x000c001508008986 */ /* 0x0001e8000c10150a */
[----:B------:R0:W-:Y:S04]  /*a6f0*/  @!P4 STG.E.U16 desc[UR10][R8.64+0x1800], R29 ;  /* 0x0018001d0800c986 */ /* 0x0001e8000c10150a */
[----:B------:R0:W-:Y:S04]  /*a700*/  @!P5 STG.E.U16 desc[UR10][R8.64+0x1b00], R31 ;  /* 0x001b001f0800d986 */ /* 0x0001e8000c10150a */
[----:B------:R0:W-:Y:S02]  /*a710*/  @!P6 STG.E.U16 desc[UR10][R8.64+0x1e00], R13 ;  /* 0x001e000d0800e986 */ /* 0x0001e4000c10150a */
.L_x_1679:
[----:B------:R-:W-:-:S13]  /*a720*/  ISETP.GE.AND P0, PT, R3, 0x1080, PT ;  /* 0x000010800300780c */ /* 0x000fda0003f06270 */
[----:B------:R-:W-:Y:S05]  /*a730*/  @!P0 BRA `(.L_x_1680) ;  /* 0x0000000000988947 */ /* 0x000fea0003800000 */
.L_x_1681:
[----:B0-----:R-:W0:Y:S01]  /*a740*/  LDC.64 R10, c[0x0][0x390] ;  /* 0x0000e400ff0a7b82 */ /* 0x001e220000000a00 */
[----:B-1----:R-:W-:-:S04]  /*a750*/  IADD3 R0, P0, PT, R69, R5, RZ ;  /* 0x0000000545007210 */ /* 0x002fc80007f1e0ff */
[----:B------:R-:W-:Y:S01]  /*a760*/  LEA.HI.X.SX32 R7, R5, RZ, 0x1, P0 ;  /* 0x000000ff05077211 */ /* 0x000fe200000f0eff */
[C---:B--2---:R-:W-:Y:S02]  /*a770*/  IMAD.SHL.U32 R9, R0.reuse, 0x4, RZ ;  /* 0x0000000400097824 */ /* 0x044fe400078e00ff */
[----:B------:R-:W1:Y:S01]  /*a780*/  LDC.64 R32, c[0x0][0x398] ;  /* 0x0000e600ff207b82 */ /* 0x000e620000000a00 */
[----:B------:R-:W-:Y:S02]  /*a790*/  SHF.L.U64.HI R0, R0, 0x2, R7 ;  /* 0x0000000200007819 */ /* 0x000fe40000010207 */
[----:B0-----:R-:W-:-:S04]  /*a7a0*/  IADD3 R6, P0, P1, R9, 0x1e00, R10 ;  /* 0x00001e0009067810 */ /* 0x001fc8000791e00a */
[----:B------:R-:W-:-:S05]  /*a7b0*/  IADD3.X R7, PT, PT, R0, R11, RZ, P0, P1 ;  /* 0x0000000b00077210 */ /* 0x000fca00007e24ff */
[----:B------:R-:W2:Y:S04]  /*a7c0*/  LDG.E R11, desc[UR10][R6.64+-0x1e00] ;  /* 0xffe2000a060b7981 */ /* 0x000ea8000c1e1900 */
[----:B------:R-:W3:Y:S04]  /*a7d0*/  LDG.E R13, desc[UR10][R6.64+-0x1800] ;  /* 0xffe8000a060d7981 */ /* 0x000ee8000c1e1900 */
[----:B------:R-:W4:Y:S04]  /*a7e0*/  LDG.E R15, desc[UR10][R6.64+-0x1200] ;  /* 0xffee000a060f7981 */ /* 0x000f28000c1e1900 */
[----:B------:R-:W5:Y:S04]  /*a7f0*/  LDG.E R17, desc[UR10][R6.64+-0xc00] ;  /* 0xfff4000a06117981 */ /* 0x000f68000c1e1900 */
[----:B------:R-:W5:Y:S04]  /*a800*/  LDG.E R19, desc[UR10][R6.64+-0x600] ;  /* 0xfffa000a06137981 */ /* 0x000f68000c1e1900 */
[----:B------:R-:W5:Y:S04]  /*a810*/  LDG.E R21, desc[UR10][R6.64] ;  /* 0x0000000a06157981 */ /* 0x000f68000c1e1900 */
[----:B------:R-:W5:Y:S04]  /*a820*/  LDG.E R23, desc[UR10][R6.64+0x600] ;  /* 0x0006000a06177981 */ /* 0x000f68000c1e1900 */
[----:B------:R-:W5:Y:S04]  /*a830*/  LDG.E R25, desc[UR10][R6.64+0xc00] ;  /* 0x000c000a06197981 */ /* 0x000f68000c1e1900 */
[----:B------:R-:W5:Y:S04]  /*a840*/  LDG.E R27, desc[UR10][R6.64+0x1200] ;  /* 0x0012000a061b7981 */ /* 0x000f68000c1e1900 */
[----:B------:R-:W5:Y:S04]  /*a850*/  LDG.E R29, desc[UR10][R6.64+0x1800] ;  /* 0x0018000a061d7981 */ /* 0x000f68000c1e1900 */
[----:B------:R-:W5:Y:S01]  /*a860*/  LDG.E R31, desc[UR10][R6.64+0x1e00] ;  /* 0x001e000a061f7981 */ /* 0x000f62000c1e1900 */
[----:B------:R-:W-:Y:S05]  /*a870*/  WARPSYNC.ALL ;  /* 0x0000000000007948 */ /* 0x000fea0003800000 */
[----:B------:R-:W-:Y:S01]  /*a880*/  BAR.SYNC.DEFER_BLOCKING 0x0 ;  /* 0x0000000000007b1d */ /* 0x000fe20000010000 */
[----:B-1----:R-:W-:Y:S01]  /*a890*/  IADD3 R8, P0, P1, R9, 0x1e00, R32 ;  /* 0x00001e0009087810 */ /* 0x002fe2000791e020 */
[----:B------:R-:W-:-:S02]  /*a8a0*/  VIADD R3, R3, 0xffffef80 ;  /* 0xffffef8003037836 */ /* 0x000fc40000000000 */
[----:B------:R-:W-:Y:S01]  /*a8b0*/  VIADD R5, R5, 0x1080 ;  /* 0x0000108005057836 */ /* 0x000fe20000000000 */
[----:B------:R-:W-:Y:S02]  /*a8c0*/  IADD3.X R9, PT, PT, R0, R33, RZ, P0, P1 ;  /* 0x0000002100097210 */ /* 0x000fe400007e24ff */
[----:B------:R-:W-:-:S03]  /*a8d0*/  ISETP.GT.AND P0, PT, R3, 0x107f, PT ;  /* 0x0000107f0300780c */ /* 0x000fc60003f04270 */
        /* <DEDUP_REMOVED lines=8> */
[----:B------:R0:W-:Y:S04]  /*a960*/  STG.E desc[UR10][R8.64+0x1200], R27 ;  /* 0x0012001b08007986 */ /* 0x0001e8000c10190a */
[----:B------:R0:W-:Y:S04]  /*a970*/  STG.E desc[UR10][R8.64+0x1800], R29 ;  /* 0x0018001d08007986 */ /* 0x0001e8000c10190a */
[----:B------:R0:W-:Y:S01]  /*a980*/  STG.E desc[UR10][R8.64+0x1e00], R31 ;  /* 0x001e001f08007986 */ /* 0x0001e2000c10190a */
[----:B------:R-:W-:Y:S05]  /*a990*/  @P0 BRA `(.L_x_1681) ;  /* 0xfffffffc00680947 */ /* 0x000fea000383ffff */
.L_x_1680:
[----:B------:R-:W-:-:S13]  /*a9a0*/  ISETP.GE.AND P0, PT, R5, R2, PT ;  /* 0x000000020500720c */ /* 0x000fda0003f06270 */
[----:B0-----:R-:W-:Y:S05]  /*a9b0*/  @P0 EXIT ;  /* 0x000000000000094d */ /* 0x001fea0003800000 */
[----:B------:R-:W0:Y:S01]  /*a9c0*/  LDCU.64 UR4, c[0x0][0x390] ;  /* 0x00007200ff0477ac */ /* 0x000e220008000a00 */
[C---:B-1----:R-:W-:Y:S01]  /*a9d0*/  IADD3 R0, P0, PT, R69.reuse, R5, RZ ;  /* 0x0000000545007210 */ /* 0x042fe20007f1e0ff */
[C---:B------:R-:W-:Y:S01]  /*a9e0*/  VIADD R2, R69.reuse, 0x180 ;  /* 0x0000018045027836 */ /* 0x040fe20000000000 */
[CC--:B------:R-:W-:Y:S01]  /*a9f0*/  ISETP.GE.AND P6, PT, R69.reuse, R3.reuse, PT ;  /* 0x000000034500720c */ /* 0x0c0fe20003fc6270 */
[----:B--2---:R-:W-:Y:S01]  /*aa00*/  VIADD R8, R69, 0x300 ;  /* 0x0000030045087836 */ /* 0x004fe20000000000 */
[----:B------:R-:W-:Y:S01]  /*aa10*/  LEA.HI.X.SX32 R5, R5, RZ, 0x1, P0 ;  /* 0x000000ff05057211 */ /* 0x000fe200000f0eff */
[----:B------:R-:W-:Y:S01]  /*aa20*/  IMAD.SHL.U32 R6, R0, 0x4, RZ ;  /* 0x0000000400067824 */ /* 0x000fe200078e00ff */
[-C--:B------:R-:W-:Y:S01]  /*aa30*/  ISETP.GE.AND P5, PT, R2, R3.reuse, PT ;  /* 0x000000030200720c */ /* 0x080fe20003fa6270 */
[C---:B------:R-:W-:Y:S01]  /*aa40*/  VIADD R10, R69.reuse, 0x480 ;  /* 0x00000480450a7836 */ /* 0x040fe20000000000 */
[----:B------:R-:W-:Y:S01]  /*aa50*/  SHF.L.U64.HI R0, R0, 0x2, R5 ;  /* 0x0000000200007819 */ /* 0x000fe20000010205 */
[C---:B------:R-:W-:Y:S01]  /*aa60*/  VIADD R2, R69.reuse, 0x600 ;  /* 0x0000060045027836 */ /* 0x040fe20000000000 */
[-C--:B------:R-:W-:Y:S01]  /*aa70*/  ISETP.GE.AND P4, PT, R8, R3.reuse, PT ;  /* 0x000000030800720c */ /* 0x080fe20003f86270 */
[C---:B------:R-:W-:Y:S01]  /*aa80*/  VIADD R8, R69.reuse, 0x780 ;  /* 0x0000078045087836 */ /* 0x040fe20000000000 */
[-C--:B------:R-:W-:Y:S01]  /*aa90*/  ISETP.GE.AND P3, PT, R10, R3.reuse, PT ;  /* 0x000000030a00720c */ /* 0x080fe20003f66270 */
[C---:B------:R-:W-:Y:S01]  /*aaa0*/  VIADD R10, R69.reuse, 0x900 ;  /* 0x00000900450a7836 */ /* 0x040fe20000000000 */
[----:B------:R-:W-:Y:S01]  /*aab0*/  P2R R20, PR, RZ, 0x20 ;  /* 0x00000020ff147803 */ /* 0x000fe20000000000 */
[C---:B------:R-:W-:Y:S01]  /*aac0*/  VIADD R68, R69.reuse, 0xf00 ;  /* 0x00000f0045447836 */ /* 0x040fe20000000000 */
[----:B------:R-:W-:Y:S01]  /*aad0*/  ISETP.GE.AND P1, PT, R8, R3, PT ;  /* 0x000000030800720c */ /* 0x000fe20003f26270 */
[----:B------:R-:W-:Y:S01]  /*aae0*/  VIADD R8, R69, 0xd80 ;  /* 0x00000d8045087836 */ /* 0x000fe20000000000 */
[----:B0-----:R-:W-:-:S02]  /*aaf0*/  IADD3 R4, P0, PT, R6, UR4, RZ ;  /* 0x0000000406047c10 */ /* 0x001fc4000ff1e0ff */
[----:B------:R-:W-:Y:S02]  /*ab00*/  P2R R12, PR, RZ, 0x10 ;  /* 0x00000010ff0c7803 */ /* 0x000fe40000000000 */
[----:B------:R-:W-:Y:S01]  /*ab10*/  IADD3.X R5, PT, PT, R0, UR5, RZ, P0, !PT ;  /* 0x0000000500057c10 */ /* 0x000fe200087fe4ff */
[----:B------:R-:W-:Y:S05]  /*ab20*/  WARPSYNC.ALL ;  /* 0x0000000000007948 */ /* 0x000fea0003800000 */
[----:B------:R-:W2:Y:S01]  /*ab30*/  @!P6 LDG.E R9, desc[UR10][R4.64] ;  /* 0x0000000a0409e981 */ /* 0x000ea2000c1e1900 */
[----:B------:R-:W0:Y:S01]  /*ab40*/  LDCU.64 UR4, c[0x0][0x398] ;  /* 0x00007300ff0477ac */ /* 0x000e220008000a00 */
[----:B------:R-:W-:-:S02]  /*ab50*/  ISETP.GE.AND P0, PT, R2, R3, PT ;  /* 0x000000030200720c */ /* 0x000fc40003f06270 */
[----:B------:R-:W3:Y:S01]  /*ab60*/  @!P5 LDG.E R11, desc[UR10][R4.64+0x600] ;  /* 0x0006000a040bd981 */ /* 0x000ee2000c1e1900 */
[----:B------:R-:W-:Y:S02]  /*ab70*/  LOP3.LUT R2, R69, 0xc00, RZ, 0xfc, !PT ;  /* 0x00000c0045027812 */ /* 0x000fe400078efcff */
[----:B------:R-:W-:Y:S01]  /*ab80*/  P2R R14, PR, RZ, 0x8 ;  /* 0x00000008ff0e7803 */ /* 0x000fe20000000000 */
[----:B------:R-:W4:Y:S01]  /*ab90*/  @!P4 LDG.E R13, desc[UR10][R4.64+0xc00] ;  /* 0x000c000a040dc981 */ /* 0x000f22000c1e1900 */
[----:B------:R-:W-:Y:S02]  /*aba0*/  ISETP.GE.AND P4, PT, R2, R3, PT ;  /* 0x000000030200720c */ /* 0x000fe40003f86270 */
[----:B------:R-:W-:Y:S01]  /*abb0*/  P2R R18, PR, RZ, 0x40 ;  /* 0x00000040ff127803 */ /* 0x000fe20000000000 */
[----:B------:R-:W4:Y:S04]  /*abc0*/  @!P3 LDG.E R15, desc[UR10][R4.64+0x1200] ;  /* 0x0012000a040fb981 */ /* 0x000f28000c1e1900 */
[----:B------:R-:W4:Y:S01]  /*abd0*/  @!P1 LDG.E R19, desc[UR10][R4.64+0x1e00] ;  /* 0x001e000a04139981 */ /* 0x000f22000c1e1900 */
[----:B0-----:R-:W-:-:S03]  /*abe0*/  IADD3 R6, P2, PT, R6, UR4, RZ ;  /* 0x0000000406067c10 */ /* 0x001fc6000ff5e0ff */
[----:B------:R-:W4:Y:S01]  /*abf0*/  @!P0 LDG.E R17, desc[UR10][R4.64+0x1800] ;  /* 0x0018000a04118981 */ /* 0x000f22000c1e1900 */
[----:B------:R-:W-:Y:S01]  /*ac00*/  IADD3.X R7, PT, PT, R0, UR5, RZ, P2, !PT ;  /* 0x0000000500077c10 */ /* 0x000fe200097fe4ff */
[----:B------:R-:W-:Y:S01]  /*ac10*/  VIADD R0, R69, 0xa80 ;  /* 0x00000a8045007836 */ /* 0x000fe20000000000 */
[-C--:B------:R-:W-:Y:S01]  /*ac20*/  ISETP.GE.AND P2, PT, R10, R3.reuse, PT ;  /* 0x000000030a00720c */ /* 0x080fe20003f46270 */
[----:B------:R-:W4:Y:S01]  /*ac30*/  @!P4 LDG.E R25, desc[UR10][R4.64+0x3000] ;  /* 0x0030000a0419c981 */ /* 0x000f22000c1e1900 */
[-C--:B------:R-:W-:Y:S02]  /*ac40*/  ISETP.GE.AND P5, PT, R8, R3.reuse, PT ;  /* 0x000000030800720c */ /* 0x080fe40003fa6270 */
[----:B------:R-:W-:-:S09]  /*ac50*/  ISETP.GE.AND P3, PT, R0, R3, PT ;  /* 0x000000030000720c */ /* 0x000fd20003f66270 */
[----:B------:R-:W4:Y:S04]  /*ac60*/  @!P2 LDG.E R21, desc[UR10][R4.64+0x2400] ;  /* 0x0024000a0415a981 */ /* 0x000f28000c1e1900 */
[----:B------:R-:W4:Y:S04]  /*ac70*/  @!P3 LDG.E R23, desc[UR10][R4.64+0x2a00] ;  /* 0x002a000a0417b981 */ /* 0x000f28000c1e1900 */
[----:B------:R-:W4:Y:S01]  /*ac80*/  @!P5 LDG.E R27, desc[UR10][R4.64+0x3600] ;  /* 0x0036000a041bd981 */ /* 0x000f22000c1e1900 */
[----:B------:R-:W-:Y:S02]  /*ac90*/  ISETP.GE.AND P6, PT, R68, R3, PT ;  /* 0x000000034400720c */ /* 0x000fe40003fc6270 */
[----:B------:R-:W-:-:S02]  /*aca0*/  P2R R16, PR, RZ, 0x1 ;  /* 0x00000001ff107803 */ /* 0x000fc40000000000 */
[----:B------:R-:W-:-:S04]  /*acb0*/  ISETP.NE.AND P0, PT, R14, RZ, PT ;  /* 0x000000ff0e00720c */ /* 0x000fc80003f05270 */
[----:B------:R-:W-:Y:S02]  /*acc0*/  P2R R14, PR, RZ, 0x1 ;  /* 0x00000001ff0e7803 */ /* 0x000fe40000000000 */
[----:B------:R-:W-:-:S03]  /*acd0*/  ISETP.NE.AND P0, PT, R12, RZ, PT ;  /* 0x000000ff0c00720c */ /* 0x000fc60003f05270 */
[----:B------:R0:W5:Y:S01]  /*ace0*/  @!P6 LDG.E R3, desc[UR10][R4.64+0x3c00] ;  /* 0x003c000a0403e981 */ /* 0x000162000c1e1900 */
[----:B------:R-:W-:Y:S01]  /*acf0*/  BAR.SYNC.DEFER_BLOCKING 0x0 ;  /* 0x0000000000007b1d */ /* 0x000fe20000010000 */
[----:B------:R-:W-:Y:S02]  /*ad00*/  P2R R12, PR, RZ, 0x1 ;  /* 0x00000001ff0c7803 */ /* 0x000fe40000000000 */
[----:B------:R-:W-:-:S04]  /*ad10*/  ISETP.NE.AND P0, PT, R20, RZ, PT ;  /* 0x000000ff1400720c */ /* 0x000fc80003f05270 */
[----:B------:R-:W-:Y:S02]  /*ad20*/  P2R R10, PR, RZ, 0x1 ;  /* 0x00000001ff0a7803 */ /* 0x000fe40000000000 */
[----:B------:R-:W-:-:S13]  /*ad30*/  ISETP.NE.AND P0, PT, R18, RZ, PT ;  /* 0x000000ff1200720c */ /* 0x000fda0003f05270 */
[----:B--2---:R0:W-:Y:S01]  /*ad40*/  @!P0 STG.E desc[UR10][R6.64], R9 ;  /* 0x0000000906008986 */ /* 0x0041e2000c10190a */
[----:B------:R-:W-:-:S13]  /*ad50*/  ISETP.NE.AND P0, PT, R10, RZ, PT ;  /* 0x000000ff0a00720c */ /* 0x000fda0003f05270 */
[----:B---3--:R0:W-:Y:S01]  /*ad60*/  @!P0 STG.E desc[UR10][R6.64+0x600], R11 ;  /* 0x0006000b06008986 */ /* 0x0081e2000c10190a */
[----:B------:R-:W-:-:S13]  /*ad70*/  ISETP.NE.AND P0, PT, R12, RZ, PT ;  /* 0x000000ff0c00720c */ /* 0x000fda0003f05270 */
[----:B----4-:R0:W-:Y:S01]  /*ad80*/  @!P0 STG.E desc[UR10][R6.64+0xc00], R13 ;  /* 0x000c000d06008986 */ /* 0x0101e2000c10190a */
[----:B------:R-:W-:-:S13]  /*ad90*/  ISETP.NE.AND P0, PT, R14, RZ, PT ;  /* 0x000000ff0e00720c */ /* 0x000fda0003f05270 */
[----:B------:R0:W-:Y:S01]  /*ada0*/  @!P0 STG.E desc[UR10][R6.64+0x1200], R15 ;  /* 0x0012000f06008986 */ /* 0x0001e2000c10190a */
[----:B------:R-:W-:-:S03]  /*adb0*/  ISETP.NE.AND P0, PT, R16, RZ, PT ;  /* 0x000000ff1000720c */ /* 0x000fc60003f05270 */
[----:B------:R0:W-:Y:S04]  /*adc0*/  @!P1 STG.E desc[UR10][R6.64+0x1e00], R19 ;  /* 0x001e001306009986 */ /* 0x0001e8000c10190a */
[----:B------:R0:W-:Y:S04]  /*add0*/  @!P2 STG.E desc[UR10][R6.64+0x2400], R21 ;  /* 0x002400150600a986 */ /* 0x0001e8000c10190a */
[----:B------:R0:W-:Y:S04]  /*ade0*/  @!P3 STG.E desc[UR10][R6.64+0x2a00], R23 ;  /* 0x002a00170600b986 */ /* 0x0001e8000c10190a */
[----:B------:R0:W-:Y:S04]  /*adf0*/  @!P0 STG.E desc[UR10][R6.64+0x1800], R17 ;  /* 0x0018001106008986 */ /* 0x0001e8000c10190a */
[----:B------:R0:W-:Y:S04]  /*ae00*/  @!P4 STG.E desc[UR10][R6.64+0x3000], R25 ;  /* 0x003000190600c986 */ /* 0x0001e8000c10190a */
[----:B------:R0:W-:Y:S01]  /*ae10*/  @!P5 STG.E desc[UR10][R6.64+0x3600], R27 ;  /* 0x0036001b0600d986 */ /* 0x0001e2000c10190a */
[----:B------:R-:W-:Y:S05]  /*ae20*/  @P6 EXIT ;  /* 0x000000000000694d */ /* 0x000fea0003800000 */
[----:B-----5:R-:W-:Y:S01]  /*ae30*/  STG.E desc[UR10][R6.64+0x3c00], R3 ;  /* 0x003c000306007986 */ /* 0x020fe2000c10190a */
[----:B------:R-:W-:Y:S05]  /*ae40*/  EXIT ;  /* 0x000000000000794d */ /* 0x000fea0003800000 */
.L_x_1673:
[----:B------:R-:W-:Y:S02]  /*ae50*/  IMAD.MOV.U32 R26, RZ, RZ, R19 ;  /* 0x000000ffff1a7224 */ /* 0x000fe400078e0013 */
[----:B------:R-:W-:Y:S02]  /*ae60*/  IMAD.MOV.U32 R27, RZ, RZ, 0x1 ;  /* 0x00000001ff1b7424 */ /* 0x000fe400078e00ff */
[----:B------:R-:W-:Y:S02]  /*ae70*/  IMAD.MOV.U32 R28, RZ, RZ, RZ ;  /* 0x000000ffff1c7224 */ /* 0x000fe400078e00ff */
[----:B------:R-:W-:-:S07]  /*ae80*/  IMAD.MOV.U32 R25, RZ, RZ, -0x1 ;  /* 0xffffffffff197424 */ /* 0x000fce00078e00ff */
[----:B------:R-:W-:Y:S05]  /*ae90*/  WARPSYNC.COLLECTIVE R25, `(.L_x_1682) ;  /* 0x0000000019087348 */ /* 0x000fea0003c00000 */
[----:B------:R0:W1:Y:S02]  /*aea0*/  SHFL.UP P0, R24, R26, R27, R28 ;  /* 0x0400001b1a187389 */ /* 0x000064000000001c */
[----:B01----:R-:W-:Y:S05]  /*aeb0*/  ENDCOLLECTIVE ;  /* 0x000000000000791b */ /* 0x003fea0003800000 */
.L_x_1682:
[----:B------:R-:W-:Y:S02]  /*aec0*/  IMAD.MOV.U32 R27, RZ, RZ, 0x2 ;  /* 0x00000002ff1b7424 */ /* 0x000fe400078e00ff */
[----:B------:R-:W-:-:S04]  /*aed0*/  IMAD.MOV.U32 R20, RZ, RZ, R24 ;  /* 0x000000ffff147224 */ /* 0x000fc800078e0018 */
[----:B------:R-:W-:-:S04]  /*aee0*/  @P0 IMAD.IADD R20, R19, 0x1, R20 ;  /* 0x0000000113140824 */ /* 0x000fc800078e0214 */
[----:B------:R-:W-:-:S07]  /*aef0*/  IMAD.MOV.U32 R26, RZ, RZ, R20 ;  /* 0x000000ffff1a7224 */ /* 0x000fce00078e0014 */
[----:B------:R-:W-:Y:S05]  /*af00*/  WARPSYNC.COLLECTIVE R25, `(.L_x_1683) ;  /* 0x0000000019087348 */ /* 0x000fea0003c00000 */
[----:B------:R0:W1:Y:S02]  /*af10*/  SHFL.UP P0, R24, R26, R27, R28 ;  /* 0x0400001b1a187389 */ /* 0x000064000000001c */
[----:B01----:R-:W-:Y:S05]  /*af20*/  ENDCOLLECTIVE ;  /* 0x000000000000791b */ /* 0x003fea0003800000 */
.L_x_1683:
[----:B------:R-:W-:Y:S02]  /*af30*/  IMAD.MOV.U32 R27, RZ, RZ, 0x4 ;  /* 0x00000004ff1b7424 */ /* 0x000fe400078e00ff */
[----:B------:R-:W-:-:S04]  /*af40*/  IMAD.MOV.U32 R21, RZ, RZ, R24 ;  /* 0x000000ffff157224 */ /* 0x000fc800078e0018 */
[----:B------:R-:W-:-:S04]  /*af50*/  @P0 IMAD.IADD R21, R20, 0x1, R21 ;  /* 0x0000000114150824 */ /* 0x000fc800078e0215 */
[----:B------:R-:W-:-:S07]  /*af60*/  IMAD.MOV.U32 R26, RZ, RZ, R21 ;  /* 0x000000ffff1a7224 */ /* 0x000fce00078e0015 */
[----:B------:R-:W-:Y:S05]  /*af70*/  WARPSYNC.COLLECTIVE R25, `(.L_x_1684) ;  /* 0x0000000019087348 */ /* 0x000fea0003c00000 */
[----:B------:R0:W1:Y:S02]  /*af80*/  SHFL.UP P0, R24, R26, R27, R28 ;  /* 0x0400001b1a187389 */ /* 0x000064000000001c */
[----:B01----:R-:W-:Y:S05]  /*af90*/  ENDCOLLECTIVE ;  /* 0x000000000000791b */ /* 0x003fea0003800000 */
.L_x_1684:
[----:B------:R-:W-:Y:S02]  /*afa0*/  IMAD.MOV.U32 R27, RZ, RZ, 0x8 ;  /* 0x00000008ff1b7424 */ /* 0x000fe400078e00ff */
[----:B------:R-:W-:-:S04]  /*afb0*/  IMAD.MOV.U32 R22, RZ, RZ, R24 ;  /* 0x000000ffff167224 */ /* 0x000fc800078e0018 */
[----:B------:R-:W-:-:S04]  /*afc0*/  @P0 IMAD.IADD R22, R21, 0x1, R22 ;  /* 0x0000000115160824 */ /* 0x000fc800078e0216 */
[----:B------:R-:W-:-:S07]  /*afd0*/  IMAD.MOV.U32 R26, RZ, RZ, R22 ;  /* 0x000000ffff1a7224 */ /* 0x000fce00078e0016 */
[----:B------:R-:W-:Y:S05]  /*afe0*/  WARPSYNC.COLLECTIVE R25, `(.L_x_1685) ;  /* 0x0000000019087348 */ /* 0x000fea0003c00000 */
[----:B------:R0:W1:Y:S02]  /*aff0*/  SHFL.UP P0, R24, R26, R27, R28 ;  /* 0x0400001b1a187389 */ /* 0x000064000000001c */
[----:B01----:R-:W-:Y:S05]  /*b000*/  ENDCOLLECTIVE ;  /* 0x000000000000791b */ /* 0x003fea0003800000 */
.L_x_1685:
[----:B------:R-:W-:Y:S02]  /*b010*/  IMAD.MOV.U32 R27, RZ, RZ, 0x10 ;  /* 0x00000010ff1b7424 */ /* 0x000fe400078e00ff */
[----:B------:R-:W-:-:S04]  /*b020*/  IMAD.MOV.U32 R23, RZ, RZ, R24 ;  /* 0x000000ffff177224 */ /* 0x000fc800078e0018 */
[----:B------:R-:W-:-:S04]  /*b030*/  @P0 IMAD.IADD R23, R22, 0x1, R23 ;  /* 0x0000000116170824 */ /* 0x000fc800078e0217 */
[----:B------:R-:W-:-:S07]  /*b040*/  IMAD.MOV.U32 R26, RZ, RZ, R23 ;  /* 0x000000ffff1a7224 */ /* 0x000fce00078e0017 */
[----:B------:R-:W-:Y:S05]  /*b050*/  WARPSYNC.COLLECTIVE R25, `(.L_x_1686) ;  /* 0x0000000019087348 */ /* 0x000fea0003c00000 */
[----:B------:R0:W1:Y:S02]  /*b060*/  SHFL.UP P0, R24, R26, R27, R28 ;  /* 0x0400001b1a187389 */ /* 0x000064000000001c */
[----:B01----:R-:W-:Y:S05]  /*b070*/  ENDCOLLECTIVE ;  /* 0x000000000000791b */ /* 0x003fea0003800000 */
.L_x_1686:
[----:B------:R-:W-:Y:S05]  /*b080*/  BRA `(.L_x_1687) ;  /* 0xffffff8400ec7947 */ /* 0x000fea000383ffff */
.L_x_1688:
        /* <DEDUP_REMOVED lines=15> */
.L_x_2113:


//--------------------- .text._ZN3cub18CUB_300001_SM_10306detail10radix_sort30DeviceSegmentedRadixSortKernelINS1_5radix10policy_hubI6__halfiiE10Policy1000ELb0ELNS0_9SortOrderE1ES6_iPiSA_iNS1_21identity_decomposer_tEEEvPKT2_PSC_PKT3_PSG_T4_T5_iiiT7_ --------------------------
	.section	.text._ZN3cub18CUB_300001_SM_10306detail10radix_sort30DeviceSegmentedRadixSortKernelINS1_5radix10policy_hubI6__halfiiE10Policy1000ELb0ELNS0_9SortOrderE1ES6_iPiSA_iNS1_21identity_decomposer_tEEEvPKT2_PSC_PKT3_PSG_T4_T5_iiiT7_,"ax",@progbits
	.align	128
        .global         _ZN3cub18CUB_300001_SM_10306detail10radix_sort30DeviceSegmentedRadixSortKernelINS1_5radix10policy_hubI6__halfiiE10Policy1000ELb0ELNS0_9SortOrderE1ES6_iPiSA_iNS1_21identity_decomposer_tEEEvPKT2_PSC_PKT3_PSG_T4_T5_iiiT7_
        .type           _ZN3cub18CUB_300001_SM_10306detail10radix_sort30DeviceSegmentedRadixSortKernelINS1_5radix10policy_hubI6__halfiiE10Policy1000ELb0ELNS0_9SortOrderE1ES6_iPiSA_iNS1_21identity_decomposer_tEEEvPKT2_PSC_PKT3_PSG_T4_T5_iiiT7_,@function
        .size           _ZN3cub18CUB_300001_SM_10306detail10radix_sort30DeviceSegmentedRadixSortKernelINS1_5radix10policy_hubI6__halfiiE10Policy1000ELb0ELNS0_9SortOrderE1ES6_iPiSA_iNS1_21identity_decomposer_tEEEvPKT2_PSC_PKT3_PSG_T4_T5_iiiT7_,(.L_x_2114 - _ZN3cub18CUB_300001_SM_10306detail10radix_sort30DeviceSegmentedRadixSortKernelINS1_5radix10policy_hubI6__halfiiE10Policy1000ELb0ELNS0_9SortOrderE1ES6_iPiSA_iNS1_21identity_decomposer_tEEEvPKT2_PSC_PKT3_PSG_T4_T5_iiiT7_)
        .other          _ZN3cub18CUB_300001_SM_10306detail10radix_sort30DeviceSegmentedRadixSortKernelINS1_5radix10policy_hubI6__halfiiE10Policy1000ELb0ELNS0_9SortOrderE1ES6_iPiSA_iNS1_21identity_decomposer_tEEEvPKT2_PSC_PKT3_PSG_T4_T5_iiiT7_,@"STO_CUDA_ENTRY STV_DEFAULT"
_ZN3cub18CUB_300001_SM_10306detail10radix_sort30DeviceSegmentedRadixSortKernelINS1_5radix10policy_hubI6__halfiiE10Policy1000ELb0ELNS0_9SortOrderE1ES6_iPiSA_iNS1_21identity_decomposer_tEEEvPKT2_PSC_PKT3_PSG_T4_T5_iiiT7_:
.text._ZN3cub18CUB_300001_SM_10306detail10radix_sort30DeviceSegmentedRadixSortKernelINS1_5radix10policy_hubI6__halfiiE10Policy1000ELb0ELNS0_9SortOrderE1ES6_iPiSA_iNS1_21identity_decomposer_tEEEvPKT2_PSC_PKT3_PSG_T4_T5_iiiT7_:
        /* <DEDUP_REMOVED lines=20> */
[----:B------:R-:W-:Y:S02]  /*0140*/  CS2R R14, SRZ ;  /* 0x00000000000e7805 */ /* 0x000fe4000001ff00 */
[----:B------:R-:W-:-:S02]  /*0150*/  CS2R R12, SRZ ;  /* 0x00000000000c7805 */ /* 0x000fc4000001ff00 */
[----:B------:R-:W-:Y:S01]  /*0160*/  CS2R R10, SRZ ;  /* 0x00000000000a7805 */ /* 0x000fe2000001ff00 */
[----:B------:R-:W-:Y:S02]  /*0170*/  IMAD.MOV.U32 R8, RZ, RZ, RZ ;  /* 0x000000ffff087224 */ /* 0x000fe400078e00ff */
[----:B------:R-:W-:Y:S02]  /*0180*/  IMAD.MOV.U32 R6, RZ, RZ, RZ ;  /* 0x000000ffff067224 */ /* 0x000fe400078e00ff */
[----:B------:R-:W-:Y:S02]  /*0190*/  IMAD.MOV.U32 R4, RZ, RZ, RZ ;  /* 0x000000ffff047224 */ /* 0x000fe400078e00ff */
[----:B------:R-:W-:Y:S01]  /*01a0*/  IMAD.MOV.U32 R9, RZ, RZ, R5 ;  /* 0x000000ffff097224 */ /* 0x000fe200078e0005 */
[----:B-1----:R-:W-:Y:S01]  /*01b0*/  UIMAD.WIDE.U32 UR6, UR4, 0x1, UR6 ;  /* 0x00000001040678a5 */ /* 0x002fe2000f8e0006 */
[----:B0-----:R-:W-:Y:S01]  /*01c0*/  LEA R7, R0, R7, 0x18 ;  /* 0x0000000700077211 */ /* 0x001fe200078ec0ff */
[----:B------:R-:W-:-:S04]  /*01d0*/  IMAD.MOV.U32 R0, RZ, RZ, RZ ;  /* 0x000000ffff007224 */ /* 0x000fc800078e00ff */
[----:B--2---:R-:W-:-:S05]  /*01e0*/  IMAD R3, R89, 0x4, R7 ;  /* 0x0000000459037824 */ /* 0x004fca00078e0207 */
[----:B------:R0:W-:Y:S04]  /*01f0*/  STS [R3], RZ ;  /* 0x000000ff03007388 */ /* 0x0001e80000000800 */
        /* <DEDUP_REMOVED lines=16> */
[----:B------:R-:W1:Y:S01]  /*0300*/  S2R R9, SR_LANEID ;  /* 0x0000000000097919 */ /* 0x000e620000000000 */
[----:B------:R-:W-:Y:S01]  /*0310*/  SHF.R.U32.HI R18, RZ, 0x5, R89 ;  /* 0x00000005ff127819 */ /* 0x000fe20000011659 */
[----:B------:R-:W-:Y:S01]  /*0320*/  IMAD.MOV.U32 R17, RZ, RZ, RZ ;  /* 0x000000ffff117224 */ /* 0x000fe200078e00ff */
[----:B------:R-:W-:-:S03]  /*0330*/  UIADD3 UR5, UPT, UPT, UR7, UR5, URZ ;  /* 0x0000000507057290 */ /* 0x000fc6000fffe0ff */
[----:B------:R-:W-:-:S04]  /*0340*/  IMAD R18, R18, 0x300, R7 ;  /* 0x0000030012127824 */ /* 0x000fc800078e0207 */
[----:B-1----:R-:W-:Y:S02]  /*0350*/  IMAD R18, R9, 0x4, R18 ;  /* 0x0000000409127824 */ /* 0x002fe400078e0212 */
[----:B------:R-:W-:-:S07]  /*0360*/  IMAD.MOV.U32 R9, RZ, RZ, R5 ;  /* 0x000000ffff097224 */ /* 0x000fce00078e0005 */
.L_x_1697:
[----:B------:R-:W-:Y:S01]  /*0370*/  IMAD.IADD R19, R2, 0x1, -R9 ;  /* 0x0000000102137824 */ /* 0x000fe200078e0a09 */
[----:B-1----:R-:W1:Y:S01]  /*0380*/  LDCU UR9, c[0x0][0x3b4] ;  /* 0x00007680ff0977ac */ /* 0x002e620008000800 */
[----:B------:R-:W2:Y:S01]  /*0390*/  LDCU UR12, c[0x0][0x3b8] ;  /* 0x00007700ff0c77ac */ /* 0x000ea20008000800 */
[----:B---3--:R-:W-:-:S05]  /*03a0*/  UMOV UR4, URZ ;  /* 0x000000ff00047c82 */ /* 0x008fca0008000000 */
.L_x_1690:
        /* <DEDUP_REMOVED lines=11> */
[----:B--2---:R-:W-:-:S03]  /*0460*/  UBMSK UR8, URZ, UR12 ;  /* 0x0000000cff08729b */ /* 0x004fc60008000000 */
[----:B------:R-:W2:Y:S04]  /*0470*/  LDG.E.U16 R56, desc[UR10][R48.64+-0x1200] ;  /* 0xffee000a30387981 */ /* 0x000ea8000c1e1500 */
        /* <DEDUP_REMOVED lines=26> */
[----:B------:R-:W2:Y:S01]  /*0620*/  LDG.E.U16 R43, desc[UR10][R48.64+0x1c80] ;  /* 0x001c800a302b7981 */ /* 0x000ea2000c1e1500 */
[----:B---3--:R-:W-:-:S04]  /*0630*/  PRMT R20, R21, 0x9910, RZ ;  /* 0x0000991015147816 */ /* 0x008fc800000000ff */
[----:B------:R-:W-:Y:S01]  /*0640*/  ISETP.GT.AND P0, PT, R20, -0x1, PT ;  /* 0xffffffff1400780c */ /* 0x000fe20003f04270 */
[----:B------:R-:W-:-:S05]  /*0650*/  IMAD.MOV.U32 R20, RZ, RZ, 0x8000 ;  /* 0x00008000ff147424 */ /* 0x000fca00078e00ff */
[----:B------:R-:W-:-:S04]  /*0660*/  SEL R22, R20, 0xffff, P0 ;  /* 0x0000ffff14167807 */ /* 0x000fc80000000000 */
[----:B------:R-:W-:-:S04]  /*0670*/  LOP3.LUT R22, R22, R21, RZ, 0x3c, !PT ;  /* 0x0000001516167212 */ /* 0x000fc800078e3cff */
        /* <DEDUP_REMOVED lines=14> */
[----:B------:R-:W4:Y:S04]  /*0760*/  LDG.E.U16 R22, desc[UR10][R48.64+0x1980] ;  /* 0x0019800a30167981 */ /* 0x000f28000c1e1500 */
[----:B------:R1:W4:Y:S01]  /*0770*/  LDG.E.U16 R21, desc[UR10][R48.64+0x1b00] ;  /* 0x001b000a30157981 */ /* 0x000322000c1e1500 */
        /* <DEDUP_REMOVED lines=11> */
[----:B-----5:R-:W-:Y:S02]  /*0830*/  PRMT R49, R51, 0x9910, RZ ;  /* 0x0000991033317816 */ /* 0x020fe400000000ff */
[----:B------:R-:W-:Y:S01]  /*0840*/  LOP3.LUT R63, R63, 0x3, RZ, 0xc0, !PT ;  /* 0x000000033f3f7812 */ /* 0x000fe200078ec0ff */
[----:B------:R-:W-:Y:S01]  /*0850*/  IMAD R48, R48, 0x300, R3 ;  /* 0x0000030030307824 */ /* 0x000fe200078e0203 */
[----:B------:R-:W-:-:S03]  /*0860*/  ISETP.GT.AND P0, PT, R49, -0x1, PT ;  /* 0xffffffff3100780c */ /* 0x000fc60003f04270 */
[----:B------:R-:W-:Y:S01]  /*0870*/  IMAD.IADD R48, R63, 0x1, R48 ;  /* 0x000000013f307824 */ /* 0x000fe200078e0230 */
        /* <DEDUP_REMOVED lines=33> */
[----:B0-----:R-:W-:-:S03]  /*0a90*/  SEL R48, R20, 0xffff, P0 ;  /* 0x0000ffff14307807 */ /* 0x001fc60000000000 */
        /* <DEDUP_REMOVED lines=47> */
[----:B--2---:R-:W-:Y:S01]  /*0d90*/  PRMT R53, R56, 0x9910, RZ ;  /* 0x0000991038357816 */ /* 0x004fe200000000ff */
[----:B0-----:R-:W-:-:S03]  /*0da0*/  IMAD R49, R52, 0x300, R3 ;  /* 0x0000030034317824 */ /* 0x001fc600078e0203 */
        /* <DEDUP_REMOVED lines=119> */
[----:B0-----:R-:W-:-:S03]  /*1520*/  IMAD R49, R48, 0x300, R3 ;  /* 0x0000030030317824 */ /* 0x001fc600078e0203 */
        /* <DEDUP_REMOVED lines=335> */
[----:B---3--:R-:W-:Y:S02]  /*2a20*/  PRMT R31, R24, 0x9910, RZ ;  /* 0x00009910181f7816 */ /* 0x008fe400000000ff */
        /* <DEDUP_REMOVED lines=16> */
[----:B----4-:R-:W-:Y:S02]  /*2b30*/  PRMT R30, R23, 0x9910, RZ ;  /* 0x00009910171e7816 */ /* 0x010fe400000000ff */
        /* <DEDUP_REMOVED lines=52> */
[----:B------:R-:W-:Y:S02]  /*2e80*/  ISETP.GT.AND P0, PT, R27, -0x1, PT ;  /* 0xffffffff1b00780c */ /* 0x000fe40003f04270 */
[----:B------:R-:W-:Y:S01]  /*2e90*/  LOP3.LUT R26, R26, 0x3, RZ, 0xc0, !PT ;  /* 0x000000031a1a7812 */ /* 0x000fe200078ec0ff */
[----:B------:R-:W-:Y:S01]  /*2ea0*/  IMAD R23, R22, 0x300, R3 ;  /* 0x0000030016177824 */ /* 0x000fe200078e0203 */
        /* <DEDUP_REMOVED lines=27> */
[C---:B------:R-:W-:Y:S02]  /*3060*/  ISETP.GT.U32.AND P0, PT, R89.reuse, 0x1ff, PT ;  /* 0x000001ff5900780c */ /* 0x040fe40003f04070 */
[C---:B------:R-:W-:Y:S02]  /*3070*/  ISETP.GT.U32.AND P1, PT, R89.reuse, 0x13f, PT ;  /* 0x0000013f5900780c */ /* 0x040fe40003f24070 */
[----:B------:R-:W-:Y:S01]  /*3080*/  ISETP.GT.U32.AND P2, PT, R89, 0x7f, PT ;  /* 0x0000007f5900780c */ /* 0x000fe20003f44070 */
[----:B------:R-:W-:Y:S08]  /*3090*/  BSSY.RECONVERGENT B0, `(.L_x_1691) ;  /* 0x000002c000007945 */ /* 0x000ff00003800200 */
[----:B------:R-:W-:Y:S05]  /*30a0*/  @P0 BRA `(.L_x_1692) ;  /* 0x0000000000a80947 */ /* 0x000fea0003800000 */
[----:B------:R-:W0:Y:S04]  /*30b0*/  LDS R20, [R18] ;  /* 0x0000000012147984 */ /* 0x000e280000000800 */
[----:B---3--:R-:W1:Y:S04]  /*30c0*/  LDS R22, [R18+0x80] ;  /* 0x0000800012167984 */ /* 0x008e680000000800 */
[----:B------:R-:W2:Y:S04]  /*30d0*/  LDS R28, [R18+0x100] ;  /* 0x00010000121c7984 */ /* 0x000ea80000000800 */
[----:B------:R-:W3:Y:S04]  /*30e0*/  LDS R29, [R18+0x180] ;  /* 0x00018000121d7984 */ /* 0x000ee80000000800 */
[----:B------:R-:W4:Y:S04]  /*30f0*/  LDS R30, [R18+0x200] ;  /* 0x00020000121e7984 */ /* 0x000f280000000800 */
[----:B------:R-:W5:Y:S01]  /*3100*/  LDS R31, [R18+0x280] ;  /* 0x00028000121f7984 */ /* 0x000f620000000800 */
[----:B0-----:R-:W-:-:S02]  /*3110*/  PRMT R21, R20, 0x7770, RZ ;  /* 0x0000777014157816 */ /* 0x001fc400000000ff */
[C---:B------:R-:W-:Y:S02]  /*3120*/  PRMT R23, R20.reuse, 0x7771, RZ ;  /* 0x0000777114177816 */ /* 0x040fe400000000ff */
[C---:B------:R-:W-:Y:S02]  /*3130*/  PRMT R25, R20.reuse, 0x7772, RZ ;  /* 0x0000777214197816 */ /* 0x040fe400000000ff */
[----:B------:R-:W-:Y:S02]  /*3140*/  PRMT R27, R20, 0x7773, RZ ;  /* 0x00007773141b7816 */ /* 0x000fe400000000ff */
[C---:B-1----:R-:W-:Y:S02]  /*3150*/  PRMT R20, R22.reuse, 0x7770, RZ ;  /* 0x0000777016147816 */ /* 0x042fe400000000ff */
[C---:B------:R-:W-:Y:S02]  /*3160*/  PRMT R24, R22.reuse, 0x7771, RZ ;  /* 0x0000777116187816 */ /* 0x040fe400000000ff */
[----:B------:R-:W-:-:S02]  /*3170*/  PRMT R26, R22, 0x7772, RZ ;  /* 0x00007772161a7816 */ /* 0x000fc400000000ff */
[----:B------:R-:W-:Y:S02]  /*3180*/  PRMT R22, R22, 0x7773, RZ ;  /* 0x0000777316167816 */ /* 0x000fe400000000ff */
[----:B------:R-:W-:Y:S02]  /*3190*/  IADD3 R20, PT, PT, R20, R0, R21 ;  /* 0x0000000014147210 */ /* 0x000fe40007ffe015 */
[----:B------:R-:W-:Y:S02]  /*31a0*/  IADD3 R23, PT, PT, R24, R4, R23 ;  /* 0x0000000418177210 */ /* 0x000fe40007ffe017 */
[----:B------:R-:W-:Y:S02]  /*31b0*/  IADD3 R25, PT, PT, R26, R6, R25 ;  /* 0x000000061a197210 */ /* 0x000fe40007ffe019 */
[----:B------:R-:W-:Y:S02]  /*31c0*/  IADD3 R22, PT, PT, R22, R8, R27 ;  /* 0x0000000816167210 */ /* 0x000fe40007ffe01b */
[----:B--2---:R-:W-:-:S02]  /*31d0*/  PRMT R21, R28, 0x7770, RZ ;  /* 0x000077701c157816 */ /* 0x004fc400000000ff */
[C---:B------:R-:W-:Y:S02]  /*31e0*/  PRMT R0, R28.reuse, 0x7771, RZ ;  /* 0x000077711c007816 */ /* 0x040fe400000000ff */
[C---:B------:R-:W-:Y:S02]  /*31f0*/  PRMT R4, R28.reuse, 0x7772, RZ ;  /* 0x000077721c047816 */ /* 0x040fe400000000ff */
[C---:B---3--:R-:W-:Y:S02]  /*3200*/  PRMT R6, R29.reuse, 0x7770, RZ ;  /* 0x000077701d067816 */ /* 0x048fe400000000ff */
        /* <DEDUP_REMOVED lines=8> */
[----:B----4-:R-:W-:-:S02]  /*3290*/  PRMT R21, R30, 0x7770, RZ ;  /* 0x000077701e157816 */ /* 0x010fc400000000ff */
[C---:B------:R-:W-:Y:S02]  /*32a0*/  PRMT R23, R30.reuse, 0x7771, RZ ;  /* 0x000077711e177816 */ /* 0x040fe400000000ff */
[C---:B-----5:R-:W-:Y:S02]  /*32b0*/  PRMT R0, R31.reuse, 0x7770, RZ ;  /* 0x000077701f007816 */ /* 0x060fe400000000ff */
[C---:B------:R-:W-:Y:S02]  /*32c0*/  PRMT R4, R31.reuse, 0x7771, RZ ;  /* 0x000077711f047816 */ /* 0x040fe400000000ff */
[----:B------:R-:W-:Y:S02]  /*32d0*/  PRMT R20, R31, 0x7772, RZ ;  /* 0x000077721f147816 */ /* 0x000fe400000000ff */
[C---:B------:R-:W-:Y:S02]  /*32e0*/  PRMT R25, R30.reuse, 0x7772, RZ ;  /* 0x000077721e197816 */ /* 0x040fe400000000ff */
[----:B------:R-:W-:-:S02]  /*32f0*/  PRMT R27, R30, 0x7773, RZ ;  /* 0x000077731e1b7816 */ /* 0x000fc400000000ff */
[----:B------:R-:W-:Y:S02]  /*3300*/  PRMT R31, R31, 0x7773, RZ ;  /* 0x000077731f1f7816 */ /* 0x000fe400000000ff */
[----:B------:R-:W-:Y:S02]  /*3310*/  IADD3 R0, PT, PT, R0, R6, R21 ;  /* 0x0000000600007210 */ /* 0x000fe40007ffe015 */
[----:B------:R-:W-:Y:S02]  /*3320*/  IADD3 R4, PT, PT, R4, R8, R23 ;  /* 0x0000000804047210 */ /* 0x000fe40007ffe017 */
[----:B------:R-:W-:Y:S02]  /*3330*/  IADD3 R6, PT, PT, R20, R24, R25 ;  /* 0x0000001814067210 */ /* 0x000fe40007ffe019 */
[----:B------:R-:W-:-:S07]  /*3340*/  IADD3 R8, PT, PT, R31, R22, R27 ;  /* 0x000000161f087210 */ /* 0x000fce0007ffe01b */
.L_x_1692:
[----:B------:R-:W-:Y:S05]  /*3350*/  BSYNC.RECONVERGENT B0 ;  /* 0x0000000000007941 */ /* 0x000fea0003800200 */
.L_x_1691:
[----:B------:R-:W-:Y:S04]  /*3360*/  BSSY.RECONVERGENT B0, `(.L_x_1693) ;  /* 0x000002c000007945 */ /* 0x000fe80003800200 */
[----:B------:R-:W-:Y:S05]  /*3370*/  @P1 BRA `(.L_x_1694) ;  /* 0x0000000000a81947 */ /* 0x000fea0003800000 */
[----:B------:R-:W3:Y:S04]  /*3380*/  LDS R20, [R18+0x1200] ;  /* 0x0012000012147984 */ /* 0x000ee80000000800 */
[----:B------:R-:W0:Y:S04]  /*3390*/  LDS R24, [R18+0x1280] ;  /* 0x0012800012187984 */ /* 0x000e280000000800 */
[----:B------:R-:W1:Y:S04]  /*33a0*/  LDS R29, [R18+0x1380] ;  /* 0x00138000121d7984 */ /* 0x000e680000000800 */
[----:B------:R-:W2:Y:S04]  /*33b0*/  LDS R28, [R18+0x1300] ;  /* 0x00130000121c7984 */ /* 0x000ea80000000800 */
[----:B------:R-:W4:Y:S04]  /*33c0*/  LDS R30, [R18+0x1400] ;  /* 0x00140000121e7984 */ /* 0x000f280000000800 */
[----:B------:R-:W5:Y:S01]  /*33d0*/  LDS R31, [R18+0x1480] ;  /* 0x00148000121f7984 */ /* 0x000f620000000800 */
[----:B---3--:R-:W-:-:S02]  /*33e0*/  PRMT R21, R20, 0x7770, RZ ;  /* 0x0000777014157816 */ /* 0x008fc400000000ff */
[C---:B------:R-:W-:Y:S02]  /*33f0*/  PRMT R22, R20.reuse, 0x7771, RZ ;  /* 0x0000777114167816 */ /* 0x040fe400000000ff */
[----:B------:R-:W-:Y:S02]  /*3400*/  PRMT R23, R20, 0x7772, RZ ;  /* 0x0000777214177816 */ /* 0x000fe400000000ff */
[C---:B0-----:R-:W-:Y:S02]  /*3410*/  PRMT R25, R24.reuse, 0x7770, RZ ;  /* 0x0000777018197816 */ /* 0x041fe400000000ff */
        /* <DEDUP_REMOVED lines=8> */
[----:B-1----:R-:W-:-:S02]  /*34a0*/  PRMT R24, R29, 0x7770, RZ ;  /* 0x000077701d187816 */ /* 0x002fc400000000ff */
[C---:B------:R-:W-:Y:S02]  /*34b0*/  PRMT R25, R29.reuse, 0x7771, RZ ;  /* 0x000077711d197816 */ /* 0x040fe400000000ff */
[----:B------:R-:W-:Y:S02]  /*34c0*/  PRMT R26, R29, 0x7772, RZ ;  /* 0x000077721d1a7816 */ /* 0x000fe400000000ff */
[C---:B--2---:R-:W-:Y:S02]  /*34d0*/  PRMT R10, R28.reuse, 0x7770, RZ ;  /* 0x000077701c0a7816 */ /* 0x044fe400000000ff */
[C---:B------:R-:W-:Y:S02]  /*34e0*/  PRMT R11, R28.reuse, 0x7771, RZ ;  /* 0x000077711c0b7816 */ /* 0x040fe400000000ff */
[C---:B------:R-:W-:Y:S02]  /*34f0*/  PRMT R12, R28.reuse, 0x7772, RZ ;  /* 0x000077721c0c7816 */ /* 0x040fe400000000ff */
        /* <DEDUP_REMOVED lines=17> */
[----:B------:R-:W-:-:S07]  /*3610*/  IADD3 R13, PT, PT, R31, R13, R30 ;  /* 0x0000000d1f0d7210 */ /* 0x000fce0007ffe01e */
.L_x_1694:
[----:B------:R-:W-:Y:S05]  /*3620*/  BSYNC.RECONVERGENT B0 ;  /* 0x0000000000007941 */ /* 0x000fea0003800200 */
.L_x_1693:
        /* <DEDUP_REMOVED lines=44> */
.L_x_1696:
[----:B------:R-:W-:Y:S05]  /*38f0*/  BSYNC.RECONVERGENT B0 ;  /* 0x0000000000007941 */ /* 0x000fea0003800200 */
.L_x_1695:
        /* <DEDUP_REMOVED lines=19> */
.L_x_1689:
[----:B---3--:R-:W-:Y:S01]  /*3a30*/  IMAD.IADD R21, R2, 0x1, -R9 ;  /* 0x0000000102157824 */ /* 0x008fe200078e0a09 */
[----:B------:R-:W2:Y:S01]  /*3a40*/  LDCU UR9, c[0x0][0x3b4] ;  /* 0x00007680ff0977ac */ /* 0x000ea20008000800 */
[----:B------:R-:W-:Y:S02]  /*3a50*/  IMAD.MOV.U32 R19, RZ, RZ, R17 ;  /* 0x000000ffff137224 */ /* 0x000fe400078e0011 */
[----:B------:R-:W-:Y:S01]  /*3a60*/  IMAD.MOV.U32 R18, RZ, RZ, R16 ;  /* 0x000000ffff127224 */ /* 0x000fe200078e0010 */
[----:B------:R-:W-:Y:S01]  /*3a70*/  ISETP.GE.AND P0, PT, R21, 0x1d40, PT ;  /* 0x00001d401500780c */ /* 0x000fe20003f06270 */
[----:B------:R-:W3:Y:S01]  /*3a80*/  LDCU UR12, c[0x0][0x3b4] ;  /* 0x00007680ff0c77ac */ /* 0x000ee20008000800 */
[----:B------:R-:W-:Y:S02]  /*3a90*/  IMAD.MOV.U32 R17, RZ, RZ, R15 ;  /* 0x000000ffff117224 */ /* 0x000fe400078e000f */
[----:B------:R-:W-:Y:S02]  /*3aa0*/  IMAD.MOV.U32 R16, RZ, RZ, R14 ;  /* 0x000000ffff107224 */ /* 0x000fe400078e000e */
[----:B------:R-:W-:-:S02]  /*3ab0*/  IMAD.MOV.U32 R15, RZ, RZ, R13 ;  /* 0x000000ffff0f7224 */ /* 0x000fc400078e000d */
[----:B------:R-:W-:-:S05]  /*3ac0*/  IMAD.MOV.U32 R14, RZ, RZ, R12 ;  /* 0x000000ffff0e7224 */ /* 0x000fca00078e000c */
[----:B------:R-:W-:Y:S05]  /*3ad0*/  @!P0 BRA `(.L_x_1698) ;  /* 0x0000002c003c8947 */ /* 0x000fea0003800000 */
[----:B------:R-:W4:Y:S01]  /*3ae0*/  LDCU.64 UR4, c[0x0][0x380] ;  /* 0x00007000ff0477ac */ /* 0x000f220008000a00 */
[----:B------:R-:W0:Y:S01]  /*3af0*/  LDCU UR6, c[0x0][0x3b4] ;  /* 0x00007680ff0677ac */ /* 0x000e220008000800 */
[----:B------:R-:W0:Y:S01]  /*3b00*/  LDCU UR7, c[0x0][0x3b8] ;  /* 0x00007700ff0777ac */ /* 0x000e220008000800 */
[----:B----4-:R-:W-:-:S04]  /*3b10*/  UIADD3 UR4, UP0, UPT, UR4, 0x1c80, URZ ;  /* 0x00001c8004047890 */ /* 0x010fc8000ff1e0ff */
[----:B0-----:R-:W-:-:S12]  /*3b20*/  UIADD3.X UR5, UPT, UPT, URZ, UR5, URZ, UP0, !UPT ;  /* 0x00000005ff057290 */ /* 0x001fd800087fe4ff */
.L_x_1699:
[----:B------:R-:W-:-:S04]  /*3b30*/  IADD3 R12, P0, PT, R89, R9, RZ ;  /* 0x00000009590c7210 */ /* 0x000fc80007f1e0ff */
[----:B----4-:R-:W-:Y:S02]  /*3b40*/  LEA.HI.X.SX32 R13, R9, RZ, 0x1, P0 ;  /* 0x000000ff090d7211 */ /* 0x010fe400000f0eff */
[----:B------:R-:W-:-:S04]  /*3b50*/  LEA R48, P0, R12, UR4, 0x1 ;  /* 0x000000040c307c11 */ /* 0x000fc8000f8008ff */
[----:B------:R-:W-:-:S05]  /*3b60*/  LEA.HI.X R49, R12, UR5, R13, 0x1, P0 ;  /* 0x000000050c317c11 */ /* 0x000fca00080f0c0d */
[----:B------:R-:W4:Y:S04]  /*3b70*/  LDG.E.U16 R13, desc[UR10][R48.64+-0x1c80] ;  /* 0xffe3800a300d7981 */ /* 0x000f28000c1e1500 */
[----:B------:R-:W5:Y:S04]  /*3b80*/  LDG.E.U16 R47, desc[UR10][R48.64+-0x1b00] ;  /* 0xffe5000a302f7981 */ /* 0x000f68000c1e1500 */
[----:B------:R-:W2:Y:S04]  /*3b90*/  LDG.E.U16 R50, desc[UR10][R48.64+-0x1980] ;  /* 0xffe6800a30327981 */ /* 0x000ea8000c1e1500 */
[----:B------:R-:W3:Y:S04]  /*3ba0*/  LDG.E.U16 R51, desc[UR10][R48.64+-0x1800] ;  /* 0xffe8000a30337981 */ /* 0x000ee8000c1e1500 */
[----:B------:R-:W3:Y:S04]  /*3bb0*/  LDG.E.U16 R52, desc[UR10][R48.64+-0x1680] ;  /* 0xffe9800a30347981 */ /* 0x000ee8000c1e1500 */
[----:B------:R-:W3:Y:S04]  /*3bc0*/  LDG.E.U16 R53, desc[UR10][R48.64+-0x1500] ;  /* 0xffeb000a30357981 */ /* 0x000ee8000c1e1500 */
[----:B------:R-:W3:Y:S01]  /*3bd0*/  LDG.E.U16 R54, desc[UR10][R48.64+-0x1380] ;  /* 0xffec800a30367981 */ /* 0x000ee2000c1e1500 */
[----:B------:R-:W-:-:S03]  /*3be0*/  UBMSK UR8, URZ, UR7 ;  /* 0x00000007ff08729b */ /* 0x000fc60008000000 */
[----:B------:R-:W3:Y:S04]  /*3bf0*/  LDG.E.U16 R55, desc[UR10][R48.64+-0x1200] ;  /* 0xffee000a30377981 */ /* 0x000ee8000c1e1500 */
        /* <DEDUP_REMOVED lines=26> */
[----:B------:R-:W3:Y:S01]  /*3da0*/  LDG.E.U16 R41, desc[UR10][R48.64+0x1c80] ;  /* 0x001c800a30297981 */ /* 0x000ee2000c1e1500 */
[----:B----4-:R-:W-:-:S04]  /*3db0*/  PRMT R12, R13, 0x9910, RZ ;  /* 0x000099100d0c7816 */ /* 0x010fc800000000ff */
[----:B------:R-:W-:Y:S01]  /*3dc0*/  ISETP.GT.AND P0, PT, R12, -0x1, PT ;  /* 0xffffffff0c00780c */ /* 0x000fe20003f04270 */
[----:B------:R-:W-:-:S05]  /*3dd0*/  IMAD.MOV.U32 R12, RZ, RZ, 0x8000 ;  /* 0x00008000ff0c7424 */ /* 0x000fca00078e00ff */
[----:B------:R-:W-:-:S04]  /*3de0*/  SEL R20, R12, 0xffff, P0 ;  /* 0x0000ffff0c147807 */ /* 0x000fc80000000000 */
[----:B------:R-:W-:-:S04]  /*3df0*/  LOP3.LUT R20, R20, R13, RZ, 0x3c, !PT ;  /* 0x0000000d14147212 */ /* 0x000fc800078e3cff */
[----:B------:R-:W-:-:S04]  /*3e00*/  PRMT R13, R20, 0x9910, RZ ;  /* 0x00009910140d7816 */ /* 0x000fc800000000ff */
[----:B------:R-:W-:-:S04]  /*3e10*/  ISETP.NE.AND P0, PT, R13, 0x7fff, PT ;  /* 0x00007fff0d00780c */ /* 0x000fc80003f05270 */
[----:B------:R-:W-:-:S04]  /*3e20*/  SEL R20, R20, 0x8000, P0 ;  /* 0x0000800014147807 */ /* 0x000fc80000000000 */
[----:B------:R-:W-:-:S04]  /*3e30*/  SHF.R.U32.HI R20, RZ, UR6, R20 ;  /* 0x00000006ff147c19 */ /* 0x000fc80008011614 */
[----:B------:R-:W-:-:S04]  /*3e40*/  LOP3.LUT R20, R20, UR8, RZ, 0xc0, !PT ;  /* 0x0000000814147c12 */ /* 0x000fc8000f8ec0ff */
[----:B------:R-:W-:Y:S02]  /*3e50*/  SHF.R.U32.HI R13, RZ, 0x2, R20 ;  /* 0x00000002ff0d7819 */ /* 0x000fe40000011614 */
[----:B-----5:R-:W-:Y:S02]  /*3e60*/  PRMT R23, R47, 0x9910, RZ ;  /* 0x000099102f177816 */ /* 0x020fe400000000ff */
[----:B------:R-:W-:Y:S02]  /*3e70*/  LOP3.LUT R22, R13, 0x3fff, RZ, 0xc0, !PT ;  /* 0x00003fff0d167812 */ /* 0x000fe400078ec0ff */
[----:B------:R-:W-:-:S03]  /*3e80*/  LOP3.LUT R20, R20, 0x3, RZ, 0xc0, !PT ;  /* 0x0000000314147812 */ /* 0x000fc600078ec0ff */
[----:B------:R-:W-:Y:S02]  /*3e90*/  IMAD R13, R22, 0x300, R3 ;  /* 0x00000300160d7824 */ /* 0x000fe400078e0203 */
[----:B------:R-:W-:Y:S02]  /*3ea0*/  IMAD.MOV.U32 R22, RZ, RZ, R23 ;  /* 0x000000ffff167224 */ /* 0x000fe400078e0017 */
[----:B------:R-:W-:Y:S01]  /*3eb0*/  IMAD.IADD R61, R20, 0x1, R13 ;  /* 0x00000001143d7824 */ /* 0x000fe200078e020d */
[----:B------:R-:W4:Y:S02]  /*3ec0*/  LDG.E.U16 R23, desc[UR10][R48.64+0x1680] ;  /* 0x0016800a30177981 */ /* 0x000f24000c1e1500 */
[----:B------:R-:W-:Y:S02]  /*3ed0*/  ISETP.GT.AND P0, PT, R22, -0x1, PT ;  /* 0xffffffff1600780c */ /* 0x000fe40003f04270 */
[----:B------:R-:W5:Y:S04]  /*3ee0*/  LDG.E.U16 R22, desc[UR10][R48.64+0x1800] ;  /* 0x0018000a30167981 */ /* 0x000f68000c1e1500 */
        /* <DEDUP_REMOVED lines=11> */
[----:B0-----:R-:W-:Y:S02]  /*3fa0*/  SHF.R.U32.HI R48, RZ, 0x2, R62 ;  /* 0x00000002ff307819 */ /* 0x001fe4000001163e */
[----:B--2---:R-:W-:Y:S02]  /*3fb0*/  PRMT R49, R50, 0x9910, RZ ;  /* 0x0000991032317816 */ /* 0x004fe400000000ff */
[----:B------:R-:W-:Y:S02]  /*3fc0*/  LOP3.LUT R48, R48, 0x3fff, RZ, 0xc0, !PT ;  /* 0x00003fff30307812 */ /* 0x000fe400078ec0ff */
[----:B------:R-:W-:Y:S02]  /*3fd0*/  ISETP.GT.AND P0, PT, R49, -0x1, PT ;  /* 0xffffffff3100780c */ /* 0x000fe40003f04270 */
[----:B------:R-:W-:Y:S01]  /*3fe0*/  LOP3.LUT R62, R62, 0x3, RZ, 0xc0, !PT ;  /* 0x000000033e3e7812 */ /* 0x000fe200078ec0ff */
[----:B------:R-:W-:-:S04]  /*3ff0*/  IMAD R49, R48, 0x300, R3 ;  /* 0x0000030030317824 */ /* 0x000fc800078e0203 */
[----:B------:R-:W-:Y:S01]  /*4000*/  IMAD.IADD R49, R62, 0x1, R49 ;  /* 0x000000013e317824 */ /* 0x000fe200078e0231 */
[----:B------:R-:W-:Y:S01]  /*4010*/  SEL R63, R12, 0xffff, P0 ;  /* 0x0000ffff0c3f7807 */ /* 0x000fe20000000000 */
[----:B-1----:R-:W-:-:S05]  /*4020*/  VIADD R48, R47, 0x1 ;  /* 0x000000012f307836 */ /* 0x002fca0000000000 */
        /* <DEDUP_REMOVED lines=11> */
[----:B---3--:R-:W-:Y:S01]  /*40e0*/  PRMT R62, R51, 0x9910, RZ ;  /* 0x00009910333e7816 */ /* 0x008fe200000000ff */
        /* <DEDUP_REMOVED lines=541> */
[----:B-----5:R-:W-:Y:S02]  /*62c0*/  PRMT R29, R22, 0x9910, RZ ;  /* 0x00009910161d7816 */ /* 0x020fe400000000ff */
        /* <DEDUP_REMOVED lines=35> */
[----:B0-----:R-:W-:Y:S02]  /*6500*/  LOP3.LUT R22, R23, 0x3, RZ, 0xc0, !PT ;  /* 0x0000000317167812 */ /* 0x001fe400078ec0ff */
        /* <DEDUP_REMOVED lines=44> */
.L_x_1698:
[----:B------:R-:W-:Y:S01]  /*67d0*/  ISETP.GE.AND P0, PT, R89, R21, PT ;  /* 0x000000155900720c */ /* 0x000fe20003f06270 */
[----:B------:R-:W-:Y:S01]  /*67e0*/  BSSY.RECONVERGENT B0, `(.L_x_1700) ;  /* 0x0000087000007945 */ /* 0x000fe20003800200 */
[----:B----4-:R-:W-:Y:S02]  /*67f0*/  IMAD.MOV.U32 R13, RZ, RZ, R11 ;  /* 0x000000ffff0d7224 */ /* 0x010fe400078e000b */
[----:B------:R-:W-:Y:S02]  /*6800*/  IMAD.MOV.U32 R12, RZ, RZ, R10 ;  /* 0x000000ffff0c7224 */ /* 0x000fe400078e000a */
[----:B------:R-:W-:Y:S02]  /*6810*/  IMAD.MOV.U32 R27, RZ, RZ, R8 ;  /* 0x000000ffff1b7224 */ /* 0x000fe400078e0008 */
[----:B------:R-:W-:Y:S02]  /*6820*/  IMAD.MOV.U32 R26, RZ, RZ, R6 ;  /* 0x000000ffff1a7224 */ /* 0x000fe400078e0006 */
[----:B------:R-:W-:-:S02]  /*6830*/  IMAD.MOV.U32 R25, RZ, RZ, R4 ;  /* 0x000000ffff197224 */ /* 0x000fc400078e0004 */
[----:B------:R-:W-:Y:S01]  /*6840*/  IMAD.MOV.U32 R24, RZ, RZ, R0 ;  /* 0x000000ffff187224 */ /* 0x000fe200078e0000 */
[----:B------:R-:W-:Y:S06]  /*6850*/  @P0 BRA `(.L_x_1701) ;  /* 0x0000000400fc0947 */ /* 0x000fec0003800000 */
[----:B------:R-:W-:Y:S01]  /*6860*/  LOP3.LUT R0, RZ, R89, RZ, 0x33, !PT ;  /* 0x00000059ff007212 */ /* 0x000fe200078e33ff */
[----:B------:R-:W4:Y:S01]  /*6870*/  LDCU UR4, c[0x0][0x3b8] ;  /* 0x00007700ff0477ac */ /* 0x000f220008000800 */
[----:B------:R-:W-:Y:S03]  /*6880*/  BSSY.RECONVERGENT B1, `(.L_x_1702) ;  /* 0x0000028000017945 */ /* 0x000fe60003800200 */
[----:B------:R-:W-:-:S04]  /*6890*/  IMAD.IADD R4, R0, 0x1, R21 ;  /* 0x0000000100047824 */ /* 0x000fc800078e0215 */
[C---:B------:R-:W-:Y:S01]  /*68a0*/  IMAD.HI.U32 R0, R4.reuse, -0x55555555, RZ ;  /* 0xaaaaaaab04007827 */ /* 0x040fe200078e00ff */
[----:B------:R-:W-:-:S03]  /*68b0*/  ISETP.GE.U32.AND P1, PT, R4, 0x240, PT ;  /* 0x000002400400780c */ /* 0x000fc60003f26070 */
[----:B------:R-:W-:Y:S01]  /*68c0*/  IMAD.MOV.U32 R4, RZ, RZ, R89 ;  /* 0x000000ffff047224 */ /* 0x000fe200078e0059 */
[----:B------:R-:W-:-:S04]  /*68d0*/  SHF.R.U32.HI R0, RZ, 0x7, R0 ;  /* 0x00000007ff007819 */ /* 0x000fc80000011600 */
[----:B------:R-:W-:Y:S02]  /*68e0*/  LOP3.LUT R6, R0, 0x3, RZ, 0xc0, !PT ;  /* 0x0000000300067812 */ /* 0x000fe400078ec0ff */
[----:B----4-:R-:W-:Y:S02]  /*68f0*/  BMSK R30, RZ, UR4 ;  /* 0x00000004ff1e7c1b */ /* 0x010fe40008000000 */
[----:B------:R-:W-:-:S13]  /*6900*/  ISETP.NE.AND P0, PT, R6, 0x3, PT ;  /* 0x000000030600780c */ /* 0x000fda0003f05270 */
[----:B------:R-:W-:Y:S05]  /*6910*/  @!P0 BRA `(.L_x_1703) ;  /* 0x0000000000788947 */ /* 0x000fea0003800000 */
[----:B------:R-:W4:Y:S01]  /*6920*/  LDC.64 R22, c[0x0][0x380] ;  /* 0x0000e000ff167b82 */ /* 0x000f220000000a00 */
[----:B------:R-:W-:Y:S02]  /*6930*/  VIADD R11, R0, 0x1 ;  /* 0x00000001000b7836 */ /* 0x000fe40000000000 */
[----:B------:R-:W-:-:S03]  /*6940*/  IMAD.IADD R29, R89, 0x1, R9 ;  /* 0x00000001591d7824 */ /* 0x000fc600078e0209 */
[----:B------:R-:W-:-:S05]  /*6950*/  LOP3.LUT R11, R11, 0x3, RZ, 0xc0, !PT ;  /* 0x000000030b0b7812 */ /* 0x000fca00078ec0ff */
[----:B------:R-:W-:Y:S02]  /*6960*/  IMAD R4, R11, 0xc0, R89 ;  /* 0x000000c00b047824 */ /* 0x000fe400078e0259 */
[----:B------:R-:W-:-:S07]  /*6970*/  IMAD.MOV R0, RZ, RZ, -R11 ;  /* 0x000000ffff007224 */ /* 0x000fce00078e0a0b */
.L_x_1704:
        /* <DEDUP_REMOVED lines=24> */
.L_x_1703:
[----:B--23--:R-:W-:Y:S05]  /*6b00*/  BSYNC.RECONVERGENT B1 ;  /* 0x0000000000017941 */ /* 0x00cfea0003800200 */
.L_x_1702:
[----:B------:R-:W-:Y:S05]  /*6b10*/  @!P1 BRA `(.L_x_1701) ;  /* 0x00000004004c9947 */ /* 0x000fea0003800000 */
[----:B------:R-:W2:Y:S01]  /*6b20*/  LDC.64 R10, c[0x0][0x380] ;  /* 0x0000e000ff0a7b82 */ /* 0x000ea20000000a00 */
[----:B------:R-:W-:Y:S01]  /*6b30*/  IMAD.IADD R23, R4, 0x1, R9 ;  /* 0x0000000104177824 */ /* 0x000fe200078e0209 */
[----:B--2---:R-:W-:-:S05]  /*6b40*/  IADD3 R10, P0, PT, R10, 0x300, RZ ;  /* 0x000003000a0a7810 */ /* 0x004fca0007f1e0ff */
[----:B------:R-:W-:-:S08]  /*6b50*/  IMAD.X R11, RZ, RZ, R11, P0 ;  /* 0x000000ffff0b7224 */ /* 0x000fd000000e060b */
.L_x_1705:
[----:B------:R-:W-:-:S05]  /*6b60*/  IMAD.WIDE R8, R23, 0x2, R10 ;  /* 0x0000000217087825 */ /* 0x000fca00078e020a */
[----:B------:R-:W2:Y:S04]  /*6b70*/  LDG.E.U16 R0, desc[UR10][R8.64+-0x300] ;  /* 0xfffd000a08007981 */ /* 0x000ea8000c1e1500 */
[----:B----4-:R-:W3:Y:S04]  /*6b80*/  LDG.E.U16 R6, desc[UR10][R8.64+-0x180] ;  /* 0xfffe800a08067981 */ /* 0x010ee8000c1e1500 */
        /* <DEDUP_REMOVED lines=15> */
[----:B------:R-:W-:Y:S02]  /*6c80*/  SHF.R.U32.HI R29, RZ, UR12, R29 ;  /* 0x0000000cff1d7c19 */ /* 0x000fe4000801161d */
[----:B------:R-:W-:Y:S02]  /*6c90*/  SEL R9, R31, 0xffff, P0 ;  /* 0x0000ffff1f097807 */ /* 0x000fe40000000000 */
[----:B------:R-:W-:Y:S02]  /*6ca0*/  LOP3.LUT R29, R30, R29, RZ, 0xc0, !PT ;  /* 0x0000001d1e1d7212 */ /* 0x000fe400078ec0ff */
[----:B------:R-:W-:-:S02]  /*6cb0*/  LOP3.LUT R9, R9, R6, RZ, 0x3c, !PT ;  /* 0x0000000609097212 */ /* 0x000fc400078e3cff */
[----:B------:R-:W-:Y:S02]  /*6cc0*/  SHF.R.U32.HI R0, RZ, 0x2, R29 ;  /* 0x00000002ff007819 */ /* 0x000fe4000001161d */
[----:B------:R-:W-:Y:S02]  /*6cd0*/  LOP3.LUT R29, R29, 0x3, RZ, 0xc0, !PT ;  /* 0x000000031d1d7812 */ /* 0x000fe400078ec0ff */
[----:B------:R-:W-:Y:S02]  /*6ce0*/  LOP3.LUT R0, R0, 0x3fff, RZ, 0xc0, !PT ;  /* 0x00003fff00007812 */ /* 0x000fe400078ec0ff */
[----:B------:R-:W-:-:S03]  /*6cf0*/  PRMT R8, R9, 0x9910, RZ ;  /* 0x0000991009087816 */ /* 0x000fc600000000ff */
[----:B------:R-:W-:Y:S01]  /*6d00*/  IMAD R0, R0, 0x300, R3 ;  /* 0x0000030000007824 */ /* 0x000fe200078e0203 */
[----:B------:R-:W-:-:S03]  /*6d10*/  ISETP.NE.AND P0, PT, R8, 0x7fff, PT ;  /* 0x00007fff0800780c */ /* 0x000fc60003f05270 */
[----:B------:R-:W-:Y:S01]  /*6d20*/  IMAD.IADD R0, R29, 0x1, R0 ;  /* 0x000000011d007824 */ /* 0x000fe200078e0200 */
[----:B------:R-:W-:Y:S02]  /*6d30*/  SEL R9, R9, 0x8000, P0 ;  /* 0x0000800009097807 */ /* 0x000fe40000000000 */
[----:B------:R-:W-:Y:S02]  /*6d40*/  ISETP.GT.AND P0, PT, R28, -0x1, PT ;  /* 0xffffffff1c00780c */ /* 0x000fe40003f04270 */
[----:B------:R-:W2:Y:S01]  /*6d50*/  LDS.U8 R6, [R0] ;  /* 0x0000000000067984 */ /* 0x000ea20000000000 */
[----:B------:R-:W-:Y:S02]  /*6d60*/  SHF.R.U32.HI R9, RZ, UR12, R9 ;  /* 0x0000000cff097c19 */ /* 0x000fe40008011609 */
[----:B-----5:R-:W-:Y:S02]  /*6d70*/  PRMT R28, R22, 0x9910, RZ ;  /* 0x00009910161c7816 */ /* 0x020fe400000000ff */
[----:B------:R-:W-:-:S04]  /*6d80*/  LOP3.LUT R9, R30, R9, RZ, 0xc0, !PT ;  /* 0x000000091e097212 */ /* 0x000fc800078ec0ff */
[----:B------:R-:W-:-:S04]  /*6d90*/  SHF.R.U32.HI R8, RZ, 0x2, R9 ;  /* 0x00000002ff087819 */ /* 0x000fc80000011609 */
[----:B------:R-:W-:-:S05]  /*6da0*/  LOP3.LUT R8, R8, 0x3fff, RZ, 0xc0, !PT ;  /* 0x00003fff08087812 */ /* 0x000fca00078ec0ff */
[----:B------:R-:W-:Y:S01]  /*6db0*/  IMAD R29, R8, 0x300, R3 ;  /* 0x00000300081d7824 */ /* 0x000fe200078e0203 */
[----:B------:R-:W-:-:S05]  /*6dc0*/  LOP3.LUT R8, R9, 0x3, RZ, 0xc0, !PT ;  /* 0x0000000309087812 */ /* 0x000fca00078ec0ff */
[----:B------:R-:W-:Y:S01]  /*6dd0*/  IMAD.IADD R8, R8, 0x1, R29 ;  /* 0x0000000108087824 */ /* 0x000fe200078e021d */
[----:B------:R-:W-:-:S04]  /*6de0*/  SEL R29, R31, 0xffff, P0 ;  /* 0x0000ffff1f1d7807 */ /* 0x000fc80000000000 */
[----:B------:R-:W-:-:S04]  /*6df0*/  LOP3.LUT R29, R29, R20, RZ, 0x3c, !PT ;  /* 0x000000141d1d7212 */ /* 0x000fc800078e3cff */
[----:B------:R-:W-:-:S04]  /*6e00*/  PRMT R20, R29, 0x9910, RZ ;  /* 0x000099101d147816 */ /* 0x000fc800000000ff */
[----:B------:R-:W-:Y:S01]  /*6e10*/  ISETP.NE.AND P0, PT, R20, 0x7fff, PT ;  /* 0x00007fff1400780c */ /* 0x000fe20003f05270 */
[----:B--2---:R-:W-:-:S03]  /*6e20*/  VIADD R9, R6, 0x1 ;  /* 0x0000000106097836 */ /* 0x004fc60000000000 */
[----:B------:R-:W-:Y:S02]  /*6e30*/  SEL R29, R29, 0x8000, P0 ;  /* 0x000080001d1d7807 */ /* 0x000fe40000000000 */
[----:B------:R2:W-:Y:S02]  /*6e40*/  STS.U8 [R0], R9 ;  /* 0x0000000900007388 */ /* 0x0005e40000000000 */
[----:B------:R-:W-:Y:S02]  /*6e50*/  SHF.R.U32.HI R29, RZ, UR12, R29 ;  /* 0x0000000cff1d7c19 */ /* 0x000fe4000801161d */
[----:B------:R-:W3:Y:S02]  /*6e60*/  LDS.U8 R6, [R8] ;  /* 0x0000000008067984 */ /* 0x000ee40000000000 */
[----:B------:R-:W-:-:S04]  /*6e70*/  LOP3.LUT R29, R30, R29, RZ, 0xc0, !PT ;  /* 0x0000001d1e1d7212 */ /* 0x000fc800078ec0ff */
[----:B------:R-:W-:Y:S01]  /*6e80*/  SHF.R.U32.HI R20, RZ, 0x2, R29 ;  /* 0x00000002ff147819 */ /* 0x000fe2000001161d */
[----:B--2---:R-:W-:Y:S01]  /*6e90*/  IMAD.MOV.U32 R0, RZ, RZ, R28 ;  /* 0x000000ffff007224 */ /* 0x004fe200078e001c */
[----:B------:R-:W-:Y:S02]  /*6ea0*/  LOP3.LUT R29, R29, 0x3, RZ, 0xc0, !PT ;  /* 0x000000031d1d7812 */ /* 0x000fe400078ec0ff */
[----:B------:R-:W-:Y:S02]  /*6eb0*/  LOP3.LUT R20, R20, 0x3fff, RZ, 0xc0, !PT ;  /* 0x00003fff14147812 */ /* 0x000fe400078ec0ff */
[----:B------:R-:W-:-:S03]  /*6ec0*/  ISETP.GT.AND P0, PT, R0, -0x1, PT ;  /* 0xffffffff0000780c */ /* 0x000fc60003f04270 */
[----:B------:R-:W-:Y:S01]  /*6ed0*/  IMAD R20, R20, 0x300, R3 ;  /* 0x0000030014147824 */ /* 0x000fe200078e0203 */
[----:B------:R-:W-:-:S03]  /*6ee0*/  SEL R31, R31, 0xffff, P0 ;  /* 0x0000ffff1f1f7807 */ /* 0x000fc60000000000 */
[----:B------:R-:W-:Y:S01]  /*6ef0*/  IMAD.IADD R20, R29, 0x1, R20 ;  /* 0x000000011d147824 */ /* 0x000fe200078e0214 */
[----:B------:R-:W-:Y:S01]  /*6f00*/  LOP3.LUT R31, R31, R22, RZ, 0x3c, !PT ;  /* 0x000000161f1f7212 */ /* 0x000fe200078e3cff */
[----:B---3--:R-:W-:-:S03]  /*6f10*/  VIADD R9, R6, 0x1 ;  /* 0x0000000106097836 */ /* 0x008fc60000000000 */
[C---:B------:R-:W-:Y:S02]  /*6f20*/  PRMT R6, R31.reuse, 0x9910, RZ ;  /* 0x000099101f067816 */ /* 0x040fe400000000ff */
[----:B------:R-:W-:Y:S02]  /*6f30*/  STS.U8 [R8], R9 ;  /* 0x0000000908007388 */ /* 0x000fe40000000000 */
[----:B------:R-:W-:Y:S02]  /*6f40*/  ISETP.NE.AND P0, PT, R6, 0x7fff, PT ;  /* 0x00007fff0600780c */ /* 0x000fe40003f05270 */
[----:B------:R-:W2:Y:S02]  /*6f50*/  LDS.U8 R0, [R20] ;  /* 0x0000000014007984 */ /* 0x000ea40000000000 */
[----:B------:R-:W-:Y:S02]  /*6f60*/  SEL R31, R31, 0x8000, P0 ;  /* 0x000080001f1f7807 */ /* 0x000fe40000000000 */
[----:B------:R-:W-:-:S02]  /*6f70*/  ISETP.GE.AND P0, PT, R4, R21, PT ;  /* 0x000000150400720c */ /* 0x000fc40003f06270 */
[----:B------:R-:W-:-:S04]  /*6f80*/  SHF.R.U32.HI R31, RZ, UR12, R31 ;  /* 0x0000000cff1f7c19 */ /* 0x000fc8000801161f */
[----:B------:R-:W-:-:S04]  /*6f90*/  LOP3.LUT R31, R30, R31, RZ, 0xc0, !PT ;  /* 0x0000001f1e1f7212 */ /* 0x000fc800078ec0ff */
        /* <DEDUP_REMOVED lines=11> */
.L_x_1701:
[----:B--23--:R-:W-:Y:S05]  /*7050*/  BSYNC.RECONVERGENT B0 ;  /* 0x0000000000007941 */ /* 0x00cfea0003800200 */
.L_x_1700:
[----:B------:R-:W2:Y:S01]  /*7060*/  S2R R0, SR_LANEID ;  /* 0x0000000000007919 */ /* 0x000ea20000000000 */
[----:B------:R-:W-:Y:S01]  /*7070*/  BAR.SYNC.DEFER_BLOCKING 0x0 ;  /* 0x0000000000007b1d */ /* 0x000fe20000010000 */
[C---:B------:R-:W-:Y:S02]  /*7080*/  ISETP.GT.U32.AND P0, PT, R89.reuse, 0x1ff, PT ;  /* 0x000001ff5900780c */ /* 0x040fe40003f04070 */
[----:B------:R-:W-:Y:S02]  /*7090*/  SHF.R.U32.HI R45, RZ, 0x5, R89 ;  /* 0x00000005ff2d7819 */ /* 0x000fe40000011659 */
[C---:B------:R-:W-:Y:S01]  /*70a0*/  ISETP.GT.U32.AND P2, PT, R89.reuse, 0x13f, PT ;  /* 0x0000013f5900780c */ /* 0x040fe20003f44070 */
[----:B------:R-:W-:Y:S01]  /*70b0*/  BSSY.RECONVERGENT B0, `(.L_x_1706) ;  /* 0x0000032000007945 */ /* 0x000fe20003800200 */
[C---:B------:R-:W-:Y:S02]  /*70c0*/  ISETP.GT.U32.AND P3, PT, R89.reuse, 0x7f, PT ;  /* 0x0000007f5900780c */ /* 0x040fe40003f64070 */
[----:B------:R-:W-:Y:S01]  /*70d0*/  ISETP.GT.U32.AND P1, PT, R89, 0x3f, PT ;  /* 0x0000003f5900780c */ /* 0x000fe20003f24070 */
[----:B--2---:R-:W-:-:S04]  /*70e0*/  IMAD R4, R0, 0x100, R7 ;  /* 0x0000010000047824 */ /* 0x004fc800078e0207 */
[----:B------:R-:W-:Y:S01]  /*70f0*/  IMAD R31, R45, 0x10, R4 ;  /* 0x000000102d1f7824 */ /* 0x000fe200078e0204 */
[----:B------:R-:W-:Y:S07]  /*7100*/  @P0 BRA `(.L_x_1707) ;  /* 0x0000000000b00947 */ /* 0x000fee0003800000 */
[----:B------:R-:W-:-:S04]  /*7110*/  IMAD R9, R45, 0x300, R7 ;  /* 0x000003002d097824 */ /* 0x000fc800078e0207 */
[----:B------:R-:W-:-:S05]  /*7120*/  IMAD R23, R0, 0x4, R9 ;  /* 0x0000000400177824 */ /* 0x000fca00078e0209 */
[----:B------:R-:W2:Y:S04]  /*7130*/  LDS R4, [R23] ;  /* 0x0000000017047984 */ /* 0x000ea80000000800 */
[----:B------:R-:W3:Y:S04]  /*7140*/  LDS R8, [R23+0x80] ;  /* 0x0000800017087984 */ /* 0x000ee80000000800 */
[----:B------:R-:W5:Y:S04]  /*7150*/  LDS R22, [R23+0x100] ;  /* 0x0001000017167984 */ /* 0x000f680000000800 */
[----:B------:R-:W0:Y:S04]  /*7160*/  LDS R28, [R23+0x180] ;  /* 0x00018000171c7984 */ /* 0x000e280000000800 */
[----:B------:R-:W1:Y:S04]  /*7170*/  LDS R30, [R23+0x280] ;  /* 0x00028000171e7984 */ /* 0x000e680000000800 */
[----:B----4-:R4:W1:Y:S01]  /*7180*/  LDS R29, [R23+0x200] ;  /* 0x00020000171d7984 */ /* 0x0108620000000800 */
[----:B--2---:R-:W-:-:S02]  /*7190*/  PRMT R9, R4, 0x7770, RZ ;  /* 0x0000777004097816 */ /* 0x004fc400000000ff */
[C---:B------:R-:W-:Y:S02]  /*71a0*/  PRMT R6, R4.reuse, 0x7771, RZ ;  /* 0x0000777104067816 */ /* 0x040fe400000000ff */
[----:B------:R-:W-:Y:S02]  /*71b0*/  PRMT R11, R4, 0x7772, RZ ;  /* 0x00007772040b7816 */ /* 0x000fe400000000ff */
        /* <DEDUP_REMOVED lines=9> */
[----:B-----5:R-:W-:-:S02]  /*7250*/  PRMT R8, R22, 0x7770, RZ ;  /* 0x0000777016087816 */ /* 0x020fc400000000ff */
[C---:B------:R-:W-:Y:S02]  /*7260*/  PRMT R21, R22.reuse, 0x7771, RZ ;  /* 0x0000777116157816 */ /* 0x040fe400000000ff */
[C---:B------:R-:W-:Y:S02]  /*7270*/  PRMT R10, R22.reuse, 0x7772, RZ ;  /* 0x00007772160a7816 */ /* 0x040fe400000000ff */
[----:B----4-:R-:W-:Y:S02]  /*7280*/  PRMT R23, R22, 0x7773, RZ ;  /* 0x0000777316177816 */ /* 0x010fe400000000ff */
[C---:B0-----:R-:W-:Y:S02]  /*7290*/  PRMT R20, R28.reuse, 0x7770, RZ ;  /* 0x000077701c147816 */ /* 0x041fe400000000ff */
[C---:B------:R-:W-:Y:S02]  /*72a0*/  PRMT R24, R28.reuse, 0x7772, RZ ;  /* 0x000077721c187816 */ /* 0x040fe400000000ff */
[----:B------:R-:W-:-:S02]  /*72b0*/  PRMT R22, R28, 0x7771, RZ ;  /* 0x000077711c167816 */ /* 0x000fc400000000ff */
[----:B------:R-:W-:Y:S02]  /*72c0*/  PRMT R28, R28, 0x7773, RZ ;  /* 0x000077731c1c7816 */ /* 0x000fe400000000ff */
[----:B------:R-:W-:Y:S02]  /*72d0*/  IADD3 R8, PT, PT, R20, R9, R8 ;  /* 0x0000000914087210 */ /* 0x000fe40007ffe008 */
[----:B------:R-:W-:Y:S02]  /*72e0*/  IADD3 R10, PT, PT, R24, R11, R10 ;  /* 0x0000000b180a7210 */ /* 0x000fe40007ffe00a */
[C---:B-1----:R-:W-:Y:S02]  /*72f0*/  PRMT R24, R30.reuse, 0x7770, RZ ;  /* 0x000077701e187816 */ /* 0x042fe400000000ff */
[C---:B------:R-:W-:Y:S02]  /*7300*/  PRMT R20, R30.reuse, 0x7771, RZ ;  /* 0x000077711e147816 */ /* 0x040fe400000000ff */
[----:B------:R-:W-:-:S02]  /*7310*/  PRMT R26, R30, 0x7772, RZ ;  /* 0x000077721e1a7816 */ /* 0x000fc400000000ff */
[----:B------:R-:W-:Y:S02]  /*7320*/  IADD3 R6, PT, PT, R22, R6, R21 ;  /* 0x0000000616067210 */ /* 0x000fe40007ffe015 */
[----:B------:R-:W-:Y:S02]  /*7330*/  IADD3 R4, PT, PT, R28, R4, R23 ;  /* 0x000000041c047210 */ /* 0x000fe40007ffe017 */
[C---:B------:R-:W-:Y:S02]  /*7340*/  PRMT R9, R29.reuse, 0x7770, RZ ;  /* 0x000077701d097816 */ /* 0x040fe400000000ff */
        /* <DEDUP_REMOVED lines=8> */
.L_x_1707:
[----:B------:R-:W-:Y:S05]  /*73d0*/  BSYNC.RECONVERGENT B0 ;  /* 0x0000000000007941 */ /* 0x000fea0003800200 */
.L_x_1706:
[----:B------:R-:W-:Y:S04]  /*73e0*/  BSSY.RECONVERGENT B0, `(.L_x_1708) ;  /* 0x000002e000007945 */ /* 0x000fe80003800200 */
[----:B------:R-:W-:Y:S05]  /*73f0*/  @P2 BRA `(.L_x_1709) ;  /* 0x0000000000b02947 */ /* 0x000fea0003800000 */
[----:B------:R-:W-:-:S04]  /*7400*/  IMAD R9, R45, 0x300, R7 ;  /* 0x000003002d097824 */ /* 0x000fc800078e0207 */
[----:B------:R-:W-:-:S05]  /*7410*/  IMAD R30, R0, 0x4, R9 ;  /* 0x00000004001e7824 */ /* 0x000fca00078e0209 */
[----:B------:R-:W2:Y:S04]  /*7420*/  LDS R4, [R30+0x1200] ;  /* 0x001200001e047984 */ /* 0x000ea80000000800 */
[----:B------:R-:W3:Y:S04]  /*7430*/  LDS R8, [R30+0x1280] ;  /* 0x001280001e087984 */ /* 0x000ee80000000800 */
[----:B------:R-:W5:Y:S04]  /*7440*/  LDS R23, [R30+0x1380] ;  /* 0x001380001e177984 */ /* 0x000f680000000800 */
[----:B------:R-:W0:Y:S04]  /*7450*/  LDS R22, [R30+0x1300] ;  /* 0x001300001e167984 */ /* 0x000e280000000800 */
[----:B------:R-:W1:Y:S04]  /*7460*/  LDS R28, [R30+0x1400] ;  /* 0x001400001e1c7984 */ /* 0x000e680000000800 */
[----:B----4-:R-:W4:Y:S01]  /*7470*/  LDS R29, [R30+0x1480] ;  /* 0x001480001e1d7984 */ /* 0x010f220000000800 */
        /* <DEDUP_REMOVED lines=14> */
[----:B------:R-:W-:Y:S02]  /*7560*/  PRMT R20, R23, 0x7772, RZ ;  /* 0x0000777217147816 */ /* 0x000fe400000000ff */
[C---:B0-----:R-:W-:Y:S02]  /*7570*/  PRMT R8, R22.reuse, 0x7770, RZ ;  /* 0x0000777016087816 */ /* 0x041fe400000000ff */
        /* <DEDUP_REMOVED lines=10> */
[C---:B------:R-:W-:Y:S02]  /*7620*/  PRMT R11, R28.reuse, 0x7772, RZ ;  /* 0x000077721c0b7816 */ /* 0x040fe400000000ff */
[C---:B----4-:R-:W-:Y:S02]  /*7630*/  PRMT R6, R29.reuse, 0x7770, RZ ;  /* 0x000077701d067816 */ /* 0x050fe400000000ff */
        /* <DEDUP_REMOVED lines=8> */
.L_x_1709:
[----:B------:R-:W-:Y:S05]  /*76c0*/  BSYNC.RECONVERGENT B0 ;  /* 0x0000000000007941 */ /* 0x000fea0003800200 */
.L_x_1708:
        /* <DEDUP_REMOVED lines=46> */
.L_x_1711:
[----:B------:R-:W-:Y:S05]  /*79b0*/  BSYNC.RECONVERGENT B0 ;  /* 0x0000000000007941 */ /* 0x000fea0003800200 */
.L_x_1710:
[----:B------:R-:W-:Y:S01]  /*79c0*/  BAR.SYNC.DEFER_BLOCKING 0x0 ;  /* 0x0000000000007b1d */ /* 0x000fe20000010000 */
[----:B------:R-:W-:-:S05]  /*79d0*/  IMAD R28, R89, -0x4, R7 ;  /* 0xfffffffc591c7824 */ /* 0x000fca00078e0207 */
[----:B------:R-:W-:Y:S01]  /*79e0*/  BSSY.RECONVERGENT B0, `(.L_x_1712) ;  /* 0x0000036000007945 */ /* 0x000fe20003800200 */
[----:B------:R2:W-:Y:S04]  /*79f0*/  @!P0 STS.128 [R31], R24 ;  /* 0x000000181f008388 */ /* 0x0005e80000000c00 */
[----:B------:R2:W-:Y:S04]  /*7a00*/  @!P2 STS.128 [R31+0x60], R12 ;  /* 0x0000600c1f00a388 */ /* 0x0005e80000000c00 */
[----:B------:R2:W-:Y:S01]  /*7a10*/  @!P3 STS.128 [R31+0xc0], R16 ;  /* 0x0000c0101f00b388 */ /* 0x0005e20000000c00 */
[----:B------:R-:W-:Y:S06]  /*7a20*/  BAR.SYNC.DEFER_BLOCKING 0x0 ;  /* 0x0000000000007b1d */ /* 0x000fec0000010000 */
[----:B------:R-:W-:Y:S05]  /*7a30*/  @P1 BRA `(.L_x_1713) ;  /* 0x0000000000c01947 */ /* 0x000fea0003800000 */
[----:B------:R-:W-:Y:S04]  /*7a40*/  LDS R4, [R3] ;  /* 0x0000000003047984 */ /* 0x000fe80000000800 */
[----:B------:R-:W-:Y:S04]  /*7a50*/  LDS R9, [R3+0x100] ;  /* 0x0001000003097984 */ /* 0x000fe80000000800 */
[----:B----4-:R-:W3:Y:S04]  /*7a60*/  LDS R6, [R3+0x200] ;  /* 0x0002000003067984 */ /* 0x010ee80000000800 */
[----:B------:R-:W-:Y:S04]  /*7a70*/  LDS R11, [R3+0x300] ;  /* 0x00030000030b7984 */ /* 0x000fe80000000800 */
[----:B------:R-:W4:Y:S04]  /*7a80*/  LDS R8, [R3+0x400] ;  /* 0x0004000003087984 */ /* 0x000f280000000800 */
[----:B--2---:R-:W-:Y:S04]  /*7a90*/  LDS R13, [R3+0x500] ;  /* 0x00050000030d7984 */ /* 0x004fe80000000800 */
[----:B------:R-:W2:Y:S04]  /*7aa0*/  LDS R10, [R3+0x600] ;  /* 0x00060000030a7984 */ /* 0x000ea80000000800 */
[----:B------:R-:W-:Y:S04]  /*7ab0*/  LDS R15, [R3+0x700] ;  /* 0x00070000030f7984 */ /* 0x000fe80000000800 */
[----:B------:R-:W5:Y:S04]  /*7ac0*/  LDS R12, [R3+0x800] ;  /* 0x00080000030c7984 */ /* 0x000f680000000800 */
[----:B------:R-:W-:Y:S04]  /*7ad0*/  LDS R17, [R3+0x900] ;  /* 0x0009000003117984 */ /* 0x000fe80000000800 */
[----:B------:R-:W0:Y:S04]  /*7ae0*/  LDS R14, [R3+0xa00] ;  /* 0x000a0000030e7984 */ /* 0x000e280000000800 */
[----:B------:R-:W-:Y:S04]  /*7af0*/  LDS R19, [R3+0xb00] ;  /* 0x000b000003137984 */ /* 0x000fe80000000800 */
[----:B------:R-:W1:Y:S01]  /*7b00*/  LDS R16, [R3+0xc00] ;  /* 0x000c000003107984 */ /* 0x000e620000000800 */
[----:B---3--:R-:W-:-:S03]  /*7b10*/  IADD3 R4, PT, PT, R6, R9, R4 ;  /* 0x0000000906047210 */ /* 0x008fc60007ffe004 */
[----:B------:R-:W-:Y:S04]  /*7b20*/  LDS R21, [R3+0xd00] ;  /* 0x000d000003157984 */ /* 0x000fe80000000800 */
[----:B------:R-:W3:Y:S01]  /*7b30*/  LDS R18, [R3+0xe00] ;  /* 0x000e000003127984 */ /* 0x000ee20000000800 */
[----:B----4-:R-:W-:-:S03]  /*7b40*/  IADD3 R4, PT, PT, R8, R11, R4 ;  /* 0x0000000b08047210 */ /* 0x010fc60007ffe004 */
[----:B------:R-:W-:Y:S04]  /*7b50*/  LDS R23, [R3+0xf00] ;  /* 0x000f000003177984 */ /* 0x000fe80000000800 */
[----:B------:R-:W4:Y:S01]  /*7b60*/  LDS R20, [R3+0x1000] ;  /* 0x0010000003147984 */ /* 0x000f220000000800 */
[----:B--2---:R-:W-:-:S03]  /*7b70*/  IADD3 R4, PT, PT, R10, R13, R4 ;  /* 0x0000000d0a047210 */ /* 0x004fc60007ffe004 */
[----:B------:R-:W-:Y:S04]  /*7b80*/  LDS R25, [R3+0x1100] ;  /* 0x0011000003197984 */ /* 0x000fe80000000800 */
[----:B------:R-:W2:Y:S01]  /*7b90*/  LDS R22, [R3+0x1200] ;  /* 0x0012000003167984 */ /* 0x000ea20000000800 */
        /* <DEDUP_REMOVED lines=19> */
[----:B------:R-:W5:Y:S01]  /*7cd0*/  LDS R19, [R3+0x1f00] ;  /* 0x001f000003137984 */ /* 0x000f620000000800 */
[----:B0-----:R-:W-:-:S04]  /*7ce0*/  IADD3 R4, PT, PT, R6, R9, R4 ;  /* 0x0000000906047210 */ /* 0x001fc80007ffe004 */
[----:B-1----:R-:W-:-:S04]  /*7cf0*/  IADD3 R4, PT, PT, R8, R11, R4 ;  /* 0x0000000b08047210 */ /* 0x002fc80007ffe004 */
[----:B---3--:R-:W-:-:S04]  /*7d00*/  IADD3 R4, PT, PT, R10, R13, R4 ;  /* 0x0000000d0a047210 */ /* 0x008fc80007ffe004 */
[----:B----4-:R-:W-:-:S04]  /*7d10*/  IADD3 R4, PT, PT, R12, R15, R4 ;  /* 0x0000000f0c047210 */ /* 0x010fc80007ffe004 */
[----:B--2---:R-:W-:-:S05]  /*7d20*/  IADD3 R4, PT, PT, R14, R17, R4 ;  /* 0x000000110e047210 */ /* 0x004fca0007ffe004 */
[----:B-----5:R-:W-:-:S07]  /*7d30*/  IMAD.IADD R4, R4, 0x1, R19 ;  /* 0x0000000104047824 */ /* 0x020fce00078e0213 */
.L_x_1713:
[----:B------:R-:W-:Y:S05]  /*7d40*/  BSYNC.RECONVERGENT B0 ;  /* 0x0000000000007941 */ /* 0x000fea0003800200 */
.L_x_1712:
[----:B------:R-:W-:Y:S01]  /*7d50*/  BAR.SYNC.DEFER_BLOCKING 0x0 ;  /* 0x0000000000007b1d */ /* 0x000fe20000010000 */
[----:B------:R-:W-:Y:S01]  /*7d60*/  IMAD.MOV.U32 R88, RZ, RZ, RZ ;  /* 0x000000ffff587224 */ /* 0x000fe200078e00ff */
[----:B------:R-:W-:-:S03]  /*7d70*/  ISETP.GT.U32.AND P2, PT, R89, 0x1f, PT ;  /* 0x0000001f5900780c */ /* 0x000fc60003f44070 */
[----:B----4-:R-:W-:Y:S01]  /*7d80*/  IMAD.HI.U32 R6, R89, 0x2aaaaaab, R88 ;  /* 0x2aaaaaab59067827 */ /* 0x010fe200078e0058 */
[----:B------:R-:W3:Y:S03]  /*7d90*/  LDCU UR9, c[0x0][0x3b4] ;  /* 0x00007680ff0977ac */ /* 0x000ee60008000800 */
[----:B------:R-:W-:Y:S01]  /*7da0*/  IMAD R9, R6, 0x4, R7 ;  /* 0x0000000406097824 */ /* 0x000fe200078e0207 */
[----:B------:R-:W4:Y:S01]  /*7db0*/  LDCU UR8, c[0x0][0x3b8] ;  /* 0x00007700ff0877ac */ /* 0x000f220008000800 */
[----:B------:R-:W0:Y:S01]  /*7dc0*/  LDCU.64 UR6, c[0x0][0x380] ;  /* 0x00007000ff0677ac */ /* 0x000e220008000a00 */
[----:B------:R-:W0:Y:S01]  /*7dd0*/  LDCU.64 UR4, c[0x0][0x390] ;  /* 0x00007200ff0477ac */ /* 0x000e220008000a00 */
[----:B------:R-:W-:Y:S01]  /*7de0*/  @!P1 STS [R3], R4 ;  /* 0x0000000403009388 */ /* 0x000fe20000000800 */
[----:B------:R-:W-:Y:S06]  /*7df0*/  BAR.SYNC.DEFER_BLOCKING 0x0 ;  /* 0x0000000000007b1d */ /* 0x000fec0000010000 */
[----:B------:R-:W5:Y:S04]  /*7e00*/  @!P1 LDS R4, [R28+0xfc] ;  /* 0x0000fc001c049984 */ /* 0x000f680000000800 */
[----:B-----5:R0:W-:Y:S01]  /*7e10*/  STS [R9+0x210], R4 ;  /* 0x0002100409007388 */ /* 0x0201e20000000800 */
[----:B------:R-:W-:Y:S06]  /*7e20*/  BAR.SYNC.DEFER_BLOCKING 0x0 ;  /* 0x0000000000007b1d */ /* 0x000fec0000010000 */
[----:B---34-:R-:W-:Y:S05]  /*7e30*/  @P2 BRA `(.L_x_1714) ;  /* 0x0000000000882947 */ /* 0x018fea0003800000 */
[----:B------:R-:W-:Y:S01]  /*7e40*/  IMAD R7, R89, 0x1c, R7 ;  /* 0x0000001c59077824 */ /* 0x000fe200078e0207 */
[----:B------:R-:W-:-:S04]  /*7e50*/  UMOV UR12, 0xffffffff ;  /* 0xffffffff000c7882 */ /* 0x000fc80000000000 */
[----:B0-----:R-:W-:Y:S04]  /*7e60*/  LDS R4, [R7+0x210] ;  /* 0x0002100007047984 */ /* 0x001fe80000000800 */
[----:B------:R-:W-:Y:S04]  /*7e70*/  LDS R11, [R7+0x214] ;  /* 0x00021400070b7984 */ /* 0x000fe80000000800 */
[----:B------:R-:W0:Y:S04]  /*7e80*/  LDS R6, [R7+0x218] ;  /* 0x0002180007067984 */ /* 0x000e280000000800 */
[----:B------:R-:W-:Y:S04]  /*7e90*/  LDS R8, [R7+0x21c] ;  /* 0x00021c0007087984 */ /* 0x000fe80000000800 */
[----:B--2---:R-:W2:Y:S04]  /*7ea0*/  LDS R13, [R7+0x220] ;  /* 0x00022000070d7984 */ /* 0x004ea80000000800 */
[----:B------:R-:W3:Y:S01]  /*7eb0*/  LDS R10, [R7+0x224] ;  /* 0x00022400070a7984 */ /* 0x000ee20000000800 */
[----:B0-----:R-:W-:-:S04]  /*7ec0*/  IADD3 R12, PT, PT, R6, R11, R4 ;  /* 0x0000000b060c7210 */ /* 0x001fc80007ffe004 */
[----:B--2---:R-:W-:-:S05]  /*7ed0*/  IADD3 R15, PT, PT, R13, R12, R8 ;  /* 0x0000000c0d0f7210 */ /* 0x004fca0007ffe008 */
[----:B---3--:R-:W-:Y:S01]  /*7ee0*/  IMAD.IADD R10, R10, 0x1, R15 ;  /* 0x000000010a0a7824 */ /* 0x008fe200078e020f */
        /* <DEDUP_REMOVED lines=9> */
[----:B------:R0:W2:Y:S02]  /*7f80*/  SHFL.UP P0, R19, R14, 0x10, RZ ;  /* 0x060000000e137989 */ /* 0x0000a400000000ff */
.L_x_1729:
[----:B--2---:R-:W-:-:S04]  /*7f90*/  @P0 IMAD.IADD R19, R14, 0x1, R19 ;  /* 0x000000010e130824 */ /* 0x004fc800078e0213 */
        /* <DEDUP_REMOVED lines=12> */
.L_x_1714:
[----:B------:R-:W-:Y:S05]  /*8060*/  WARPSYNC.ALL ;  /* 0x0000000000007948 */ /* 0x000fea0003800000 */
[----:B------:R-:W-:Y:S06]  /*8070*/  BAR.SYNC.DEFER_BLOCKING 0x0 ;  /* 0x0000000000007b1d */ /* 0x000fec0000010000 */
[----:B0--3--:R-:W0:Y:S02]  /*8080*/  LDS R4, [R9+0x210] ;  /* 0x0002100009047984 */ /* 0x009e240000000800 */
[----:B0-----:R-:W-:-:S05]  /*8090*/  IMAD.IADD R43, R5, 0x1, R4 ;  /* 0x00000001052b7824 */ /* 0x001fca00078e0204 */
[----:B------:R-:W-:Y:S01]  /*80a0*/  @!P1 STS [R3+0x100], R43 ;  /* 0x0001002b03009388 */ /* 0x000fe20000000800 */
[----:B------:R-:W-:Y:S06]  /*80b0*/  BAR.SYNC.DEFER_BLOCKING 0x0 ;  /* 0x0000000000007b1d */ /* 0x000fec0000010000 */
[----:B------:R-:W0:Y:S02]  /*80c0*/  @!P1 LDS R43, [R28+0x1fc] ;  /* 0x0001fc001c2b9984 */ /* 0x000e240000000800 */
[----:B------:R-:W-:Y:S01]  /*80d0*/  BAR.SYNC.DEFER_BLOCKING 0x0 ;  /* 0x0000000000007b1d */ /* 0x000fe20000010000 */
[----:B0-----:R-:W-:-:S04]  /*80e0*/  ISETP.NE.AND P0, PT, R43, R42, PT ;  /* 0x0000002a2b00720c */ /* 0x001fc80003f05270 */
[----:B------:R-:W-:-:S04]  /*80f0*/  ISETP.EQ.OR P0, PT, R43, RZ, !P0 ;  /* 0x000000ff2b00720c */ /* 0x000fc80004702670 */
[----:B------:R-:W-:-:S13]  /*8100*/  ISETP.GT.U32.OR P0, PT, R89, 0x3f, P0 ;  /* 0x0000003f5900780c */ /* 0x000fda0000704470 */
[----:B------:R-:W-:Y:S06]  /*8110*/  BAR.RED.AND.DEFER_BLOCKING 0x0, P0 ;  /* 0x0000000000007b1d */ /* 0x000fec0000014400 */
[----:B------:R-:W0:Y:S02]  /*8120*/  B2R.RESULT RZ, P0 ;  /* 0x0000000000ff731c */ /* 0x000e240000004000 */
[----:B0-----:R-:W-:Y:S05]  /*8130*/  @P0 BRA `(.L_x_1716) ;  /* 0x0000012000480947 */ /* 0x001fea0003800000 */
[----:B------:R-:W-:-:S13]  /*8140*/  ISETP.GE.AND P0, PT, R42, 0x1d40, PT ;  /* 0x00001d402a00780c */ /* 0x000fda0003f06270 */
[----:B------:R-:W-:Y:S05]  /*8150*/  @!P0 BRA `(.L_x_1717) ;  /* 0x0000008000788947 */ /* 0x000fea0003800000 */
[C-C-:B------:R-:W-:Y:S02]  /*8160*/  IMAD R6, R89.reuse, 0x80, R3.reuse ;  /* 0x0000008059067824 */ /* 0x140fe400078e0203 */
[C-C-:B------:R-:W-:Y:S02]  /*8170*/  IMAD R72, R89.reuse, -0x2, R3.reuse ;  /* 0xfffffffe59487824 */ /* 0x140fe400078e0203 */
[----:B--2---:R-:W-:-:S07]  /*8180*/  IMAD R12, R89, 0x4a, R3 ;  /* 0x0000004a590c7824 */ /* 0x004fce00078e0203 */
.L_x_1718:
[----:B0-----:R-:W-:-:S04]  /*8190*/  IADD3 R40, P0, PT, R89, R5, RZ ;  /* 0x0000000559287210 */ /* 0x001fc80007f1e0ff */
[----:B------:R-:W-:Y:S02]  /*81a0*/  LEA.HI.X.SX32 R65, R5, RZ, 0x1, P0 ;  /* 0x000000ff05417211 */ /* 0x000fe400000f0eff */
[----:B------:R-:W-:-:S04]  /*81b0*/  LEA R8, P0, R40, UR6, 0x1 ;  /* 0x0000000628087c11 */ /* 0x000fc8000f8008ff */
        /* <DEDUP_REMOVED lines=41> */
[----:B------:R-:W-:-:S02]  /*8450*/  ISETP.GT.U32.AND P2, PT, R89, 0x1f, PT ;  /* 0x0000001f5900780c */ /* 0x000fc40003f44070 */
[----:B------:R-:W-:Y:S01]  /*8460*/  ISETP.NE.AND P3, PT, R45, 0x5, PT ;  /* 0x000000052d00780c */ /* 0x000fe20003f65270 */
[----:B--2---:R-:W-:Y:S04]  /*8470*/  STS.U16 [R72], R11 ;  /* 0x0000000b48007388 */ /* 0x004fe80000000400 */
[----:B---3--:R0:W-:Y:S04]  /*8480*/  STS.U16 [R72+0x180], R13 ;  /* 0x0001800d48007388 */ /* 0x0081e80000000400 */
[----:B----4-:R2:W-:Y:S04]  /*8490*/  STS.U16 [R72+0x300], R15 ;  /* 0x0003000f48007388 */ /* 0x0105e80000000400 */
[----:B-----5:R-:W-:Y:S01]  /*84a0*/  STS.U16 [R72+0x480], R17 ;  /* 0x0004801148007388 */ /* 0x020fe20000000400 */
[----:B0-----:R-:W-:-:S03]  /*84b0*/  IMAD.MOV.U32 R13, RZ, RZ, 0x8000 ;  /* 0x00008000ff0d7424 */ /* 0x001fc600078e00ff */
[----:B------:R-:W-:Y:S01]  /*84c0*/  STS.U16 [R72+0x600], R19 ;  /* 0x0006001348007388 */ /* 0x000fe20000000400 */
[----:B--2---:R-:W-:-:S03]  /*84d0*/  BMSK R15, RZ, UR8 ;  /* 0x00000008ff0f7c1b */ /* 0x004fc60008000000 */
[----:B------:R-:W-:Y:S04]  /*84e0*/  STS.U16 [R72+0x780], R21 ;  /* 0x0007801548007388 */ /* 0x000fe80000000400 */
        /* <DEDUP_REMOVED lines=35> */
[----:B------:R-:W-:Y:S04]  /*8720*/  LDS.U16 R69, [R12+0x2] ;  /* 0x000002000c457984 */ /* 0x000fe80000000400 */
[----:B------:R-:W2:Y:S04]  /*8730*/  LDS.U16 R71, [R12+0x4] ;  /* 0x000004000c477984 */ /* 0x000ea80000000400 */
[----:B------:R-:W3:Y:S04]  /*8740*/  LDS.U16 R109, [R12+0x6] ;  /* 0x000006000c6d7984 */ /* 0x000ee80000000400 */
[----:B------:R-:W4:Y:S04]  /*8750*/  LDS.U16 R113, [R12+0x8] ;  /* 0x000008000c717984 */ /* 0x000f280000000400 */
[----:B------:R-:W5:Y:S04]  /*8760*/  LDS.U16 R111, [R12+0xa] ;  /* 0x00000a000c6f7984 */ /* 0x000f680000000400 */
[----:B------:R-:W-:Y:S04]  /*8770*/  LDS.U16 R115, [R12+0xc] ;  /* 0x00000c000c737984 */ /* 0x000fe80000000400 */
[----:B------:R-:W-:Y:S04]  /*8780*/  LDS.U16 R117, [R12+0xe] ;  /* 0x00000e000c757984 */ /* 0x000fe80000000400 */
[----:B------:R-:W1:Y:S04]  /*8790*/  LDS.U16 R119, [R12+0x10] ;  /* 0x000010000c777984 */ /* 0x000e680000000400 */
[----:B------:R-:W-:Y:S01]  /*87a0*/  LDS.U16 R121, [R12+0x12] ;  /* 0x000012000c797984 */ /* 0x000fe20000000400 */
[----:B0-----:R-:W-:-:S03]  /*87b0*/  PRMT R8, R67, 0x9910, RZ ;  /* 0x0000991043087816 */ /* 0x001fc600000000ff */
[----:B------:R-:W-:Y:S01]  /*87c0*/  LDS.U16 R123, [R12+0x14] ;  /* 0x000014000c7b7984 */ /* 0x000fe20000000400 */
[----:B------:R-:W-:-:S03]  /*87d0*/  ISETP.GT.AND P0, PT, R8, -0x1, PT ;  /* 0xffffffff0800780c */ /* 0x000fc60003f04270 */
[----:B------:R-:W0:Y:S01]  /*87e0*/  LDS.U16 R125, [R12+0x16] ;  /* 0x000016000c7d7984 */ /* 0x000e220000000400 */
[----:B------:R-:W-:-:S03]  /*87f0*/  SEL R8, R13, 0xffff, P0 ;  /* 0x0000ffff0d087807 */ /* 0x000fc60000000000 */
[----:B------:R-:W-:Y:S01]  /*8800*/  LDS.U16 R127, [R12+0x18] ;  /* 0x000018000c7f7984 */ /* 0x000fe20000000400 */
[----:B--2---:R-:W-:Y:S02]  /*8810*/  PRMT R23, R71, 0x9910, RZ ;  /* 0x0000991047177816 */ /* 0x004fe400000000ff */
[----:B------:R-:W-:Y:S01]  /*8820*/  LOP3.LUT R67, R8, R67, RZ, 0x3c, !PT ;  /* 0x0000004308437212 */ /* 0x000fe200078e3cff */
[----:B------:R-:W-:Y:S01]  /*8830*/  LDS.U16 R129, [R12+0x1a] ;  /* 0x00001a000c817984 */ /* 0x000fe20000000400 */
[----:B------:R-:W-:Y:S02]  /*8840*/  PRMT R8, R69, 0x9910, RZ ;  /* 0x0000991045087816 */ /* 0x000fe400000000ff */
[----:B------:R-:W-:Y:S01]  /*8850*/  PRMT R9, R67, 0x9910, RZ ;  /* 0x0000991043097816 */ /* 0x000fe200000000ff */
[----:B------:R-:W2:Y:S01]  /*8860*/  LDS.U16 R131, [R12+0x1c] ;  /* 0x00001c000c837984 */ /* 0x000ea20000000400 */
[----:B------:R-:W-:Y:S02]  /*8870*/  ISETP.GT.AND P0, PT, R8, -0x1, PT ;  /* 0xffffffff0800780c */ /* 0x000fe40003f04270 */
[----:B------:R-:W-:Y:S01]  /*8880*/  ISETP.NE.AND P1, PT, R9, 0x7fff, PT ;  /* 0x00007fff0900780c */ /* 0x000fe20003f25270 */
[----:B------:R-:W2:Y:S01]  /*8890*/  LDS.U16 R133, [R12+0x1e] ;  /* 0x00001e000c857984 */ /* 0x000ea20000000400 */
[----:B------:R-:W-:-:S02]  /*88a0*/  SEL R22, R13, 0xffff, P0 ;  /* 0x0000ffff0d167807 */ /* 0x000fc40000000000 */
[----:B------:R-:W-:Y:S01]  /*88b0*/  SEL R8, R67, 0x8000, P1 ;  /* 0x0000800043087807 */ /* 0x000fe20000800000 */
[----:B------:R-:W2:Y:S01]  /*88c0*/  LDS.U16 R135, [R12+0x20] ;  /* 0x000020000c877984 */ /* 0x000ea20000000400 */
[----:B------:R-:W-:Y:S02]  /*88d0*/  LOP3.LUT R69, R22, R69, RZ, 0x3c, !PT ;  /* 0x0000004516457212 */ /* 0x000fe400078e3cff */
[----:B------:R-:W-:Y:S01]  /*88e0*/  SHF.R.U32.HI R8, RZ, UR9, R8 ;  /* 0x00000009ff087c19 */ /* 0x000fe20008011608 */
[----:B------:R-:W-:Y:S01]  /*88f0*/  LDS.U16 R56, [R12+0x22] ;  /* 0x000022000c387984 */ /* 0x000fe20000000400 */
[----:B------:R-:W-:Y:S02]  /*8900*/  PRMT R21, R69, 0x9910, RZ ;  /* 0x0000991045157816 */ /* 0x000fe400000000ff */
[----:B------:R-:W-:Y:S01]  /*8910*/  LOP3.LUT R8, R15, R8, RZ, 0xc0, !PT ;  /* 0x000000080f087212 */ /* 0x000fe200078ec0ff */
[----:B------:R-:W-:Y:S01]  /*8920*/  LDS.U16 R55, [R12+0x24] ;  /* 0x000024000c377984 */ /* 0x000fe20000000400 */
[----:B------:R-:W-:-:S02]  /*8930*/  ISETP.NE.AND P0, PT, R21, 0x7fff, PT ;  /* 0x00007fff1500780c */ /* 0x000fc40003f05270 */
[----:B------:R-:W-:Y:S01]  /*8940*/  LOP3.LUT R20, R8, 0x1f, RZ, 0xc, !PT ;  /* 0x0000001f08147812 */ /* 0x000fe200078e0cff */
[----:B------:R-:W-:Y:S01]  /*8950*/  LDS.U16 R53, [R12+0x26] ;  /* 0x000026000c357984 */ /* 0x000fe20000000400 */
[----:B------:R-:W-:Y:S02]  /*8960*/  SHF.R.U32.HI R8, RZ, 0x4, R8 ;  /* 0x00000004ff087819 */ /* 0x000fe40000011608 */
[----:B------:R-:W-:Y:S01]  /*8970*/  SEL R21, R69, 0x8000, P0 ;  /* 0x0000800045157807 */ /* 0x000fe20000000000 */
[----:B------:R-:W-:Y:S01]  /*8980*/  IMAD R19, R20, 0x300, R3 ;  /* 0x0000030014137824 */ /* 0x000fe200078e0203 */
[----:B------:R-:W-:Y:S01]  /*8990*/  LOP3.LUT R20, R8, 0xffe, RZ, 0xc0, !PT ;  /* 0x00000ffe08147812 */ /* 0x000fe200078ec0ff */
[----:B------:R-:W-:Y:S01]  /*89a0*/  LDS.U16 R51, [R12+0x28] ;  /* 0x000028000c337984 */ /* 0x000fe20000000400 */
[----:B------:R-:W-:Y:S02]  /*89b0*/  SHF.R.U32.HI R22, RZ, UR9, R21 ;  /* 0x00000009ff167c19 */ /* 0x000fe40008011615 */
[----:B------:R-:W-:Y:S01]  /*89c0*/  ISETP.GT.AND P0, PT, R23, -0x1, PT ;  /* 0xffffffff1700780c */ /* 0x000fe20003f04270 */
[----:B------:R-:W2:Y:S01]  /*89d0*/  LDS.U16 R49, [R12+0x2a] ;  /* 0x00002a000c317984 */ /* 0x000ea20000000400 */
[----:B------:R-:W-:Y:S01]  /*89e0*/  IMAD.IADD R19, R19, 0x1, -R20 ;  /* 0x0000000113137824 */ /* 0x000fe200078e0a14 */
[----:B------:R-:W-:-:S02]  /*89f0*/  LOP3.LUT R22, R15, R22, RZ, 0xc0, !PT ;  /* 0x000000160f167212 */ /* 0x000fc400078ec0ff */
[----:B------:R-:W2:Y:S01]  /*8a00*/  LDS.U16 R47, [R12+0x2c] ;  /* 0x00002c000c2f7984 */ /* 0x000ea20000000400 */
[----:B---3--:R-:W-:Y:S02]  /*8a10*/  PRMT R25, R109, 0x9910, RZ ;  /* 0x000099106d197816 */ /* 0x008fe400000000ff */
[----:B------:R-:W-:Y:S01]  /*8a20*/  LOP3.LUT R24, R22, 0x1f, RZ, 0xc, !PT ;  /* 0x0000001f16187812 */ /* 0x000fe200078e0cff */
[----:B------:R-:W3:Y:S01]  /*8a30*/  LDS.U16 R46, [R12+0x2e] ;  /* 0x00002e000c2e7984 */ /* 0x000ee20000000400 */
[----:B------:R-:W-:Y:S02]  /*8a40*/  SHF.R.U32.HI R21, RZ, 0x4, R22 ;  /* 0x00000004ff157819 */ /* 0x000fe40000011616 */
[----:B----4-:R-:W-:Y:S01]  /*8a50*/  PRMT R29, R113, 0x9910, RZ ;  /* 0x00009910711d7816 */ /* 0x010fe200000000ff */
[----:B------:R-:W-:Y:S01]  /*8a60*/  LDS.U16 R39, [R12+0x30] ;  /* 0x000030000c277984 */ /* 0x000fe20000000400 */
[----:B------:R-:W-:Y:S01]  /*8a70*/  LOP3.LUT R21, R21, 0xffe, RZ, 0xc0, !PT ;  /* 0x00000ffe15157812 */ /* 0x000fe200078ec0ff */
[----:B------:R-:W-:Y:S01]  /*8a80*/  IMAD R22, R24, 0x300, R3 ;  /* 0x0000030018167824 */ /* 0x000fe200078e0203 */
[----:B------:R-:W-:Y:S01]  /*8a90*/  SEL R24, R13, 0xffff, P0 ;  /* 0x0000ffff0d187807 */ /* 0x000fe20000000000 */
[----:B------:R-:W4:Y:S01]  /*8aa0*/  LDS.U16 R38, [R12+0x32] ;  /* 0x000032000c267984 */ /* 0x000f220000000400 */
[----:B-----5:R-:W-:Y:S01]  /*8ab0*/  PRMT R33, R111, 0x9910, RZ ;  /* 0x000099106f217816 */ /* 0x020fe200000000ff */
[----:B------:R-:W-:Y:S01]  /*8ac0*/  IMAD.IADD R22, R22, 0x1, -R21 ;  /* 0x0000000116167824 */ /* 0x000fe200078e0a15 */
[----:B------:R-:W-:Y:S01]  /*8ad0*/  LOP3.LUT R71, R24, R71, RZ, 0x3c, !PT ;  /* 0x0000004718477212 */ /* 0x000fe200078e3cff */
[----:B------:R-:W-:Y:S01]  /*8ae0*/  LDS.U16 R36, [R12+0x34] ;  /* 0x000034000c247984 */ /* 0x000fe20000000400 */
[----:B-1----:R-:W-:-:S02]  /*8af0*/  PRMT R52, R119, 0x9910, RZ ;  /* 0x0000991077347816 */ /* 0x002fc400000000ff */
[----:B------:R-:W-:Y:S01]  /*8b00*/  PRMT R23, R71, 0x9910, RZ ;  /* 0x0000991047177816 */ /* 0x000fe200000000ff */
[----:B------:R-:W1:Y:S01]  /*8b10*/  LDS.U16 R34, [R12+0x36] ;  /* 0x000036000c227984 */ /* 0x000e620000000400 */
[----:B0-----:R-:W-:Y:S02]  /*8b20*/  PRMT R61, R125, 0x9910, RZ ;  /* 0x000099107d3d7816 */ /* 0x001fe400000000ff */
[----:B------:R-:W-:Y:S01]  /*8b30*/  ISETP.NE.AND P0, PT, R23, 0x7fff, PT ;  /* 0x00007fff1700780c */ /* 0x000fe20003f05270 */
[----:B------:R-:W0:Y:S01]  /*8b40*/  LDS.U16 R32, [R12+0x38] ;  /* 0x000038000c207984 */ /* 0x000e220000000400 */
[----:B--2---:R-:W-:Y:S02]  /*8b50*/  PRMT R70, R131, 0x9910, RZ ;  /* 0x0000991083467816 */ /* 0x004fe400000000ff */
[----:B------:R-:W-:Y:S01]  /*8b60*/  SEL R23, R71, 0x8000, P0 ;  /* 0x0000800047177807 */ /* 0x000fe20000000000 */
[----:B------:R-:W2:Y:S01]  /*8b70*/  LDS.U16 R31, [R12+0x3a] ;  /* 0x00003a000c1f7984 */ /* 0x000ea20000000400 */
[----:B------:R-:W-:-:S02]  /*8b80*/  ISETP.GT.AND P0, PT, R25, -0x1, PT ;  /* 0xffffffff1900780c */ /* 0x000fc40003f04270 */
[----:B------:R-:W-:Y:S01]  /*8b90*/  SHF.R.U32.HI R24, RZ, UR9, R23 ;  /* 0x00000009ff187c19 */ /* 0x000fe20008011617 */
[----:B------:R-:W-:Y:S01]  /*8ba0*/  LDS.U16 R28, [R12+0x3c] ;  /* 0x00003c000c1c7984 */ /* 0x000fe20000000400 */
[----:B------:R-:W-:Y:S02]  /*8bb0*/  PRMT R72, R133, 0x9910, RZ ;  /* 0x0000991085487816 */ /* 0x000fe400000000ff */
[----:B------:R-:W-:Y:S01]  /*8bc0*/  LOP3.LUT R24, R15, R24, RZ, 0xc0, !PT ;  /* 0x000000180f187212 */ /* 0x000fe200078ec0ff */
[----:B------:R-:W5:Y:S01]  /*8bd0*/  LDS.U16 R27, [R12+0x3e] ;  /* 0x00003e000c1b7984 */ /* 0x000f620000000400 */
[----:B------:R-:W-:Y:S02]  /*8be0*/  PRMT R74, R135, 0x9910, RZ ;  /* 0x00009910874a7816 */ /* 0x000fe400000000ff */
[----:B------:R-:W-:Y:S01]  /*8bf0*/  LOP3.LUT R30, R24, 0x1f, RZ, 0xc, !PT ;  /* 0x0000001f181e7812 */ /* 0x000fe200078e0cff */
[----:B------:R-:W-:Y:S01]  /*8c00*/  LDS.U16 R18, [R12+0x40] ;  /* 0x000040000c127984 */ /* 0x000fe20000000400 */
[----:B------:R-:W-:-:S02]  /*8c10*/  SHF.R.U32.HI R23, RZ, 0x4, R24 ;  /* 0x00000004ff177819 */ /* 0x000fc40000011618 */
[----:B------:R-:W-:Y:S01]  /*8c20*/  PRMT R82, R49, 0x9910, RZ ;  /* 0x0000991031527816 */ /* 0x000fe200000000ff */
[----:B------:R-:W-:Y:S01]  /*8c30*/  LDS.U16 R17, [R12+0x42] ;  /* 0x000042000c117984 */ /* 0x000fe20000000400 */
[----:B------:R-:W-:Y:S01]  /*8c40*/  LOP3.LUT R23, R23, 0xffe, RZ, 0xc0, !PT ;  /* 0x00000ffe17177812 */ /* 0x000fe200078ec0ff */
[----:B------:R-:W-:Y:S01]  /*8c50*/  IMAD R24, R30, 0x300, R3 ;  /* 0x000003001e187824 */ /* 0x000fe200078e0203 */
[----:B------:R-:W-:Y:S01]  /*8c60*/  PRMT R84, R47, 0x9910, RZ ;  /* 0x000099102f547816 */ /* 0x000fe200000000ff */
[----:B------:R-:W-:Y:S01]  /*8c70*/  LDS.U16 R16, [R12+0x44] ;  /* 0x000044000c107984 */ /* 0x000fe20000000400 */
[----:B---3--:R-:W-:Y:S01]  /*8c80*/  PRMT R86, R46, 0x9910, RZ ;  /* 0x000099102e567816 */ /* 0x008fe200000000ff */
[----:B------:R-:W-:Y:S01]  /*8c90*/  IMAD.IADD R24, R24, 0x1, -R23 ;  /* 0x0000000118187824 */ /* 0x000fe200078e0a17 */
[----:B------:R-:W-:Y:S01]  /*8ca0*/  ISETP.NE.AND P1, PT, R0, 0x1f, PT ;  /* 0x0000001f0000780c */ /* 0x000fe20003f25270 */
[----:B------:R-:W-:Y:S01]  /*8cb0*/  LDS.U16 R11, [R12+0x46] ;  /* 0x000046000c0b7984 */ /* 0x000fe20000000400 */
[----:B----4-:R-:W-:-:S03]  /*8cc0*/  PRMT R92, R38, 0x9910, RZ ;  /* 0x00009910265c7816 */ /* 0x010fc600000000ff */
[----:B------:R-:W-:Y:S04]  /*8cd0*/  LDS.U16 R10, [R12+0x48] ;  /* 0x000048000c0a7984 */ /* 0x000fe80000000400 */
[----:B------:R-:W-:Y:S01]  /*8ce0*/  LDS.U16 R9, [R12+0x4a] ;  /* 0x00004a000c097984 */ /* 0x000fe20000000400 */
[----:B-1----:R-:W-:-:S03]  /*8cf0*/  PRMT R94, R34, 0x9910, RZ ;  /* 0x00009910225e7816 */ /* 0x002fc600000000ff */
[----:B------:R-:W-:Y:S01]  /*8d00*/  LDS.U16 R8, [R12+0x4c] ;  /* 0x00004c000c087984 */ /* 0x000fe20000000400 */
[----:B0-----:R-:W-:Y:S01]  /*8d10*/  PRMT R96, R32, 0x9910, RZ ;  /* 0x0000991020607816 */ /* 0x001fe200000000ff */
[----:B------:R-:W-:Y:S01]  /*8d20*/  BAR.SYNC.DEFER_BLOCKING 0x0 ;  /* 0x0000000000007b1d */ /* 0x000fe20000010000 */
[----:B--2---:R-:W-:Y:S02]  /*8d30*/  PRMT R98, R31, 0x9910, RZ ;  /* 0x000099101f627816 */ /* 0x004fe400000000ff */
[----:B-----5:R-:W-:-:S03]  /*8d40*/  PRMT R102, R27, 0x9910, RZ ;  /* 0x000099101b667816 */ /* 0x020fc600000000ff */
[----:B------:R-:W-:Y:S04]  /*8d50*/  STS [R3], RZ ;  /* 0x000000ff03007388 */ /* 0x000fe80000000800 */
        /* <DEDUP_REMOVED lines=32> */
[----:B------:R-:W0:Y:S02]  /*8f60*/  LDS.U16 R20, [R19+0x2] ;  /* 0x0000020013147984 */ /* 0x000e240000000400 */
[----:B0-----:R-:W-:-:S05]  /*8f70*/  VIADD R26, R20, 0x1 ;  /* 0x00000001141a7836 */ /* 0x001fca0000000000 */
[----:B------:R0:W-:Y:S04]  /*8f80*/  STS.U16 [R19+0x2], R26 ;  /* 0x0000021a13007388 */ /* 0x0001e80000000400 */
[----:B------:R-:W1:Y:S01]  /*8f90*/  LDS.U16 R21, [R22+0x2] ;  /* 0x0000020016157984 */ /* 0x000e620000000400 */
[----:B0-----:R-:W-:-:S04]  /*8fa0*/  SEL R26, R13, 0xffff, P0 ;  /* 0x0000ffff0d1a7807 */ /* 0x001fc80000000000 */
[----:B------:R-:W-:-:S04]  /*8fb0*/  LOP3.LUT R109, R26, R109, RZ, 0x3c, !PT ;  /* 0x0000006d1a6d7212 */ /* 0x000fc800078e3cff */
[----:B------:R-:W-:-:S04]  /*8fc0*/  PRMT R26, R109, 0x9910, RZ ;  /* 0x000099106d1a7816 */ /* 0x000fc800000000ff */
[----:B------:R-:W-:-:S04]  /*8fd0*/  ISETP.NE.AND P0, PT, R26, 0x7fff, PT ;  /* 0x00007fff1a00780c */ /* 0x000fc80003f05270 */
[----:B------:R-:W-:Y:S02]  /*8fe0*/  SEL R26, R109, 0x8000, P0 ;  /* 0x000080006d1a7807 */ /* 0x000fe40000000000 */
[----:B------:R-:W-:Y:S02]  /*8ff0*/  ISETP.GT.AND P0, PT, R29, -0x1, PT ;  /* 0xffffffff1d00780c */ /* 0x000fe40003f04270 */
[----:B------:R-:W-:-:S04]  /*9000*/  SHF.R.U32.HI R26, RZ, UR9, R26 ;  /* 0x00000009ff1a7c19 */ /* 0x000fc8000801161a */
[----:B------:R-:W-:-:S04]  /*9010*/  LOP3.LUT R26, R15, R26, RZ, 0xc0, !PT ;  /* 0x0000001a0f1a7212 */ /* 0x000fc800078ec0ff */
[----:B------:R-:W-:Y:S01]  /*9020*/  LOP3.LUT R30, R26, 0x1f, RZ, 0xc, !PT ;  /* 0x0000001f1a1e7812 */ /* 0x000fe200078e0cff */
[----:B-1----:R-:W-:-:S05]  /*9030*/  VIADD R25, R21, 0x1 ;  /* 0x0000000115197836 */ /* 0x002fca0000000000 */
[----:B------:R0:W-:Y:S04]  /*9040*/  STS.U16 [R22+0x2], R25 ;  /* 0x0000021916007388 */ /* 0x0001e80000000400 */
[----:B------:R-:W1:Y:S01]  /*9050*/  LDS.U16 R23, [R24+0x2] ;  /* 0x0000020018177984 */ /* 0x000e620000000400 */
[----:B0-----:R-:W-:Y:S01]  /*9060*/  SHF.R.U32.HI R25, RZ, 0x4, R26 ;  /* 0x00000004ff197819 */ /* 0x001fe2000001161a */
[----:B------:R-:W-:Y:S01]  /*9070*/  IMAD R26, R30, 0x300, R3 ;  /* 0x000003001e1a7824 */ /* 0x000fe200078e0203 */
[----:B------:R-:W-:Y:S02]  /*9080*/  SEL R30, R13, 0xffff, P0 ;  /* 0x0000ffff0d1e7807 */ /* 0x000fe40000000000 */
[----:B------:R-:W-:Y:S02]  /*9090*/  LOP3.LUT R25, R25, 0xffe, RZ, 0xc0, !PT ;  /* 0x00000ffe19197812 */ /* 0x000fe400078ec0ff */
[----:B------:R-:W-:-:S03]  /*90a0*/  LOP3.LUT R113, R30, R113, RZ, 0x3c, !PT ;  /* 0x000000711e717212 */ /* 0x000fc600078e3cff */
[----:B------:R-:W-:Y:S01]  /*90b0*/  IMAD.IADD R26, R26, 0x1, -R25 ;  /* 0x000000011a1a7824 */ /* 0x000fe200078e0a19 */
        /* <DEDUP_REMOVED lines=24> */
[----:B-1----:R-:W-:-:S03]  /*9240*/  VIADD R33, R25, 0x1 ;  /* 0x0000000119217836 */ /* 0x002fc60000000000 */
[----:B------:R-:W-:Y:S02]  /*9250*/  LOP3.LUT R44, R44, 0xffe, RZ, 0xc0, !PT ;  /* 0x00000ffe2c2c7812 */ /* 0x000fe400078ec0ff */
[----:B------:R0:W-:Y:S04]  /*9260*/  STS.U16 [R26+0x2], R33 ;  /* 0x000002211a007388 */ /* 0x0001e80000000400 */
[----:B------:R-:W1:Y:S01]  /*9270*/  LDS.U16 R29, [R30+0x2] ;  /* 0x000002001e1d7984 */ /* 0x000e620000000400 */
[----:B0-----:R-:W-:Y:S02]  /*9280*/  IMAD.MOV.U32 R33, RZ, RZ, R35 ;  /* 0x000000ffff217224 */ /* 0x001fe400078e0023 */
[----:B------:R-:W-:-:S03]  /*9290*/  IMAD R35, R48, 0x300, R3 ;  /* 0x0000030030237824 */ /* 0x000fc600078e0203 */
        /* <DEDUP_REMOVED lines=13> */
[----:B------:R-:W-:-:S03]  /*9370*/  SHF.R.U32.HI R44, RZ, 0x4, R44 ;  /* 0x00000004ff2c7819 */ /* 0x000fc6000001162c */
[----:B------:R-:W1:Y:S01]  /*9380*/  LDS.U16 R33, [R35+0x2] ;  /* 0x0000020023217984 */ /* 0x000e620000000400 */
[----:B------:R-:W-:Y:S01]  /*9390*/  LOP3.LUT R44, R44, 0xffe, RZ, 0xc0, !PT ;  /* 0x00000ffe2c2c7812 */ /* 0x000fe200078ec0ff */
        /* <DEDUP_REMOVED lines=15> */
[----:B------:R-:W-:-:S03]  /*9490*/  SHF.R.U32.HI R44, RZ, 0x4, R44 ;  /* 0x00000004ff2c7819 */ /* 0x000fc6000001162c */
[----:B------:R-:W1:Y:S01]  /*94a0*/  LDS.U16 R37, [R41+0x2] ;  /* 0x0000020029257984 */ /* 0x000e620000000400 */
[----:B------:R-:W-:Y:S01]  /*94b0*/  LOP3.LUT R57, R44, 0xffe, RZ, 0xc0, !PT ;  /* 0x00000ffe2c397812 */ /* 0x000fe200078ec0ff */
[----:B0-----:R-:W-:Y:S01]  /*94c0*/  IMAD R48, R50, 0x300, R3 ;  /* 0x0000030032307824 */ /* 0x001fe200078e0203 */
[----:B------:R-:W-:-:S03]  /*94d0*/  SEL R50, R13, 0xffff, P0 ;  /* 0x0000ffff0d327807 */ /* 0x000fc60000000000 */
[----:B------:R-:W-:Y:S01]  /*94e0*/  IMAD.IADD R48, R48, 0x1, -R57 ;  /* 0x0000000130307824 */ /* 0x000fe200078e0a39 */
[----:B------:R-:W-:Y:S02]  /*94f0*/  LOP3.LUT R119, R50, R119, RZ, 0x3c, !PT ;  /* 0x0000007732777212 */ /* 0x000fe400078e3cff */
[----:B------:R-:W-:Y:S02]  /*9500*/  PRMT R57, R121, 0x9910, RZ ;  /* 0x0000991079397816 */ /* 0x000fe400000000ff */
[----:B------:R-:W-:-:S04]  /*9510*/  PRMT R50, R119, 0x9910, RZ ;  /* 0x0000991077327816 */ /* 0x000fc800000000ff */
[----:B------:R-:W-:-:S04]  /*9520*/  ISETP.NE.AND P0, PT, R50, 0x7fff, PT ;  /* 0x00007fff3200780c */ /* 0x000fc80003f05270 */
[----:B------:R-:W-:Y:S02]  /*9530*/  SEL R50, R119, 0x8000, P0 ;  /* 0x0000800077327807 */ /* 0x000fe40000000000 */
[----:B------:R-:W-:Y:S02]  /*9540*/  ISETP.GT.AND P0, PT, R57, -0x1, PT ;  /* 0xffffffff3900780c */ /* 0x000fe40003f04270 */
[----:B------:R-:W-:-:S04]  /*9550*/  SHF.R.U32.HI R50, RZ, UR9, R50 ;  /* 0x00000009ff327c19 */ /* 0x000fc80008011632 */
[----:B------:R-:W-:-:S04]  /*9560*/  LOP3.LUT R50, R15, R50, RZ, 0xc0, !PT ;  /* 0x000000320f327212 */ /* 0x000fc800078ec0ff */
[----:B------:R-:W-:Y:S02]  /*9570*/  LOP3.LUT R54, R50, 0x1f, RZ, 0xc, !PT ;  /* 0x0000001f32367812 */ /* 0x000fe400078e0cff */
[----:B------:R-:W-:Y:S01]  /*9580*/  SHF.R.U32.HI R50, RZ, 0x4, R50 ;  /* 0x00000004ff327819 */ /* 0x000fe20000011632 */
[----:B-1----:R-:W-:-:S03]  /*9590*/  VIADD R52, R37, 0x1 ;  /* 0x0000000125347836 */ /* 0x002fc60000000000 */
[----:B------:R-:W-:Y:S02]  /*95a0*/  LOP3.LUT R59, R50, 0xffe, RZ, 0xc0, !PT ;  /* 0x00000ffe323b7812 */ /* 0x000fe400078ec0ff */
[----:B------:R0:W-:Y:S04]  /*95b0*/  STS.U16 [R41+0x2], R52 ;  /* 0x0000023429007388 */ /* 0x0001e80000000400 */
[----:B------:R-:W1:Y:S01]  /*95c0*/  LDS.U16 R44, [R48+0x2] ;  /* 0x00000200302c7984 */ /* 0x000e620000000400 */
        /* <DEDUP_REMOVED lines=29> */
[----:B------:R-:W-:Y:S02]  /*97a0*/  LOP3.LUT R60, R58, 0x1f, RZ, 0xc, !PT ;  /* 0x0000001f3a3c7812 */ /* 0x000fe400078e0cff */
[----:B------:R-:W-:Y:S02]  /*97b0*/  SHF.R.U32.HI R58, RZ, 0x4, R58 ;  /* 0x00000004ff3a7819 */ /* 0x000fe4000001163a */
[----:B------:R-:W-:Y:S01]  /*97c0*/  PRMT R61, R127, 0x9910, RZ ;  /* 0x000099107f3d7816 */ /* 0x000fe200000000ff */
[----:B-1----:R-:W-:Y:S02]  /*97d0*/  VIADD R59, R50, 0x1 ;  /* 0x00000001323b7836 */ /* 0x002fe40000000000 */
[----:B------:R-:W-:-:S03]  /*97e0*/  IMAD R60, R60, 0x300, R3 ;  /* 0x000003003c3c7824 */ /* 0x000fc600078e0203 */
[----:B------:R0:W-:Y:S04]  /*97f0*/  STS.U16 [R52+0x2], R59 ;  /* 0x0000023b34007388 */ /* 0x0001e80000000400 */
[----:B------:R-:W1:Y:S01]  /*9800*/  LDS.U16 R54, [R57+0x2] ;  /* 0x0000020039367984 */ /* 0x000e620000000400 */
[----:B0-----:R-:W-:-:S05]  /*9810*/  LOP3.LUT R59, R58, 0xffe, RZ, 0xc0, !PT ;  /* 0x00000ffe3a3b7812 */ /* 0x001fca00078ec0ff */
[----:B------:R-:W-:Y:S01]  /*9820*/  IMAD.IADD R60, R60, 0x1, -R59 ;  /* 0x000000013c3c7824 */ /* 0x000fe200078e0a3b */
[----:B------:R-:W-:-:S04]  /*9830*/  PRMT R59, R125, 0x9910, RZ ;  /* 0x000099107d3b7816 */ /* 0x000fc800000000ff */
[----:B------:R-:W-:-:S04]  /*9840*/  ISETP.NE.AND P0, PT, R59, 0x7fff, PT ;  /* 0x00007fff3b00780c */ /* 0x000fc80003f05270 */
[----:B------:R-:W-:Y:S02]  /*9850*/  SEL R59, R125, 0x8000, P0 ;  /* 0x000080007d3b7807 */ /* 0x000fe40000000000 */
[----:B------:R-:W-:Y:S02]  /*9860*/  ISETP.GT.AND P0, PT, R61, -0x1, PT ;  /* 0xffffffff3d00780c */ /* 0x000fe40003f04270 */
[----:B------:R-:W-:-:S04]  /*9870*/  SHF.R.U32.HI R62, RZ, UR9, R59 ;  /* 0x00000009ff3e7c19 */ /* 0x000fc8000801163b */
[----:B------:R-:W-:-:S04]  /*9880*/  LOP3.LUT R62, R15, R62, RZ, 0xc0, !PT ;  /* 0x0000003e0f3e7212 */ /* 0x000fc800078ec0ff */
[----:B------:R-:W-:Y:S02]  /*9890*/  LOP3.LUT R66, R62, 0x1f, RZ, 0xc, !PT ;  /* 0x0000001f3e427812 */ /* 0x000fe400078e0cff */
[----:B------:R-:W-:-:S03]  /*98a0*/  SHF.R.U32.HI R59, RZ, 0x4, R62 ;  /* 0x00000004ff3b7819 */ /* 0x000fc6000001163e */
[----:B------:R-:W-:Y:S01]  /*98b0*/  IMAD R62, R66, 0x300, R3 ;  /* 0x00000300423e7824 */ /* 0x000fe200078e0203 */
[----:B------:R-:W-:Y:S01]  /*98c0*/  LOP3.LUT R59, R59, 0xffe, RZ, 0xc0, !PT ;  /* 0x00000ffe3b3b7812 */ /* 0x000fe200078ec0ff */
[----:B-1----:R-:W-:-:S04]  /*98d0*/  VIADD R64, R54, 0x1 ;  /* 0x0000000136407836 */ /* 0x002fc80000000000 */
[----:B------:R-:W-:Y:S01]  /*98e0*/  IMAD.IADD R62, R62, 0x1, -R59 ;  /* 0x000000013e3e7824 */ /* 0x000fe200078e0a3b */
[----:B------:R0:W-:Y:S04]  /*98f0*/  STS.U16 [R57+0x2], R64 ;  /* 0x0000024039007388 */ /* 0x0001e80000000400 */
[----:B------:R-:W1:Y:S01]  /*9900*/  LDS.U16 R58, [R60+0x2] ;  /* 0x000002003c3a7984 */ /* 0x000e620000000400 */
[----:B0-----:R-:W-:-:S04]  /*9910*/  SEL R64, R13, 0xffff, P0 ;  /* 0x0000ffff0d407807 */ /* 0x001fc80000000000 */
[----:B------:R-:W-:-:S04]  /*9920*/  LOP3.LUT R127, R64, R127, RZ, 0x3c, !PT ;  /* 0x0000007f407f7212 */ /* 0x000fc800078e3cff */
[----:B------:R-:W-:-:S04]  /*9930*/  PRMT R63, R127, 0x9910, RZ ;  /* 0x000099107f3f7816 */ /* 0x000fc800000000ff */
[----:B------:R-:W-:-:S04]  /*9940*/  ISETP.NE.AND P0, PT, R63, 0x7fff, PT ;  /* 0x00007fff3f00780c */ /* 0x000fc80003f05270 */
[----:B------:R-:W-:-:S04]  /*9950*/  SEL R63, R127, 0x8000, P0 ;  /* 0x000080007f3f7807 */ /* 0x000fc80000000000 */
[----:B------:R-:W-:Y:S02]  /*9960*/  SHF.R.U32.HI R64, RZ, UR9, R63 ;  /* 0x00000009ff407c19 */ /* 0x000fe4000801163f */
[----:B------:R-:W-:Y:S02]  /*9970*/  PRMT R63, R129, 0x9910, RZ ;  /* 0x00009910813f7816 */ /* 0x000fe400000000ff */
[----:B------:R-:W-:Y:S02]  /*9980*/  LOP3.LUT R64, R15, R64, RZ, 0xc0, !PT ;  /* 0x000000400f407212 */ /* 0x000fe400078ec0ff */
[----:B------:R-:W-:Y:S02]  /*9990*/  ISETP.GT.AND P0, PT, R63, -0x1, PT ;  /* 0xffffffff3f00780c */ /* 0x000fe40003f04270 */
        /* <DEDUP_REMOVED lines=18> */
[----:B-1----:R-:W-:Y:S02]  /*9ac0*/  VIADD R63, R59, 0x1 ;  /* 0x000000013b3f7836 */ /* 0x002fe40000000000 */
[----:B------:R-:W-:-:S03]  /*9ad0*/  IMAD R68, R68, 0x300, R3 ;  /* 0x0000030044447824 */ /* 0x000fc600078e0203 */
[----:B------:R0:W-:Y:S04]  /*9ae0*/  STS.U16 [R62+0x2], R63 ;  /* 0x0000023f3e007388 */ /* 0x0001e80000000400 */
[----:B------:R-:W1:Y:S01]  /*9af0*/  LDS.U16 R61, [R64+0x2] ;  /* 0x00000200403d7984 */ /* 0x000e620000000400 */
[----:B0-----:R-:W-:Y:S02]  /*9b00*/  LOP3.LUT R63, R66, 0xffe, RZ, 0xc0, !PT ;  /* 0x00000ffe423f7812 */ /* 0x001fe400078ec0ff */
[----:B------:R-:W-:-:S03]  /*9b10*/  SEL R66, R13, 0xffff, P0 ;  /* 0x0000ffff0d427807 */ /* 0x000fc60000000000 */
[----:B------:R-:W-:Y:S01]  /*9b20*/  IMAD.IADD R70, R68, 0x1, -R63 ;  /* 0x0000000144467824 */ /* 0x000fe200078e0a3f */
[----:B------:R-:W-:-:S04]  /*9b30*/  LOP3.LUT R131, R66, R131, RZ, 0x3c, !PT ;  /* 0x0000008342837212 */ /* 0x000fc800078e3cff */
        /* <DEDUP_REMOVED lines=12> */
[----:B0-----:R-:W-:-:S05]  /*9c00*/  LOP3.LUT R73, R66, 0xffe, RZ, 0xc0, !PT ;  /* 0x00000ffe42497812 */ /* 0x001fca00078ec0ff */
[----:B------:R-:W-:Y:S01]  /*9c10*/  IMAD.IADD R73, R68, 0x1, -R73 ;  /* 0x0000000144497824 */ /* 0x000fe200078e0a49 */
        /* <DEDUP_REMOVED lines=10> */
[----:B------:R-:W-:Y:S01]  /*9cc0*/  SHF.R.U32.HI R68, RZ, 0x4, R68 ;  /* 0x00000004ff447819 */ /* 0x000fe20000011644 */
[----:B------:R0:W-:Y:S02]  /*9cd0*/  STS.U16 [R70+0x2], R75 ;  /* 0x0000024b46007388 */ /* 0x0001e40000000400 */
[----:B------:R-:W-:Y:S01]  /*9ce0*/  IMAD R72, R72, 0x300, R3 ;  /* 0x0000030048487824 */ /* 0x000fe200078e0203 */
[----:B------:R-:W-:Y:S01]  /*9cf0*/  LOP3.LUT R77, R68, 0xffe, RZ, 0xc0, !PT ;  /* 0x00000ffe444d7812 */ /* 0x000fe200078ec0ff */
[----:B------:R-:W1:Y:S01]  /*9d00*/  LDS.U16 R66, [R73+0x2] ;  /* 0x0000020049427984 */ /* 0x000e620000000400 */
[----:B------:R-:W-:-:S03]  /*9d10*/  SEL R68, R13, 0xffff, P0 ;  /* 0x0000ffff0d447807 */ /* 0x000fc60000000000 */
[----:B------:R-:W-:Y:S01]  /*9d20*/  IMAD.IADD R77, R72, 0x1, -R77 ;  /* 0x00000001484d7824 */ /* 0x000fe200078e0a4d */
[----:B------:R-:W-:Y:S02]  /*9d30*/  LOP3.LUT R135, R68, R135, RZ, 0x3c, !PT ;  /* 0x0000008744877212 */ /* 0x000fe400078e3cff */
[----:B0-----:R-:W-:Y:S02]  /*9d40*/  PRMT R75, R56, 0x9910, RZ ;  /* 0x00009910384b7816 */ /* 0x001fe400000000ff */
        /* <DEDUP_REMOVED lines=11> */
[----:B------:R-:W-:Y:S01]  /*9e00*/  PRMT R76, R55, 0x9910, RZ ;  /* 0x00009910374c7816 */ /* 0x000fe200000000ff */
        /* <DEDUP_REMOVED lines=85> */
[----:B------:R-:W-:Y:S02]  /*a360*/  IMAD R49, R82, 0x300, R3 ;  /* 0x0000030052317824 */ /* 0x000fe400078e0203 */
        /* <DEDUP_REMOVED lines=12> */
[----:B------:R-:W-:Y:S01]  /*a430*/  PRMT R86, R39, 0x9910, RZ ;  /* 0x0000991027567816 */ /* 0x000fe200000000ff */
[----:B-1----:R-:W-:Y:S01]  /*a440*/  VIADD R78, R85, 0x1 ;  /* 0x00000001554e7836 */ /* 0x002fe20000000000 */
[----:B------:R-:W-:-:S02]  /*a450*/  LOP3.LUT R84, R82, 0x1f, RZ, 0xc, !PT ;  /* 0x0000001f52547812 */ /* 0x000fc400078e0cff */
[----:B------:R-:W-:Y:S02]  /*a460*/  SHF.R.U32.HI R82, RZ, 0x4, R82 ;  /* 0x00000004ff527819 */ /* 0x000fe40000011652 */
[----:B------:R0:W-:Y:S01]  /*a470*/  STS.U16 [R51+0x2], R78 ;  /* 0x0000024e33007388 */ /* 0x0001e20000000400 */
[----:B------:R-:W-:-:S03]  /*a480*/  IMAD R47, R84, 0x300, R3 ;  /* 0x00000300542f7824 */ /* 0x000fc600078e0203 */
[----:B------:R-:W1:Y:S01]  /*a490*/  LDS.U16 R87, [R49+0x2] ;  /* 0x0000020031577984 */ /* 0x000e620000000400 */
[----:B0-----:R-:W-:-:S05]  /*a4a0*/  LOP3.LUT R78, R82, 0xffe, RZ, 0xc0, !PT ;  /* 0x00000ffe524e7812 */ /* 0x001fca00078ec0ff */
[----:B------:R-:W-:Y:S01]  /*a4b0*/  IMAD.IADD R47, R47, 0x1, -R78 ;  /* 0x000000012f2f7824 */ /* 0x000fe200078e0a4e */
[----:B------:R-:W-:-:S04]  /*a4c0*/  LOP3.LUT R78, R93, R46, RZ, 0x3c, !PT ;  /* 0x0000002e5d4e7212 */ /* 0x000fc800078e3cff */
[----:B------:R-:W-:-:S04]  /*a4d0*/  PRMT R46, R78, 0x9910, RZ ;  /* 0x000099104e2e7816 */ /* 0x000fc800000000ff */
[----:B------:R-:W-:-:S04]  /*a4e0*/  ISETP.NE.AND P0, PT, R46, 0x7fff, PT ;  /* 0x00007fff2e00780c */ /* 0x000fc80003f05270 */
[----:B------:R-:W-:-:S04]  /*a4f0*/  SEL R46, R78, 0x8000, P0 ;  /* 0x000080004e2e7807 */ /* 0x000fc80000000000 */
[----:B------:R-:W-:-:S04]  /*a500*/  SHF.R.U32.HI R46, RZ, UR9, R46 ;  /* 0x00000009ff2e7c19 */ /* 0x000fc8000801162e */
[----:B------:R-:W-:-:S04]  /*a510*/  LOP3.LUT R46, R15, R46, RZ, 0xc0, !PT ;  /* 0x0000002e0f2e7212 */ /* 0x000fc800078ec0ff */
[----:B------:R-:W-:Y:S02]  /*a520*/  LOP3.LUT R84, R46, 0x1f, RZ, 0xc, !PT ;  /* 0x0000001f2e547812 */ /* 0x000fe400078e0cff */
[----:B------:R-:W-:Y:S01]  /*a530*/  SHF.R.U32.HI R46, RZ, 0x4, R46 ;  /* 0x00000004ff2e7819 */ /* 0x000fe2000001162e */
[----:B-1----:R-:W-:-:S03]  /*a540*/  VIADD R82, R87, 0x1 ;  /* 0x0000000157527836 */ /* 0x002fc60000000000 */
[----:B------:R-:W-:Y:S01]  /*a550*/  LOP3.LUT R46, R46, 0xffe, RZ, 0xc0, !PT ;  /* 0x00000ffe2e2e7812 */ /* 0x000fe200078ec0ff */
[----:B------:R-:W-:Y:S01]  /*a560*/  IMAD R95, R84, 0x300, R3 ;  /* 0x00000300545f7824 */ /* 0x000fe200078e0203 */
[----:B------:R0:W-:Y:S03]  /*a570*/  STS.U16 [R49+0x2], R82 ;  /* 0x0000025231007388 */ /* 0x0001e60000000400 */
[----:B------:R-:W-:Y:S01]  /*a580*/  IMAD.IADD R95, R95, 0x1, -R46 ;  /* 0x000000015f5f7824 */ /* 0x000fe200078e0a2e */
[----:B------:R-:W1:Y:S01]  /*a590*/  LDS.U16 R91, [R47+0x2] ;  /* 0x000002002f5b7984 */ /* 0x000e620000000400 */
        /* <DEDUP_REMOVED lines=10> */
[----:B------:R-:W-:Y:S01]  /*a640*/  LOP3.LUT R86, R15, R86, RZ, 0xc0, !PT ;  /* 0x000000560f567212 */ /* 0x000fe200078ec0ff */
[----:B-1----:R-:W-:Y:S01]  /*a650*/  VIADD R84, R91, 0x1 ;  /* 0x000000015b547836 */ /* 0x002fe20000000000 */
[----:B------:R-:W-:-:S02]  /*a660*/  PRMT R92, R36, 0x9910, RZ ;  /* 0x00009910245c7816 */ /* 0x000fc400000000ff */
[----:B------:R-:W-:Y:S02]  /*a670*/  LOP3.LUT R90, R86, 0x1f, RZ, 0xc, !PT ;  /* 0x0000001f565a7812 */ /* 0x000fe400078e0cff */
[----:B------:R0:W-:Y:S01]  /*a680*/  STS.U16 [R47+0x2], R84 ;  /* 0x000002542f007388 */ /* 0x0001e20000000400 */
[----:B------:R-:W-:Y:S02]  /*a690*/  SHF.R.U32.HI R86, RZ, 0x4, R86 ;  /* 0x00000004ff567819 */ /* 0x000fe40000011656 */
[----:B------:R-:W-:Y:S01]  /*a6a0*/  IMAD R39, R90, 0x300, R3 ;  /* 0x000003005a277824 */ /* 0x000fe200078e0203 */
        /* <DEDUP_REMOVED lines=54> */
[----:B------:R-:W-:Y:S02]  /*aa10*/  LOP3.LUT R92, R101, R32, RZ, 0x3c, !PT ;  /* 0x00000020655c7212 */ /* 0x000fe400078e3cff */
[----:B------:R-:W-:Y:S02]  /*aa20*/  PRMT R101, R28, 0x9910, RZ ;  /* 0x000099101c657816 */ /* 0x000fe400000000ff */
        /* <DEDUP_REMOVED lines=63> */
[----:B------:R-:W-:Y:S01]  /*ae20*/  IMAD R27, R104, 0x300, R3 ;  /* 0x00000300681b7824 */ /* 0x000fe200078e0203 */
[----:B------:R-:W-:Y:S02]  /*ae30*/  PRMT R104, R17, 0x9910, RZ ;  /* 0x0000991011687816 */ /* 0x000fe400000000ff */
        /* <DEDUP_REMOVED lines=28> */
[----:B0-----:R-:W-:Y:S02]  /*b000*/  VIADD R18, R107, 0x1 ;  /* 0x000000016b127836 */ /* 0x001fe40000000000 */
[----:B------:R-:W-:-:S03]  /*b010*/  IMAD R106, R106, 0x300, R3 ;  /* 0x000003006a6a7824 */ /* 0x000fc600078e0203 */
[----:B------:R0:W-:Y:S04]  /*b020*/  STS.U16 [R27+0x2], R18 ;  /* 0x000002121b007388 */ /* 0x0001e80000000400 */
[----:B------:R-:W1:Y:S01]  /*b030*/  LDS.U16 R112, [R124+0x2] ;  /* 0x000002007c707984 */ /* 0x000e620000000400 */
[----:B0-----:R-:W-:Y:S01]  /*b040*/  IMAD.MOV.U32 R18, RZ, RZ, R17 ;  /* 0x000000ffff127224 */ /* 0x001fe200078e0011 */
[----:B------:R-:W-:-:S04]  /*b050*/  LOP3.LUT R17, R104, 0xffe, RZ, 0xc0, !PT ;  /* 0x00000ffe68117812 */ /* 0x000fc800078ec0ff */
[----:B------:R-:W-:Y:S01]  /*b060*/  ISETP.GT.AND P0, PT, R18, -0x1, PT ;  /* 0xffffffff1200780c */ /* 0x000fe20003f04270 */
[----:B------:R-:W-:-:S03]  /*b070*/  IMAD.IADD R128, R106, 0x1, -R17 ;  /* 0x000000016a807824 */ /* 0x000fc600078e0a11 */
[----:B------:R-:W-:-:S04]  /*b080*/  SEL R17, R13, 0xffff, P0 ;  /* 0x0000ffff0d117807 */ /* 0x000fc80000000000 */
[----:B------:R-:W-:Y:S02]  /*b090*/  LOP3.LUT R104, R17, R16, RZ, 0x3c, !PT ;  /* 0x0000001011687212 */ /* 0x000fe400078e3cff */
[----:B------:R-:W-:Y:S02]  /*b0a0*/  PRMT R17, R11, 0x9910, RZ ;  /* 0x000099100b117816 */ /* 0x000fe400000000ff */
        /* <DEDUP_REMOVED lines=8> */
[----:B------:R-:W-:-:S02]  /*b130*/  LOP3.LUT R106, R106, R11, RZ, 0x3c, !PT ;  /* 0x0000000b6a6a7212 */ /* 0x000fc400078e3cff */
[----:B------:R-:W-:Y:S02]  /*b140*/  LOP3.LUT R18, R16, 0x1f, RZ, 0xc, !PT ;  /* 0x0000001f10127812 */ /* 0x000fe400078e0cff */
[----:B------:R0:W-:Y:S01]  /*b150*/  STS.U16 [R124+0x2], R143 ;  /* 0x0000028f7c007388 */ /* 0x0001e20000000400 */
[----:B------:R-:W-:Y:S02]  /*b160*/  SHF.R.U32.HI R16, RZ, 0x4, R16 ;  /* 0x00000004ff107819 */ /* 0x000fe40000011610 */
[----:B------:R-:W-:Y:S01]  /*b170*/  IMAD R18, R18, 0x300, R3 ;  /* 0x0000030012127824 */ /* 0x000fe200078e0203 */
[----:B------:R-:W1:Y:S01]  /*b180*/  LDS.U16 R116, [R128+0x2] ;  /* 0x0000020080747984 */ /* 0x000e620000000400 */
[----:B------:R-:W-:-:S04]  /*b190*/  PRMT R11, R106, 0x9910, RZ ;  /* 0x000099106a0b7816 */ /* 0x000fc800000000ff */
[----:B------:R-:W-:Y:S02]  /*b1a0*/  ISETP.NE.AND P0, PT, R11, 0x7fff, PT ;  /* 0x00007fff0b00780c */ /* 0x000fe40003f05270 */
[----:B0-----:R-:W-:Y:S02]  /*b1b0*/  LOP3.LUT R143, R16, 0xffe, RZ, 0xc0, !PT ;  /* 0x00000ffe108f7812 */ /* 0x001fe400078ec0ff */
[----:B------:R-:W-:-:S03]  /*b1c0*/  SEL R11, R106, 0x8000, P0 ;  /* 0x000080006a0b7807 */ /* 0x000fc60000000000 */
[----:B------:R-:W-:Y:S01]  /*b1d0*/  IMAD.IADD R132, R18, 0x1, -R143 ;  /* 0x0000000112847824 */ /* 0x000fe200078e0a8f */
[----:B------:R-:W-:Y:S02]  /*b1e0*/  SHF.R.U32.HI R16, RZ, UR9, R11 ;  /* 0x00000009ff107c19 */ /* 0x000fe4000801160b */
[----:B------:R-:W-:Y:S02]  /*b1f0*/  PRMT R11, R10, 0x9910, RZ ;  /* 0x000099100a0b7816 */ /* 0x000fe400000000ff */
[----:B------:R-:W-:-:S04]  /*b200*/  LOP3.LUT R16, R15, R16, RZ, 0xc0, !PT ;  /* 0x000000100f107212 */ /* 0x000fc800078ec0ff */
[----:B------:R-:W-:Y:S02]  /*b210*/  LOP3.LUT R18, R16, 0x1f, RZ, 0xc, !PT ;  /* 0x0000001f10127812 */ /* 0x000fe400078e0cff */
[----:B------:R-:W-:-:S03]  /*b220*/  SHF.R.U32.HI R16, RZ, 0x4, R16 ;  /* 0x00000004ff107819 */ /* 0x000fc60000011610 */
[----:B------:R-:W-:Y:S02]  /*b230*/  IMAD R18, R18, 0x300, R3 ;  /* 0x0000030012127824 */ /* 0x000fe400078e0203 */
[----:B-1----:R-:W-:-:S05]  /*b240*/  VIADD R17, R116, 0x1 ;  /* 0x0000000174117836 */ /* 0x002fca0000000000 */
        /* <DEDUP_REMOVED lines=55> */
[----:B------:R-:W-:Y:S02]  /*b5c0*/  IMAD.IADD R142, R10, 0x1, -R11 ;  /* 0x000000010a8e7824 */ /* 0x000fe400078e0a0b */
        /* <DEDUP_REMOVED lines=30> */
[----:B------:R-:W-:-:S03]  /*b7b0*/  IMAD.IADD R152, R144, 0x1, R155 ;  /* 0x0000000190987824 */ /* 0x000fc600078e029b */
        /* <DEDUP_REMOVED lines=29> */
[----:B------:R-:W-:-:S04]  /*b990*/  IMAD.IADD R147, R147, 0x1, R166 ;  /* 0x0000000193937824 */ /* 0x000fc800078e02a6 */
[----:B0-----:R-:W-:-:S04]  /*b9a0*/  IMAD.IADD R171, R8, 0x1, R147 ;  /* 0x0000000108ab7824 */ /* 0x001fc800078e0293 */
[----:B-1----:R-:W-:-:S04]  /*b9b0*/  IMAD.IADD R173, R10, 0x1, R171 ;  /* 0x000000010aad7824 */ /* 0x002fc800078e02ab */
[----:B--2---:R-:W-:-:S04]  /*b9c0*/  IMAD.IADD R168, R16, 0x1, R173 ;  /* 0x0000000110a87824 */ /* 0x004fc800078e02ad */
[----:B---3--:R-:W-:Y:S02]  /*b9d0*/  IMAD.IADD R175, R17, 0x1, R168 ;  /* 0x0000000111af7824 */ /* 0x008fe400078e02a8 */
[----:B------:R-:W0:Y:S02]  /*b9e0*/  S2R R17, SR_CgaCtaId ;  /* 0x0000000000117919 */ /* 0x000e240000008800 */
[----:B----4-:R-:W-:Y:S01]  /*b9f0*/  IMAD.IADD R170, R18, 0x1, R175 ;  /* 0x0000000112aa7824 */ /* 0x010fe200078e02af */
[----:B------:R-:W-:-:S03]  /*ba00*/  MOV R18, 0x400 ;  /* 0x0000040000127802 */ /* 0x000fc60000000f00 */
[----:B-----5:R-:W-:-:S04]  /*ba10*/  IMAD.IADD R177, R9, 0x1, R170 ;  /* 0x0000000109b17824 */ /* 0x020fc800078e02aa */
[----:B------:R-:W-:-:S04]  /*ba20*/  IMAD.IADD R144, R144, 0x1, R177 ;  /* 0x0000000190907824 */ /* 0x000fc800078e02b1 */
[----:B------:R-:W-:-:S04]  /*ba30*/  IMAD.IADD R172, R145, 0x1, R144 ;  /* 0x0000000191ac7824 */ /* 0x000fc800078e0290 */
[----:B------:R-:W-:-:S04]  /*ba40*/  IMAD.IADD R145, R11, 0x1, R172 ;  /* 0x000000010b917824 */ /* 0x000fc800078e02ac */
[----:B------:R-:W-:-:S05]  /*ba50*/  IMAD.IADD R146, R146, 0x1, R145 ;  /* 0x0000000192927824 */ /* 0x000fca00078e0291 */
[----:B------:R-:W1:Y:S01]  /*ba60*/  SHFL.UP P0, R9, R146, 0x1, RZ ;  /* 0x0420000092097989 */ /* 0x000e6200000000ff */
[----:B0-----:R-:W-:-:S05]  /*ba70*/  LEA R18, R17, R18, 0x18 ;  /* 0x0000001211127211 */ /* 0x001fca00078ec0ff */
[----:B------:R-:W-:Y:S02]  /*ba80*/  @!P1 IMAD R176, R45, 0x4, R18 ;  /* 0x000000042db09824 */ /* 0x000fe400078e0212 */
[----:B-1----:R-:W-:-:S05]  /*ba90*/  @P0 IMAD.IADD R9, R146, 0x1, R9 ;  /* 0x0000000192090824 */ /* 0x002fca00078e0209 */
        /* <DEDUP_REMOVED lines=13> */
[----:B------:R-:W0:Y:S04]  /*bb70*/  LDS.128 R8, [R18+0x6300] ;  /* 0x0063000012087984 */ /* 0x000e280000000c00 */
[----:B------:R-:W1:Y:S01]  /*bb80*/  LDS.64 R16, [R18+0x6310] ;  /* 0x0063100012107984 */ /* 0x000e620000000a00 */
        /* <DEDUP_REMOVED lines=9> */
[----:B------:R-:W-:Y:S01]  /*bc20*/  ISETP.NE.AND P0, PT, R0, RZ, PT ;  /* 0x000000ff0000720c */ /* 0x000fe20003f05270 */
[----:B------:R-:W-:Y:S01]  /*bc30*/  VIADD R10, R89, 0xffffffc0 ;  /* 0xffffffc0590a7836 */ /* 0x000fe20000000000 */
[----:B------:R-:W-:Y:S01]  /*bc40*/  SEL R7, R11, R7, !P1 ;  /* 0x000000070b077207 */ /* 0x000fe20004800000 */
[----:B------:R-:W-:Y:S01]  /*bc50*/  IMAD.IADD R17, R17, 0x1, R16 ;  /* 0x0000000111117824 */ /* 0x000fe200078e0210 */
[----:B------:R-:W-:Y:S02]  /*bc60*/  ISETP.GT.U32.OR P1, PT, R89, 0x1f, P0 ;  /* 0x0000001f5900780c */ /* 0x000fe40000724470 */
[----:B------:R-:W-:Y:S02]  /*bc70*/  SEL R8, R146, RZ, P0 ;  /* 0x000000ff92087207 */ /* 0x000fe40000000000 */
[----:B------:R-:W-:-:S02]  /*bc80*/  SEL R7, R16, R7, !P3 ;  /* 0x0000000710077207 */ /* 0x000fc40005800000 */
[----:B------:R-:W-:-:S03]  /*bc90*/  ISETP.NE.AND P0, PT, R89, RZ, PT ;  /* 0x000000ff5900720c */ /* 0x000fc60003f05270 */
[----:B------:R-:W-:-:S04]  /*bca0*/  @P2 IMAD.IADD R146, R7, 0x1, R8 ;  /* 0x0000000107922824 */ /* 0x000fc800078e0208 */
[----:B------:R-:W-:-:S05]  /*bcb0*/  @!P1 IMAD.U32 R146, R17, 0x10000, RZ ;  /* 0x0001000011929824 */ /* 0x000fca00078e00ff */
[----:B------:R-:W-:Y:S01]  /*bcc0*/  @!P1 STS [R18+0x6320], R146 ;  /* 0x0063209212009388 */ /* 0x000fe20000000800 */
[----:B------:R-:W-:Y:S01]  /*bcd0*/  BAR.SYNC.DEFER_BLOCKING 0x0 ;  /* 0x0000000000007b1d */ /* 0x000fe20000010000 */
[----:B------:R-:W-:-:S13]  /*bce0*/  ISETP.GT.U32.AND P1, PT, R89, 0x3f, PT ;  /* 0x0000003f5900780c */ /* 0x000fda0003f24070 */
[----:B------:R-:W-:Y:S01]  /*bcf0*/  @!P1 IADD3 R8, PT, PT, -R89, 0x3f, RZ ;  /* 0x0000003f59089810 */ /* 0x000fe20007ffe1ff */
[----:B------:R-:W-:-:S03]  /*bd00*/  @!P1 IMAD.MOV.U32 R4, RZ, RZ, 0x1d40 ;  /* 0x00001d40ff049424 */ /* 0x000fc600078e00ff */
[----:B------:R-:W-:Y:S02]  /*bd10*/  @!P1 LOP3.LUT R11, R8, 0x1f, RZ, 0xc0, !PT ;  /* 0x0000001f080b9812 */ /* 0x000fe400078ec0ff */
[----:B------:R-:W-:-:S03]  /*bd20*/  @!P1 SHF.R.U32.HI R8, RZ, 0x4, R8 ;  /* 0x00000004ff089819 */ /* 0x000fc60000011608 */
[----:B------:R-:W-:Y:S01]  /*bd30*/  @!P1 IMAD R11, R11, 0x300, R18 ;  /* 0x000003000b0b9824 */ /* 0x000fe200078e0212 */
[----:B------:R-:W0:Y:S01]  /*bd40*/  @P0 LDS R9, [R18+0x6320] ;  /* 0x0063200012090984 */ /* 0x000e220000000800 */
[----:B------:R-:W-:-:S05]  /*bd50*/  @!P1 LOP3.LUT R8, R8, 0x2, RZ, 0xc0, !PT ;  /* 0x0000000208089812 */ /* 0x000fca00078ec0ff */
[----:B------:R-:W-:Y:S02]  /*bd60*/  @!P1 IMAD.IADD R174, R11, 0x1, R8 ;  /* 0x000000010bae9824 */ /* 0x000fe400078e0208 */
[----:B0-----:R-:W-:Y:S01]  /*bd70*/  @P0 IMAD.IADD R146, R146, 0x1, R9 ;  /* 0x0000000192920824 */ /* 0x001fe200078e0209 */
[----:B------:R-:W-:-:S03]  /*bd80*/  ISETP.GE.U32.AND P0, PT, R10, -0x3f, PT ;  /* 0xffffffc10a00780c */ /* 0x000fc60003f06070 */
        /* <DEDUP_REMOVED lines=67> */
[----:B------:R-:W-:Y:S04]  /*c1c0*/  LDS.U16 R9, [R48+0x2] ;  /* 0x0000020030097984 */ /* 0x000fe80000000400 */
[----:B------:R-:W-:Y:S04]  /*c1d0*/  LDS.U16 R11, [R52+0x2] ;  /* 0x00000200340b7984 */ /* 0x000fe80000000400 */
[----:B------:R-:W-:Y:S04]  /*c1e0*/  LDS.U16 R143, [R60+0x2] ;  /* 0x000002003c8f7984 */ /* 0x000fe80000000400 */
[----:B------:R-:W0:Y:S04]  /*c1f0*/  LDS.U16 R17, [R19+0x2] ;  /* 0x0000020013117984 */ /* 0x000e280000000400 */
[----:B------:R-:W1:Y:S04]  /*c200*/  LDS.U16 R22, [R22+0x2] ;  /* 0x0000020016167984 */ /* 0x000e680000000400 */
[----:B------:R-:W2:Y:S04]  /*c210*/  LDS.U16 R24, [R24+0x2] ;  /* 0x0000020018187984 */ /* 0x000ea80000000400 */
[----:B------:R-:W3:Y:S04]  /*c220*/  LDS.U16 R26, [R26+0x2] ;  /* 0x000002001a1a7984 */ /* 0x000ee80000000400 */
[----:B------:R-:W4:Y:S04]  /*c230*/  LDS.U16 R30, [R30+0x2] ;  /* 0x000002001e1e7984 */ /* 0x000f280000000400 */
[----:B------:R-:W-:Y:S04]  /*c240*/  LDS.U16 R8, [R35+0x2] ;  /* 0x0000020023087984 */ /* 0x000fe80000000400 */
[----:B------:R-:W5:Y:S04]  /*c250*/  LDS.U16 R10, [R41+0x2] ;  /* 0x00000200290a7984 */ /* 0x000f680000000400 */
[----:B------:R-:W5:Y:S04]  /*c260*/  LDS.U16 R57, [R57+0x2] ;  /* 0x0000020039397984 */ /* 0x000f680000000400 */
[----:B------:R-:W-:Y:S04]  /*c270*/  LDS.U16 R62, [R62+0x2] ;  /* 0x000002003e3e7984 */ /* 0x000fe80000000400 */
[----:B------:R-:W5:Y:S04]  /*c280*/  LDS.U16 R64, [R64+0x2] ;  /* 0x0000020040407984 */ /* 0x000f680000000400 */
[----:B------:R-:W-:Y:S01]  /*c290*/  LDS.U16 R70, [R70+0x2] ;  /* 0x0000020046467984 */ /* 0x000fe20000000400 */
[----:B0-----:R-:W-:-:S03]  /*c2a0*/  IMAD.IADD R17, R20, 0x1, R17 ;  /* 0x0000000114117824 */ /* 0x001fc600078e0211 */
[----:B------:R-:W0:Y:S01]  /*c2b0*/  LDS.U16 R73, [R73+0x2] ;  /* 0x0000020049497984 */ /* 0x000e220000000400 */
[----:B-1----:R-:W-:-:S03]  /*c2c0*/  IMAD.IADD R19, R21, 0x1, R22 ;  /* 0x0000000115137824 */ /* 0x002fc600078e0216 */
[----:B------:R-:W1:Y:S01]  /*c2d0*/  LDS.U16 R77, [R77+0x2] ;  /* 0x000002004d4d7984 */ /* 0x000e620000000400 */
[----:B--2---:R-:W-:Y:S02]  /*c2e0*/  IMAD.IADD R21, R23, 0x1, R24 ;  /* 0x0000000117157824 */ /* 0x004fe400078e0218 */
[----:B------:R-:W-:Y:S01]  /*c2f0*/  IMAD R20, R19, 0x2, R18 ;  /* 0x0000000213147824 */ /* 0x000fe200078e0212 */
[----:B------:R-:W2:Y:S01]  /*c300*/  LDS.U16 R16, [R79+0x2] ;  /* 0x000002004f107984 */ /* 0x000ea20000000400 */
[----:B---3--:R-:W-:Y:S02]  /*c310*/  IMAD.IADD R23, R25, 0x1, R26 ;  /* 0x0000000119177824 */ /* 0x008fe400078e021a */
[----:B------:R-:W-:Y:S01]  /*c320*/  IMAD R26, R17, 0x2, R18 ;  /* 0x00000002111a7824 */ /* 0x000fe200078e0212 */
[----:B------:R-:W3:Y:S01]  /*c330*/  LDS.U16 R81, [R81+0x2] ;  /* 0x0000020051517984 */ /* 0x000ee20000000400 */
[----:B----4-:R-:W-:Y:S02]  /*c340*/  IMAD.IADD R25, R29, 0x1, R30 ;  /* 0x000000011d197824 */ /* 0x010fe400078e021e */
[--C-:B------:R-:W-:Y:S01]  /*c350*/  IMAD R22, R21, 0x2, R18.reuse ;  /* 0x0000000215167824 */ /* 0x100fe200078e0212 */
[----:B------:R-:W4:Y:S01]  /*c360*/  LDS.U16 R145, [R55+0x2] ;  /* 0x0000020037917984 */ /* 0x000f220000000400 */
[----:B------:R-:W-:-:S03]  /*c370*/  IMAD R24, R23, 0x2, R18 ;  /* 0x0000000217187824 */ /* 0x000fc600078e0212 */
[----:B------:R-:W4:Y:S01]  /*c380*/  LDS.U16 R48, [R53+0x2] ;  /* 0x0000020035307984 */ /* 0x000f220000000400 */
[----:B-----5:R-:W-:Y:S02]  /*c390*/  IMAD.IADD R29, R37, 0x1, R10 ;  /* 0x00000001251d7824 */ /* 0x020fe400078e020a */
[----:B------:R-:W-:Y:S01]  /*c3a0*/  IMAD.IADD R37, R58, 0x1, R143 ;  /* 0x000000013a257824 */ /* 0x000fe200078e028f */
[----:B------:R-:W5:Y:S01]  /*c3b0*/  LDS.U16 R52, [R51+0x2] ;  /* 0x0000020033347984 */ /* 0x000f620000000400 */
[----:B------:R-:W-:-:S03]  /*c3c0*/  IMAD.IADD R35, R54, 0x1, R57 ;  /* 0x0000000136237824 */ /* 0x000fc600078e0239 */
[----:B------:R0:W-:Y:S04]  /*c3d0*/  LDS.U16 R60, [R49+0x2] ;  /* 0x00000200313c7984 */ /* 0x0001e80000000400 */
[----:B------:R0:W5:Y:S01]  /*c3e0*/  LDS.U16 R144, [R47+0x2] ;  /* 0x000002002f907984 */ /* 0x0001620000000400 */
[----:B------:R-:W-:-:S03]  /*c3f0*/  IMAD.IADD R41, R61, 0x1, R64 ;  /* 0x000000013d297824 */ /* 0x000fc600078e0240 */
[----:B------:R-:W-:Y:S04]  /*c400*/  LDS.U16 R95, [R95+0x2] ;  /* 0x000002005f5f7984 */ /* 0x000fe80000000400 */
[----:B------:R2:W-:Y:S01]  /*c410*/  LDS.U16 R146, [R39+0x2] ;  /* 0x0000020027927984 */ /* 0x0005e20000000400 */
[----:B0-----:R-:W-:Y:S02]  /*c420*/  IMAD.IADD R49, R66, 0x1, R73 ;  /* 0x0000000142317824 */ /* 0x001fe400078e0249 */
[----:B------:R-:W-:Y:S01]  /*c430*/  IMAD.IADD R47, R63, 0x1, R70 ;  /* 0x000000013f2f7824 */ /* 0x000fe200078e0246 */
[----:B------:R-:W0:Y:S01]  /*c440*/  LDS.U16 R97, [R97+0x2] ;  /* 0x0000020061617984 */ /* 0x000e220000000400 */
[----:B-1----:R-:W-:Y:S02]  /*c450*/  IMAD.IADD R51, R72, 0x1, R77 ;  /* 0x0000000148337824 */ /* 0x002fe400078e024d */
[----:B------:R-:W-:Y:S01]  /*c460*/  IMAD R72, R89, -0x2, R3 ;  /* 0xfffffffe59487824 */ /* 0x000fe200078e0203 */
[----:B------:R-:W1:Y:S01]  /*c470*/  LDS.U16 R99, [R99+0x2] ;  /* 0x0000020063637984 */ /* 0x000e620000000400 */
[----:B--2---:R-:W-:-:S02]  /*c480*/  IMAD.IADD R53, R75, 0x1, R16 ;  /* 0x000000014b357824 */ /* 0x004fc400078e0210 */
[----:B------:R-:W-:Y:S01]  /*c490*/  @!P1 IMAD.IADD R16, R43, 0x1, -R14 ;  /* 0x000000012b109824 */ /* 0x000fe200078e0a0e */
[----:B------:R-:W2:Y:S01]  /*c4a0*/  LDS.U16 R103, [R103+0x2] ;  /* 0x0000020067677984 */ /* 0x000ea20000000400 */
[----:B------:R-:W-:Y:S02]  /*c4b0*/  IMAD.IADD R39, R59, 0x1, R62 ;  /* 0x000000013b277824 */ /* 0x000fe400078e023e */
[----:B---3--:R-:W-:Y:S01]  /*c4c0*/  IMAD.IADD R55, R56, 0x1, R81 ;  /* 0x0000000138377824 */ /* 0x008fe200078e0251 */
[----:B------:R-:W3:Y:S01]  /*c4d0*/  LDS.U16 R105, [R105+0x2] ;  /* 0x0000020069697984 */ /* 0x000ee20000000400 */
[----:B----4-:R-:W-:Y:S02]  /*c4e0*/  IMAD.IADD R57, R80, 0x1, R145 ;  /* 0x0000000150397824 */ /* 0x010fe400078e0291 */
[----:B------:R-:W-:Y:S01]  /*c4f0*/  IMAD R54, R51, 0x2, R18 ;  /* 0x0000000233367824 */ /* 0x000fe200078e0212 */
[----:B------:R4:W-:Y:S01]  /*c500*/  LDS.U16 R148, [R31+0x2] ;  /* 0x000002001f947984 */ /* 0x0009e20000000400 */
[----:B------:R-:W-:-:S02]  /*c510*/  IMAD.IADD R59, R83, 0x1, R48 ;  /* 0x00000001533b7824 */ /* 0x000fc400078e0230 */
[----:B------:R-:W-:Y:S01]  /*c520*/  IMAD R48, R41, 0x2, R18 ;  /* 0x0000000229307824 */ /* 0x000fe200078e0212 */
[----:B------:R-:W3:Y:S01]  /*c530*/  LDS.U16 R147, [R118+0x2] ;  /* 0x0000020076937984 */ /* 0x000ee20000000400 */
[----:B-----5:R-:W-:Y:S02]  /*c540*/  IMAD.IADD R61, R85, 0x1, R52 ;  /* 0x00000001553d7824 */ /* 0x020fe400078e0234 */
[--C-:B------:R-:W-:Y:S01]  /*c550*/  IMAD R52, R49, 0x2, R18.reuse ;  /* 0x0000000231347824 */ /* 0x100fe200078e0212 */
[----:B------:R5:W-:Y:S01]  /*c560*/  LDS.U16 R150, [R27+0x2] ;  /* 0x000002001b967984 */ /* 0x000be20000000400 */
[----:B----4-:R-:W-:Y:S02]  /*c570*/  IMAD.IADD R31, R44, 0x1, R9 ;  /* 0x000000012c1f7824 */ /* 0x010fe400078e0209 */
[----:B------:R-:W-:Y:S01]  /*c580*/  IMAD R44, R39, 0x2, R18 ;  /* 0x00000002272c7824 */ /* 0x000fe200078e0212 */
[----:B------:R-:W4:Y:S01]  /*c590*/  LDS.U16 R149, [R124+0x2] ;  /* 0x000002007c957984 */ /* 0x000f220000000400 */
[----:B------:R-:W-:-:S02]  /*c5a0*/  IMAD.IADD R73, R91, 0x1, R144 ;  /* 0x000000015b497824 */ /* 0x000fc400078e0290 */
[----:B------:R-:W-:Y:S01]  /*c5b0*/  IMAD.IADD R63, R87, 0x1, R60 ;  /* 0x00000001573f7824 */ /* 0x000fe200078e023c */
[----:B------:R-:W4:Y:S01]  /*c5c0*/  LDS.U16 R151, [R128+0x2] ;  /* 0x0000020080977984 */ /* 0x000f220000000400 */
[----:B-----5:R-:W-:Y:S02]  /*c5d0*/  IMAD.IADD R27, R33, 0x1, R8 ;  /* 0x00000001211b7824 */ /* 0x020fe400078e0208 */
[----:B------:R-:W-:Y:S01]  /*c5e0*/  IMAD.IADD R33, R50, 0x1, R11 ;  /* 0x0000000132217824 */ /* 0x000fe200078e020b */
[----:B------:R-:W5:Y:S01]  /*c5f0*/  LDS.U16 R153, [R132+0x2] ;  /* 0x0000020084997984 */ /* 0x000f620000000400 */
[--C-:B------:R-:W-:Y:S02]  /*c600*/  IMAD R30, R27, 0x2, R18.reuse ;  /* 0x000000021b1e7824 */ /* 0x100fe400078e0212 */
[----:B------:R-:W-:Y:S01]  /*c610*/  IMAD R50, R37, 0x2, R18 ;  /* 0x0000000225327824 */ /* 0x000fe200078e0212 */
[----:B------:R-:W5:Y:S01]  /*c620*/  LDS.U16 R155, [R136+0x2] ;  /* 0x00000200889b7984 */ /* 0x000f620000000400 */
[----:B0-----:R-:W-:-:S02]  /*c630*/  IMAD.IADD R79, R38, 0x1, R97 ;  /* 0x00000001264f7824 */ /* 0x001fc400078e0261 */
[--C-:B------:R-:W-:Y:S01]  /*c640*/  IMAD R38, R35, 0x2, R18.reuse ;  /* 0x0000000223267824 */ /* 0x100fe200078e0212 */
[----:B------:R-:W0:Y:S01]  /*c650*/  LDS.U16 R157, [R138+0x2] ;  /* 0x000002008a9d7984 */ /* 0x000e220000000400 */
[----:B-1----:R-:W-:Y:S02]  /*c660*/  IMAD.IADD R81, R36, 0x1, R99 ;  /* 0x0000000124517824 */ /* 0x002fe400078e0263 */
[--C-:B------:R-:W-:Y:S01]  /*c670*/  IMAD R36, R33, 0x2, R18.reuse ;  /* 0x0000000221247824 */ /* 0x100fe200078e0212 */
[----:B------:R-:W1:Y:S01]  /*c680*/  LDS.U16 R159, [R140+0x2] ;  /* 0x000002008c9f7984 */ /* 0x000e620000000400 */
[----:B--2---:R-:W-:Y:S02]  /*c690*/  IMAD.IADD R83, R34, 0x1, R103 ;  /* 0x0000000122537824 */ /* 0x004fe400078e0267 */
[----:B------:R-:W-:Y:S01]  /*c6a0*/  IMAD R34, R31, 0x2, R18 ;  /* 0x000000021f227824 */ /* 0x000fe200078e0212 */
[----:B------:R-:W2:Y:S01]  /*c6b0*/  LDS.U16 R161, [R142+0x2] ;  /* 0x000002008ea17984 */ /* 0x000ea20000000400 */
[----:B---3--:R-:W-:-:S02]  /*c6c0*/  IMAD.IADD R85, R32, 0x1, R105 ;  /* 0x0000000120557824 */ /* 0x008fc400078e0269 */
[--C-:B------:R-:W-:Y:S01]  /*c6d0*/  IMAD R32, R29, 0x2, R18.reuse ;  /* 0x000000021d207824 */ /* 0x100fe200078e0212 */
[----:B------:R-:W-:Y:S01]  /*c6e0*/  BAR.SYNC.DEFER_BLOCKING 0x0 ;  /* 0x0000000000007b1d */ /* 0x000fe20000010000 */
[----:B------:R-:W-:Y:S02]  /*c6f0*/  IMAD.IADD R75, R46, 0x1, R95 ;  /* 0x000000012e4b7824 */ /* 0x000fe400078e025f */
[--C-:B------:R-:W-:Y:S02]  /*c700*/  IMAD R46, R47, 0x2, R18.reuse ;  /* 0x000000022f2e7824 */ /* 0x100fe400078e0212 */
[----:B------:R-:W-:Y:S02]  /*c710*/  IMAD.IADD R91, R28, 0x1, R147 ;  /* 0x000000011c5b7824 */ /* 0x000fe400078e0293 */
[--C-:B------:R-:W-:Y:S02]  /*c720*/  IMAD R28, R25, 0x2, R18.reuse ;  /* 0x00000002191c7824 */ /* 0x100fe400078e0212 */
[----:B------:R-:W-:-:S02]  /*c730*/  IMAD R62, R53, 0x2, R18 ;  /* 0x00000002353e7824 */ /* 0x000fc400078e0212 */
[--C-:B------:R-:W-:Y:S02]  /*c740*/  IMAD R60, R55, 0x2, R18.reuse ;  /* 0x00000002373c7824 */ /* 0x100fe400078e0212 */
[--C-:B------:R-:W-:Y:S02]  /*c750*/  IMAD R58, R57, 0x2, R18.reuse ;  /* 0x00000002393a7824 */ /* 0x100fe400078e0212 */
[----:B------:R-:W-:Y:S02]  /*c760*/  IMAD R56, R59, 0x2, R18 ;  /* 0x000000023b387824 */ /* 0x000fe400078e0212 */
[----:B------:R-:W-:Y:S02]  /*c770*/  IMAD.IADD R77, R93, 0x1, R146 ;  /* 0x000000015d4d7824 */ /* 0x000fe400078e0292 */
[----:B----4-:R-:W-:Y:S02]  /*c780*/  IMAD.IADD R95, R112, 0x1, R149 ;  /* 0x00000001705f7824 */ /* 0x010fe400078e0295 */
[----:B------:R-:W-:-:S02]  /*c790*/  IMAD R80, R61, 0x2, R18 ;  /* 0x000000023d507824 */ /* 0x000fc400078e0212 */
[----:B------:R-:W-:Y:S01]  /*c7a0*/  IMAD R112, R63, 0x2, R18 ;  /* 0x000000023f707824 */ /* 0x000fe200078e0212 */
[----:B------:R-:W-:Y:S01]  /*c7b0*/  @!P1 STS [R3], R14 ;  /* 0x0000000e03009388 */ /* 0x000fe20000000800 */
[----:B------:R-:W-:Y:S02]  /*c7c0*/  IMAD.IADD R87, R101, 0x1, R148 ;  /* 0x0000000165577824 */ /* 0x000fe400078e0294 */
[----:B------:R-:W-:Y:S01]  /*c7d0*/  IMAD R118, R81, 0x2, R18 ;  /* 0x0000000251767824 */ /* 0x000fe200078e0212 */
[----:B------:R-:W-:Y:S01]  /*c7e0*/  BAR.SYNC.DEFER_BLOCKING 0x0 ;  /* 0x0000000000007b1d */ /* 0x000fe20000010000 */
[----:B------:R-:W-:Y:S02]  /*c7f0*/  IMAD.IADD R93, R107, 0x1, R150 ;  /* 0x000000016b5d7824 */ /* 0x000fe400078e0296 */
[----:B------:R-:W-:Y:S02]  /*c800*/  IMAD.IADD R97, R116, 0x1, R151 ;  /* 0x0000000174617824 */ /* 0x000fe400078e0297 */
[----:B------:R-:W-:-:S02]  /*c810*/  IMAD R116, R85, 0x2, R18 ;  /* 0x0000000255747824 */ /* 0x000fc400078e0212 */
[----:B-----5:R-:W-:Y:S02]  /*c820*/  IMAD.IADD R99, R120, 0x1, R153 ;  /* 0x0000000178637824 */ /* 0x020fe400078e0299 */
[----:B------:R-:W-:Y:S02]  /*c830*/  IMAD.IADD R101, R122, 0x1, R155 ;  /* 0x000000017a657824 */ /* 0x000fe400078e029b */
[----:B0-----:R-:W-:Y:S02]  /*c840*/  IMAD.IADD R103, R126, 0x1, R157 ;  /* 0x000000017e677824 */ /* 0x001fe400078e029d */
[----:B-1----:R-:W-:Y:S02]  /*c850*/  IMAD.IADD R105, R130, 0x1, R159 ;  /* 0x0000000182697824 */ /* 0x002fe400078e029f */
[----:B--2---:R-:W-:Y:S01]  /*c860*/  IMAD.IADD R107, R134, 0x1, R161 ;  /* 0x00000001866b7824 */ /* 0x004fe200078e02a1 */
[----:B------:R-:W-:Y:S01]  /*c870*/  @P0 LDS R4, [R3+-0x4] ;  /* 0xfffffc0003040984 */ /* 0x000fe20000000800 */
[----:B------:R-:W-:Y:S06]  /*c880*/  BAR.SYNC.DEFER_BLOCKING 0x0 ;  /* 0x0000000000007b1d */ /* 0x000fec0000010000 */
[----:B------:R-:W-:Y:S02]  /*c890*/  @!P1 STS [R3+0x3a80], R16 ;  /* 0x003a801003009388 */ /* 0x000fe40000000800 */
[----:B------:R-:W-:Y:S06]  /*c8a0*/  BAR.SYNC.DEFER_BLOCKING 0x0 ;  /* 0x0000000000007b1d */ /* 0x000fec0000010000 */
[----:B------:R-:W-:Y:S04]  /*c8b0*/  STS.U16 [R26], R67 ;  /* 0x000000431a007388 */ /* 0x000fe80000000400 */
[----:B------:R-:W-:Y:S04]  /*c8c0*/  STS.U16 [R20], R69 ;  /* 0x0000004514007388 */ /* 0x000fe80000000400 */
[----:B------:R-:W-:Y:S04]  /*c8d0*/  STS.U16 [R22], R71 ;  /* 0x0000004716007388 */ /* 0x000fe80000000400 */
[----:B------:R0:W-:Y:S04]  /*c8e0*/  STS.U16 [R24], R109 ;  /* 0x0000006d18007388 */ /* 0x0001e80000000400 */
[----:B------:R1:W-:Y:S04]  /*c8f0*/  STS.U16 [R28], R113 ;  /* 0x000000711c007388 */ /* 0x0003e80000000400 */
[----:B------:R2:W-:Y:S01]  /*c900*/  STS.U16 [R30], R111 ;  /* 0x0000006f1e007388 */ /* 0x0005e20000000400 */
[----:B0-----:R-:W-:-:S03]  /*c910*/  IMAD R109, R75, 0x2, R18 ;  /* 0x000000024b6d7824 */ /* 0x001fc600078e0212 */
[----:B------:R0:W-:Y:S01]  /*c920*/  STS.U16 [R32], R115 ;  /* 0x0000007320007388 */ /* 0x0001e20000000400 */
[----:B-1----:R-:W-:-:S03]  /*c930*/  IMAD R113, R77, 0x2, R18 ;  /* 0x000000024d717824 */ /* 0x002fc600078e0212 */
[----:B------:R1:W-:Y:S01]  /*c940*/  STS.U16 [R34], R117 ;  /* 0x0000007522007388 */ /* 0x0003e20000000400 */
[----:B--2---:R-:W-:-:S03]  /*c950*/  IMAD R111, R73, 0x2, R18 ;  /* 0x00000002496f7824 */ /* 0x004fc600078e0212 */
[----:B------:R2:W-:Y:S01]  /*c960*/  STS.U16 [R36], R119 ;  /* 0x0000007724007388 */ /* 0x0005e20000000400 */
[----:B0-----:R-:W-:-:S03]  /*c970*/  IMAD R115, R79, 0x2, R18 ;  /* 0x000000024f737824 */ /* 0x001fc600078e0212 */
[----:B------:R-:W-:Y:S01]  /*c980*/  STS.U16 [R38], R121 ;  /* 0x0000007926007388 */ /* 0x000fe20000000400 */
[----:B-1----:R-:W-:-:S03]  /*c990*/  IMAD R117, R83, 0x2, R18 ;  /* 0x0000000253757824 */ /* 0x002fc600078e0212 */
[----:B------:R-:W-:Y:S01]  /*c9a0*/  STS.U16 [R50], R123 ;  /* 0x0000007b32007388 */ /* 0x000fe20000000400 */
[----:B--2---:R-:W-:-:S03]  /*c9b0*/  IMAD R119, R87, 0x2, R18 ;  /* 0x0000000257777824 */ /* 0x004fc600078e0212 */
[----:B------:R-:W-:Y:S04]  /*c9c0*/  STS.U16 [R44], R125 ;  /* 0x0000007d2c007388 */ /* 0x000fe80000000400 */
        /* <DEDUP_REMOVED lines=35> */
[----:B------:R-:W-:Y:S01]  /*cc00*/  STS.U16 [R90], R114 ;  /* 0x000000725a007388 */ /* 0x000fe20000000400 */
[----:B------:R-:W-:Y:S06]  /*cc10*/  BAR.SYNC.DEFER_BLOCKING 0x0 ;  /* 0x0000000000007b1d */ /* 0x000fec0000010000 */
[----:B------:R-:W0:Y:S04]  /*cc20*/  LDS.U16 R68, [R72+0x300] ;  /* 0x0003000048447984 */ /* 0x000e280000000400 */
[----:B------:R-:W1:Y:S04]  /*cc30*/  LDS.U16 R64, [R72] ;  /* 0x0000000048407984 */ /* 0x000e680000000400 */
[----:B------:R-:W2:Y:S04]  /*cc40*/  LDS.U16 R66, [R72+0x180] ;  /* 0x0001800048427984 */ /* 0x000ea80000000400 */
[----:B------:R-:W3:Y:S04]  /*cc50*/  LDS.U16 R98, [R72+0x480] ;  /* 0x0004800048627984 */ /* 0x000ee80000000400 */
[----:B------:R-:W4:Y:S04]  /*cc60*/  LDS.U16 R96, [R72+0x3900] ;  /* 0x0039000048607984 */ /* 0x000f280000000400 */
[----:B------:R-:W5:Y:S04]  /*cc70*/  LDS.U16 R100, [R72+0x780] ;  /* 0x0007800048647984 */ /* 0x000f680000000400 */
[----:B------:R-:W-:Y:S04]  /*cc80*/  LDS.U16 R102, [R72+0x900] ;  /* 0x0009000048667984 */ /* 0x000fe80000000400 */
[----:B------:R-:W-:Y:S04]  /*cc90*/  LDS.U16 R104, [R72+0xa80] ;  /* 0x000a800048687984 */ /* 0x000fe80000000400 */
[----:B------:R-:W-:Y:S04]  /*cca0*/  LDS.U16 R106, [R72+0xc00] ;  /* 0x000c0000486a7984 */ /* 0x000fe80000000400 */
[----:B------:R-:W-:Y:S01]  /*ccb0*/  LDS.U16 R114, [R72+0x1080] ;  /* 0x0010800048727984 */ /* 0x000fe20000000400 */
[----:B0-----:R-:W-:-:S03]  /*ccc0*/  PRMT R8, R68, 0x9910, RZ ;  /* 0x0000991044087816 */ /* 0x001fc600000000ff */
[----:B------:R-:W-:Y:S01]  /*ccd0*/  LDS.U16 R110, [R72+0xf00] ;  /* 0x000f0000486e7984 */ /* 0x000fe20000000400 */
[----:B-1----:R-:W-:Y:S01]  /*cce0*/  PRMT R69, R64, 0x9910, RZ ;  /* 0x0000991040457816 */ /* 0x002fe200000000ff */
[----:B------:R-:W-:Y:S01]  /*ccf0*/  IMAD.MOV.U32 R108, RZ, RZ, R8 ;  /* 0x000000ffff6c7224 */ /* 0x000fe200078e0008 */
[----:B--2---:R-:W-:Y:S02]  /*cd00*/  PRMT R71, R66, 0x9910, RZ ;  /* 0x0000991042477816 */ /* 0x004fe400000000ff */
[----:B------:R-:W-:Y:S02]  /*cd10*/  ISETP.NE.AND P0, PT, R69, 0x7fff, PT ;  /* 0x00007fff4500780c */ /* 0x000fe40003f05270 */
[----:B------:R-:W-:Y:S02]  /*cd20*/  ISETP.NE.AND P3, PT, R71, 0x7fff, PT ;  /* 0x00007fff4700780c */ /* 0x000fe40003f65270 */
[----:B------:R-:W-:Y:S02]  /*cd30*/  ISETP.NE.AND P4, PT, R108, 0x7fff, PT ;  /* 0x00007fff6c00780c */ /* 0x000fe40003f85270 */
[----:B------:R-:W-:-:S02]  /*cd40*/  SEL R8, R64, 0x8000, P0 ;  /* 0x0000800040087807 */ /* 0x000fc40000000000 */
[----:B------:R-:W-:Y:S02]  /*cd50*/  SEL R9, R66, 0x8000, P3 ;  /* 0x0000800042097807 */ /* 0x000fe40001800000 */
[----:B---3--:R-:W-:Y:S02]  /*cd60*/  PRMT R120, R98, 0x9910, RZ ;  /* 0x0000991062787816 */ /* 0x008fe400000000ff */
[----:B------:R-:W-:Y:S02]  /*cd70*/  SEL R11, R68, 0x8000, P4 ;  /* 0x00008000440b7807 */ /* 0x000fe40002000000 */
[----:B------:R-:W-:Y:S02]  /*cd80*/  SHF.R.U32.HI R8, RZ, UR9, R8 ;  /* 0x00000009ff087c19 */ /* 0x000fe40008011608 */
[----:B------:R-:W-:Y:S02]  /*cd90*/  SHF.R.U32.HI R10, RZ, UR9, R9 ;  /* 0x00000009ff0a7c19 */ /* 0x000fe40008011609 */
[----:B------:R-:W-:-:S02]  /*cda0*/  ISETP.NE.AND P0, PT, R120, 0x7fff, PT ;  /* 0x00007fff7800780c */ /* 0x000fc40003f05270 */
[----:B------:R-:W-:Y:S02]  /*cdb0*/  SHF.R.U32.HI R70, RZ, UR9, R11 ;  /* 0x00000009ff467c19 */ /* 0x000fe4000801160b */
[--C-:B------:R-:W-:Y:S02]  /*cdc0*/  LOP3.LUT R9, R8, 0xffff, R15.reuse, 0x80, !PT ;  /* 0x0000ffff08097812 */ /* 0x100fe400078e800f */
[--C-:B------:R-:W-:Y:S02]  /*cdd0*/  LOP3.LUT R11, R10, 0xffff, R15.reuse, 0x80, !PT ;  /* 0x0000ffff0a0b7812 */ /* 0x100fe400078e800f */
[----:B------:R-:W-:Y:S01]  /*cde0*/  SEL R8, R98, 0x8000, P0 ;  /* 0x0000800062087807 */ /* 0x000fe20000000000 */
[--C-:B------:R-:W-:Y:S01]  /*cdf0*/  IMAD R125, R9, 0x4, R18.reuse ;  /* 0x00000004097d7824 */ /* 0x100fe200078e0212 */
[--C-:B------:R-:W-:Y:S01]  /*ce00*/  LOP3.LUT R67, R70, 0xffff, R15.reuse, 0x80, !PT ;  /* 0x0000ffff46437812 */ /* 0x100fe200078e800f */
[----:B------:R-:W-:Y:S01]  /*ce10*/  IMAD R11, R11, 0x4, R18 ;  /* 0x000000040b0b7824 */ /* 0x000fe200078e0212 */
[----:B------:R-:W-:Y:S01]  /*ce20*/  SHF.R.U32.HI R8, RZ, UR9, R8 ;  /* 0x00000009ff087c19 */ /* 0x000fe20008011608 */
[----:B------:R-:W0:Y:S01]  /*ce30*/  LDS.U16 R70, [R72+0x600] ;  /* 0x0006000048467984 */ /* 0x000e220000000400 */
[----:B------:R-:W-:Y:S01]  /*ce40*/  ISETP.GT.AND P4, PT, R108, -0x1, PT ;  /* 0xffffffff6c00780c */ /* 0x000fe20003f84270 */
[----:B------:R-:W-:Y:S01]  /*ce50*/  IMAD R67, R67, 0x4, R18 ;  /* 0x0000000443437824 */ /* 0x000fe200078e0212 */
[----:B------:R-:W-:Y:S01]  /*ce60*/  LOP3.LUT R9, R8, 0xffff, R15, 0x80, !PT ;  /* 0x0000ffff08097812 */ /* 0x000fe200078e800f */
[----:B------:R-:W1:Y:S01]  /*ce70*/  LDS R125, [R125+0x3a80] ;  /* 0x003a80007d7d7984 */ /* 0x000e620000000800 */
[----:B------:R-:W-:-:S02]  /*ce80*/  ISETP.GT.AND P0, PT, R69, -0x1, PT ;  /* 0xffffffff4500780c */ /* 0x000fc40003f04270 */
[----:B------:R-:W-:Y:S01]  /*ce90*/  ISETP.GT.AND P3, PT, R71, -0x1, PT ;  /* 0xffffffff4700780c */ /* 0x000fe20003f64270 */
[----:B------:R2:W3:Y:S01]  /*cea0*/  LDS R123, [R11+0x3a80] ;  /* 0x003a80000b7b7984 */ /* 0x0004e20000000800 */
[----:B------:R-:W-:Y:S01]  /*ceb0*/  IMAD R131, R9, 0x4, R18 ;  /* 0x0000000409837824 */ /* 0x000fe200078e0212 */
[C---:B------:R-:W-:Y:S02]  /*cec0*/  LEA R8, P5, R40.reuse, UR4, 0x2 ;  /* 0x0000000428087c11 */ /* 0x040fe4000f8a10ff */
[----:B------:R4:W3:Y:S01]  /*ced0*/  LDS R121, [R67+0x3a80] ;  /* 0x003a800043797984 */ /* 0x0008e20000000800 */
[----:B------:R-:W-:Y:S02]  /*cee0*/  SEL R69, R13, 0xffff, !P3 ;  /* 0x0000ffff0d457807 */ /* 0x000fe40005800000 */
[----:B------:R-:W-:Y:S01]  /*cef0*/  LEA.HI.X R9, R40, UR5, R65, 0x2, P5 ;  /* 0x0000000528097c11 */ /* 0x000fe2000a8f1441 */
[----:B------:R-:W3:Y:S01]  /*cf00*/  LDS R131, [R131+0x3a80] ;  /* 0x003a800083837984 */ /* 0x000ee20000000800 */
[----:B--2---:R-:W2:Y:S01]  /*cf10*/  LDC.64 R10, c[0x0][0x388] ;  /* 0x0000e200ff0a7b82 */ /* 0x004ea20000000a00 */
[----:B------:R-:W-:-:S02]  /*cf20*/  LOP3.LUT R127, R69, R66, RZ, 0x3c, !PT ;  /* 0x00000042457f7212 */ /* 0x000fc400078e3cff */
[----:B------:R-:W3:Y:S01]  /*cf30*/  LDS.U16 R108, [R72+0xd80] ;  /* 0x000d8000486c7984 */ /* 0x000ee20000000400 */
[----:B----4-:R-:W-:Y:S02]  /*cf40*/  SEL R67, R13, 0xffff, !P0 ;  /* 0x0000ffff0d437807 */ /* 0x010fe40004000000 */
[----:B------:R-:W-:Y:S02]  /*cf50*/  ISETP.GT.AND P0, PT, R120, -0x1, PT ;  /* 0xffffffff7800780c */ /* 0x000fe40003f04270 */
[----:B------:R-:W-:Y:S02]  /*cf60*/  LOP3.LUT R71, R67, R64, RZ, 0x3c, !PT ;  /* 0x0000004043477212 */ /* 0x000fe400078e3cff */
[----:B------:R-:W-:Y:S02]  /*cf70*/  SEL R133, R13, 0xffff, !P0 ;  /* 0x0000ffff0d857807 */ /* 0x000fe40004000000 */
[----:B------:R-:W-:Y:S02]  /*cf80*/  PRMT R40, R96, 0x9910, RZ ;  /* 0x0000991060287816 */ /* 0x000fe400000000ff */
[----:B------:R-:W-:-:S02]  /*cf90*/  LOP3.LUT R133, R133, R98, RZ, 0x3c, !PT ;  /* 0x0000006285857212 */ /* 0x000fc400078e3cff */
[----:B------:R-:W-:Y:S02]  /*cfa0*/  SEL R129, R13, 0xffff, !P4 ;  /* 0x0000ffff0d817807 */ /* 0x000fe40006000000 */
[C---:B------:R-:W-:Y:S02]  /*cfb0*/  ISETP.NE.AND P4, PT, R40.reuse, 0x7fff, PT ;  /* 0x00007fff2800780c */ /* 0x040fe40003f85270 */
[----:B------:R-:W-:Y:S02]  /*cfc0*/  ISETP.GT.AND P5, PT, R40, -0x1, PT ;  /* 0xffffffff2800780c */ /* 0x000fe40003fa4270 */
[----:B-----5:R-:W-:Y:S02]  /*cfd0*/  PRMT R120, R100, 0x9910, RZ ;  /* 0x0000991064787816 */ /* 0x020fe400000000ff */
[----:B0-----:R-:W-:Y:S02]  /*cfe0*/  PRMT R98, R70, 0x9910, RZ ;  /* 0x0000991046627816 */ /* 0x001fe400000000ff */
[----:B------:R-:W-:Y:S01]  /*cff0*/  LOP3.LUT R129, R129, R68, RZ, 0x3c, !PT ;  /* 0x0000004481817212 */ /* 0x000fe200078e3cff */
[----:B-1----:R-:W-:Y:S01]  /*d000*/  IMAD.IADD R125, R125, 0x1, R89 ;  /* 0x000000017d7d7824 */ /* 0x002fe200078e0259 */
[----:B------:R-:W-:-:S02]  /*d010*/  ISETP.NE.AND P0, PT, R98, 0x7fff, PT ;  /* 0x00007fff6200780c */ /* 0x000fc40003f05270 */
[----:B------:R-:W-:Y:S01]  /*d020*/  PRMT R122, R102, 0x9910, RZ ;  /* 0x00009910667a7816 */ /* 0x000fe200000000ff */
[----:B--2---:R-:W-:Y:S01]  /*d030*/  IMAD.WIDE.U32 R64, R125, 0x2, R10 ;  /* 0x000000027d407825 */ /* 0x004fe200078e000a */
[----:B---3--:R-:W-:Y:S02]  /*d040*/  IADD3 R123, PT, PT, R89, 0xc0, R123 ;  /* 0x000000c0597b7810 */ /* 0x008fe40007ffe07b */
[----:B------:R-:W-:Y:S02]  /*d050*/  SEL R40, R70, 0x8000, P0 ;  /* 0x0000800046287807 */ /* 0x000fe40000000000 */
[----:B------:R-:W-:Y:S01]  /*d060*/  STG.E.U16 desc[UR10][R64.64], R71 ;  /* 0x0000004740007986 */ /* 0x000fe2000c10150a */
[----:B------:R-:W-:Y:S01]  /*d070*/  IMAD.WIDE.U32 R66, R123, 0x2, R10 ;  /* 0x000000027b427825 */ /* 0x000fe200078e000a */
[----:B------:R-:W-:Y:S02]  /*d080*/  IADD3 R121, PT, PT, R89, 0x180, R121 ;  /* 0x0000018059797810 */ /* 0x000fe40007ffe079 */
[----:B------:R-:W-:-:S02]  /*d090*/  ISETP.NE.AND P3, PT, R120, 0x7fff, PT ;  /* 0x00007fff7800780c */ /* 0x000fc40003f65270 */
[----:B------:R0:W-:Y:S01]  /*d0a0*/  STG.E.U16 desc[UR10][R66.64], R127 ;  /* 0x0000007f42007986 */ /* 0x0001e2000c10150a */
[----:B------:R-:W-:Y:S01]  /*d0b0*/  IMAD.WIDE.U32 R68, R121, 0x2, R10 ;  /* 0x0000000279447825 */ /* 0x000fe200078e000a */
[----:B------:R-:W-:Y:S02]  /*d0c0*/  PRMT R124, R104, 0x9910, RZ ;  /* 0x00009910687c7816 */ /* 0x000fe400000000ff */
[----:B------:R-:W-:Y:S02]  /*d0d0*/  SHF.R.U32.HI R40, RZ, UR9, R40 ;  /* 0x00000009ff287c19 */ /* 0x000fe40008011628 */
[----:B------:R-:W-:Y:S01]  /*d0e0*/  ISETP.NE.AND P0, PT, R122, 0x7fff, PT ;  /* 0x00007fff7a00780c */ /* 0x000fe20003f05270 */
[----:B------:R1:W-:Y:S01]  /*d0f0*/  STG.E.U16 desc[UR10][R68.64], R129 ;  /* 0x0000008144007986 */ /* 0x0003e2000c10150a */
[----:B------:R-:W-:Y:S02]  /*d100*/  PRMT R126, R106, 0x9910, RZ ;  /* 0x000099106a7e7816 */ /* 0x000fe400000000ff */
[----:B------:R-:W-:-:S02]  /*d110*/  PRMT R130, R114, 0x9910, RZ ;  /* 0x0000991072827816 */ /* 0x000fc400000000ff */
[----:B0-----:R-:W-:Y:S02]  /*d120*/  IADD3 R127, PT, PT, R89, 0x240, R131 ;  /* 0x00000240597f7810 */ /* 0x001fe40007ffe083 */
[----:B------:R-:W-:Y:S02]  /*d130*/  SEL R66, R100, 0x8000, P3 ;  /* 0x0000800064427807 */ /* 0x000fe40001800000 */
[----:B------:R-:W-:Y:S01]  /*d140*/  ISETP.NE.AND P3, PT, R124, 0x7fff, PT ;  /* 0x00007fff7c00780c */ /* 0x000fe20003f65270 */
[----:B------:R-:W-:Y:S01]  /*d150*/  IMAD.WIDE.U32 R64, R127, 0x2, R10 ;  /* 0x000000027f407825 */ /* 0x000fe200078e000a */
[----:B------:R-:W-:Y:S02]  /*d160*/  SEL R67, R102, 0x8000, P0 ;  /* 0x0000800066437807 */ /* 0x000fe40000000000 */
[----:B-1----:R-:W-:Y:S02]  /*d170*/  SEL R69, R104, 0x8000, P3 ;  /* 0x0000800068457807 */ /* 0x002fe40001800000 */
[----:B------:R0:W-:Y:S01]  /*d180*/  STG.E.U16 desc[UR10][R64.64], R133 ;  /* 0x0000008540007986 */ /* 0x0001e2000c10150a */
[----:B------:R-:W-:-:S02]  /*d190*/  SHF.R.U32.HI R66, RZ, UR9, R66 ;  /* 0x00000009ff427c19 */ /* 0x000fc40008011642 */
[----:B------:R-:W-:Y:S02]  /*d1a0*/  SHF.R.U32.HI R68, RZ, UR9, R67 ;  /* 0x00000009ff447c19 */ /* 0x000fe40008011643 */
[----:B------:R-:W-:Y:S02]  /*d1b0*/  ISETP.GT.AND P0, PT, R98, -0x1, PT ;  /* 0xffffffff6200780c */ /* 0x000fe40003f04270 */
[----:B------:R-:W-:Y:S02]  /*d1c0*/  ISETP.GT.AND P3, PT, R120, -0x1, PT ;  /* 0xffffffff7800780c */ /* 0x000fe40003f64270 */
[--C-:B------:R-:W-:Y:S02]  /*d1d0*/  LOP3.LUT R67, R66, 0xffff, R15.reuse, 0x80, !PT ;  /* 0x0000ffff42437812 */ /* 0x100fe400078e800f */
[----:B------:R-:W-:Y:S02]  /*d1e0*/  PRMT R120, R108, 0x9910, RZ ;  /* 0x000099106c787816 */ /* 0x000fe400000000ff */
[----:B0-----:R-:W-:Y:S01]  /*d1f0*/  LOP3.LUT R65, R40, 0xffff, R15, 0x80, !PT ;  /* 0x0000ffff28417812 */ /* 0x001fe200078e800f */
[----:B------:R-:W-:Y:S01]  /*d200*/  IMAD R133, R67, 0x4, R18 ;  /* 0x0000000443857824 */ /* 0x000fe200078e0212 */
[----:B------:R-:W-:-:S02]  /*d210*/  SHF.R.U32.HI R64, RZ, UR9, R69 ;  /* 0x00000009ff407c19 */ /* 0x000fc40008011645 */
[--C-:B------:R-:W-:Y:S01]  /*d220*/  LOP3.LUT R69, R68, 0xffff, R15.reuse, 0x80, !PT ;  /* 0x0000ffff44457812 */ /* 0x100fe200078e800f */
[--C-:B------:R-:W-:Y:S01]  /*d230*/  IMAD R135, R65, 0x4, R18.reuse ;  /* 0x0000000441877824 */ /* 0x100fe200078e0212 */
[----:B------:R-:W-:Y:S01]  /*d240*/  ISETP.NE.AND P6, PT, R126, 0x7fff, PT ;  /* 0x00007fff7e00780c */ /* 0x000fe20003fc5270 */
[----:B------:R-:W-:Y:S01]  /*d250*/  LDS R133, [R133+0x3a80] ;  /* 0x003a800085857984 */ /* 0x000fe20000000800 */
[----:B------:R-:W-:Y:S01]  /*d260*/  SEL R65, R13, 0xffff, !P0 ;  /* 0x0000ffff0d417807 */ /* 0x000fe20004000000 */
[----:B------:R-:W-:Y:S01]  /*d270*/  IMAD R131, R69, 0x4, R18 ;  /* 0x0000000445837824 */ /* 0x000fe200078e0212 */
[----:B------:R-:W-:Y:S01]  /*d280*/  ISETP.NE.AND P0, PT, R120, 0x7fff, PT ;  /* 0x00007fff7800780c */ /* 0x000fe20003f05270 */
[----:B------:R-:W0:Y:S01]  /*d290*/  LDS R135, [R135+0x3a80] ;  /* 0x003a800087877984 */ /* 0x000e220000000800 */
[----:B------:R-:W-:Y:S02]  /*d2a0*/  SEL R98, R106, 0x8000, P6 ;  /* 0x000080006a627807 */ /* 0x000fe40003000000 */
[----:B------:R-:W-:Y:S01]  /*d2b0*/  LOP3.LUT R71, R64, 0xffff, R15, 0x80, !PT ;  /* 0x0000ffff40477812 */ /* 0x000fe200078e800f */
[----:B------:R-:W1:Y:S01]  /*d2c0*/  LDS R131, [R131+0x3a80] ;  /* 0x003a800083837984 */ /* 0x000e620000000800 */
[----:B------:R-:W-:-:S02]  /*d2d0*/  PRMT R128, R110, 0x9910, RZ ;  /* 0x000099106e807816 */ /* 0x000fc400000000ff */
[----:B------:R-:W-:Y:S01]  /*d2e0*/  SEL R40, R108, 0x8000, P0 ;  /* 0x000080006c287807 */ /* 0x000fe20000000000 */
[----:B------:R-:W-:Y:S01]  /*d2f0*/  IMAD R71, R71, 0x4, R18 ;  /* 0x0000000447477824 */ /* 0x000fe200078e0212 */
[----:B------:R-:W-:Y:S02]  /*d300*/  SHF.R.U32.HI R98, RZ, UR9, R98 ;  /* 0x00000009ff627c19 */ /* 0x000fe40008011662 */
[----:B------:R-:W-:Y:S02]  /*d310*/  ISETP.NE.AND P0, PT, R130, 0x7fff, PT ;  /* 0x00007fff8200780c */ /* 0x000fe40003f05270 */
[----:B------:R-:W-:Y:S01]  /*d320*/  SEL R67, R13, 0xffff, !P3 ;  /* 0x0000ffff0d437807 */ /* 0x000fe20005800000 */
[----:B------:R2:W3:Y:S01]  /*d330*/  LDS R129, [R71+0x3a80] ;  /* 0x003a800047817984 */ /* 0x0004e20000000800 */
[----:B------:R-:W-:Y:S02]  /*d340*/  ISETP.NE.AND P3, PT, R128, 0x7fff, PT ;  /* 0x00007fff8000780c */ /* 0x000fe40003f65270 */
[----:B------:R-:W-:-:S02]  /*d350*/  LOP3.LUT R139, R65, R70, RZ, 0x3c, !PT ;  /* 0x00000046418b7212 */ /* 0x000fc400078e3cff */
[----:B------:R-:W-:Y:S02]  /*d360*/  LOP3.LUT R69, R98, 0xffff, R15, 0x80, !PT ;  /* 0x0000ffff62457812 */ /* 0x000fe400078e800f */
[----:B------:R-:W-:Y:S01]  /*d370*/  SEL R65, R114, 0x8000, P0 ;  /* 0x0000800072417807 */ /* 0x000fe20000000000 */
[----:B------:R-:W-:Y:S01]  /*d380*/  LDS.U16 R98, [R72+0x1380] ;  /* 0x0013800048627984 */ /* 0x000fe20000000400 */
[----:B------:R-:W-:Y:S01]  /*d390*/  SHF.R.U32.HI R40, RZ, UR9, R40 ;  /* 0x00000009ff287c19 */ /* 0x000fe20008011628 */
[----:B------:R-:W-:Y:S01]  /*d3a0*/  IMAD R137, R69, 0x4, R18 ;  /* 0x0000000445897824 */ /* 0x000fe200078e0212 */
[----:B------:R-:W-:Y:S02]  /*d3b0*/  SEL R64, R110, 0x8000, P3 ;  /* 0x000080006e407807 */ /* 0x000fe40001800000 */
[----:B------:R-:W-:Y:S02]  /*d3c0*/  SHF.R.U32.HI R66, RZ, UR9, R65 ;  /* 0x00000009ff427c19 */ /* 0x000fe40008011641 */
[----:B------:R-:W-:Y:S01]  /*d3d0*/  LOP3.LUT R65, R40, 0xffff, R15, 0x80, !PT ;  /* 0x0000ffff28417812 */ /* 0x000fe200078e800f */
[----:B------:R-:W4:Y:S01]  /*d3e0*/  LDS R137, [R137+0x3a80] ;  /* 0x003a800089897984 */ /* 0x000f220000000800 */
[----:B------:R-:W-:-:S02]  /*d3f0*/  SHF.R.U32.HI R64, RZ, UR9, R64 ;  /* 0x00000009ff407c19 */ /* 0x000fc40008011640 */
[----:B------:R-:W-:Y:S01]  /*d400*/  LOP3.LUT R141, R67, R100, RZ, 0x3c, !PT ;  /* 0x00000064438d7212 */ /* 0x000fe200078e3cff */
[--C-:B------:R-:W-:Y:S01]  /*d410*/  IMAD R149, R65, 0x4, R18.reuse ;  /* 0x0000000441957824 */ /* 0x100fe200078e0212 */
[--C-:B------:R-:W-:Y:S01]  /*d420*/  LOP3.LUT R67, R64, 0xffff, R15.reuse, 0x80, !PT ;  /* 0x0000ffff40437812 */ /* 0x100fe200078e800f */
[----:B------:R-:W-:Y:S01]  /*d430*/  LDS.U16 R40, [R72+0x1200] ;  /* 0x0012000048287984 */ /* 0x000fe20000000400 */
[----:B------:R-:W-:Y:S02]  /*d440*/  LOP3.LUT R69, R66, 0xffff, R15, 0x80, !PT ;  /* 0x0000ffff42457812 */ /* 0x000fe400078e800f */
[----:B------:R-:W-:Y:S01]  /*d450*/  ISETP.GT.AND P0, PT, R122, -0x1, PT ;  /* 0xffffffff7a00780c */ /* 0x000fe20003f04270 */
[--C-:B------:R-:W-:Y:S01]  /*d460*/  IMAD R151, R67, 0x4, R18.reuse ;  /* 0x0000000443977824 */ /* 0x100fe200078e0212 */
[----:B------:R-:W-:Y:S01]  /*d470*/  LDS R149, [R149+0x3a80] ;  /* 0x003a800095957984 */ /* 0x000fe20000000800 */
[----:B------:R-:W-:Y:S01]  /*d480*/  IMAD R69, R69, 0x4, R18 ;  /* 0x0000000445457824 */ /* 0x000fe200078e0212 */
[----:B------:R-:W-:-:S02]  /*d490*/  SEL R65, R13, 0xffff, !P0 ;  /* 0x0000ffff0d417807 */ /* 0x000fc40004000000 */
[----:B------:R-:W-:Y:S01]  /*d4a0*/  LDS.U16 R100, [R72+0x1500] ;  /* 0x0015000048647984 */ /* 0x000fe20000000400 */
[----:B------:R-:W-:Y:S02]  /*d4b0*/  ISETP.GT.AND P3, PT, R124, -0x1, PT ;  /* 0xffffffff7c00780c */ /* 0x000fe40003f64270 */
[----:B------:R-:W-:Y:S01]  /*d4c0*/  LOP3.LUT R143, R65, R102, RZ, 0x3c, !PT ;  /* 0x00000066418f7212 */ /* 0x000fe200078e3cff */
[----:B------:R-:W5:Y:S01]  /*d4d0*/  LDS R151, [R151+0x3a80] ;  /* 0x003a800097977984 */ /* 0x000f620000000800 */
[----:B0-----:R-:W-:Y:S02]  /*d4e0*/  IADD3 R135, PT, PT, R89, 0x300, R135 ;  /* 0x0000030059877810 */ /* 0x001fe40007ffe087 */
[----:B------:R-:W-:Y:S01]  /*d4f0*/  SEL R67, R13, 0xffff, !P3 ;  /* 0x0000ffff0d437807 */ /* 0x000fe20005800000 */
[----:B------:R0:W5:Y:S01]  /*d500*/  LDS R153, [R69+0x3a80] ;  /* 0x003a800045997984 */ /* 0x0001620000000800 */
[----:B------:R-:W-:Y:S01]  /*d510*/  IADD3 R133, PT, PT, R89, 0x3c0, R133 ;  /* 0x000003c059857810 */ /* 0x000fe20007ffe085 */
[----:B--2---:R-:W-:Y:S01]  /*d520*/  IMAD.WIDE.U32 R70, R135, 0x2, R10 ;  /* 0x0000000287467825 */ /* 0x004fe200078e000a */
[----:B------:R-:W-:Y:S01]  /*d530*/  LOP3.LUT R145, R67, R104, RZ, 0x3c, !PT ;  /* 0x0000006843917212 */ /* 0x000fe200078e3cff */
[----:B------:R-:W2:Y:S01]  /*d540*/  LDS.U16 R102, [R72+0x1680] ;  /* 0x0016800048667984 */ /* 0x000ea20000000400 */
[----:B-1----:R-:W-:Y:S01]  /*d550*/  IADD3 R131, PT, PT, R89, 0x480, R131 ;  /* 0x0000048059837810 */ /* 0x002fe20007ffe083 */
[----:B------:R-:W-:Y:S01]  /*d560*/  IMAD.WIDE.U32 R64, R133, 0x2, R10 ;  /* 0x0000000285407825 */ /* 0x000fe200078e000a */
[----:B------:R-:W-:Y:S01]  /*d570*/  ISETP.GT.AND P0, PT, R126, -0x1, PT ;  /* 0xffffffff7e00780c */ /* 0x000fe20003f04270 */
[----:B------:R-:W1:Y:S01]  /*d580*/  LDS.U16 R104, [R72+0x1800] ;  /* 0x0018000048687984 */ /* 0x000e620000000400 */
[----:B---3--:R-:W-:Y:S01]  /*d590*/  IADD3 R129, PT, PT, R89, 0x540, R129 ;  /* 0x0000054059817810 */ /* 0x008fe20007ffe081 */
[--C-:B------:R-:W-:Y:S01]  /*d5a0*/  IMAD.WIDE.U32 R66, R131, 0x2, R10.reuse ;  /* 0x0000000283427825 */ /* 0x100fe200078e000a */
[----:B------:R-:W-:Y:S01]  /*d5b0*/  SEL R147, R13, 0xffff, !P0 ;  /* 0x0000ffff0d937807 */ /* 0x000fe20004000000 */
[----:B------:R-:W-:Y:S01]  /*d5c0*/  STG.E.U16 desc[UR10][R70.64], R139 ;  /* 0x0000008b46007986 */ /* 0x000fe2000c10150a */
[----:B------:R-:W-:Y:S01]  /*d5d0*/  ISETP.GT.AND P0, PT, R120, -0x1, PT ;  /* 0xffffffff7800780c */ /* 0x000fe20003f04270 */
[----:B0-----:R-:W-:Y:S01]  /*d5e0*/  IMAD.WIDE.U32 R68, R129, 0x2, R10 ;  /* 0x0000000281447825 */ /* 0x001fe200078e000a */
[----:B------:R-:W-:Y:S01]  /*d5f0*/  LOP3.LUT R147, R147, R106, RZ, 0x3c, !PT ;  /* 0x0000006a93937212 */ /* 0x000fe200078e3cff */
[----:B------:R-:W0:Y:S01]  /*d600*/  LDS.U16 R70, [R72+0x1980] ;  /* 0x0019800048467984 */ /* 0x000e220000000400 */
[----:B------:R-:W-:-:S02]  /*d610*/  ISETP.GT.AND P3, PT, R128, -0x1, PT ;  /* 0xffffffff8000780c */ /* 0x000fc40003f64270 */
[----:B----4-:R-:W-:Y:S01]  /*d620*/  IADD3 R137, PT, PT, R89, 0x600, R137 ;  /* 0x0000060059897810 */ /* 0x010fe20007ffe089 */
[----:B------:R-:W3:Y:S04]  /*d630*/  LDS.U16 R120, [R72+0x1c80] ;  /* 0x001c800048787984 */ /* 0x000ee80000000400 */
[----:B------:R4:W-:Y:S04]  /*d640*/  STG.E.U16 desc[UR10][R64.64], R141 ;  /* 0x0000008d40007986 */ /* 0x0009e8000c10150a */
[----:B------:R5:W-:Y:S04]  /*d650*/  STG.E.U16 desc[UR10][R66.64], R143 ;  /* 0x0000008f42007986 */ /* 0x000be8000c10150a */
[----:B------:R-:W3:Y:S04]  /*d660*/  LDS.U16 R106, [R72+0x1b00] ;  /* 0x001b0000486a7984 */ /* 0x000ee80000000400 */
[----:B------:R2:W-:Y:S01]  /*d670*/  STG.E.U16 desc[UR10][R68.64], R145 ;  /* 0x0000009144007986 */ /* 0x0005e2000c10150a */
[----:B----4-:R-:W-:Y:S01]  /*d680*/  IMAD.WIDE.U32 R64, R137, 0x2, R10 ;  /* 0x0000000289407825 */ /* 0x010fe200078e000a */
[----:B-----5:R-:W-:-:S02]  /*d690*/  IADD3 R139, PT, PT, R89, 0x780, R151 ;  /* 0x00000780598b7810 */ /* 0x020fc40007ffe097 */
[----:B------:R-:W-:Y:S01]  /*d6a0*/  SEL R67, R13, 0xffff, !P0 ;  /* 0x0000ffff0d437807 */ /* 0x000fe20004000000 */
[----:B------:R-:W4:Y:S01]  /*d6b0*/  LDS.U16 R122, [R72+0x1e00] ;  /* 0x001e0000487a7984 */ /* 0x000f220000000400 */
[----:B------:R-:W-:Y:S02]  /*d6c0*/  ISETP.GT.AND P0, PT, R130, -0x1, PT ;  /* 0xffffffff8200780c */ /* 0x000fe40003f04270 */
[----:B------:R-:W-:Y:S01]  /*d6d0*/  LOP3.LUT R71, R67, R108, RZ, 0x3c, !PT ;  /* 0x0000006c43477212 */ /* 0x000fe200078e3cff */
[----:B------:R5:W-:Y:S01]  /*d6e0*/  STG.E.U16 desc[UR10][R64.64], R147 ;  /* 0x0000009340007986 */ /* 0x000be2000c10150a */
[C---:B------:R-:W-:Y:S02]  /*d6f0*/  SEL R67, R13.reuse, 0xffff, !P0 ;  /* 0x0000ffff0d437807 */ /* 0x040fe40004000000 */
[----:B--2---:R-:W-:Y:S01]  /*d700*/  SEL R69, R13, 0xffff, !P3 ;  /* 0x0000ffff0d457807 */ /* 0x004fe20005800000 */
[----:B------:R-:W-:Y:S01]  /*d710*/  LDS.U16 R124, [R72+0x2580] ;  /* 0x00258000487c7984 */ /* 0x000fe20000000400 */
[----:B------:R-:W-:-:S02]  /*d720*/  PRMT R108, R40, 0x9910, RZ ;  /* 0x00009910286c7816 */ /* 0x000fc400000000ff */
[----:B------:R-:W-:Y:S02]  /*d730*/  IADD3 R143, PT, PT, R89, 0x6c0, R149 ;  /* 0x000006c0598f7810 */ /* 0x000fe40007ffe095 */
[----:B------:R-:W-:Y:S01]  /*d740*/  LOP3.LUT R145, R69, R110, RZ, 0x3c, !PT ;  /* 0x0000006e45917212 */ /* 0x000fe200078e3cff */
[--C-:B------:R-:W-:Y:S01]  /*d750*/  IMAD.WIDE.U32 R68, R139, 0x2, R10.reuse ;  /* 0x000000028b447825 */ /* 0x100fe200078e000a */
[----:B------:R-:W-:Y:S02]  /*d760*/  LOP3.LUT R149, R67, R114, RZ, 0x3c, !PT ;  /* 0x0000007243957212 */ /* 0x000fe400078e3cff */
[----:B------:R-:W-:Y:S01]  /*d770*/  ISETP.GT.AND P0, PT, R108, -0x1, PT ;  /* 0xffffffff6c00780c */ /* 0x000fe20003f04270 */
[----:B------:R-:W-:Y:S01]  /*d780*/  IMAD.WIDE.U32 R66, R143, 0x2, R10 ;  /* 0x000000028f427825 */ /* 0x000fe200078e000a */
[----:B------:R-:W-:Y:S02]  /*d790*/  PRMT R110, R98, 0x9910, RZ ;  /* 0x00009910626e7816 */ /* 0x000fe400000000ff */
[----:B------:R-:W-:-:S02]  /*d7a0*/  PRMT R114, R100, 0x9910, RZ ;  /* 0x0000991064727816 */ /* 0x000fc400000000ff */
[----:B-----5:R-:W-:Y:S01]  /*d7b0*/  SEL R147, R13, 0xffff, !P0 ;  /* 0x0000ffff0d937807 */ /* 0x020fe20004000000 */
[----:B------:R2:W-:Y:S01]  /*d7c0*/  STG.E.U16 desc[UR10][R66.64], R71 ;  /* 0x0000004742007986 */ /* 0x0005e2000c10150a */
[----:B------:R-:W-:Y:S02]  /*d7d0*/  IADD3 R141, PT, PT, R89, 0x840, R153 ;  /* 0x00000840598d7810 */ /* 0x000fe40007ffe099 */
[----:B------:R-:W-:Y:S01]  /*d7e0*/  ISETP.GT.AND P3, PT, R110, -0x1, PT ;  /* 0xffffffff6e00780c */ /* 0x000fe20003f64270 */
[----:B------:R-:W-:Y:S01]  /*d7f0*/  STG.E.U16 desc[UR10][R68.64], R145 ;  /* 0x0000009144007986 */ /* 0x000fe2000c10150a */
[----:B------:R-:W-:Y:S01]  /*d800*/  ISETP.NE.AND P0, PT, R108, 0x7fff, PT ;  /* 0x00007fff6c00780c */ /* 0x000fe20003f05270 */
[----:B------:R-:W-:Y:S01]  /*d810*/  IMAD.MOV.U32 R108, RZ, RZ, R114 ;  /* 0x000000ffff6c7224 */ /* 0x000fe200078e0072 */
[----:B------:R-:W-:Y:S01]  /*d820*/  SEL R151, R13, 0xffff, !P3 ;  /* 0x0000ffff0d977807 */ /* 0x000fe20005800000 */
[----:B------:R-:W-:Y:S01]  /*d830*/  IMAD.WIDE.U32 R64, R141, 0x2, R10 ;  /* 0x000000028d407825 */ /* 0x000fe200078e000a */
[----:B------:R-:W-:-:S02]  /*d840*/  ISETP.NE.AND P3, PT, R110, 0x7fff, PT ;  /* 0x00007fff6e00780c */ /* 0x000fc40003f65270 */
[----:B------:R-:W-:Y:S02]  /*d850*/  ISETP.NE.AND P6, PT, R108, 0x7fff, PT ;  /* 0x00007fff6c00780c */ /* 0x000fe40003fc5270 */
[----:B--2---:R-:W-:Y:S01]  /*d860*/  LOP3.LUT R71, R147, R40, RZ, 0x3c, !PT ;  /* 0x0000002893477212 */ /* 0x004fe200078e3cff */
[----:B------:R2:W-:Y:S01]  /*d870*/  STG.E.U16 desc[UR10][R64.64], R149 ;  /* 0x0000009540007986 */ /* 0x0005e2000c10150a */
[----:B------:R-:W-:Y:S02]  /*d880*/  SEL R40, R40, 0x8000, P0 ;  /* 0x0000800028287807 */ /* 0x000fe40000000000 */
[----:B------:R-:W-:Y:S02]  /*d890*/  ISETP.GT.AND P0, PT, R108, -0x1, PT ;  /* 0xffffffff6c00780c */ /* 0x000fe40003f04270 */
[----:B------:R-:W-:Y:S02]  /*d8a0*/  PRMT R108, R102, 0x9910, RZ ;  /* 0x00009910666c7816 */ /* 0x000fe400000000ff */
[----:B------:R-:W-:-:S02]  /*d8b0*/  LOP3.LUT R151, R151, R98, RZ, 0x3c, !PT ;  /* 0x0000006297977212 */ /* 0x000fc400078e3cff */
[----:B------:R-:W-:Y:S02]  /*d8c0*/  SEL R98, R98, 0x8000, P3 ;  /* 0x0000800062627807 */ /* 0x000fe40001800000 */
[----:B------:R-:W-:Y:S02]  /*d8d0*/  SHF.R.U32.HI R40, RZ, UR9, R40 ;  /* 0x00000009ff287c19 */ /* 0x000fe40008011628 */
[----:B--2---:R-:W-:Y:S02]  /*d8e0*/  SEL R64, R100, 0x8000, P6 ;  /* 0x0000800064407807 */ /* 0x004fe40003000000 */
[----:B------:R-:W-:Y:S02]  /*d8f0*/  ISETP.NE.AND P3, PT, R108, 0x7fff, PT ;  /* 0x00007fff6c00780c */ /* 0x000fe40003f65270 */
[----:B-1----:R-:W-:Y:S02]  /*d900*/  PRMT R110, R104, 0x9910, RZ ;  /* 0x00009910686e7816 */ /* 0x002fe400000000ff */
[----:B------:R-:W-:-:S02]  /*d910*/  SHF.R.U32.HI R98, RZ, UR9, R98 ;  /* 0x00000009ff627c19 */ /* 0x000fc40008011662 */
[--C-:B------:R-:W-:Y:S02]  /*d920*/  LOP3.LUT R65, R40, 0xffff, R15.reuse, 0x80, !PT ;  /* 0x0000ffff28417812 */ /* 0x100fe400078e800f */
[----:B------:R-:W-:Y:S02]  /*d930*/  SHF.R.U32.HI R64, RZ, UR9, R64 ;  /* 0x00000009ff407c19 */ /* 0x000fe40008011640 */
[----:B------:R-:W-:Y:S01]  /*d940*/  SEL R40, R102, 0x8000, P3 ;  /* 0x0000800066287807 */ /* 0x000fe20001800000 */
[----:B------:R-:W-:Y:S01]  /*d950*/  IMAD R65, R65, 0x4, R18 ;  /* 0x0000000441417824 */ /* 0x000fe200078e0212 */
[----:B------:R-:W-:Y:S02]  /*d960*/  ISETP.NE.AND P3, PT, R110, 0x7fff, PT ;  /* 0x00007fff6e00780c */ /* 0x000fe40003f65270 */
[----:B0-----:R-:W-:Y:S02]  /*d970*/  PRMT R114, R70, 0x9910, RZ ;  /* 0x0000991046727816 */ /* 0x001fe400000000ff */
[--C-:B------:R-:W-:Y:S01]  /*d980*/  LOP3.LUT R67, R98, 0xffff, R15.reuse, 0x80, !PT ;  /* 0x0000ffff62437812 */ /* 0x100fe200078e800f */
[----:B------:R0:W1:Y:S01]  /*d990*/  LDS R149, [R65+0x3a80] ;  /* 0x003a800041957984 */ /* 0x0000620000000800 */
[----:B------:R-:W-:-:S02]  /*d9a0*/  LOP3.LUT R69, R64, 0xffff, R15, 0x80, !PT ;  /* 0x0000ffff40457812 */ /* 0x000fc400078e800f */
[----:B------:R-:W-:Y:S01]  /*d9b0*/  SEL R64, R104, 0x8000, P3 ;  /* 0x0000800068407807 */ /* 0x000fe20001800000 */
[----:B------:R-:W-:Y:S01]  /*d9c0*/  IMAD R147, R67, 0x4, R18 ;  /* 0x0000000443937824 */ /* 0x000fe200078e0212 */
[----:B------:R-:W-:Y:S01]  /*d9d0*/  SHF.R.U32.HI R40, RZ, UR9, R40 ;  /* 0x00000009ff287c19 */ /* 0x000fe20008011628 */
[----:B------:R-:W-:Y:S01]  /*d9e0*/  IMAD R145, R69, 0x4, R18 ;  /* 0x0000000445917824 */ /* 0x000fe200078e0212 */
[----:B------:R-:W-:Y:S01]  /*d9f0*/  ISETP.NE.AND P3, PT, R114, 0x7fff, PT ;  /* 0x00007fff7200780c */ /* 0x000fe20003f65270 */
[----:B------:R-:W-:Y:S01]  /*da00*/  LDS.U16 R98, [R72+0x2100] ;  /* 0x0021000048627984 */ /* 0x000fe20000000400 */
[----:B---3--:R-:W-:Y:S02]  /*da10*/  PRMT R128, R120, 0x9910, RZ ;  /* 0x0000991078807816 */ /* 0x008fe400000000ff */
[----:B------:R-:W-:Y:S01]  /*da20*/  SHF.R.U32.HI R64, RZ, UR9, R64 ;  /* 0x00000009ff407c19 */ /* 0x000fe20008011640 */
[----:B------:R-:W2:Y:S01]  /*da30*/  LDS R147, [R147+0x3a80] ;  /* 0x003a800093937984 */ /* 0x000ea20000000800 */
[----:B------:R-:W-:-:S02]  /*da40*/  LOP3.LUT R67, R40, 0xffff, R15, 0x80, !PT ;  /* 0x0000ffff28437812 */ /* 0x000fc400078e800f */
[----:B------:R-:W-:Y:S01]  /*da50*/  PRMT R126, R106, 0x9910, RZ ;  /* 0x000099106a7e7816 */ /* 0x000fe200000000ff */
[----:B------:R-:W3:Y:S01]  /*da60*/  LDS R145, [R145+0x3a80] ;  /* 0x003a800091917984 */ /* 0x000ee20000000800 */
[----:B0-----:R-:W-:Y:S01]  /*da70*/  SEL R65, R13, 0xffff, !P0 ;  /* 0x0000ffff0d417807 */ /* 0x001fe20004000000 */
[----:B------:R-:W-:Y:S01]  /*da80*/  IMAD R153, R67, 0x4, R18 ;  /* 0x0000000443997824 */ /* 0x000fe200078e0212 */
[----:B------:R-:W-:Y:S02]  /*da90*/  SEL R40, R70, 0x8000, P3 ;  /* 0x0000800046287807 */ /* 0x000fe40001800000 */
[----:B------:R-:W-:Y:S02]  /*daa0*/  ISETP.NE.AND P3, PT, R128, 0x7fff, PT ;  /* 0x00007fff8000780c */ /* 0x000fe40003f65270 */
[----:B------:R-:W-:Y:S01]  /*dab0*/  LOP3.LUT R69, R64, 0xffff, R15, 0x80, !PT ;  /* 0x0000ffff40457812 */ /* 0x000fe200078e800f */
[----:B------:R-:W0:Y:S01]  /*dac0*/  LDS R153, [R153+0x3a80] ;  /* 0x003a800099997984 */ /* 0x000e220000000800 */
[----:B------:R-:W-:-:S02]  /*dad0*/  ISETP.NE.AND P0, PT, R126, 0x7fff, PT ;  /* 0x00007fff7e00780c */ /* 0x000fc40003f05270 */
[----:B------:R-:W-:Y:S01]  /*dae0*/  LOP3.LUT R155, R65, R100, RZ, 0x3c, !PT ;  /* 0x00000064419b7212 */ /* 0x000fe200078e3cff */
[----:B------:R-:W-:Y:S01]  /*daf0*/  IMAD R159, R69, 0x4, R18 ;  /* 0x00000004459f7824 */ /* 0x000fe200078e0212 */
[----:B----4-:R-:W-:Y:S01]  /*db00*/  PRMT R130, R122, 0x9910, RZ ;  /* 0x000099107a827816 */ /* 0x010fe200000000ff */
[----:B------:R-:W-:Y:S01]  /*db10*/  LDS.U16 R100, [R72+0x2280] ;  /* 0x0022800048647984 */ /* 0x000fe20000000400 */
[----:B------:R-:W-:Y:S02]  /*db20*/  SEL R65, R120, 0x8000, P3 ;  /* 0x0000800078417807 */ /* 0x000fe40001800000 */
[----:B------:R-:W-:Y:S01]  /*db30*/  SHF.R.U32.HI R40, RZ, UR9, R40 ;  /* 0x00000009ff287c19 */ /* 0x000fe20008011628 */
[----:B------:R-:W-:Y:S01]  /*db40*/  LDS R159, [R159+0x3a80] ;  /* 0x003a80009f9f7984 */ /* 0x000fe20000000800 */
[----:B------:R-:W-:Y:S02]  /*db50*/  SEL R64, R106, 0x8000, P0 ;  /* 0x000080006a407807 */ /* 0x000fe40000000000 */
[----:B------:R-:W-:-:S02]  /*db60*/  ISETP.NE.AND P0, PT, R130, 0x7fff, PT ;  /* 0x00007fff8200780c */ /* 0x000fc40003f05270 */
[----:B------:R-:W-:Y:S02]  /*db70*/  SHF.R.U32.HI R66, RZ, UR9, R65 ;  /* 0x00000009ff427c19 */ /* 0x000fe40008011641 */
[----:B------:R-:W-:Y:S02]  /*db80*/  LOP3.LUT R65, R40, 0xffff, R15, 0x80, !PT ;  /* 0x0000ffff28417812 */ /* 0x000fe400078e800f */
[----:B------:R-:W-:Y:S01]  /*db90*/  SEL R67, R122, 0x8000, P0 ;  /* 0x000080007a437807 */ /* 0x000fe20000000000 */
[----:B------:R-:W-:Y:S01]  /*dba0*/  LDS.U16 R40, [R72+0x1f80] ;  /* 0x001f800048287984 */ /* 0x000fe20000000400 */
[----:B------:R-:W-:Y:S01]  /*dbb0*/  SHF.R.U32.HI R64, RZ, UR9, R64 ;  /* 0x00000009ff407c19 */ /* 0x000fe20008011640 */
[----:B------:R-:W-:Y:S01]  /*dbc0*/  IMAD R65, R65, 0x4, R18 ;  /* 0x0000000441417824 */ /* 0x000fe200078e0212 */
[----:B------:R-:W-:Y:S02]  /*dbd0*/  SHF.R.U32.HI R68, RZ, UR9, R67 ;  /* 0x00000009ff447c19 */ /* 0x000fe40008011643 */
[----:B------:R-:W-:-:S02]  /*dbe0*/  LOP3.LUT R67, R64, 0xffff, R15, 0x80, !PT ;  /* 0x0000ffff40437812 */ /* 0x000fc400078e800f */
[----:B------:R4:W5:Y:S01]  /*dbf0*/  LDS R165, [R65+0x3a80] ;  /* 0x003a800041a57984 */ /* 0x0009620000000800 */
[--C-:B------:R-:W-:Y:S02]  /*dc00*/  LOP3.LUT R69, R66, 0xffff, R15.reuse, 0x80, !PT ;  /* 0x0000ffff42457812 */ /* 0x100fe400078e800f */
[--C-:B------:R-:W-:Y:S01]  /*dc10*/  IMAD R169, R67, 0x4, R18.reuse ;  /* 0x0000000443a97824 */ /* 0x100fe200078e0212 */
[----:B------:R-:W-:Y:S02]  /*dc20*/  LOP3.LUT R157, R68, 0xffff, R15, 0x80, !PT ;  /* 0x0000ffff449d7812 */ /* 0x000fe400078e800f */
[--C-:B------:R-:W-:Y:S01]  /*dc30*/  IMAD R173, R69, 0x4, R18.reuse ;  /* 0x0000000445ad7824 */ /* 0x100fe200078e0212 */
[----:B------:R-:W-:Y:S02]  /*dc40*/  ISETP.GT.AND P0, PT, R108, -0x1, PT ;  /* 0xffffffff6c00780c */ /* 0x000fe40003f04270 */
[----:B------:R-:W-:Y:S01]  /*dc50*/  IMAD R177, R157, 0x4, R18 ;  /* 0x000000049db17824 */ /* 0x000fe200078e0212 */
[----:B------:R-:W5:Y:S01]  /*dc60*/  LDS R169, [R169+0x3a80] ;  /* 0x003a8000a9a97984 */ /* 0x000f620000000800 */
[----:B-1----:R-:W-:-:S02]  /*dc70*/  IADD3 R149, PT, PT, R89, 0x900, R149 ;  /* 0x0000090059957810 */ /* 0x002fc40007ffe095 */
[----:B------:R-:W-:Y:S01]  /*dc80*/  ISETP.GT.AND P3, PT, R110, -0x1, PT ;  /* 0xffffffff6e00780c */ /* 0x000fe20003f64270 */
[----:B------:R-:W1:Y:S01]  /*dc90*/  LDS R173, [R173+0x3a80] ;  /* 0x003a8000adad7984 */ /* 0x000e620000000800 */
[----:B--2---:R-:W-:Y:S01]  /*dca0*/  IADD3 R147, PT, PT, R89, 0x9c0, R147 ;  /* 0x000009c059937810 */ /* 0x004fe20007ffe093 */
[----:B------:R-:W-:Y:S01]  /*dcb0*/  IMAD.WIDE.U32 R68, R149, 0x2, R10 ;  /* 0x0000000295447825 */ /* 0x000fe200078e000a */
[----:B---3--:R-:W-:Y:S01]  /*dcc0*/  IADD3 R145, PT, PT, R89, 0xa80, R145 ;  /* 0x00000a8059917810 */ /* 0x008fe20007ffe091 */
[----:B------:R-:W2:Y:S01]  /*dcd0*/  LDS R177, [R177+0x3a80] ;  /* 0x003a8000b1b17984 */ /* 0x000ea20000000800 */
[----:B------:R-:W-:Y:S01]  /*dce0*/  SEL R161, R13, 0xffff, !P3 ;  /* 0x0000ffff0da17807 */ /* 0x000fe20005800000 */
[----:B------:R-:W-:Y:S01]  /*dcf0*/  IMAD.WIDE.U32 R66, R147, 0x2, R10 ;  /* 0x0000000293427825 */ /* 0x000fe200078e000a */
[----:B0-----:R-:W-:Y:S01]  /*dd00*/  IADD3 R153, PT, PT, R89, 0xb40, R153 ;  /* 0x00000b4059997810 */ /* 0x001fe20007ffe099 */
[----:B------:R-:W0:Y:S01]  /*dd10*/  LDS.U16 R108, [R72+0x2400] ;  /* 0x00240000486c7984 */ /* 0x000e220000000400 */
[----:B------:R-:W-:Y:S01]  /*dd20*/  ISETP.GT.AND P3, PT, R126, -0x1, PT ;  /* 0xffffffff7e00780c */ /* 0x000fe20003f64270 */
[----:B----4-:R-:W-:Y:S01]  /*dd30*/  IMAD.WIDE.U32 R64, R145, 0x2, R10 ;  /* 0x0000000291407825 */ /* 0x010fe200078e000a */
[----:B------:R-:W-:Y:S01]  /*dd40*/  SEL R157, R13, 0xffff, !P0 ;  /* 0x0000ffff0d9d7807 */ /* 0x000fe20004000000 */
[----:B------:R-:W-:Y:S01]  /*dd50*/  LDS.U16 R110, [R72+0x2700] ;  /* 0x00270000486e7984 */ /* 0x000fe20000000400 */
[----:B------:R-:W-:-:S02]  /*dd60*/  LOP3.LUT R163, R161, R104, RZ, 0x3c, !PT ;  /* 0x00000068a1a37212 */ /* 0x000fc400078e3cff */
[----:B------:R-:W-:Y:S01]  /*dd70*/  ISETP.GT.AND P0, PT, R114, -0x1, PT ;  /* 0xffffffff7200780c */ /* 0x000fe20003f04270 */
[----:B------:R3:W-:Y:S01]  /*dd80*/  STG.E.U16 desc[UR10][R68.64], R71 ;  /* 0x0000004744007986 */ /* 0x0007e2000c10150a */
[----:B------:R-:W-:Y:S02]  /*dd90*/  LOP3.LUT R157, R157, R102, RZ, 0x3c, !PT ;  /* 0x000000669d9d7212 */ /* 0x000fe400078e3cff */
[----:B------:R-:W-:Y:S01]  /*dda0*/  PRMT R114, R98, 0x9910, RZ ;  /* 0x0000991062727816 */ /* 0x000fe200000000ff */
[----:B------:R4:W-:Y:S01]  /*ddb0*/  STG.E.U16 desc[UR10][R66.64], R151 ;  /* 0x0000009742007986 */ /* 0x0009e2000c10150a */
[----:B------:R-:W-:-:S03]  /*ddc0*/  PRMT R126, R124, 0x9910, RZ ;  /* 0x000099107c7e7816 */ /* 0x000fc600000000ff */
[----:B------:R-:W0:Y:S01]  /*ddd0*/  LDS.U16 R104, [R72+0x2880] ;  /* 0x0028800048687984 */ /* 0x000e220000000400 */
[----:B-----5:R-:W-:Y:S02]  /*dde0*/  IADD3 R161, PT, PT, R89, 0xcc0, R165 ;  /* 0x00000cc059a17810 */ /* 0x020fe40007ffe0a5 */
[C---:B---3--:R-:W-:Y:S01]  /*ddf0*/  SEL R71, R13.reuse, 0xffff, !P3 ;  /* 0x0000ffff0d477807 */ /* 0x048fe20005800000 */
[----:B------:R3:W-:Y:S01]  /*de00*/  STG.E.U16 desc[UR10][R64.64], R155 ;  /* 0x0000009b40007986 */ /* 0x0007e2000c10150a */
[----:B------:R-:W-:Y:S02]  /*de10*/  SEL R69, R13, 0xffff, !P0 ;  /* 0x0000ffff0d457807 */ /* 0x000fe40004000000 */
[----:B----4-:R-:W-:Y:S01]  /*de20*/  IADD3 R151, PT, PT, R89, 0xc00, R159 ;  /* 0x00000c0059977810 */ /* 0x010fe20007ffe09f */
[----:B------:R-:W-:Y:S01]  /*de30*/  IMAD.WIDE.U32 R66, R153, 0x2, R10 ;  /* 0x0000000299427825 */ /* 0x000fe200078e000a */
[----:B------:R-:W-:Y:S01]  /*de40*/  ISETP.GT.AND P0, PT, R128, -0x1, PT ;  /* 0xffffffff8000780c */ /* 0x000fe20003f04270 */
[----:B------:R-:W4:Y:S01]  /*de50*/  LDS.U16 R102, [R72+0x2a00] ;  /* 0x002a000048667984 */ /* 0x000f220000000400 */
[----:B------:R-:W-:-:S02]  /*de60*/  ISETP.GT.AND P3, PT, R130, -0x1, PT ;  /* 0xffffffff8200780c */ /* 0x000fc40003f64270 */
[----:B------:R-:W-:Y:S01]  /*de70*/  LOP3.LUT R171, R71, R106, RZ, 0x3c, !PT ;  /* 0x0000006a47ab7212 */ /* 0x000fe200078e3cff */
[----:B------:R5:W-:Y:S01]  /*de80*/  STG.E.U16 desc[UR10][R66.64], R157 ;  /* 0x0000009d42007986 */ /* 0x000be2000c10150a */
[----:B------:R-:W-:Y:S01]  /*de90*/  PRMT R106, R40, 0x9910, RZ ;  /* 0x00009910286a7816 */ /* 0x000fe200000000ff */
[----:B---3--:R-:W-:Y:S01]  /*dea0*/  IMAD.WIDE.U32 R64, R151, 0x2, R10 ;  /* 0x0000000297407825 */ /* 0x008fe200078e000a */
[----:B------:R-:W-:Y:S02]  /*deb0*/  LOP3.LUT R167, R69, R70, RZ, 0x3c, !PT ;  /* 0x0000004645a77212 */ /* 0x000fe400078e3cff */
[C---:B------:R-:W-:Y:S02]  /*dec0*/  SEL R155, R13.reuse, 0xffff, !P0 ;  /* 0x0000ffff0d9b7807 */ /* 0x040fe40004000000 */
[----:B------:R3:W-:Y:S01]  /*ded0*/  STG.E.U16 desc[UR10][R64.64], R163 ;  /* 0x000000a340007986 */ /* 0x0007e2000c10150a */
[----:B------:R-:W-:Y:S02]  /*dee0*/  SEL R69, R13, 0xffff, !P3 ;  /* 0x0000ffff0d457807 */ /* 0x000fe40005800000 */
[----:B------:R-:W-:-:S02]  /*def0*/  ISETP.NE.AND P3, PT, R106, 0x7fff, PT ;  /* 0x00007fff6a00780c */ /* 0x000fc40003f65270 */
[----:B------:R-:W-:Y:S01]  /*df00*/  ISETP.GT.AND P0, PT, R106, -0x1, PT ;  /* 0xffffffff6a00780c */ /* 0x000fe20003f04270 */
[----:B------:R-:W-:Y:S01]  /*df10*/  IMAD.MOV.U32 R106, RZ, RZ, R114 ;  /* 0x000000ffff6a7224 */ /* 0x000fe200078e0072 */
[----:B-----5:R-:W-:Y:S02]  /*df20*/  IADD3 R157, PT, PT, R89, 0xd80, R169 ;  /* 0x00000d80599d7810 */ /* 0x020fe40007ffe0a9 */
[----:B------:R-:W-:Y:S02]  /*df30*/  LOP3.LUT R175, R155, R120, RZ, 0x3c, !PT ;  /* 0x000000789baf7212 */ /* 0x000fe400078e3cff */
[----:B-1----:R-:W-:Y:S01]  /*df40*/  IADD3 R159, PT, PT, R89, 0xe40, R173 ;  /* 0x00000e40599f7810 */ /* 0x002fe20007ffe0ad */
[----:B---3--:R-:W-:Y:S01]  /*df50*/  IMAD.WIDE.U32 R64, R161, 0x2, R10 ;  /* 0x00000002a1407825 */ /* 0x008fe200078e000a */
[----:B--2---:R-:W-:Y:S02]  /*df60*/  IADD3 R155, PT, PT, R89, 0xf00, R177 ;  /* 0x00000f00599b7810 */ /* 0x004fe40007ffe0b1 */
[----:B------:R-:W-:Y:S01]  /*df70*/  LOP3.LUT R165, R69, R122, RZ, 0x3c, !PT ;  /* 0x0000007a45a57212 */ /* 0x000fe200078e3cff */
[----:B------:R-:W-:Y:S01]  /*df80*/  IMAD.WIDE.U32 R66, R157, 0x2, R10 ;  /* 0x000000029d427825 */ /* 0x000fe200078e000a */
[----:B------:R1:W-:Y:S01]  /*df90*/  STG.E.U16 desc[UR10][R64.64], R167 ;  /* 0x000000a740007986 */ /* 0x0003e2000c10150a */
[----:B------:R-:W-:-:S02]  /*dfa0*/  PRMT R120, R100, 0x9910, RZ ;  /* 0x0000991064787816 */ /* 0x000fc400000000ff */
[----:B0-----:R-:W-:Y:S01]  /*dfb0*/  PRMT R122, R108, 0x9910, RZ ;  /* 0x000099106c7a7816 */ /* 0x001fe200000000ff */
[--C-:B------:R-:W-:Y:S01]  /*dfc0*/  IMAD.WIDE.U32 R68, R159, 0x2, R10.reuse ;  /* 0x000000029f447825 */ /* 0x100fe200078e000a */
[----:B------:R0:W-:Y:S01]  /*dfd0*/  STG.E.U16 desc[UR10][R66.64], R171 ;  /* 0x000000ab42007986 */ /* 0x0001e2000c10150a */
[----:B------:R-:W-:Y:S02]  /*dfe0*/  PRMT R128, R104, 0x9910, RZ ;  /* 0x0000991068807816 */ /* 0x000fe400000000ff */
[----:B------:R-:W-:Y:S01]  /*dff0*/  IMAD.WIDE.U32 R70, R155, 0x2, R10 ;  /* 0x000000029b467825 */ /* 0x000fe200078e000a */
[----:B------:R-:W-:Y:S01]  /*e000*/  STG.E.U16 desc[UR10][R68.64], R175 ;  /* 0x000000af44007986 */ /* 0x000fe2000c10150a */
[----:B-1----:R-:W-:Y:S02]  /*e010*/  SEL R64, R40, 0x8000, P3 ;  /* 0x0000800028407807 */ /* 0x002fe40001800000 */
[----:B------:R-:W-:Y:S01]  /*e020*/  IMAD.MOV.U32 R114, RZ, RZ, R120 ;  /* 0x000000ffff727224 */ /* 0x000fe200078e0078 */
[----:B------:R-:W-:Y:S01]  /*e030*/  ISETP.NE.AND P3, PT, R106, 0x7fff, PT ;  /* 0x00007fff6a00780c */ /* 0x000fe20003f65270 */
[----:B------:R-:W-:Y:S01]  /*e040*/  IMAD.MOV.U32 R120, RZ, RZ, R122 ;  /* 0x000000ffff787224 */ /* 0x000fe200078e007a */
[----:B------:R-:W-:Y:S01]  /*e050*/  SHF.R.U32.HI R64, RZ, UR9, R64 ;  /* 0x00000009ff407c19 */ /* 0x000fe20008011640 */
[----:B------:R1:W-:Y:S01]  /*e060*/  STG.E.U16 desc[UR10][R70.64], R165 ;  /* 0x000000a546007986 */ /* 0x0003e2000c10150a */
[----:B------:R-:W-:Y:S01]  /*e070*/  SEL R65, R98, 0x8000, P3 ;  /* 0x0000800062417807 */ /* 0x000fe20001800000 */
[----:B------:R-:W-:Y:S01]  /*e080*/  IMAD.MOV.U32 R122, RZ, RZ, R126 ;  /* 0x000000ffff7a7224 */ /* 0x000fe200078e007e */
[----:B0-----:R-:W-:-:S02]  /*e090*/  PRMT R67, R110, 0x9910, RZ ;  /* 0x000099106e437816 */ /* 0x001fc400000000ff */
[----:B------:R-:W-:Y:S02]  /*e0a0*/  SHF.R.U32.HI R66, RZ, UR9, R65 ;  /* 0x00000009ff427c19 */ /* 0x000fe40008011641 */
[----:B------:R-:W-:Y:S01]  /*e0b0*/  LOP3.LUT R65, R64, 0xffff, R15, 0x80, !PT ;  /* 0x0000ffff40417812 */ /* 0x000fe200078e800f */
[----:B------:R-:W-:Y:S01]  /*e0c0*/  IMAD.MOV.U32 R126, RZ, RZ, R67 ;  /* 0x000000ffff7e7224 */ /* 0x000fe200078e0043 */
[----:B------:R-:W-:Y:S02]  /*e0d0*/  LOP3.LUT R67, R66, 0xffff, R15, 0x80, !PT ;  /* 0x0000ffff42437812 */ /* 0x000fe400078e800f */
[----:B------:R-:W-:Y:S01]  /*e0e0*/  ISETP.NE.AND P3, PT, R114, 0x7fff, PT ;  /* 0x00007fff7200780c */ /* 0x000fe20003f65270 */
[--C-:B-1----:R-:W-:Y:S01]  /*e0f0*/  IMAD R165, R65, 0x4, R18.reuse ;  /* 0x0000000441a57824 */ /* 0x102fe200078e0212 */
[----:B------:R-:W-:Y:S01]  /*e100*/  SEL R65, R13, 0xffff, !P0 ;  /* 0x0000ffff0d417807 */ /* 0x000fe20004000000 */
[----:B------:R-:W-:Y:S01]  /*e110*/  IMAD R163, R67, 0x4, R18 ;  /* 0x0000000443a37824 */ /* 0x000fe200078e0212 */
[----:B------:R-:W-:-:S02]  /*e120*/  ISETP.NE.AND P0, PT, R120, 0x7fff, PT ;  /* 0x00007fff7800780c */ /* 0x000fc40003f05270 */
[----:B------:R-:W-:Y:S01]  /*e130*/  SEL R64, R100, 0x8000, P3 ;  /* 0x0000800064407807 */ /* 0x000fe20001800000 */
[----:B------:R-:W0:Y:S01]  /*e140*/  LDS R165, [R165+0x3a80] ;  /* 0x003a8000a5a57984 */ /* 0x000e220000000800 */
[----:B------:R-:W-:Y:S02]  /*e150*/  SEL R66, R108, 0x8000, P0 ;  /* 0x000080006c427807 */ /* 0x000fe40000000000 */
[----:B------:R-:W-:Y:S01]  /*e160*/  ISETP.NE.AND P0, PT, R126, 0x7fff, PT ;  /* 0x00007fff7e00780c */ /* 0x000fe20003f05270 */
[----:B------:R-:W1:Y:S01]  /*e170*/  LDS R163, [R163+0x3a80] ;  /* 0x003a8000a3a37984 */ /* 0x000e620000000800 */
[----:B------:R-:W-:Y:S02]  /*e180*/  ISETP.NE.AND P3, PT, R122, 0x7fff, PT ;  /* 0x00007fff7a00780c */ /* 0x000fe40003f65270 */
[----:B------:R-:W-:Y:S02]  /*e190*/  SEL R69, R110, 0x8000, P0 ;  /* 0x000080006e457807 */ /* 0x000fe40000000000 */
[----:B------:R-:W-:-:S02]  /*e1a0*/  SEL R67, R124, 0x8000, P3 ;  /* 0x000080007c437807 */ /* 0x000fc40001800000 */
[----:B------:R-:W-:Y:S02]  /*e1b0*/  ISETP.NE.AND P3, PT, R128, 0x7fff, PT ;  /* 0x00007fff8000780c */ /* 0x000fe40003f65270 */
[----:B------:R-:W-:Y:S02]  /*e1c0*/  SHF.R.U32.HI R66, RZ, UR9, R66 ;  /* 0x00000009ff427c19 */ /* 0x000fe40008011642 */
[----:B------:R-:W-:Y:S02]  /*e1d0*/  SHF.R.U32.HI R70, RZ, UR9, R69 ;  /* 0x00000009ff467c19 */ /* 0x000fe40008011645 */
[----:B------:R-:W-:Y:S02]  /*e1e0*/  SHF.R.U32.HI R64, RZ, UR9, R64 ;  /* 0x00000009ff407c19 */ /* 0x000fe40008011640 */
[----:B------:R-:W-:Y:S02]  /*e1f0*/  ISETP.GT.AND P0, PT, R106, -0x1, PT ;  /* 0xffffffff6a00780c */ /* 0x000fe40003f04270 */
[----:B------:R-:W-:-:S02]  /*e200*/  SEL R106, R104, 0x8000, P3 ;  /* 0x00008000686a7807 */ /* 0x000fc40001800000 */
[----:B----4-:R-:W-:Y:S02]  /*e210*/  PRMT R130, R102, 0x9910, RZ ;  /* 0x0000991066827816 */ /* 0x010fe400000000ff */
[----:B------:R-:W-:Y:S02]  /*e220*/  SHF.R.U32.HI R68, RZ, UR9, R67 ;  /* 0x00000009ff447c19 */ /* 0x000fe40008011643 */
[--C-:B------:R-:W-:Y:S02]  /*e230*/  LOP3.LUT R69, R66, 0xffff, R15.reuse, 0x80, !PT ;  /* 0x0000ffff42457812 */ /* 0x100fe400078e800f */
[--C-:B------:R-:W-:Y:S02]  /*e240*/  LOP3.LUT R167, R70, 0xffff, R15.reuse, 0x80, !PT ;  /* 0x0000ffff46a77812 */ /* 0x100fe400078e800f */
[--C-:B------:R-:W-:Y:S01]  /*e250*/  LOP3.LUT R67, R64, 0xffff, R15.reuse, 0x80, !PT ;  /* 0x0000ffff40437812 */ /* 0x100fe200078e800f */
[----:B------:R-:W-:Y:S01]  /*e260*/  IMAD R171, R69, 0x4, R18 ;  /* 0x0000000445ab7824 */ /* 0x000fe200078e0212 */
[----:B------:R-:W-:Y:S01]  /*e270*/  SHF.R.U32.HI R106, RZ, UR9, R106 ;  /* 0x00000009ff6a7c19 */ /* 0x000fe2000801166a */
[--C-:B------:R-:W-:Y:S01]  /*e280*/  IMAD R167, R167, 0x4, R18.reuse ;  /* 0x00000004a7a77824 */ /* 0x100fe200078e0212 */
[----:B------:R-:W-:Y:S01]  /*e290*/  ISETP.NE.AND P3, PT, R130, 0x7fff, PT ;  /* 0x00007fff8200780c */ /* 0x000fe20003f65270 */
[----:B------:R-:W-:Y:S01]  /*e2a0*/  IMAD R173, R67, 0x4, R18 ;  /* 0x0000000443ad7824 */ /* 0x000fe200078e0212 */
[----:B------:R-:W-:Y:S01]  /*e2b0*/  LOP3.LUT R71, R68, 0xffff, R15, 0x80, !PT ;  /* 0x0000ffff44477812 */ /* 0x000fe200078e800f */
[----:B------:R-:W2:Y:S01]  /*e2c0*/  LDS R171, [R171+0x3a80] ;  /* 0x003a8000abab7984 */ /* 0x000ea20000000800 */
[----:B------:R-:W-:-:S02]  /*e2d0*/  LOP3.LUT R69, R65, R40, RZ, 0x3c, !PT ;  /* 0x0000002841457212 */ /* 0x000fc400078e3cff */
[--C-:B------:R-:W-:Y:S01]  /*e2e0*/  LOP3.LUT R65, R106, 0xffff, R15.reuse, 0x80, !PT ;  /* 0x0000ffff6a417812 */ /* 0x100fe200078e800f */
[--C-:B------:R-:W-:Y:S01]  /*e2f0*/  IMAD R175, R71, 0x4, R18.reuse ;  /* 0x0000000447af7824 */ /* 0x100fe200078e0212 */
[----:B------:R-:W-:Y:S01]  /*e300*/  SEL R64, R102, 0x8000, P3 ;  /* 0x0000800066407807 */ /* 0x000fe20001800000 */
[----:B------:R3:W4:Y:S01]  /*e310*/  LDS R183, [R167+0x3a80] ;  /* 0x003a8000a7b77984 */ /* 0x0007220000000800 */
[----:B------:R-:W-:Y:S01]  /*e320*/  SEL R67, R13, 0xffff, !P0 ;  /* 0x0000ffff0d437807 */ /* 0x000fe20004000000 */
[----:B------:R-:W-:Y:S01]  /*e330*/  IMAD R185, R65, 0x4, R18 ;  /* 0x0000000441b97824 */ /* 0x000fe200078e0212 */
[----:B------:R-:W-:Y:S01]  /*e340*/  ISETP.GT.AND P3, PT, R120, -0x1, PT ;  /* 0xffffffff7800780c */ /* 0x000fe20003f64270 */
[----:B------:R-:W5:Y:S01]  /*e350*/  LDS R173, [R173+0x3a80] ;  /* 0x003a8000adad7984 */ /* 0x000f620000000800 */
[----:B------:R-:W-:Y:S02]  /*e360*/  SHF.R.U32.HI R64, RZ, UR9, R64 ;  /* 0x00000009ff407c19 */ /* 0x000fe40008011640 */
[----:B------:R-:W-:Y:S01]  /*e370*/  LOP3.LUT R71, R67, R98, RZ, 0x3c, !PT ;  /* 0x0000006243477212 */ /* 0x000fe200078e3cff */
[----:B------:R-:W-:Y:S01]  /*e380*/  LDS.U16 R120, [R72+0x2b80] ;  /* 0x002b800048787984 */ /* 0x000fe20000000400 */
[----:B------:R-:W-:-:S02]  /*e390*/  LOP3.LUT R67, R64, 0xffff, R15, 0x80, !PT ;  /* 0x0000ffff40437812 */ /* 0x000fc400078e800f */
[----:B------:R-:W-:Y:S01]  /*e3a0*/  ISETP.GT.AND P0, PT, R114, -0x1, PT ;  /* 0xffffffff7200780c */ /* 0x000fe20003f04270 */
[----:B------:R-:W5:Y:S01]  /*e3b0*/  LDS R175, [R175+0x3a80] ;  /* 0x003a8000afaf7984 */ /* 0x000f620000000800 */
[----:B------:R-:W-:Y:S01]  /*e3c0*/  SEL R169, R13, 0xffff, !P3 ;  /* 0x0000ffff0da97807 */ /* 0x000fe20005800000 */
[----:B------:R-:W-:Y:S01]  /*e3d0*/  IMAD R189, R67, 0x4, R18 ;  /* 0x0000000443bd7824 */ /* 0x000fe200078e0212 */
[----:B---3--:R-:W-:Y:S01]  /*e3e0*/  SEL R167, R13, 0xffff, !P0 ;  /* 0x0000ffff0da77807 */ /* 0x008fe20004000000 */
[----:B------:R-:W3:Y:S01]  /*e3f0*/  LDS R185, [R185+0x3a80] ;  /* 0x003a8000b9b97984 */ /* 0x000ee20000000800 */
[----:B------:R-:W-:Y:S02]  /*e400*/  ISETP.GT.AND P0, PT, R122, -0x1, PT ;  /* 0xffffffff7a00780c */ /* 0x000fe40003f04270 */
[----:B------:R-:W-:Y:S01]  /*e410*/  LOP3.LUT R179, R169, R108, RZ, 0x3c, !PT ;  /* 0x0000006ca9b37212 */ /* 0x000fe200078e3cff */
[----:B------:R-:W-:Y:S01]  /*e420*/  LDS R189, [R189+0x3a80] ;  /* 0x003a8000bdbd7984 */ /* 0x000fe20000000800 */
[----:B------:R-:W-:-:S02]  /*e430*/  SEL R181, R13, 0xffff, !P0 ;  /* 0x0000ffff0db57807 */ /* 0x000fc40004000000 */
[----:B0-----:R-:W-:Y:S01]  /*e440*/  IADD3 R165, PT, PT, R89, 0xfc0, R165 ;  /* 0x00000fc059a57810 */ /* 0x001fe20007ffe0a5 */
[----:B------:R-:W-:Y:S01]  /*e450*/  LDS.U16 R114, [R72+0x2d00] ;  /* 0x002d000048727984 */ /* 0x000fe20000000400 */
[----:B------:R-:W-:Y:S02]  /*e460*/  LOP3.LUT R181, R181, R124, RZ, 0x3c, !PT ;  /* 0x0000007cb5b57212 */ /* 0x000fe400078e3cff */
[----:B-1----:R-:W-:Y:S01]  /*e470*/  IADD3 R163, PT, PT, R89, 0x1080, R163 ;  /* 0x0000108059a37810 */ /* 0x002fe20007ffe0a3 */
[----:B------:R-:W-:Y:S01]  /*e480*/  LDS.U16 R122, [R72+0x2e80] ;  /* 0x002e8000487a7984 */ /* 0x000fe20000000400 */
[--C-:B------:R-:W-:Y:S01]  /*e490*/  IMAD.WIDE.U32 R64, R165, 0x2, R10.reuse ;  /* 0x00000002a5407825 */ /* 0x100fe200078e000a */
[----:B------:R-:W-:Y:S02]  /*e4a0*/  LOP3.LUT R177, R167, R100, RZ, 0x3c, !PT ;  /* 0x00000064a7b17212 */ /* 0x000fe400078e3cff */
[----:B------:R-:W-:Y:S01]  /*e4b0*/  LDS.U16 R124, [R72+0x3000] ;  /* 0x00300000487c7984 */ /* 0x000fe20000000400 */
[----:B------:R-:W-:Y:S01]  /*e4c0*/  IMAD.WIDE.U32 R66, R163, 0x2, R10 ;  /* 0x00000002a3427825 */ /* 0x000fe200078e000a */
[----:B------:R-:W-:-:S02]  /*e4d0*/  ISETP.GT.AND P0, PT, R126, -0x1, PT ;  /* 0xffffffff7e00780c */ /* 0x000fc40003f04270 */
[----:B------:R-:W0:Y:S01]  /*e4e0*/  LDS.U16 R108, [R72+0x3180] ;  /* 0x00318000486c7984 */ /* 0x000e220000000400 */
[----:B--2---:R-:W-:-:S03]  /*e4f0*/  IADD3 R171, PT, PT, R89, 0x1200, R171 ;  /* 0x0000120059ab7810 */ /* 0x004fc60007ffe0ab */
[----:B------:R-:W1:Y:S01]  /*e500*/  LDS.U16 R106, [R72+0x3300] ;  /* 0x00330000486a7984 */ /* 0x000e620000000400 */
[----:B----4-:R-:W-:-:S03]  /*e510*/  IADD3 R167, PT, PT, R89, 0x1380, R183 ;  /* 0x0000138059a77810 */ /* 0x010fc60007ffe0b7 */
[----:B------:R-:W2:Y:S01]  /*e520*/  LDS.U16 R100, [R72+0x3480] ;  /* 0x0034800048647984 */ /* 0x000ea20000000400 */
[----:B-----5:R-:W-:-:S03]  /*e530*/  IADD3 R173, PT, PT, R89, 0x1140, R173 ;  /* 0x0000114059ad7810 */ /* 0x020fc60007ffe0ad */
[----:B------:R-:W4:Y:S04]  /*e540*/  LDS.U16 R98, [R72+0x3600] ;  /* 0x0036000048627984 */ /* 0x000f280000000400 */
[----:B------:R-:W5:Y:S01]  /*e550*/  LDS.U16 R40, [R72+0x3780] ;  /* 0x0037800048287984 */ /* 0x000f620000000400 */
[----:B------:R-:W-:-:S03]  /*e560*/  IADD3 R169, PT, PT, R89, 0x12c0, R175 ;  /* 0x000012c059a97810 */ /* 0x000fc60007ffe0af */
[----:B------:R0:W-:Y:S01]  /*e570*/  STG.E.U16 desc[UR10][R64.64], R69 ;  /* 0x0000004540007986 */ /* 0x0001e2000c10150a */
[----:B---3--:R-:W-:-:S03]  /*e580*/  IADD3 R175, PT, PT, R89, 0x1440, R185 ;  /* 0x0000144059af7810 */ /* 0x008fc60007ffe0b9 */
[----:B------:R3:W-:Y:S01]  /*e590*/  STG.E.U16 desc[UR10][R66.64], R71 ;  /* 0x0000004742007986 */ /* 0x0007e2000c10150a */
[----:B0-----:R-:W-:Y:S01]  /*e5a0*/  IMAD.WIDE.U32 R64, R173, 0x2, R10 ;  /* 0x00000002ad407825 */ /* 0x001fe200078e000a */
[----:B---3--:R-:W-:-:S03]  /*e5b0*/  SEL R67, R13, 0xffff, !P0 ;  /* 0x0000ffff0d437807 */ /* 0x008fc60004000000 */
[--C-:B------:R-:W-:Y:S01]  /*e5c0*/  IMAD.WIDE.U32 R68, R169, 0x2, R10.reuse ;  /* 0x00000002a9447825 */ /* 0x100fe200078e000a */
[----:B------:R-:W-:Y:S01]  /*e5d0*/  ISETP.GT.AND P0, PT, R128, -0x1, PT ;  /* 0xffffffff8000780c */ /* 0x000fe20003f04270 */
[----:B------:R0:W-:Y:S01]  /*e5e0*/  STG.E.U16 desc[UR10][R64.64], R177 ;  /* 0x000000b140007986 */ /* 0x0001e2000c10150a */
[----:B------:R-:W-:Y:S01]  /*e5f0*/  LOP3.LUT R183, R67, R110, RZ, 0x3c, !PT ;  /* 0x0000006e43b77212 */ /* 0x000fe200078e3cff */
[--C-:B------:R-:W-:Y:S01]  /*e600*/  IMAD.WIDE.U32 R66, R171, 0x2, R10.reuse ;  /* 0x00000002ab427825 */ /* 0x100fe200078e000a */
[----:B------:R-:W-:Y:S02]  /*e610*/  SEL R187, R13, 0xffff, !P0 ;  /* 0x0000ffff0dbb7807 */ /* 0x000fe40004000000 */
[----:B------:R-:W-:Y:S01]  /*e620*/  PRMT R110, R120, 0x9910, RZ ;  /* 0x00009910786e7816 */ /* 0x000fe200000000ff */
[----:B------:R-:W-:Y:S01]  /*e630*/  IMAD.WIDE.U32 R70, R167, 0x2, R10 ;  /* 0x00000002a7467825 */ /* 0x000fe200078e000a */
[----:B------:R-:W-:Y:S01]  /*e640*/  LOP3.LUT R187, R187, R104, RZ, 0x3c, !PT ;  /* 0x00000068bbbb7212 */ /* 0x000fe200078e3cff */
[----:B------:R3:W-:Y:S01]  /*e650*/  STG.E.U16 desc[UR10][R66.64], R179 ;  /* 0x000000b342007986 */ /* 0x0007e2000c10150a */
[----:B------:R-:W-:Y:S01]  /*e660*/  ISETP.GT.AND P0, PT, R130, -0x1, PT ;  /* 0xffffffff8200780c */ /* 0x000fe20003f04270 */
[----:B------:R-:W-:Y:S01]  /*e670*/  IMAD.MOV.U32 R104, RZ, RZ, R110 ;  /* 0x000000ffff687224 */ /* 0x000fe200078e006e */
[----:B------:R-:W-:Y:S01]  /*e680*/  PRMT R110, R108, 0x9910, RZ ;  /* 0x000099106c6e7816 */ /* 0x000fe200000000ff */
[----:B0-----:R-:W-:Y:S01]  /*e690*/  IMAD.WIDE.U32 R64, R175, 0x2, R10 ;  /* 0x00000002af407825 */ /* 0x001fe200078e000a */
[----:B------:R-:W-:Y:S01]  /*e6a0*/  SEL R185, R13, 0xffff, !P0 ;  /* 0x0000ffff0db97807 */ /* 0x000fe20004000000 */
[----:B------:R0:W-:Y:S01]  /*e6b0*/  STG.E.U16 desc[UR10][R68.64], R181 ;  /* 0x000000b544007986 */ /* 0x0001e2000c10150a */
[----:B------:R-:W-:-:S02]  /*e6c0*/  ISETP.GT.AND P0, PT, R104, -0x1, PT ;  /* 0xffffffff6800780c */ /* 0x000fc40003f04270 */
[----:B------:R-:W-:Y:S01]  /*e6d0*/  IADD3 R177, PT, PT, R89, 0x1500, R189 ;  /* 0x0000150059b17810 */ /* 0x000fe20007ffe0bd */
[----:B------:R-:W-:Y:S01]  /*e6e0*/  STG.E.U16 desc[UR10][R70.64], R183 ;  /* 0x000000b746007986 */ /* 0x000fe2000c10150a */
[----:B------:R-:W-:Y:S02]  /*e6f0*/  ISETP.NE.AND P3, PT, R104, 0x7fff, PT ;  /* 0x00007fff6800780c */ /* 0x000fe40003f65270 */
[----:B------:R-:W-:Y:S01]  /*e700*/  LOP3.LUT R185, R185, R102, RZ, 0x3c, !PT ;  /* 0x00000066b9b97212 */ /* 0x000fe200078e3cff */
[----:B------:R1:W-:Y:S01]  /*e710*/  STG.E.U16 desc[UR10][R64.64], R187 ;  /* 0x000000bb40007986 */ /* 0x0003e2000c10150a */
[----:B------:R-:W-:Y:S01]  /*e720*/  PRMT R102, R122, 0x9910, RZ ;  /* 0x000099107a667816 */ /* 0x000fe200000000ff */
[----:B---3--:R-:W-:Y:S01]  /*e730*/  IMAD.WIDE.U32 R66, R177, 0x2, R10 ;  /* 0x00000002b1427825 */ /* 0x008fe200078e000a */
[----:B------:R-:W-:Y:S02]  /*e740*/  PRMT R104, R124, 0x9910, RZ ;  /* 0x000099107c687816 */ /* 0x000fe400000000ff */
[----:B0-----:R-:W-:-:S02]  /*e750*/  SEL R69, R13, 0xffff, !P0 ;  /* 0x0000ffff0d457807 */ /* 0x001fc40004000000 */
[----:B------:R-:W-:Y:S01]  /*e760*/  PRMT R68, R114, 0x9910, RZ ;  /* 0x0000991072447816 */ /* 0x000fe200000000ff */
[----:B------:R0:W-:Y:S01]  /*e770*/  STG.E.U16 desc[UR10][R66.64], R185 ;  /* 0x000000b942007986 */ /* 0x0001e2000c10150a */
[----:B------:R-:W-:Y:S02]  /*e780*/  LOP3.LUT R69, R69, R120, RZ, 0x3c, !PT ;  /* 0x0000007845457212 */ /* 0x000fe400078e3cff */
[----:B------:R-:W-:Y:S02]  /*e790*/  SEL R120, R120, 0x8000, P3 ;  /* 0x0000800078787807 */ /* 0x000fe40001800000 */
[----:B-1----:R-:W-:Y:S02]  /*e7a0*/  SEL R65, R13, 0xffff, !P5 ;  /* 0x0000ffff0d417807 */ /* 0x002fe40006800000 */
[----:B------:R-:W-:Y:S02]  /*e7b0*/  ISETP.NE.AND P0, PT, R68, 0x7fff, PT ;  /* 0x00007fff4400780c */ /* 0x000fe40003f05270 */
[----:B------:R-:W-:-:S02]  /*e7c0*/  LOP3.LUT R211, R65, R96, RZ, 0x3c, !PT ;  /* 0x0000006041d37212 */ /* 0x000fc400078e3cff */
[----:B------:R-:W-:Y:S02]  /*e7d0*/  ISETP.NE.AND P5, PT, R102, 0x7fff, PT ;  /* 0x00007fff6600780c */ /* 0x000fe40003fa5270 */
[----:B------:R-:W-:Y:S02]  /*e7e0*/  SEL R96, R96, 0x8000, P4 ;  /* 0x0000800060607807 */ /* 0x000fe40002000000 */
[----:B------:R-:W-:Y:S02]  /*e7f0*/  SHF.R.U32.HI R120, RZ, UR9, R120 ;  /* 0x00000009ff787c19 */ /* 0x000fe40008011678 */
[----:B------:R-:W-:Y:S02]  /*e800*/  ISETP.NE.AND P4, PT, R104, 0x7fff, PT ;  /* 0x00007fff6800780c */ /* 0x000fe40003f85270 */
[----:B------:R-:W-:Y:S02]  /*e810*/  ISETP.NE.AND P6, PT, R110, 0x7fff, PT ;  /* 0x00007fff6e00780c */ /* 0x000fe40003fc5270 */
[----:B------:R-:W-:-:S02]  /*e820*/  SEL R64, R114, 0x8000, P0 ;  /* 0x0000800072407807 */ /* 0x000fc40000000000 */
[----:B0-----:R-:W-:Y:S02]  /*e830*/  SEL R66, R122, 0x8000, P5 ;  /* 0x000080007a427807 */ /* 0x001fe40002800000 */
[----:B------:R-:W-:Y:S02]  /*e840*/  LOP3.LUT R65, R120, 0xffff, R15, 0x80, !PT ;  /* 0x0000ffff78417812 */ /* 0x000fe400078e800f */
[----:B------:R-:W-:Y:S02]  /*e850*/  SEL R67, R124, 0x8000, P4 ;  /* 0x000080007c437807 */ /* 0x000fe40002000000 */
[----:B------:R-:W-:Y:S01]  /*e860*/  SEL R70, R108, 0x8000, P6 ;  /* 0x000080006c467807 */ /* 0x000fe20003000000 */
[----:B------:R-:W-:Y:S01]  /*e870*/  IMAD R65, R65, 0x4, R18 ;  /* 0x0000000441417824 */ /* 0x000fe200078e0212 */
[----:B------:R-:W-:Y:S02]  /*e880*/  SHF.R.U32.HI R64, RZ, UR9, R64 ;  /* 0x00000009ff407c19 */ /* 0x000fe40008011640 */
[----:B------:R-:W-:-:S02]  /*e890*/  PRMT R126, R106, 0x9910, RZ ;  /* 0x000099106a7e7816 */ /* 0x000fc400000000ff */
[----:B------:R-:W-:Y:S01]  /*e8a0*/  ISETP.GT.AND P3, PT, R68, -0x1, PT ;  /* 0xffffffff4400780c */ /* 0x000fe20003f64270 */
[----:B------:R-:W0:Y:S01]  /*e8b0*/  LDS R65, [R65+0x3a80] ;  /* 0x003a800041417984 */ /* 0x000e220000000800 */
[----:B--2---:R-:W-:Y:S02]  /*e8c0*/  PRMT R128, R100, 0x9910, RZ ;  /* 0x0000991064807816 */ /* 0x004fe400000000ff */
[----:B------:R-:W-:Y:S02]  /*e8d0*/  SHF.R.U32.HI R66, RZ, UR9, R66 ;  /* 0x00000009ff427c19 */ /* 0x000fe40008011642 */
[----:B----4-:R-:W-:Y:S02]  /*e8e0*/  PRMT R130, R98, 0x9910, RZ ;  /* 0x0000991062827816 */ /* 0x010fe400000000ff */
[----:B------:R-:W-:Y:S02]  /*e8f0*/  SHF.R.U32.HI R68, RZ, UR9, R67 ;  /* 0x00000009ff447c19 */ /* 0x000fe40008011643 */
[----:B------:R-:W-:-:S02]  /*e900*/  SHF.R.U32.HI R70, RZ, UR9, R70 ;  /* 0x00000009ff467c19 */ /* 0x000fc40008011646 */
[----:B-----5:R-:W-:Y:S02]  /*e910*/  PRMT R132, R40, 0x9910, RZ ;  /* 0x0000991028847816 */ /* 0x020fe400000000ff */
[--C-:B------:R-:W-:Y:S02]  /*e920*/  LOP3.LUT R67, R64, 0xffff, R15.reuse, 0x80, !PT ;  /* 0x0000ffff40437812 */ /* 0x100fe400078e800f */
[----:B------:R-:W-:Y:S02]  /*e930*/  ISETP.NE.AND P0, PT, R126, 0x7fff, PT ;  /* 0x00007fff7e00780c */ /* 0x000fe40003f05270 */
[----:B------:R-:W-:Y:S01]  /*e940*/  ISETP.NE.AND P5, PT, R128, 0x7fff, PT ;  /* 0x00007fff8000780c */ /* 0x000fe20003fa5270 */
[----:B------:R-:W-:Y:S01]  /*e950*/  IMAD R185, R67, 0x4, R18 ;  /* 0x0000000443b97824 */ /* 0x000fe200078e0212 */
[----:B------:R-:W-:Y:S02]  /*e960*/  LOP3.LUT R71, R66, 0xffff, R15, 0x80, !PT ;  /* 0x0000ffff42477812 */ /* 0x000fe400078e800f */
[----:B------:R-:W-:-:S02]  /*e970*/  ISETP.NE.AND P4, PT, R130, 0x7fff, PT ;  /* 0x00007fff8200780c */ /* 0x000fc40003f85270 */
[--C-:B------:R-:W-:Y:S01]  /*e980*/  LOP3.LUT R179, R68, 0xffff, R15.reuse, 0x80, !PT ;  /* 0x0000ffff44b37812 */ /* 0x100fe200078e800f */
[--C-:B------:R-:W-:Y:S01]  /*e990*/  IMAD R71, R71, 0x4, R18.reuse ;  /* 0x0000000447477824 */ /* 0x100fe200078e0212 */
[----:B------:R-:W-:Y:S01]  /*e9a0*/  LOP3.LUT R181, R70, 0xffff, R15, 0x80, !PT ;  /* 0x0000ffff46b57812 */ /* 0x000fe200078e800f */
[----:B------:R-:W1:Y:S01]  /*e9b0*/  LDS R185, [R185+0x3a80] ;  /* 0x003a8000b9b97984 */ /* 0x000e620000000800 */
[----:B------:R-:W-:Y:S01]  /*e9c0*/  ISETP.NE.AND P6, PT, R132, 0x7fff, PT ;  /* 0x00007fff8400780c */ /* 0x000fe20003fc5270 */
[--C-:B------:R-:W-:Y:S01]  /*e9d0*/  IMAD R179, R179, 0x4, R18.reuse ;  /* 0x00000004b3b37824 */ /* 0x100fe200078e0212 */
[----:B------:R-:W-:Y:S01]  /*e9e0*/  SEL R64, R106, 0x8000, P0 ;  /* 0x000080006a407807 */ /* 0x000fe20000000000 */
[----:B------:R-:W-:Y:S01]  /*e9f0*/  IMAD R193, R181, 0x4, R18 ;  /* 0x00000004b5c17824 */ /* 0x000fe200078e0212 */
[----:B------:R-:W-:Y:S01]  /*ea00*/  SEL R66, R100, 0x8000, P5 ;  /* 0x0000800064427807 */ /* 0x000fe20002800000 */
[----:B------:R2:W3:Y:S01]  /*ea10*/  LDS R183, [R71+0x3a80] ;  /* 0x003a800047b77984 */ /* 0x0004e20000000800 */
[----:B------:R-:W-:-:S02]  /*ea20*/  SEL R67, R98, 0x8000, P4 ;  /* 0x0000800062437807 */ /* 0x000fc40002000000 */
[----:B------:R-:W-:Y:S01]  /*ea30*/  SEL R70, R40, 0x8000, P6 ;  /* 0x0000800028467807 */ /* 0x000fe20003000000 */
[----:B------:R4:W5:Y:S01]  /*ea40*/  LDS R181, [R179+0x3a80] ;  /* 0x003a8000b3b57984 */ /* 0x0009620000000800 */
[----:B------:R-:W-:Y:S02]  /*ea50*/  SHF.R.U32.HI R64, RZ, UR9, R64 ;  /* 0x00000009ff407c19 */ /* 0x000fe40008011640 */
[----:B------:R-:W-:Y:S01]  /*ea60*/  SHF.R.U32.HI R66, RZ, UR9, R66 ;  /* 0x00000009ff427c19 */ /* 0x000fe20008011642 */
[----:B------:R-:W5:Y:S01]  /*ea70*/  LDS R193, [R193+0x3a80] ;  /* 0x003a8000c1c17984 */ /* 0x000f620000000800 */
[----:B------:R-:W-:Y:S02]  /*ea80*/  SHF.R.U32.HI R96, RZ, UR9, R96 ;  /* 0x00000009ff607c19 */ /* 0x000fe40008011660 */
[----:B------:R-:W-:Y:S02]  /*ea90*/  SHF.R.U32.HI R68, RZ, UR9, R67 ;  /* 0x00000009ff447c19 */ /* 0x000fe40008011643 */
[----:B------:R-:W-:-:S02]  /*eaa0*/  SHF.R.U32.HI R70, RZ, UR9, R70 ;  /* 0x00000009ff467c19 */ /* 0x000fc40008011646 */
[--C-:B------:R-:W-:Y:S02]  /*eab0*/  LOP3.LUT R67, R64, 0xffff, R15.reuse, 0x80, !PT ;  /* 0x0000ffff40437812 */ /* 0x100fe400078e800f */
[--C-:B--2---:R-:W-:Y:S02]  /*eac0*/  LOP3.LUT R71, R66, 0xffff, R15.reuse, 0x80, !PT ;  /* 0x0000ffff42477812 */ /* 0x104fe400078e800f */
[--C-:B------:R-:W-:Y:S01]  /*ead0*/  LOP3.LUT R187, R96, 0xffff, R15.reuse, 0x80, !PT ;  /* 0x0000ffff60bb7812 */ /* 0x100fe200078e800f */
[--C-:B------:R-:W-:Y:S01]  /*eae0*/  IMAD R195, R67, 0x4, R18.reuse ;  /* 0x0000000443c37824 */ /* 0x100fe200078e0212 */
[--C-:B----4-:R-:W-:Y:S01]  /*eaf0*/  LOP3.LUT R179, R68, 0xffff, R15.reuse, 0x80, !PT ;  /* 0x0000ffff44b37812 */ /* 0x110fe200078e800f */
[--C-:B------:R-:W-:Y:S01]  /*eb00*/  IMAD R199, R71, 0x4, R18.reuse ;  /* 0x0000000447c77824 */ /* 0x100fe200078e0212 */
[----:B------:R-:W-:Y:S01]  /*eb10*/  LOP3.LUT R15, R70, 0xffff, R15, 0x80, !PT ;  /* 0x0000ffff460f7812 */ /* 0x000fe200078e800f */
[--C-:B------:R-:W-:Y:S01]  /*eb20*/  IMAD R209, R187, 0x4, R18.reuse ;  /* 0x00000004bbd17824 */ /* 0x100fe200078e0212 */
[----:B------:R-:W-:Y:S01]  /*eb30*/  ISETP.GT.AND P0, PT, R102, -0x1, PT ;  /* 0xffffffff6600780c */ /* 0x000fe20003f04270 */
[--C-:B------:R-:W-:Y:S01]  /*eb40*/  IMAD R203, R179, 0x4, R18.reuse ;  /* 0x00000004b3cb7824 */ /* 0x100fe200078e0212 */
[----:B------:R-:W-:Y:S01]  /*eb50*/  LDS R195, [R195+0x3a80] ;  /* 0x003a8000c3c37984 */ /* 0x000fe20000000800 */
[----:B------:R-:W-:Y:S01]  /*eb60*/  IMAD R207, R15, 0x4, R18 ;  /* 0x000000040fcf7824 */ /* 0x000fe200078e0212 */
[----:B------:R-:W-:-:S02]  /*eb70*/  ISETP.GT.AND P4, PT, R104, -0x1, PT ;  /* 0xffffffff6800780c */ /* 0x000fc40003f84270 */
[----:B------:R-:W-:Y:S01]  /*eb80*/  LDS R199, [R199+0x3a80] ;  /* 0x003a8000c7c77984 */ /* 0x000fe20000000800 */
[----:B0-----:R-:W-:Y:S02]  /*eb90*/  IADD3 R15, PT, PT, R89, 0x15c0, R65 ;  /* 0x000015c0590f7810 */ /* 0x001fe40007ffe041 */
[C---:B------:R-:W-:Y:S01]  /*eba0*/  SEL R71, R13.reuse, 0xffff, !P0 ;  /* 0x0000ffff0d477807 */ /* 0x040fe20004000000 */
[----:B------:R-:W-:Y:S01]  /*ebb0*/  LDS R203, [R203+0x3a80] ;  /* 0x003a8000cbcb7984 */ /* 0x000fe20000000800 */
[----:B------:R-:W-:Y:S01]  /*ebc0*/  SEL R179, R13, 0xffff, !P4 ;  /* 0x0000ffff0db37807 */ /* 0x000fe20006000000 */
[----:B------:R-:W-:Y:S01]  /*ebd0*/  IMAD.WIDE.U32 R66, R15, 0x2, R10 ;  /* 0x000000020f427825 */ /* 0x000fe200078e000a */
[----:B------:R-:W-:Y:S01]  /*ebe0*/  ISETP.GT.AND P0, PT, R110, -0x1, PT ;  /* 0xffffffff6e00780c */ /* 0x000fe20003f04270 */
[----:B------:R-:W0:Y:S01]  /*ebf0*/  LDS R207, [R207+0x3a80] ;  /* 0x003a8000cfcf7984 */ /* 0x000e220000000800 */
[----:B------:R-:W-:Y:S02]  /*ec00*/  SEL R65, R13, 0xffff, !P3 ;  /* 0x0000ffff0d417807 */ /* 0x000fe40005800000 */
[----:B-1----:R-:W-:Y:S01]  /*ec10*/  IADD3 R185, PT, PT, R89, 0x1680, R185 ;  /* 0x0000168059b97810 */ /* 0x002fe20007ffe0b9 */
[----:B------:R-:W1:Y:S01]  /*ec20*/  LDS R209, [R209+0x3a80] ;  /* 0x003a8000d1d17984 */ /* 0x000e620000000800 */
[----:B------:R-:W-:-:S02]  /*ec30*/  LOP3.LUT R189, R71, R122, RZ, 0x3c, !PT ;  /* 0x0000007a47bd7212 */ /* 0x000fc400078e3cff */
[----:B---3--:R-:W-:Y:S01]  /*ec40*/  IADD3 R183, PT, PT, R89, 0x1740, R183 ;  /* 0x0000174059b77810 */ /* 0x008fe20007ffe0b7 */
[----:B------:R2:W-:Y:S01]  /*ec50*/  STG.E.U16 desc[UR10][R66.64], R69 ;  /* 0x0000004542007986 */ /* 0x0005e2000c10150a */
[----:B------:R-:W-:Y:S02]  /*ec60*/  LOP3.LUT R191, R179, R124, RZ, 0x3c, !PT ;  /* 0x0000007cb3bf7212 */ /* 0x000fe400078e3cff */
[----:B-----5:R-:W-:Y:S02]  /*ec70*/  IADD3 R181, PT, PT, R89, 0x1800, R181 ;  /* 0x0000180059b57810 */ /* 0x020fe40007ffe0b5 */
[----:B------:R-:W-:Y:S02]  /*ec80*/  SEL R71, R13, 0xffff, !P0 ;  /* 0x0000ffff0d477807 */ /* 0x000fe40004000000 */
[----:B------:R-:W-:Y:S02]  /*ec90*/  IADD3 R179, PT, PT, R89, 0x18c0, R193 ;  /* 0x000018c059b37810 */ /* 0x000fe40007ffe0c1 */
[----:B------:R-:W-:-:S02]  /*eca0*/  ISETP.GT.AND P0, PT, R126, -0x1, PT ;  /* 0xffffffff7e00780c */ /* 0x000fc40003f04270 */
[----:B------:R-:W-:Y:S01]  /*ecb0*/  LOP3.LUT R187, R65, R114, RZ, 0x3c, !PT ;  /* 0x0000007241bb7212 */ /* 0x000fe200078e3cff */
[--C-:B------:R-:W-:Y:S01]  /*ecc0*/  IMAD.WIDE.U32 R64, R185, 0x2, R10.reuse ;  /* 0x00000002b9407825 */ /* 0x100fe200078e000a */
[----:B------:R-:W-:Y:S02]  /*ecd0*/  LOP3.LUT R193, R71, R108, RZ, 0x3c, !PT ;  /* 0x0000006c47c17212 */ /* 0x000fe400078e3cff */
[----:B------:R-:W-:Y:S01]  /*ece0*/  ISETP.GT.AND P3, PT, R128, -0x1, PT ;  /* 0xffffffff8000780c */ /* 0x000fe20003f64270 */
[--C-:B--2---:R-:W-:Y:S01]  /*ecf0*/  IMAD.WIDE.U32 R66, R183, 0x2, R10.reuse ;  /* 0x00000002b7427825 */ /* 0x104fe200078e000a */
[----:B------:R-:W-:Y:S01]  /*ed00*/  ISETP.GT.AND P4, PT, R130, -0x1, PT ;  /* 0xffffffff8200780c */ /* 0x000fe20003f84270 */
[----:B------:R0:W-:Y:S01]  /*ed10*/  STG.E.U16 desc[UR10][R64.64], R187 ;  /* 0x000000bb40007986 */ /* 0x0001e2000c10150a */
[----:B------:R-:W-:Y:S01]  /*ed20*/  SEL R197, R13, 0xffff, !P0 ;  /* 0x0000ffff0dc57807 */ /* 0x000fe20004000000 */
[--C-:B------:R-:W-:Y:S01]  /*ed30*/  IMAD.WIDE.U32 R68, R181, 0x2, R10.reuse ;  /* 0x00000002b5447825 */ /* 0x100fe200078e000a */
[----:B------:R-:W-:Y:S01]  /*ed40*/  ISETP.GT.AND P0, PT, R132, -0x1, PT ;  /* 0xffffffff8400780c */ /* 0x000fe20003f04270 */
[----:B------:R2:W-:Y:S01]  /*ed50*/  STG.E.U16 desc[UR10][R66.64], R189 ;  /* 0x000000bd42007986 */ /* 0x0005e2000c10150a */
[----:B------:R-:W-:Y:S01]  /*ed60*/  SEL R201, R13, 0xffff, !P3 ;  /* 0x0000ffff0dc97807 */ /* 0x000fe20005800000 */
[----:B------:R-:W-:Y:S01]  /*ed70*/  IMAD.WIDE.U32 R70, R179, 0x2, R10 ;  /* 0x00000002b3467825 */ /* 0x000fe200078e000a */
[C---:B------:R-:W-:Y:S01]  /*ed80*/  SEL R205, R13.reuse, 0xffff, !P4 ;  /* 0x0000ffff0dcd7807 */ /* 0x040fe20006000000 */
[----:B------:R3:W-:Y:S01]  /*ed90*/  STG.E.U16 desc[UR10][R68.64], R191 ;  /* 0x000000bf44007986 */ /* 0x0007e2000c10150a */
[----:B------:R-:W-:-:S02]  /*eda0*/  SEL R13, R13, 0xffff, !P0 ;  /* 0x0000ffff0d0d7807 */ /* 0x000fc40004000000 */
[----:B------:R-:W-:Y:S01]  /*edb0*/  LOP3.LUT R197, R197, R106, RZ, 0x3c, !PT ;  /* 0x0000006ac5c57212 */ /* 0x000fe200078e3cff */
[----:B------:R4:W-:Y:S01]  /*edc0*/  STG.E.U16 desc[UR10][R70.64], R193 ;  /* 0x000000c146007986 */ /* 0x0009e2000c10150a */
[----:B------:R-:W-:Y:S02]  /*edd0*/  LOP3.LUT R201, R201, R100, RZ, 0x3c, !PT ;  /* 0x00000064c9c97212 */ /* 0x000fe400078e3cff */
[C---:B0-----:R-:W-:Y:S02]  /*ede0*/  IADD3 R187, PT, PT, R89.reuse, 0x1bc0, R207 ;  /* 0x00001bc059bb7810 */ /* 0x041fe40007ffe0cf */
[----:B--2---:R-:W-:Y:S02]  /*edf0*/  IADD3 R189, PT, PT, R89, 0x1b00, R203 ;  /* 0x00001b0059bd7810 */ /* 0x004fe40007ffe0cb */
[----:B------:R-:W-:Y:S01]  /*ee00*/  LOP3.LUT R205, R205, R98, RZ, 0x3c, !PT ;  /* 0x00000062cdcd7212 */ /* 0x000fe200078e3cff */
[----:B---3--:R-:W-:Y:S01]  /*ee10*/  IMAD.WIDE.U32 R68, R187, 0x2, R10 ;  /* 0x00000002bb447825 */ /* 0x008fe200078e000a */
[----:B------:R-:W-:-:S02]  /*ee20*/  IADD3 R191, PT, PT, R89, 0x1980, R195 ;  /* 0x0000198059bf7810 */ /* 0x000fc40007ffe0c3 */
[----:B------:R-:W-:Y:S01]  /*ee30*/  LOP3.LUT R195, R13, R40, RZ, 0x3c, !PT ;  /* 0x000000280dc37212 */ /* 0x000fe200078e3cff */
[----:B------:R-:W-:Y:S01]  /*ee40*/  IMAD.WIDE.U32 R66, R189, 0x2, R10 ;  /* 0x00000002bd427825 */ /* 0x000fe200078e000a */
[C---:B----4-:R-:W-:Y:S02]  /*ee50*/  IADD3 R193, PT, PT, R89.reuse, 0x1a40, R199 ;  /* 0x00001a4059c17810 */ /* 0x050fe40007ffe0c7 */
[----:B-1----:R-:W-:Y:S01]  /*ee60*/  IADD3 R13, PT, PT, R89, 0x1c80, R209 ;  /* 0x00001c80590d7810 */ /* 0x002fe20007ffe0d1 */
[----:B------:R-:W-:-:S04]  /*ee70*/  IMAD.WIDE.U32 R70, R191, 0x2, R10 ;  /* 0x00000002bf467825 */ /* 0x000fc800078e000a */
[--C-:B------:R-:W-:Y:S01]  /*ee80*/  IMAD.WIDE.U32 R64, R193, 0x2, R10.reuse ;  /* 0x00000002c1407825 */ /* 0x100fe200078e000a */
[----:B------:R0:W-:Y:S03]  /*ee90*/  STG.E.U16 desc[UR10][R70.64], R197 ;  /* 0x000000c546007986 */ /* 0x0001e6000c10150a */
[----:B------:R-:W-:Y:S01]  /*eea0*/  IMAD.WIDE.U32 R10, R13, 0x2, R10 ;  /* 0x000000020d0a7825 */ /* 0x000fe200078e000a */
[----:B------:R1:W-:Y:S04]  /*eeb0*/  STG.E.U16 desc[UR10][R64.64], R201 ;  /* 0x000000c940007986 */ /* 0x0003e8000c10150a */
[----:B------:R2:W-:Y:S04]  /*eec0*/  STG.E.U16 desc[UR10][R66.64], R205 ;  /* 0x000000cd42007986 */ /* 0x0005e8000c10150a */
[----:B------:R3:W-:Y:S04]  /*eed0*/  STG.E.U16 desc[UR10][R68.64], R195 ;  /* 0x000000c344007986 */ /* 0x0007e8000c10150a */
[----:B------:R4:W-:Y:S01]  /*eee0*/  STG.E.U16 desc[UR10][R10.64], R211 ;  /* 0x000000d30a007986 */ /* 0x0009e2000c10150a */
[----:B------:R-:W-:Y:S06]  /*eef0*/  BAR.SYNC.DEFER_BLOCKING 0x0 ;  /* 0x0000000000007b1d */ /* 0x000fec0000010000 */
[----:B------:R-:W5:Y:S04]  /*ef00*/  LDG.E R18, desc[UR10][R8.64] ;  /* 0x0000000a08127981 */ /* 0x000f68000c1e1900 */
[----:B------:R-:W5:Y:S04]  /*ef10*/  LDG.E R40, desc[UR10][R8.64+0x300] ;  /* 0x0003000a08287981 */ /* 0x000f68000c1e1900 */
[----:B------:R-:W5:Y:S04]  /*ef20*/  LDG.E R96, desc[UR10][R8.64+0x600] ;  /* 0x0006000a08607981 */ /* 0x000f68000c1e1900 */
[----:B------:R-:W5:Y:S04]  /*ef30*/  LDG.E R98, desc[UR10][R8.64+0x900] ;  /* 0x0009000a08627981 */ /* 0x000f68000c1e1900 */
[----:B0-----:R-:W5:Y:S04]  /*ef40*/  LDG.E R70, desc[UR10][R8.64+0xc00] ;  /* 0x000c000a08467981 */ /* 0x001f68000c1e1900 */
[----:B------:R-:W5:Y:S04]  /*ef50*/  LDG.E R100, desc[UR10][R8.64+0xf00] ;  /* 0x000f000a08647981 */ /* 0x000f68000c1e1900 */
[----:B-1----:R-:W5:Y:S04]  /*ef60*/  LDG.E R64, desc[UR10][R8.64+0x1200] ;  /* 0x0012000a08407981 */ /* 0x002f68000c1e1900 */
[----:B--2---:R-:W2:Y:S04]  /*ef70*/  LDG.E R66, desc[UR10][R8.64+0x1500] ;  /* 0x0015000a08427981 */ /* 0x004ea8000c1e1900 */
[----:B---3--:R-:W3:Y:S04]  /*ef80*/  LDG.E R68, desc[UR10][R8.64+0x1800] ;  /* 0x0018000a08447981 */ /* 0x008ee8000c1e1900 */
[----:B----4-:R-:W4:Y:S04]  /*ef90*/  LDG.E R10, desc[UR10][R8.64+0x1b00] ;  /* 0x001b000a080a7981 */ /* 0x010f28000c1e1900 */
[----:B------:R-:W4:Y:S04]  /*efa0*/  LDG.E R102, desc[UR10][R8.64+0x1e00] ;  /* 0x001e000a08667981 */ /* 0x000f28000c1e1900 */
        /* <DEDUP_REMOVED lines=27> */
[----:B------:R0:W4:Y:S01]  /*f160*/  LDG.E R164, desc[UR10][R8.64+0x7200] ;  /* 0x0072000a08a47981 */ /* 0x000122000c1e1900 */
[----:B------:R-:W-:-:S02]  /*f170*/  IMAD R166, R17, 0x2, R26 ;  /* 0x0000000211a67824 */ /* 0x000fc400078e021a */
[----:B------:R-:W-:Y:S02]  /*f180*/  IMAD R65, R19, 0x2, R20 ;  /* 0x0000000213417824 */ /* 0x000fe400078e0214 */
[----:B------:R-:W-:Y:S02]  /*f190*/  IMAD R168, R21, 0x2, R22 ;  /* 0x0000000215a87824 */ /* 0x000fe400078e0216 */
[----:B------:R-:W-:Y:S02]  /*f1a0*/  IMAD R170, R23, 0x2, R24 ;  /* 0x0000000217aa7824 */ /* 0x000fe400078e0218 */
[----:B------:R-:W-:Y:S02]  /*f1b0*/  IMAD R67, R25, 0x2, R28 ;  /* 0x0000000219437824 */ /* 0x000fe400078e021c */
[----:B0-----:R-:W-:Y:S02]  /*f1c0*/  IMAD R8, R89, 0x98, R3 ;  /* 0x0000009859087824 */ /* 0x001fe400078e0203 */
        /* <DEDUP_REMOVED lines=34> */
[----:B------:R-:W-:Y:S02]  /*f3f0*/  VIADD R42, R42, 0xffffe2c0 ;  /* 0xffffe2c02a2a7836 */ /* 0x000fe40000000000 */
[----:B------:R-:W-:Y:S02]  /*f400*/  @!P1 IMAD.IADD R43, R4, 0x1, R16 ;  /* 0x00000001042b9824 */ /* 0x000fe400078e0210 */
[----:B------:R-:W-:Y:S01]  /*f410*/  VIADD R5, R5, 0x1d40 ;  /* 0x00001d4005057836 */ /* 0x000fe20000000000 */
[----:B------:R-:W-:Y:S01]  /*f420*/  ISETP.GT.AND P0, PT, R42, 0x1d3f, PT ;  /* 0x00001d3f2a00780c */ /* 0x000fe20003f04270 */
[----:B-----5:R-:W-:Y:S04]  /*f430*/  STS [R3], R18 ;  /* 0x0000001203007388 */ /* 0x020fe80000000800 */
[----:B------:R-:W-:Y:S04]  /*f440*/  STS [R3+0x300], R40 ;  /* 0x0003002803007388 */ /* 0x000fe80000000800 */
[----:B------:R-:W-:Y:S04]  /*f450*/  STS [R3+0x600], R96 ;  /* 0x0006006003007388 */ /* 0x000fe80000000800 */
[----:B------:R-:W-:Y:S04]  /*f460*/  STS [R3+0x900], R98 ;  /* 0x0009006203007388 */ /* 0x000fe80000000800 */
[----:B------:R-:W-:Y:S04]  /*f470*/  STS [R3+0xc00], R70 ;  /* 0x000c004603007388 */ /* 0x000fe80000000800 */
[----:B------:R-:W-:Y:S04]  /*f480*/  STS [R3+0xf00], R100 ;  /* 0x000f006403007388 */ /* 0x000fe80000000800 */
[----:B------:R-:W-:Y:S04]  /*f490*/  STS [R3+0x1200], R64 ;  /* 0x0012004003007388 */ /* 0x000fe80000000800 */
[----:B--2---:R-:W-:Y:S04]  /*f4a0*/  STS [R3+0x1500], R66 ;  /* 0x0015004203007388 */ /* 0x004fe80000000800 */
[----:B---3--:R-:W-:Y:S04]  /*f4b0*/  STS [R3+0x1800], R68 ;  /* 0x0018004403007388 */ /* 0x008fe80000000800 */
[----:B----4-:R-:W-:Y:S04]  /*f4c0*/  STS [R3+0x1b00], R10 ;  /* 0x001b000a03007388 */ /* 0x010fe80000000800 */
        /* <DEDUP_REMOVED lines=73> */
[----:B--2---:R-:W-:Y:S01]  /*f960*/  STS [R168], R11 ;  /* 0x0000000ba8007388 */ /* 0x004fe20000000800 */
[----:B0-----:R-:W0:Y:S03]  /*f970*/  LDC.64 R8, c[0x0][0x398] ;  /* 0x0000e600ff087b82 */ /* 0x001e260000000a00 */
[----:B---3--:R-:W-:Y:S04]  /*f980*/  STS [R170], R17 ;  /* 0x00000011aa007388 */ /* 0x008fe80000000800 */
[----:B----4-:R-:W-:Y:S04]  /*f990*/  STS [R67], R18 ;  /* 0x0000001243007388 */ /* 0x010fe80000000800 */
[----:B-----5:R0:W-:Y:S04]  /*f9a0*/  STS [R172], R19 ;  /* 0x00000013ac007388 */ /* 0x0201e80000000800 */
[----:B------:R-:W-:Y:S04]  /*f9b0*/  STS [R69], R20 ;  /* 0x0000001445007388 */ /* 0x000fe80000000800 */
[----:B------:R1:W-:Y:S04]  /*f9c0*/  STS [R174], R21 ;  /* 0x00000015ae007388 */ /* 0x0003e80000000800 */
[----:B------:R-:W-:Y:S01]  /*f9d0*/  STS [R71], R22 ;  /* 0x0000001647007388 */ /* 0x000fe20000000800 */
[----:B0-----:R-:W-:-:S03]  /*f9e0*/  IMAD.WIDE.U32 R18, R123, 0x4, R8 ;  /* 0x000000047b127825 */ /* 0x001fc600078e0008 */
[----:B------:R0:W-:Y:S01]  /*f9f0*/  STS [R176], R23 ;  /* 0x00000017b0007388 */ /* 0x0001e20000000800 */
[----:B-1----:R-:W-:-:S03]  /*fa00*/  IMAD.WIDE.U32 R20, R121, 0x4, R8 ;  /* 0x0000000479147825 */ /* 0x002fc600078e0008 */
[----:B------:R-:W-:Y:S01]  /*fa10*/  STS [R195], R24 ;  /* 0x00000018c3007388 */ /* 0x000fe20000000800 */
[----:B------:R-:W-:-:S03]  /*fa20*/  IMAD.WIDE.U32 R10, R125, 0x4, R8 ;  /* 0x000000047d0a7825 */ /* 0x000fc600078e0008 */
[----:B------:R1:W-:Y:S01]  /*fa30*/  STS [R178], R25 ;  /* 0x00000019b2007388 */ /* 0x0003e20000000800 */
[----:B0-----:R-:W-:-:S03]  /*fa40*/  IMAD.WIDE.U32 R22, R127, 0x4, R8 ;  /* 0x000000047f167825 */ /* 0x001fc600078e0008 */
[----:B------:R-:W-:Y:S01]  /*fa50*/  STS [R197], R26 ;  /* 0x0000001ac5007388 */ /* 0x000fe20000000800 */
[----:B------:R-:W-:-:S03]  /*fa60*/  IMAD.WIDE.U32 R64, R163, 0x4, R8 ;  /* 0x00000004a3407825 */ /* 0x000fc600078e0008 */
        /* <DEDUP_REMOVED lines=14> */
[----:B------:R0:W-:Y:S01]  /*fb50*/  STS [R61], R34 ;  /* 0x000000223d007388 */ /* 0x0001e20000000800 */
[----:B------:R-:W-:-:S03]  /*fb60*/  IMAD.WIDE.U32 R82, R185, 0x4, R8 ;  /* 0x00000004b9527825 */ /* 0x000fc600078e0008 */
[----:B------:R2:W-:Y:S01]  /*fb70*/  STS [R112], R35 ;  /* 0x0000002370007388 */ /* 0x0005e20000000800 */
        /* <DEDUP_REMOVED lines=15> */
[----:B------:R-:W-:Y:S01]  /*fc70*/  STS [R87], R46 ;  /* 0x0000002e57007388 */ /* 0x000fe20000000800 */
[----:B0-----:R-:W-:-:S03]  /*fc80*/  IMAD.WIDE.U32 R80, R15, 0x4, R8 ;  /* 0x000000040f507825 */ /* 0x001fc600078e0008 */
[----:B------:R0:W-:Y:S01]  /*fc90*/  STS [R74], R47 ;  /* 0x0000002f4a007388 */ /* 0x0001e20000000800 */
[----:B------:R-:W-:-:S03]  /*fca0*/  IMAD.WIDE.U32 R40, R149, 0x4, R8 ;  /* 0x0000000495287825 */ /* 0x000fc600078e0008 */
        /* <DEDUP_REMOVED lines=15> */
[--C-:B-1----:R-:W-:Y:S01]  /*fda0*/  IMAD.WIDE.U32 R52, R151, 0x4, R8.reuse ;  /* 0x0000000497347825 */ /* 0x102fe200078e0008 */
[----:B------:R-:W-:Y:S03]  /*fdb0*/  BAR.SYNC.DEFER_BLOCKING 0x0 ;  /* 0x0000000000007b1d */ /* 0x000fe60000010000 */
[----:B------:R-:W-:-:S04]  /*fdc0*/  IMAD.WIDE.U32 R86, R181, 0x4, R8 ;  /* 0x00000004b5567825 */ /* 0x000fc800078e0008 */
[----:B0-----:R-:W-:-:S04]  /*fdd0*/  IMAD.WIDE.U32 R54, R161, 0x4, R8 ;  /* 0x00000004a1367825 */ /* 0x001fc800078e0008 */
[----:B------:R-:W-:-:S04]  /*fde0*/  IMAD.WIDE.U32 R90, R179, 0x4, R8 ;  /* 0x00000004b35a7825 */ /* 0x000fc800078e0008 */
[----:B------:R-:W-:-:S04]  /*fdf0*/  IMAD.WIDE.U32 R92, R191, 0x4, R8 ;  /* 0x00000004bf5c7825 */ /* 0x000fc800078e0008 */
[----:B------:R-:W-:-:S04]  /*fe00*/  IMAD.WIDE.U32 R94, R193, 0x4, R8 ;  /* 0x00000004c15e7825 */ /* 0x000fc800078e0008 */
[--C-:B------:R-:W-:Y:S01]  /*fe10*/  IMAD.WIDE.U32 R96, R189, 0x4, R8.reuse ;  /* 0x00000004bd607825 */ /* 0x100fe200078e0008 */
[----:B------:R-:W0:Y:S03]  /*fe20*/  LDS R15, [R3] ;  /* 0x00000000030f7984 */ /* 0x000e260000000800 */
[--C-:B------:R-:W-:Y:S01]  /*fe30*/  IMAD.WIDE.U32 R98, R187, 0x4, R8.reuse ;  /* 0x00000004bb627825 */ /* 0x100fe200078e0008 */
[----:B------:R-:W1:Y:S03]  /*fe40*/  LDS R17, [R3+0x300] ;  /* 0x0003000003117984 */ /* 0x000e660000000800 */
[----:B------:R-:W-:Y:S01]  /*fe50*/  IMAD.WIDE.U32 R8, R13, 0x4, R8 ;  /* 0x000000040d087825 */ /* 0x000fe200078e0008 */
        /* <DEDUP_REMOVED lines=75> */
[----:B------:R0:W-:Y:S01]  /*10310*/  STG.E desc[UR10][R8.64], R171 ;  /* 0x000000ab08007986 */ /* 0x0001e2000c10190a */
[----:B------:R-:W-:Y:S06]  /*10320*/  BAR.SYNC.DEFER_BLOCKING 0x0 ;  /* 0x0000000000007b1d */ /* 0x000fec0000010000 */
[----:B------:R-:W-:Y:S05]  /*10330*/  @P0 BRA `(.L_x_1718) ;  /* 0xffffff7c00940947 */ /* 0x000fea000383ffff */
.L_x_1717:
[----:B------:R-:W-:-:S13]  /*10340*/  ISETP.GE.AND P0, PT, R5, R2, PT ;  /* 0x000000020500720c */ /* 0x000fda0003f06270 */
[----:B------:R-:W-:Y:S05]  /*10350*/  @P0 EXIT ;  /* 0x000000000000094d */ /* 0x000fea0003800000 */
[----:B------:R-:W-:Y:S05]  /*10360*/  WARPSYNC.ALL ;  /* 0x0000000000007948 */ /* 0x000fea0003800000 */
[----:B0-----:R-:W0:Y:S01]  /*10370*/  SHFL.IDX PT, R67, R42, RZ, 0x1f ;  /* 0x00001fff2a437589 */ /* 0x001e2200000e0000 */
[----:B------:R-:W3:Y:S01]  /*10380*/  LDCU.64 UR12, c[0x0][0x380] ;  /* 0x00007000ff0c77ac */ /* 0x000ee20008000a00 */
[C---:B------:R-:W-:Y:S01]  /*10390*/  IADD3 R93, P0, PT, R89.reuse, R5, RZ ;  /* 0x00000005595d7210 */ /* 0x040fe20007f1e0ff */
[C---:B------:R-:W-:Y:S01]  /*103a0*/  VIADD R41, R89.reuse, 0xc0 ;  /* 0x000000c059297836 */ /* 0x040fe20000000000 */
[C---:B--2---:R-:W-:Y:S01]  /*103b0*/  LOP3.LUT R26, R89.reuse, 0xc00, RZ, 0xfc, !PT ;  /* 0x00000c00591a7812 */ /* 0x044fe200078efcff */
[----:B------:R-:W-:Y:S01]  /*103c0*/  VIADD R40, R89, 0x180 ;  /* 0x0000018059287836 */ /* 0x000fe20000000000 */
[----:B------:R-:W-:Y:S01]  /*103d0*/  LEA.HI.X.SX32 R88, R5, RZ, 0x1, P0 ;  /* 0x000000ff05587211 */ /* 0x000fe200000f0eff */
[C---:B------:R-:W-:Y:S01]  /*103e0*/  VIADD R39, R89.reuse, 0x240 ;  /* 0x0000024059277836 */ /* 0x040fe20000000000 */
[----:B------:R-:W-:Y:S01]  /*103f0*/  LOP3.LUT R7, R89, 0x1800, RZ, 0xfc, !PT ;  /* 0x0000180059077812 */ /* 0x000fe200078efcff */
[----:B------:R-:W-:-:S02]  /*10400*/  IMAD.MOV.U32 R66, RZ, RZ, 0xffff ;  /* 0x0000ffffff427424 */ /* 0x000fc400078e00ff */
[----:B------:R-:W-:Y:S02]  /*10410*/  IMAD.MOV.U32 R86, RZ, RZ, 0xffff ;  /* 0x0000ffffff567424 */ /* 0x000fe400078e00ff */
[----:B------:R-:W-:Y:S02]  /*10420*/  IMAD.MOV.U32 R90, RZ, RZ, 0xffff ;  /* 0x0000ffffff5a7424 */ /* 0x000fe400078e00ff */
[----:B------:R-:W-:Y:S02]  /*10430*/  IMAD.MOV.U32 R92, RZ, RZ, 0xffff ;  /* 0x0000ffffff5c7424 */ /* 0x000fe400078e00ff */
[C---:B------:R-:W-:Y:S02]  /*10440*/  VIADD R38, R89.reuse, 0x300 ;  /* 0x0000030059267836 */ /* 0x040fe40000000000 */
[----:B------:R-:W-:Y:S01]  /*10450*/  VIADD R37, R89, 0x3c0 ;  /* 0x000003c059257836 */ /* 0x000fe20000000000 */
[----:B---3--:R-:W-:Y:S01]  /*10460*/  LEA R64, P0, R93, UR12, 0x1 ;  /* 0x0000000c5d407c11 */ /* 0x008fe2000f8008ff */
[C---:B------:R-:W-:Y:S01]  /*10470*/  VIADD R36, R89.reuse, 0x480 ;  /* 0x0000048059247836 */ /* 0x040fe20000000000 */
[----:B------:R-:W2:Y:S01]  /*10480*/  LDCU UR12, c[0x0][0x3b8] ;  /* 0x00007700ff0c77ac */ /* 0x000ea20008000800 */
[----:B------:R-:W-:Y:S01]  /*10490*/  VIADD R35, R89, 0x540 ;  /* 0x0000054059237836 */ /* 0x000fe20000000000 */
[----:B------:R-:W-:Y:S01]  /*104a0*/  LEA.HI.X R65, R93, UR13, R88, 0x1, P0 ;  /* 0x0000000d5d417c11 */ /* 0x000fe200080f0c58 */
[C---:B------:R-:W-:Y:S01]  /*104b0*/  VIADD R34, R89.reuse, 0x600 ;  /* 0x0000060059227836 */ /* 0x040fe20000000000 */
[-C--:B0-----:R-:W-:Y:S01]  /*104c0*/  ISETP.GE.AND P5, PT, R89, R67.reuse, PT ;  /* 0x000000435900720c */ /* 0x081fe20003fa6270 */
[----:B------:R-:W-:Y:S01]  /*104d0*/  IMAD.MOV.U32 R94, RZ, RZ, 0xffff ;  /* 0x0000ffffff5e7424 */ /* 0x000fe200078e00ff */
[-C--:B------:R-:W-:Y:S01]  /*104e0*/  ISETP.GE.AND P6, PT, R41, R67.reuse, PT ;  /* 0x000000432900720c */ /* 0x080fe20003fc6270 */
[----:B------:R-:W-:Y:S01]  /*104f0*/  IMAD.MOV.U32 R96, RZ, RZ, 0xffff ;  /* 0x0000ffffff607424 */ /* 0x000fe200078e00ff */
[-C--:B------:R-:W-:Y:S01]  /*10500*/  ISETP.GE.AND P0, PT, R40, R67.reuse, PT ;  /* 0x000000432800720c */ /* 0x080fe20003f06270 */
[----:B------:R-:W-:Y:S01]  /*10510*/  IMAD.MOV.U32 R98, RZ, RZ, 0xffff ;  /* 0x0000ffffff627424 */ /* 0x000fe200078e00ff */
[-C--:B------:R-:W-:Y:S01]  /*10520*/  ISETP.GE.AND P3, PT, R39, R67.reuse, PT ;  /* 0x000000432700720c */ /* 0x080fe20003f66270 */
[----:B------:R-:W-:Y:S01]  /*10530*/  IMAD.MOV.U32 R100, RZ, RZ, 0xffff ;  /* 0x0000ffffff647424 */ /* 0x000fe200078e00ff */
[----:B------:R-:W-:Y:S01]  /*10540*/  ISETP.GE.AND P4, PT, R38, R67, PT ;  /* 0x000000432600720c */ /* 0x000fe20003f86270 */
[----:B------:R-:W-:Y:S01]  /*10550*/  IMAD.MOV.U32 R102, RZ, RZ, 0xffff ;  /* 0x0000ffffff667424 */ /* 0x000fe200078e00ff */
[----:B------:R-:W0:Y:S01]  /*10560*/  LDCU UR13, c[0x0][0x3b4] ;  /* 0x00007680ff0d77ac */ /* 0x000e220008000800 */
[----:B------:R-:W-:-:S02]  /*10570*/  VIADD R33, R89, 0x6c0 ;  /* 0x000006c059217836 */ /* 0x000fc40000000000 */
[----:B------:R-:W3:Y:S01]  /*10580*/  @!P5 LDG.E.U16 R66, desc[UR10][R64.64] ;  /* 0x0000000a4042d981 */ /* 0x000ee2000c1e1500 */
[-C--:B------:R-:W-:Y:S01]  /*10590*/  ISETP.GE.AND P5, PT, R37, R67.reuse, PT ;  /* 0x000000432500720c */ /* 0x080fe20003fa6270 */
[C---:B------:R-:W-:Y:S02]  /*105a0*/  VIADD R32, R89.reuse, 0x780 ;  /* 0x0000078059207836 */ /* 0x040fe40000000000 */
[C---:B------:R-:W-:Y:S01]  /*105b0*/  VIADD R31, R89.reuse, 0x840 ;  /* 0x00000840591f7836 */ /* 0x040fe20000000000 */
[----:B------:R-:W4:Y:S01]  /*105c0*/  @!P6 LDG.E.U16 R86, desc[UR10][R64.64+0x180] ;  /* 0x0001800a4056e981 */ /* 0x000f22000c1e1500 */
[-C--:B------:R-:W-:Y:S01]  /*105d0*/  ISETP.GE.AND P6, PT, R36, R67.reuse, PT ;  /* 0x000000432400720c */ /* 0x080fe20003fc6270 */
[C---:B------:R-:W-:Y:S02]  /*105e0*/  VIADD R30, R89.reuse, 0x900 ;  /* 0x00000900591e7836 */ /* 0x040fe40000000000 */
[----:B------:R-:W-:Y:S01]  /*105f0*/  VIADD R29, R89, 0x9c0 ;  /* 0x000009c0591d7836 */ /* 0x000fe20000000000 */
[----:B------:R-:W5:Y:S01]  /*10600*/  @!P0 LDG.E.U16 R90, desc[UR10][R64.64+0x300] ;  /* 0x0003000a405a8981 */ /* 0x000f62000c1e1500 */
[----:B------:R-:W-:Y:S01]  /*10610*/  ISETP.GE.AND P0, PT, R35, R67, PT ;  /* 0x000000432300720c */ /* 0x000fe20003f06270 */
[----:B------:R-:W-:-:S02]  /*10620*/  IMAD.MOV.U32 R104, RZ, RZ, 0xffff ;  /* 0x0000ffffff687424 */ /* 0x000fc400078e00ff */
[----:B------:R-:W-:Y:S01]  /*10630*/  IMAD.MOV.U32 R106, RZ, RZ, 0xffff ;  /* 0x0000ffffff6a7424 */ /* 0x000fe200078e00ff */
[----:B------:R-:W5:Y:S01]  /*10640*/  @!P3 LDG.E.U16 R92, desc[UR10][R64.64+0x480] ;  /* 0x0004800a405cb981 */ /* 0x000f62000c1e1500 */
[-C--:B------:R-:W-:Y:S01]  /*10650*/  ISETP.GE.AND P3, PT, R34, R67.reuse, PT ;  /* 0x000000432200720c */ /* 0x080fe20003f66270 */
[----:B------:R-:W-:Y:S02]  /*10660*/  IMAD.MOV.U32 R108, RZ, RZ, 0xffff ;  /* 0x0000ffffff6c7424 */ /* 0x000fe400078e00ff */
[----:B------:R-:W-:Y:S01]  /*10670*/  IMAD.MOV.U32 R110, RZ, RZ, 0xffff ;  /* 0x0000ffffff6e7424 */ /* 0x000fe200078e00ff */
[----:B------:R-:W5:Y:S01]  /*10680*/  @!P4 LDG.E.U16 R94, desc[UR10][R64.64+0x600] ;  /* 0x0006000a405ec981 */ /* 0x000f62000c1e1500 */
[-C--:B------:R-:W-:Y:S01]  /*10690*/  ISETP.GE.AND P4, PT, R33, R67.reuse, PT ;  /* 0x000000432100720c */ /* 0x080fe20003f86270 */
[----:B------:R-:W-:Y:S02]  /*106a0*/  IMAD.MOV.U32 R112, RZ, RZ, 0xffff ;  /* 0x0000ffffff707424 */ /* 0x000fe400078e00ff */
[C---:B------:R-:W-:Y:S01]  /*106b0*/  VIADD R28, R89.reuse, 0xa80 ;  /* 0x00000a80591c7836 */ /* 0x040fe20000000000 */
[----:B------:R-:W5:Y:S01]  /*106c0*/  @!P5 LDG.E.U16 R96, desc[UR10][R64.64+0x780] ;  /* 0x0007800a4060d981 */ /* 0x000f62000c1e1500 */
[----:B------:R-:W-:Y:S01]  /*106d0*/  ISETP.GE.AND P5, PT, R32, R67, PT ;  /* 0x000000432000720c */ /* 0x000fe20003fa6270 */
[----:B------:R-:W-:-:S02]  /*106e0*/  VIADD R27, R89, 0xb40 ;  /* 0x00000b40591b7836 */ /* 0x000fc40000000000 */
[----:B------:R-:W-:Y:S01]  /*106f0*/  VIADD R25, R89, 0xcc0 ;  /* 0x00000cc059197836 */ /* 0x000fe20000000000 */
[----:B------:R-:W5:Y:S01]  /*10700*/  @!P6 LDG.E.U16 R98, desc[UR10][R64.64+0x900] ;  /* 0x0009000a4062e981 */ /* 0x000f62000c1e1500 */
[-C--:B------:R-:W-:Y:S01]  /*10710*/  ISETP.GE.AND P6, PT, R31, R67.reuse, PT ;  /* 0x000000431f00720c */ /* 0x080fe20003fc6270 */
[----:B------:R-:W-:Y:S02]  /*10720*/  VIADD R24, R89, 0xd80 ;  /* 0x00000d8059187836 */ /* 0x000fe40000000000 */
[----:B------:R-:W-:Y:S01]  /*10730*/  IMAD.MOV.U32 R114, RZ, RZ, 0xffff ;  /* 0x0000ffffff727424 */ /* 0x000fe200078e00ff */
[----:B------:R-:W5:Y:S01]  /*10740*/  @!P0 LDG.E.U16 R100, desc[UR10][R64.64+0xa80] ;  /* 0x000a800a40648981 */ /* 0x000f62000c1e1500 */
[-C--:B------:R-:W-:Y:S01]  /*10750*/  ISETP.GE.AND P0, PT, R30, R67.reuse, PT ;  /* 0x000000431e00720c */ /* 0x080fe20003f06270 */
[----:B------:R-:W-:Y:S02]  /*10760*/  IMAD.MOV.U32 R116, RZ, RZ, 0xffff ;  /* 0x0000ffffff747424 */ /* 0x000fe400078e00ff */
[----:B------:R-:W-:Y:S01]  /*10770*/  IMAD.MOV.U32 R118, RZ, RZ, 0xffff ;  /* 0x0000ffffff767424 */ /* 0x000fe200078e00ff */
[----:B------:R-:W5:Y:S01]  /*10780*/  @!P3 LDG.E.U16 R102, desc[UR10][R64.64+0xc00] ;  /* 0x000c000a4066b981 */ /* 0x000f62000c1e1500 */
[----:B------:R-:W-:Y:S01]  /*10790*/  ISETP.GE.AND P3, PT, R29, R67, PT ;  /* 0x000000431d00720c */ /* 0x000fe20003f66270 */
[----:B------:R-:W-:-:S02]  /*107a0*/  IMAD.MOV.U32 R120, RZ, RZ, 0xffff ;  /* 0x0000ffffff787424 */ /* 0x000fc400078e00ff */
[----:B------:R-:W-:Y:S01]  /*107b0*/  IMAD.MOV.U32 R124, RZ, RZ, 0xffff ;  /* 0x0000ffffff7c7424 */ /* 0x000fe200078e00ff */
[----:B------:R-:W5:Y:S01]  /*107c0*/  @!P4 LDG.E.U16 R104, desc[UR10][R64.64+0xd80] ;  /* 0x000d800a4068c981 */ /* 0x000f62000c1e1500 */
[-C--:B------:R-:W-:Y:S01]  /*107d0*/  ISETP.GE.AND P4, PT, R28, R67.reuse, PT ;  /* 0x000000431c00720c */ /* 0x080fe20003f86270 */
[C---:B------:R-:W-:Y:S02]  /*107e0*/  VIADD R23, R89.reuse, 0xe40 ;  /* 0x00000e4059177836 */ /* 0x040fe40000000000 */
[----:B------:R-:W-:Y:S01]  /*107f0*/  VIADD R22, R89, 0xf00 ;  /* 0x00000f0059167836 */ /* 0x000fe20000000000 */
[----:B------:R-:W5:Y:S01]  /*10800*/  @!P5 LDG.E.U16 R106, desc[UR10][R64.64+0xf00] ;  /* 0x000f000a406ad981 */ /* 0x000f62000c1e1500 */
[-C--:B------:R-:W-:Y:S01]  /*10810*/  ISETP.GE.AND P5, PT, R27, R67.reuse, PT ;  /* 0x000000431b00720c */ /* 0x080fe20003fa6270 */
[C---:B------:R-:W-:Y:S02]  /*10820*/  VIADD R21, R89.reuse, 0xfc0 ;  /* 0x00000fc059157836 */ /* 0x040fe40000000000 */
[C---:B------:R-:W-:Y:S01]  /*10830*/  VIADD R20, R89.reuse, 0x1080 ;  /* 0x0000108059147836 */ /* 0x040fe20000000000 */
[----:B------:R-:W5:Y:S01]  /*10840*/  @!P6 LDG.E.U16 R108, desc[UR10][R64.64+0x1080] ;  /* 0x0010800a406ce981 */ /* 0x000f62000c1e1500 */
[----:B------:R-:W-:Y:S01]  /*10850*/  ISETP.GE.AND P6, PT, R26, R67, PT ;  /* 0x000000431a00720c */ /* 0x000fe20003fc6270 */
[----:B------:R-:W-:-:S02]  /*10860*/  VIADD R19, R89, 0x1140 ;  /* 0x0000114059137836 */ /* 0x000fc40000000000 */
        /* <DEDUP_REMOVED lines=8> */
[----:B------:R-:W-:Y:S01]  /*108f0*/  IMAD.MOV.U32 R134, RZ, RZ, 0xffff ;  /* 0x0000ffffff867424 */ /* 0x000fe200078e00ff */
[----:B------:R-:W5:Y:S01]  /*10900*/  @!P4 LDG.E.U16 R114, desc[UR10][R64.64+0x1500] ;  /* 0x0015000a4072c981 */ /* 0x000f62000c1e1500 */
[----:B------:R-:W-:Y:S01]  /*10910*/  ISETP.GE.AND P4, PT, R23, R67, PT ;  /* 0x000000431700720c */ /* 0x000fe20003f86270 */
[----:B------:R-:W-:-:S02]  /*10920*/  VIADD R18, R89, 0x1200 ;  /* 0x0000120059127836 */ /* 0x000fc40000000000 */
[C---:B------:R-:W-:Y:S01]  /*10930*/  VIADD R17, R89.reuse, 0x12c0 ;  /* 0x000012c059117836 */ /* 0x040fe20000000000 */
[----:B------:R-:W5:Y:S01]  /*10940*/  @!P5 LDG.E.U16 R116, desc[UR10][R64.64+0x1680] ;  /* 0x0016800a4074d981 */ /* 0x000f62000c1e1500 */
[-C--:B------:R-:W-:Y:S01]  /*10950*/  ISETP.GE.AND P5, PT, R22, R67.reuse, PT ;  /* 0x000000431600720c */ /* 0x080fe20003fa6270 */
[C---:B------:R-:W-:Y:S02]  /*10960*/  VIADD R16, R89.reuse, 0x1380 ;  /* 0x0000138059107836 */ /* 0x040fe40000000000 */
[----:B------:R-:W-:Y:S01]  /*10970*/  VIADD R15, R89, 0x1440 ;  /* 0x00001440590f7836 */ /* 0x000fe20000000000 */
[----:B------:R-:W5:Y:S01]  /*10980*/  @!P6 LDG.E.U16 R118, desc[UR10][R64.64+0x1800] ;  /* 0x0018000a4076e981 */ /* 0x000f62000c1e1500 */
[-C--:B------:R-:W-:Y:S01]  /*10990*/  ISETP.GE.AND P6, PT, R21, R67.reuse, PT ;  /* 0x000000431500720c */ /* 0x080fe20003fc6270 */
[----:B------:R-:W-:Y:S02]  /*109a0*/  VIADD R14, R89, 0x1500 ;  /* 0x00001500590e7836 */ /* 0x000fe40000000000 */
[----:B------:R-:W-:Y:S01]  /*109b0*/  IMAD.MOV.U32 R136, RZ, RZ, 0xffff ;  /* 0x0000ffffff887424 */ /* 0x000fe200078e00ff */
        /* <DEDUP_REMOVED lines=10> */
[C---:B------:R-:W-:Y:S02]  /*10a60*/  VIADD R13, R89.reuse, 0x15c0 ;  /* 0x000015c0590d7836 */ /* 0x040fe40000000000 */
[----:B------:R-:W-:Y:S01]  /*10a70*/  VIADD R12, R89, 0x1680 ;  /* 0x00001680590c7836 */ /* 0x000fe20000000000 */
[----:B------:R-:W5:Y:S01]  /*10a80*/  @!P5 LDG.E.U16 R128, desc[UR10][R64.64+0x1e00] ;  /* 0x001e000a4080d981 */ /* 0x000f62000c1e1500 */
[----:B------:R-:W-:Y:S01]  /*10a90*/  ISETP.GE.AND P5, PT, R17, R67, PT ;  /* 0x000000431100720c */ /* 0x000fe20003fa6270 */
[----:B------:R-:W-:-:S02]  /*10aa0*/  VIADD R11, R89, 0x1740 ;  /* 0x00001740590b7836 */ /* 0x000fc40000000000 */
[----:B------:R-:W-:Y:S01]  /*10ab0*/  VIADD R9, R89, 0x18c0 ;  /* 0x000018c059097836 */ /* 0x000fe20000000000 */
        /* <DEDUP_REMOVED lines=11> */
[----:B------:R-:W-:Y:S01]  /*10b70*/  VIADD R8, R89, 0x1980 ;  /* 0x0000198059087836 */ /* 0x000fe20000000000 */
[----:B------:R-:W5:Y:S01]  /*10b80*/  @!P4 LDG.E.U16 R136, desc[UR10][R64.64+0x2400] ;  /* 0x0024000a4088c981 */ /* 0x000f62000c1e1500 */
[-C--:B------:R-:W-:Y:S01]  /*10b90*/  ISETP.GE.AND P4, PT, R13, R67.reuse, PT ;  /* 0x000000430d00720c */ /* 0x080fe20003f86270 */
[C---:B------:R-:W-:Y:S02]  /*10ba0*/  VIADD R10, R89.reuse, 0x1a40 ;  /* 0x00001a40590a7836 */ /* 0x040fe40000000000 */
[C---:B------:R-:W-:Y:S01]  /*10bb0*/  VIADD R6, R89.reuse, 0x1bc0 ;  /* 0x00001bc059067836 */ /* 0x040fe20000000000 */
[----:B------:R-:W5:Y:S01]  /*10bc0*/  @!P5 LDG.E.U16 R138, desc[UR10][R64.64+0x2580] ;  /* 0x0025800a408ad981 */ /* 0x000f62000c1e1500 */
        /* <DEDUP_REMOVED lines=14> */
[C-C-:B------:R-:W-:Y:S01]  /*10cb0*/  IMAD R87, R89.reuse, -0x2, R3.reuse ;  /* 0xfffffffe59577824 */ /* 0x140fe200078e0203 */
[----:B------:R-:W5:Y:S01]  /*10cc0*/  @!P4 LDG.E.U16 R146, desc[UR10][R64.64+0x2b80] ;  /* 0x002b800a4092c981 */ /* 0x000f62000c1e1500 */
[-C--:B------:R-:W-:Y:S01]  /*10cd0*/  ISETP.GE.AND P4, PT, R8, R67.reuse, PT ;  /* 0x000000430800720c */ /* 0x080fe20003f86270 */
[----:B------:R-:W-:Y:S01]  /*10ce0*/  IMAD R211, R89, 0x80, R3 ;  /* 0x0000008059d37824 */ /* 0x000fe200078e0203 */
[----:B------:R-:W1:Y:S01]  /*10cf0*/  S2R R91, SR_CgaCtaId ;  /* 0x00000000005b7919 */ /* 0x000e620000008800 */
[----:B------:R-:W-:Y:S01]  /*10d00*/  LOP3.LUT R2, R2, 0xbfffffff, RZ, 0xc0, !PT ;  /* 0xbfffffff02027812 */ /* 0x000fe200078ec0ff */
[----:B------:R-:W1:Y:S01]  /*10d10*/  LDCU.64 UR14, c[0x0][0x390] ;  /* 0x00007200ff0e77ac */ /* 0x000e620008000a00 */
[----:B------:R-:W5:Y:S01]  /*10d20*/  @!P5 LDG.E.U16 R148, desc[UR10][R64.64+0x2d00] ;  /* 0x002d000a4094d981 */ /* 0x000f62000c1e1500 */
[----:B------:R-:W-:-:S03]  /*10d30*/  ISETP.GE.AND P5, PT, R10, R67, PT ;  /* 0x000000430a00720c */ /* 0x000fc60003fa6270 */
[----:B------:R-:W5:Y:S01]  /*10d40*/  @!P6 LDG.E.U16 R150, desc[UR10][R64.64+0x2e80] ;  /* 0x002e800a4096e981 */ /* 0x000f62000c1e1500 */
[----:B------:R-:W-:-:S03]  /*10d50*/  ISETP.GE.AND P6, PT, R5, R67, PT ;  /* 0x000000430500720c */ /* 0x000fc60003fc6270 */
[----:B------:R-:W5:Y:S01]  /*10d60*/  @!P0 LDG.E.U16 R152, desc[UR10][R64.64+0x3000] ;  /* 0x0030000a40988981 */ /* 0x000f62000c1e1500 */
[----:B------:R-:W-:-:S03]  /*10d70*/  ISETP.GE.AND P0, PT, R6, R67, PT ;  /* 0x000000430600720c */ /* 0x000fc60003f06270 */
[----:B------:R-:W5:Y:S01]  /*10d80*/  @!P3 LDG.E.U16 R154, desc[UR10][R64.64+0x3180] ;  /* 0x0031800a409ab981 */ /* 0x000f62000c1e1500 */
[----:B------:R-:W-:-:S03]  /*10d90*/  ISETP.GE.AND P3, PT, R4, R67, PT ;  /* 0x000000430400720c */ /* 0x000fc60003f66270 */
[----:B------:R-:W5:Y:S04]  /*10da0*/  @!P4 LDG.E.U16 R156, desc[UR10][R64.64+0x3300] ;  /* 0x0033000a409cc981 */ /* 0x000f68000c1e1500 */
[----:B------:R-:W5:Y:S04]  /*10db0*/  @!P5 LDG.E.U16 R158, desc[UR10][R64.64+0x3480] ;  /* 0x0034800a409ed981 */ /* 0x000f68000c1e1500 */
[----:B------:R-:W5:Y:S04]  /*10dc0*/  @!P6 LDG.E.U16 R160, desc[UR10][R64.64+0x3600] ;  /* 0x0036000a40a0e981 */ /* 0x000f68000c1e1500 */
[----:B------:R-:W5:Y:S04]  /*10dd0*/  @!P0 LDG.E.U16 R162, desc[UR10][R64.64+0x3780] ;  /* 0x0037800a40a28981 */ /* 0x000f68000c1e1500 */
[----:B------:R2:W5:Y:S01]  /*10de0*/  @!P3 LDG.E.U16 R164, desc[UR10][R64.64+0x3900] ;  /* 0x0039000a40a4b981 */ /* 0x000562000c1e1500 */
[----:B------:R-:W-:-:S02]  /*10df0*/  IMAD R67, R89, 0x4a, R3 ;  /* 0x0000004a59437824 */ /* 0x000fc400078e0203 */
[----:B--2---:R-:W-:Y:S01]  /*10e00*/  IMAD.MOV.U32 R64, RZ, RZ, 0x8000 ;  /* 0x00008000ff407424 */ /* 0x004fe200078e00ff */
[----:B------:R-:W-:Y:S01]  /*10e10*/  BMSK R85, RZ, UR12 ;  /* 0x0000000cff557c1b */ /* 0x000fe20008000000 */
[----:B---3--:R-:W-:Y:S04]  /*10e20*/  STS.U16 [R87], R66 ;  /* 0x0000004257007388 */ /* 0x008fe80000000400 */
        /* <DEDUP_REMOVED lines=40> */
[----:B------:R-:W3:Y:S04]  /*110b0*/  LDS.U16 R131, [R67+0x2] ;  /* 0x0000020043837984 */ /* 0x000ee80000000400 */
        /* <DEDUP_REMOVED lines=9> */
[----:B------:R-:W-:Y:S01]  /*11150*/  LDS.U16 R111, [R67+0x14] ;  /* 0x00001400436f7984 */ /* 0x000fe20000000400 */
[----:B------:R-:W-:-:S03]  /*11160*/  ISETP.GT.AND P0, PT, R65, -0x1, PT ;  /* 0xffffffff4100780c */ /* 0x000fc60003f04270 */
[----:B------:R-:W-:Y:S01]  /*11170*/  LDS.U16 R107, [R67+0x16] ;  /* 0x00001600436b7984 */ /* 0x000fe20000000400 */
[----:B------:R-:W-:-:S03]  /*11180*/  SEL R65, R64, 0xffff, P0 ;  /* 0x0000ffff40417807 */ /* 0x000fc60000000000 */
[----:B------:R-:W-:Y:S01]  /*11190*/  LDS.U16 R115, [R67+0x18] ;  /* 0x0000180043737984 */ /* 0x000fe20000000400 */
[----:B------:R-:W-:-:S03]  /*111a0*/  LOP3.LUT R118, R65, R118, RZ, 0x3c, !PT ;  /* 0x0000007641767212 */ /* 0x000fc600078e3cff */
[----:B------:R-:W-:Y:S01]  /*111b0*/  LDS.U16 R113, [R67+0x1a] ;  /* 0x00001a0043717984 */ /* 0x000fe20000000400 */
[----:B------:R-:W-:-:S03]  /*111c0*/  PRMT R66, R118, 0x9910, RZ ;  /* 0x0000991076427816 */ /* 0x000fc600000000ff */
[----:B------:R-:W-:Y:S01]  /*111d0*/  LDS.U16 R99, [R67+0x1c] ;  /* 0x00001c0043637984 */ /* 0x000fe20000000400 */
[----:B---3--:R-:W-:Y:S02]  /*111e0*/  PRMT R65, R131, 0x9910, RZ ;  /* 0x0000991083417816 */ /* 0x008fe400000000ff */
[----:B------:R-:W-:Y:S01]  /*111f0*/  ISETP.NE.AND P3, PT, R66, 0x7fff, PT ;  /* 0x00007fff4200780c */ /* 0x000fe20003f65270 */
[----:B------:R-:W-:Y:S01]  /*11200*/  LDS.U16 R101, [R67+0x1e] ;  /* 0x00001e0043657984 */ /* 0x000fe20000000400 */
[----:B------:R-:W-:Y:S02]  /*11210*/  ISETP.GT.AND P0, PT, R65, -0x1, PT ;  /* 0xffffffff4100780c */ /* 0x000fe40003f04270 */
[----:B------:R-:W-:Y:S01]  /*11220*/  SEL R65, R118, 0x8000, P3 ;  /* 0x0000800076417807 */ /* 0x000fe20001800000 */
[----:B------:R-:W-:Y:S04]  /*11230*/  LDS.U16 R103, [R67+0x20] ;  /* 0x0000200043677984 */ /* 0x000fe80000000400 */
[----:B------:R-:W-:Y:S01]  /*11240*/  LDS.U16 R97, [R67+0x22] ;  /* 0x0000220043617984 */ /* 0x000fe20000000400 */
[----:B0-----:R-:W-:-:S03]  /*11250*/  SHF.R.U32.HI R66, RZ, UR13, R65 ;  /* 0x0000000dff427c19 */ /* 0x001fc60008011641 */
        /* <DEDUP_REMOVED lines=20> */
[----:B------:R-:W-:Y:S01]  /*113a0*/  LDS.U16 R100, [R67+0x4c] ;  /* 0x00004c0043647984 */ /* 0x000fe20000000400 */
[----:B------:R-:W-:Y:S01]  /*113b0*/  BAR.SYNC.DEFER_BLOCKING 0x0 ;  /* 0x0000000000007b1d */ /* 0x000fe20000010000 */
[----:B------:R-:W-:-:S04]  /*113c0*/  LOP3.LUT R66, R85, R66, RZ, 0xc0, !PT ;  /* 0x0000004255427212 */ /* 0x000fc800078ec0ff */
[----:B------:R-:W-:Y:S02]  /*113d0*/  LOP3.LUT R86, R66, 0x1f, RZ, 0xc, !PT ;  /* 0x0000001f42567812 */ /* 0x000fe400078e0cff */
[----:B------:R-:W-:-:S03]  /*113e0*/  SHF.R.U32.HI R66, RZ, 0x4, R66 ;  /* 0x00000004ff427819 */ /* 0x000fc60000011642 */
[----:B------:R-:W-:Y:S01]  /*113f0*/  IMAD R86, R86, 0x300, R3 ;  /* 0x0000030056567824 */ /* 0x000fe200078e0203 */
[----:B------:R-:W-:-:S05]  /*11400*/  LOP3.LUT R65, R66, 0xffe, RZ, 0xc0, !PT ;  /* 0x00000ffe42417812 */ /* 0x000fca00078ec0ff */
[----:B------:R-:W-:Y:S01]  /*11410*/  IMAD.IADD R210, R86, 0x1, -R65 ;  /* 0x0000000156d27824 */ /* 0x000fe200078e0a41 */
[----:B------:R-:W-:Y:S01]  /*11420*/  SEL R66, R64, 0xffff, P0 ;  /* 0x0000ffff40427807 */ /* 0x000fe20000000000 */
        /* <DEDUP_REMOVED lines=33> */
[----:B------:R-:W0:Y:S01]  /*11640*/  LDS.U16 R208, [R210+0x2] ;  /* 0x00000200d2d07984 */ /* 0x000e220000000400 */
        /* <DEDUP_REMOVED lines=8> */
[----:B----4-:R-:W-:Y:S01]  /*116d0*/  PRMT R65, R129, 0x9910, RZ ;  /* 0x0000991081417816 */ /* 0x010fe200000000ff */
[----:B------:R-:W-:Y:S01]  /*116e0*/  IMAD R86, R86, 0x300, R3 ;  /* 0x0000030056567824 */ /* 0x000fe200078e0203 */
[----:B------:R-:W-:Y:S02]  /*116f0*/  LOP3.LUT R209, R66, 0xffe, RZ, 0xc0, !PT ;  /* 0x00000ffe42d17812 */ /* 0x000fe400078ec0ff */
[----:B------:R-:W-:-:S03]  /*11700*/  ISETP.GT.AND P0, PT, R65, -0x1, PT ;  /* 0xffffffff4100780c */ /* 0x000fc60003f04270 */
[----:B------:R-:W-:Y:S02]  /*11710*/  IMAD.IADD R209, R86, 0x1, -R209 ;  /* 0x0000000156d17824 */ /* 0x000fe400078e0ad1 */
[----:B0-----:R-:W-:Y:S01]  /*11720*/  VIADD R65, R208, 0x1 ;  /* 0x00000001d0417836 */ /* 0x001fe20000000000 */
[----:B------:R-:W-:-:S04]  /*11730*/  SEL R66, R64, 0xffff, P0 ;  /* 0x0000ffff40427807 */ /* 0x000fc80000000000 */
[----:B------:R0:W-:Y:S04]  /*11740*/  STS.U16 [R210+0x2], R65 ;  /* 0x00000241d2007388 */ /* 0x0001e80000000400 */
        /* <DEDUP_REMOVED lines=10> */
[----:B0-----:R-:W-:Y:S02]  /*117f0*/  LOP3.LUT R65, R66, 0xffe, RZ, 0xc0, !PT ;  /* 0x00000ffe42417812 */ /* 0x001fe400078ec0ff */
[----:B------:R-:W-:-:S03]  /*11800*/  PRMT R67, R127, 0x9910, RZ ;  /* 0x000099107f437816 */ /* 0x000fc600000000ff */
[----:B------:R-:W-:Y:S02]  /*11810*/  IMAD.IADD R136, R136, 0x1, -R65 ;  /* 0x0000000188887824 */ /* 0x000fe400078e0a41 */
[----:B--2---:R-:W-:Y:S01]  /*11820*/  VIADD R86, R195, 0x1 ;  /* 0x00000001c3567836 */ /* 0x004fe20000000000 */
[----:B------:R-:W-:-:S04]  /*11830*/  ISETP.GT.AND P0, PT, R67, -0x1, PT ;  /* 0xffffffff4300780c */ /* 0x000fc80003f04270 */
[----:B------:R-:W-:Y:S01]  /*11840*/  STS.U16 [R209+0x2], R86 ;  /* 0x00000256d1007388 */ /* 0x000fe20000000400 */
[----:B------:R-:W-:-:S03]  /*11850*/  SEL R66, R64, 0xffff, P0 ;  /* 0x0000ffff40427807 */ /* 0x000fc60000000000 */
        /* <DEDUP_REMOVED lines=27> */
[----:B0-----:R-:W-:Y:S02]  /*11a10*/  IMAD.MOV.U32 R65, RZ, RZ, R67 ;  /* 0x000000ffff417224 */ /* 0x001fe400078e0043 */
[----:B------:R-:W-:Y:S01]  /*11a20*/  IMAD R86, R86, 0x300, R3 ;  /* 0x0000030056567824 */ /* 0x000fe200078e0203 */
[----:B------:R-:W-:Y:S02]  /*11a30*/  LOP3.LUT R157, R66, 0xffe, RZ, 0xc0, !PT ;  /* 0x00000ffe429d7812 */ /* 0x000fe400078ec0ff */
[----:B------:R-:W-:-:S03]  /*11a40*/  ISETP.GT.AND P0, PT, R65, -0x1, PT ;  /* 0xffffffff4100780c */ /* 0x000fc60003f04270 */
[----:B------:R-:W-:Y:S02]  /*11a50*/  IMAD.IADD R157, R86, 0x1, -R157 ;  /* 0x00000001569d7824 */ /* 0x000fe400078e0a9d */
[----:B--2---:R-:W-:Y:S01]  /*11a60*/  VIADD R65, R193, 0x1 ;  /* 0x00000001c1417836 */ /* 0x004fe20000000000 */
        /* <DEDUP_REMOVED lines=14> */
[----:B0-----:R-:W-:Y:S02]  /*11b50*/  IMAD.MOV.U32 R65, RZ, RZ, R67 ;  /* 0x000000ffff417224 */ /* 0x001fe400078e0043 */
        /* <DEDUP_REMOVED lines=16> */
[----:B------:R-:W-:-:S03]  /*11c60*/  PRMT R67, R123, 0x9910, RZ ;  /* 0x000099107b437816 */ /* 0x000fc600000000ff */
[----:B------:R-:W-:Y:S02]  /*11c70*/  IMAD.IADD R142, R90, 0x1, -R65 ;  /* 0x000000015a8e7824 */ /* 0x000fe400078e0a41 */
[----:B0-----:R-:W-:Y:S01]  /*11c80*/  VIADD R86, R191, 0x1 ;  /* 0x00000001bf567836 */ /* 0x001fe20000000000 */
        /* <DEDUP_REMOVED lines=264> */
[----:B------:R0:W-:Y:S01]  /*12d10*/  STS.U16 [R201+0x2], R66 ;  /* 0x00000242c9007388 */ /* 0x0001e20000000400 */
[----:B------:R-:W-:-:S03]  /*12d20*/  SEL R65, R64, 0xffff, P0 ;  /* 0x0000ffff40417807 */ /* 0x000fc60000000000 */
        /* <DEDUP_REMOVED lines=17> */
[----:B------:R-:W-:Y:S04]  /*12e40*/  STS.U16 [R151+0x2], R66 ;  /* 0x0000024297007388 */ /* 0x000fe80000000400 */
        /* <DEDUP_REMOVED lines=58> */
[----:B------:R-:W-:Y:S02]  /*131f0*/  LOP3.LUT R86, R85, R86, RZ, 0xc0, !PT ;  /* 0x0000005655567212 */ /* 0x000fe400078ec0ff */
[----:B------:R-:W-:Y:S02]  /*13200*/  PRMT R65, R126, 0x9910, RZ ;  /* 0x000099107e417816 */ /* 0x000fe400000000ff */
[----:B------:R-:W-:Y:S02]  /*13210*/  LOP3.LUT R90, R86, 0x1f, RZ, 0xc, !PT ;  /* 0x0000001f565a7812 */ /* 0x000fe400078e0cff */
[----:B------:R-:W-:Y:S01]  /*13220*/  SHF.R.U32.HI R86, RZ, 0x4, R86 ;  /* 0x00000004ff567819 */ /* 0x000fe20000011656 */
[----:B0-----:R-:W-:Y:S02]  /*13230*/  IMAD.MOV.U32 R66, RZ, RZ, R65 ;  /* 0x000000ffff427224 */ /* 0x001fe400078e0041 */
[----:B------:R-:W-:Y:S01]  /*13240*/  IMAD R90, R90, 0x300, R3 ;  /* 0x000003005a5a7824 */ /* 0x000fe200078e0203 */
[----:B------:R-:W-:-:S05]  /*13250*/  LOP3.LUT R65, R86, 0xffe, RZ, 0xc0, !PT ;  /* 0x00000ffe56417812 */ /* 0x000fca00078ec0ff */
[----:B------:R-:W-:Y:S02]  /*13260*/  IMAD.IADD R144, R90, 0x1, -R65 ;  /* 0x000000015a907824 */ /* 0x000fe400078e0a41 */
[----:B--2---:R-:W-:Y:S01]  /*13270*/  VIADD R67, R171, 0x1 ;  /* 0x00000001ab437836 */ /* 0x004fe20000000000 */
        /* <DEDUP_REMOVED lines=212> */
[----:B------:R-:W2:Y:S04]  /*13fc0*/  LDS R66, [R211+0x8] ;  /* 0x00000800d3427984 */ /* 0x000ea80000000800 */
[----:B------:R-:W3:Y:S04]  /*13fd0*/  LDS R86, [R211+0xc] ;  /* 0x00000c00d3567984 */ /* 0x000ee80000000800 */
[----:B------:R-:W4:Y:S04]  /*13fe0*/  LDS R90, [R211+0x10] ;  /* 0x00001000d35a7984 */ /* 0x000f280000000800 */
[----:B------:R-:W5:Y:S04]  /*13ff0*/  LDS R238, [R211+0x14] ;  /* 0x00001400d3ee7984 */ /* 0x000f680000000800 */
[----:B------:R-:W1:Y:S04]  /*14000*/  LDS R237, [R211+0x18] ;  /* 0x00001800d3ed7984 */ /* 0x000e680000000800 */
[----:B------:R-:W1:Y:S04]  /*14010*/  LDS R236, [R211+0x1c] ;  /* 0x00001c00d3ec7984 */ /* 0x000e680000000800 */
[----:B------:R-:W1:Y:S04]  /*14020*/  LDS R235, [R211+0x20] ;  /* 0x00002000d3eb7984 */ /* 0x000e680000000800 */
[----:B------:R-:W1:Y:S04]  /*14030*/  LDS R234, [R211+0x24] ;  /* 0x00002400d3ea7984 */ /* 0x000e680000000800 */
[----:B------:R-:W1:Y:S04]  /*14040*/  LDS R233, [R211+0x28] ;  /* 0x00002800d3e97984 */ /* 0x000e680000000800 */
[----:B------:R-:W1:Y:S01]  /*14050*/  LDS R232, [R211+0x2c] ;  /* 0x00002c00d3e87984 */ /* 0x000e620000000800 */
[----:B0-----:R-:W-:-:S03]  /*14060*/  IMAD.IADD R245, R247, 0x1, R64 ;  /* 0x00000001f7f57824 */ /* 0x001fc600078e0240 */
        /* <DEDUP_REMOVED lines=11> */
[----:B------:R-:W-:-:S03]  /*14120*/  IMAD.IADD R236, R236, 0x1, R237 ;  /* 0x00000001ecec7824 */ /* 0x000fc600078e02ed */
        /* <DEDUP_REMOVED lines=29> */
[----:B------:R-:W-:-:S04]  /*14300*/  IMAD.IADD R221, R221, 0x1, R222 ;  /* 0x00000001dddd7824 */ /* 0x000fc800078e02de */
[----:B0-----:R-:W-:-:S04]  /*14310*/  IMAD.IADD R220, R220, 0x1, R221 ;  /* 0x00000001dcdc7824 */ /* 0x001fc800078e02dd */
[----:B--2---:R-:W-:-:S04]  /*14320*/  IMAD.IADD R219, R219, 0x1, R220 ;  /* 0x00000001dbdb7824 */ /* 0x004fc800078e02dc */
[----:B---3--:R-:W-:-:S04]  /*14330*/  IMAD.IADD R218, R218, 0x1, R219 ;  /* 0x00000001dada7824 */ /* 0x008fc800078e02db */
[----:B----4-:R-:W-:-:S04]  /*14340*/  IMAD.IADD R217, R217, 0x1, R218 ;  /* 0x00000001d9d97824 */ /* 0x010fc800078e02da */
[----:B-----5:R-:W-:-:S04]  /*14350*/  IMAD.IADD R216, R216, 0x1, R217 ;  /* 0x00000001d8d87824 */ /* 0x020fc800078e02d9 */
[----:B-1----:R-:W-:-:S04]  /*14360*/  IMAD.IADD R215, R215, 0x1, R216 ;  /* 0x00000001d7d77824 */ /* 0x002fc800078e02d8 */
        /* <DEDUP_REMOVED lines=10> */
[----:B------:R-:W0:Y:S01]  /*14410*/  SHFL.UP P0, R242, R67, 0x8, RZ ;  /* 0x0500000043f27989 */ /* 0x000e2200000000ff */
[----:B------:R-:W-:Y:S02]  /*14420*/  ISETP.NE.AND P3, PT, R0, 0x1f, PT ;  /* 0x0000001f0000780c */ /* 0x000fe40003f65270 */
[----:B------:R-:W-:Y:S01]  /*14430*/  MOV R86, 0x400 ;  /* 0x0000040000567802 */ /* 0x000fe20000000f00 */
[----:B0-----:R-:W-:-:S05]  /*14440*/  @P0 IMAD.IADD R242, R67, 0x1, R242 ;  /* 0x0000000143f20824 */ /* 0x001fca00078e02f2 */
[----:B------:R-:W0:Y:S01]  /*14450*/  SHFL.UP P0, R249, R242, 0x10, RZ ;  /* 0x06000000f2f97989 */ /* 0x000e2200000000ff */
[----:B------:R-:W-:-:S05]  /*14460*/  LEA R86, R91, R86, 0x18 ;  /* 0x000000565b567211 */ /* 0x000fca00078ec0ff */
[----:B------:R-:W-:Y:S02]  /*14470*/  @!P3 IMAD R244, R45, 0x4, R86 ;  /* 0x000000042df4b824 */ /* 0x000fe400078e0256 */
[----:B0-----:R-:W-:-:S05]  /*14480*/  @P0 IMAD.IADD R249, R242, 0x1, R249 ;  /* 0x00000001f2f90824 */ /* 0x001fca00078e02f9 */
[----:B------:R-:W-:Y:S01]  /*14490*/  @!P3 STS [R244+0x6300], R249 ;  /* 0x006300f9f400b388 */ /* 0x000fe20000000800 */
[----:B------:R-:W-:Y:S06]  /*144a0*/  BAR.SYNC.DEFER_BLOCKING 0x0 ;  /* 0x0000000000007b1d */ /* 0x000fec0000010000 */
[----:B------:R-:W0:Y:S04]  /*144b0*/  LDS.128 R64, [R86+0x6300] ;  /* 0x0063000056407984 */ /* 0x000e280000000c00 */
[----:B------:R-:W1:Y:S01]  /*144c0*/  LDS.64 R90, [R86+0x6310] ;  /* 0x00631000565a7984 */ /* 0x000e620000000a00 */
[----:B------:R-:W-:-:S02]  /*144d0*/  ISETP.NE.AND P0, PT, R45, 0x2, PT ;  /* 0x000000022d00780c */ /* 0x000fc40003f05270 */
[----:B------:R-:W-:Y:S02]  /*144e0*/  ISETP.NE.AND P4, PT, R0, RZ, PT ;  /* 0x000000ff0000720c */ /* 0x000fe40003f85270 */
        /* <DEDUP_REMOVED lines=8> */
[----:B-1----:R-:W-:-:S03]  /*14570*/  IMAD.IADD R90, R67, 0x1, R90 ;  /* 0x00000001435a7824 */ /* 0x002fc600078e025a */
[----:B------:R-:W-:Y:S02]  /*14580*/  SEL R65, R67, R64, !P0 ;  /* 0x0000004043417207 */ /* 0x000fe40004000000 */
[----:B------:R-:W-:Y:S01]  /*14590*/  ISETP.GT.U32.OR P0, PT, R89, 0x1f, P4 ;  /* 0x0000001f5900780c */ /* 0x000fe20002704470 */
[----:B------:R-:W-:Y:S01]  /*145a0*/  IMAD.IADD R64, R249, 0x1, -R240 ;  /* 0x00000001f9407824 */ /* 0x000fe200078e0af0 */
[----:B------:R-:W-:Y:S01]  /*145b0*/  SEL R65, R90, R65, !P3 ;  /* 0x000000415a417207 */ /* 0x000fe20005800000 */
[----:B------:R-:W-:-:S03]  /*145c0*/  IMAD.IADD R91, R91, 0x1, R90 ;  /* 0x000000015b5b7824 */ /* 0x000fc600078e025a */
[----:B------:R-:W-:-:S05]  /*145d0*/  SEL R66, R64, RZ, P4 ;  /* 0x000000ff40427207 */ /* 0x000fca0002000000 */
[----:B------:R-:W-:Y:S02]  /*145e0*/  @P2 IMAD.IADD R64, R65, 0x1, R66 ;  /* 0x0000000141402824 */ /* 0x000fe400078e0242 */
[----:B------:R-:W-:-:S05]  /*145f0*/  @!P0 IMAD.U32 R64, R91, 0x10000, RZ ;  /* 0x000100005b408824 */ /* 0x000fca00078e00ff */
[----:B------:R-:W-:Y:S01]  /*14600*/  @!P0 STS [R86+0x6320], R64 ;  /* 0x0063204056008388 */ /* 0x000fe20000000800 */
[----:B------:R-:W-:Y:S01]  /*14610*/  BAR.SYNC.DEFER_BLOCKING 0x0 ;  /* 0x0000000000007b1d */ /* 0x000fe20000010000 */
[----:B------:R-:W-:-:S13]  /*14620*/  ISETP.NE.AND P2, PT, R89, RZ, PT ;  /* 0x000000ff5900720c */ /* 0x000fda0003f45270 */
[----:B------:R-:W0:Y:S01]  /*14630*/  @P2 LDS R65, [R86+0x6320] ;  /* 0x0063200056412984 */ /* 0x000e220000000800 */
[----:B------:R-:W-:-:S04]  /*14640*/  @!P1 IADD3 R66, PT, PT, -R89, 0x3f, RZ ;  /* 0x0000003f59429810 */ /* 0x000fc80007ffe1ff */
[----:B------:R-:W-:Y:S02]  /*14650*/  @!P1 LOP3.LUT R67, R66, 0x1f, RZ, 0xc0, !PT ;  /* 0x0000001f42439812 */ /* 0x000fe400078ec0ff */
[----:B------:R-:W-:-:S04]  /*14660*/  @!P1 SHF.R.U32.HI R66, RZ, 0x4, R66 ;  /* 0x00000004ff429819 */ /* 0x000fc80000011642 */
[----:B------:R-:W-:Y:S01]  /*14670*/  @!P1 LOP3.LUT R66, R66, 0x2, RZ, 0xc0, !PT ;  /* 0x0000000242429812 */ /* 0x000fe200078ec0ff */
[----:B0-----:R-:W-:Y:S02]  /*14680*/  @P2 IMAD.IADD R64, R64, 0x1, R65 ;  /* 0x0000000140402824 */ /* 0x001fe400078e0241 */
[----:B------:R-:W-:Y:S02]  /*14690*/  @!P1 IMAD R65, R67, 0x300, R86 ;  /* 0x0000030043419824 */ /* 0x000fe400078e0256 */
[----:B------:R-:W-:Y:S02]  /*146a0*/  IMAD.IADD R90, R245, 0x1, R64 ;  /* 0x00000001f55a7824 */ /* 0x000fe400078e0240 */
[----:B------:R-:W-:Y:S02]  /*146b0*/  @!P1 IMAD.IADD R65, R65, 0x1, R66 ;  /* 0x0000000141419824 */ /* 0x000fe400078e0242 */
        /* <DEDUP_REMOVED lines=71> */
[----:B------:R-:W2:Y:S04]  /*14b30*/  LDS.U16 R67, [R210+0x2] ;  /* 0x00000200d2437984 */ /* 0x000ea80000000400 */
[----:B------:R-:W-:Y:S04]  /*14b40*/  LDS.U16 R215, [R142+0x2] ;  /* 0x000002008ed77984 */ /* 0x000fe80000000400 */
[----:B------:R-:W-:Y:S04]  /*14b50*/  LDS.U16 R211, [R134+0x2] ;  /* 0x0000020086d37984 */ /* 0x000fe80000000400 */
[----:B------:R-:W-:Y:S04]  /*14b60*/  LDS.U16 R209, [R156+0x2] ;  /* 0x000002009cd17984 */ /* 0x000fe80000000400 */
[----:B------:R-:W-:Y:S04]  /*14b70*/  LDS.U16 R136, [R197+0x2] ;  /* 0x00000200c5887984 */ /* 0x000fe80000000400 */
[----:B------:R-:W-:Y:S04]  /*14b80*/  LDS.U16 R155, [R150+0x2] ;  /* 0x00000200969b7984 */ /* 0x000fe80000000400 */
[----:B------:R-:W-:Y:S04]  /*14b90*/  LDS.U16 R128, [R145+0x2] ;  /* 0x0000020091807984 */ /* 0x000fe80000000400 */
[----:B------:R-:W-:Y:S04]  /*14ba0*/  LDS.U16 R137, [R116+0x2] ;  /* 0x0000020074897984 */ /* 0x000fe80000000400 */
[----:B------:R-:W3:Y:S04]  /*14bb0*/  LDS.U16 R120, [R120+0x2] ;  /* 0x0000020078787984 */ /* 0x000ee80000000400 */
[----:B------:R-:W-:Y:S04]  /*14bc0*/  LDS.U16 R157, [R157+0x2] ;  /* 0x000002009d9d7984 */ /* 0x000fe80000000400 */
[----:B------:R-:W-:Y:S04]  /*14bd0*/  LDS.U16 R132, [R132+0x2] ;  /* 0x0000020084847984 */ /* 0x000fe80000000400 */
[----:B------:R-:W-:Y:S04]  /*14be0*/  LDS.U16 R138, [R138+0x2] ;  /* 0x000002008a8a7984 */ /* 0x000fe80000000400 */
[----:B------:R2:W-:Y:S04]  /*14bf0*/  LDS.U16 R217, [R196+0x2] ;  /* 0x00000200c4d97984 */ /* 0x0005e80000000400 */
        /* <DEDUP_REMOVED lines=15> */
[----:B------:R-:W5:Y:S04]  /*14cf0*/  LDS.U16 R116, [R199+0x2] ;  /* 0x00000200c7747984 */ /* 0x000f680000000400 */
[----:B------:R-:W-:Y:S04]  /*14d00*/  LDS.U16 R141, [R141+0x2] ;  /* 0x000002008d8d7984 */ /* 0x000fe80000000400 */
[----:B------:R-:W-:Y:S04]  /*14d10*/  LDS.U16 R210, [R147+0x2] ;  /* 0x0000020093d27984 */ /* 0x000fe80000000400 */
[----:B------:R-:W-:Y:S04]  /*14d20*/  LDS.U16 R203, [R203+0x2] ;  /* 0x00000200cbcb7984 */ /* 0x000fe80000000400 */
[----:B------:R-:W5:Y:S04]  /*14d30*/  LDS.U16 R130, [R130+0x2] ;  /* 0x0000020082827984 */ /* 0x000f680000000400 */
[----:B------:R5:W5:Y:S01]  /*14d40*/  LDS.U16 R145, [R146+0x2] ;  /* 0x0000020092917984 */ /* 0x000b620000000400 */
[----:B------:R-:W-:Y:S06]  /*14d50*/  BAR.SYNC.DEFER_BLOCKING 0x0 ;  /* 0x0000000000007b1d */ /* 0x000fec0000010000 */
[----:B0-----:R-:W-:Y:S01]  /*14d60*/  @!P1 STS [R3], R122 ;  /* 0x0000007a03009388 */ /* 0x001fe20000000800 */
[----:B-1----:R-:W-:-:S02]  /*14d70*/  IMAD.IADD R195, R195, 0x1, R64 ;  /* 0x00000001c3c37824 */ /* 0x002fc400078e0240 */
[----:B------:R-:W-:Y:S01]  /*14d80*/  @!P1 IMAD.IADD R64, R43, 0x1, -R122 ;  /* 0x000000012b409824 */ /* 0x000fe200078e0a7a */
[----:B------:R-:W-:Y:S08]  /*14d90*/  BAR.SYNC.DEFER_BLOCKING 0x0 ;  /* 0x0000000000007b1d */ /* 0x000ff00000010000 */
[----:B------:R-:W-:Y:S01]  /*14da0*/  BAR.SYNC.DEFER_BLOCKING 0x0 ;  /* 0x0000000000007b1d */ /* 0x000fe20000010000 */
[----:B--2---:R-:W-:-:S02]  /*14db0*/  IMAD.IADD R196, R208, 0x1, R67 ;  /* 0x00000001d0c47824 */ /* 0x004fc400078e0243 */
[----:B------:R-:W-:Y:S02]  /*14dc0*/  IMAD.IADD R194, R194, 0x1, R91 ;  /* 0x00000001c2c27824 */ /* 0x000fe400078e025b */
[----:B---3--:R-:W-:Y:S01]  /*14dd0*/  IMAD.IADD R193, R193, 0x1, R120 ;  /* 0x00000001c1c17824 */ /* 0x008fe200078e0278 */
[----:B------:R-:W-:Y:S01]  /*14de0*/  @!P1 STS [R3+0x3a80], R64 ;  /* 0x003a804003009388 */ /* 0x000fe20000000800 */
[----:B----4-:R-:W-:Y:S02]  /*14df0*/  IMAD.IADD R170, R170, 0x1, R197 ;  /* 0x00000001aaaa7824 */ /* 0x010fe400078e02c5 */
[----:B------:R-:W-:Y:S02]  /*14e00*/  IMAD.IADD R192, R192, 0x1, R157 ;  /* 0x00000001c0c07824 */ /* 0x000fe400078e029d */
[----:B-----5:R-:W-:Y:S02]  /*14e10*/  IMAD.IADD R163, R163, 0x1, R116 ;  /* 0x00000001a3a37824 */ /* 0x020fe400078e0274 */
[----:B------:R-:W-:Y:S01]  /*14e20*/  IMAD R197, R196, 0x2, R86 ;  /* 0x00000002c4c57824 */ /* 0x000fe200078e0256 */
[----:B------:R-:W-:Y:S01]  /*14e30*/  BAR.SYNC.DEFER_BLOCKING 0x0 ;  /* 0x0000000000007b1d */ /* 0x000fe20000010000 */
[----:B------:R-:W-:-:S02]  /*14e40*/  IMAD.IADD R191, R191, 0x1, R66 ;  /* 0x00000001bfbf7824 */ /* 0x000fc400078e0242 */
[----:B------:R-:W-:Y:S02]  /*14e50*/  IMAD R116, R195, 0x2, R86 ;  /* 0x00000002c3747824 */ /* 0x000fe400078e0256 */
[----:B------:R-:W-:Y:S02]  /*14e60*/  IMAD.IADD R190, R190, 0x1, R215 ;  /* 0x00000001bebe7824 */ /* 0x000fe400078e02d7 */
[----:B------:R-:W-:Y:S02]  /*14e70*/  IMAD.IADD R177, R177, 0x1, R128 ;  /* 0x00000001b1b17824 */ /* 0x000fe400078e0280 */
[----:B------:R-:W-:Y:S02]  /*14e80*/  IMAD R120, R194, 0x2, R86 ;  /* 0x00000002c2787824 */ /* 0x000fe400078e0256 */
[----:B------:R-:W-:Y:S02]  /*14e90*/  IMAD.IADD R189, R189, 0x1, R132 ;  /* 0x00000001bdbd7824 */ /* 0x000fe400078e0284 */
[----:B------:R-:W-:-:S02]  /*14ea0*/  IMAD R128, R193, 0x2, R86 ;  /* 0x00000002c1807824 */ /* 0x000fc400078e0256 */
[----:B------:R-:W-:Y:S02]  /*14eb0*/  IMAD.IADD R188, R188, 0x1, R213 ;  /* 0x00000001bcbc7824 */ /* 0x000fe400078e02d5 */
[----:B------:R-:W-:Y:S02]  /*14ec0*/  IMAD.IADD R183, R183, 0x1, R136 ;  /* 0x00000001b7b77824 */ /* 0x000fe400078e0288 */
[----:B------:R-:W-:Y:S02]  /*14ed0*/  IMAD R132, R192, 0x2, R86 ;  /* 0x00000002c0847824 */ /* 0x000fe400078e0256 */
[----:B------:R-:W-:Y:S02]  /*14ee0*/  IMAD.IADD R187, R187, 0x1, R138 ;  /* 0x00000001bbbb7824 */ /* 0x000fe400078e028a */
[----:B------:R-:W-:Y:S01]  /*14ef0*/  IMAD.IADD R181, R181, 0x1, R140 ;  /* 0x00000001b5b57824 */ /* 0x000fe200078e028c */
[----:B------:R0:W-:Y:S01]  /*14f00*/  STS.U16 [R197], R118 ;  /* 0x00000076c5007388 */ /* 0x0001e20000000400 */
[----:B------:R-:W-:-:S02]  /*14f10*/  IMAD R136, R191, 0x2, R86 ;  /* 0x00000002bf887824 */ /* 0x000fc400078e0256 */
[----:B------:R-:W-:Y:S01]  /*14f20*/  IMAD.IADD R186, R186, 0x1, R211 ;  /* 0x00000001baba7824 */ /* 0x000fe200078e02d3 */
[----:B------:R1:W-:Y:S01]  /*14f30*/  STS.U16 [R116], R131 ;  /* 0x0000008374007388 */ /* 0x0003e20000000400 */
[----:B------:R-:W-:Y:S02]  /*14f40*/  IMAD R140, R190, 0x2, R86 ;  /* 0x00000002be8c7824 */ /* 0x000fe400078e0256 */
[----:B------:R-:W-:Y:S01]  /*14f50*/  IMAD.IADD R185, R185, 0x1, R90 ;  /* 0x00000001b9b97824 */ /* 0x000fe200078e025a */
[----:B------:R2:W-:Y:S01]  /*14f60*/  STS.U16 [R120], R129 ;  /* 0x0000008178007388 */ /* 0x0005e20000000400 */
[----:B------:R-:W-:Y:S02]  /*14f70*/  IMAD.IADD R169, R169, 0x1, R148 ;  /* 0x00000001a9a97824 */ /* 0x000fe400078e0294 */
[----:B------:R-:W-:Y:S01]  /*14f80*/  IMAD R144, R189, 0x2, R86 ;  /* 0x00000002bd907824 */ /* 0x000fe200078e0256 */
[----:B------:R-:W-:Y:S01]  /*14f90*/  STS.U16 [R128], R127 ;  /* 0x0000007f80007388 */ /* 0x000fe20000000400 */
[----:B------:R-:W-:-:S02]  /*14fa0*/  IMAD.IADD R184, R184, 0x1, R209 ;  /* 0x00000001b8b87824 */ /* 0x000fc400078e02d1 */
[----:B------:R-:W-:Y:S01]  /*14fb0*/  IMAD.IADD R179, R179, 0x1, R152 ;  /* 0x00000001b3b37824 */ /* 0x000fe200078e0298 */
[----:B------:R-:W-:Y:S01]  /*14fc0*/  STS.U16 [R132], R117 ;  /* 0x0000007584007388 */ /* 0x000fe20000000400 */
[----:B------:R-:W-:Y:S02]  /*14fd0*/  IMAD R148, R188, 0x2, R86 ;  /* 0x00000002bc947824 */ /* 0x000fe400078e0256 */
[----:B------:R-:W-:Y:S01]  /*14fe0*/  IMAD.IADD R165, R165, 0x1, R156 ;  /* 0x00000001a5a57824 */ /* 0x000fe200078e029c */
[----:B------:R-:W-:Y:S01]  /*14ff0*/  STS.U16 [R136], R119 ;  /* 0x0000007788007388 */ /* 0x000fe20000000400 */
[----:B------:R-:W-:Y:S02]  /*15000*/  IMAD R152, R187, 0x2, R86 ;  /* 0x00000002bb987824 */ /* 0x000fe400078e0256 */
[----:B------:R-:W-:Y:S01]  /*15010*/  IMAD.IADD R182, R182, 0x1, R217 ;  /* 0x00000001b6b67824 */ /* 0x000fe200078e02d9 */
[----:B------:R-:W-:Y:S01]  /*15020*/  STS.U16 [R140], R121 ;  /* 0x000000798c007388 */ /* 0x000fe20000000400 */
[----:B------:R-:W-:-:S02]  /*15030*/  IMAD.IADD R159, R159, 0x1, R130 ;  /* 0x000000019f9f7824 */ /* 0x000fc400078e0282 */
[--C-:B------:R-:W-:Y:S01]  /*15040*/  IMAD R156, R186, 0x2, R86.reuse ;  /* 0x00000002ba9c7824 */ /* 0x100fe200078e0256 */
[----:B------:R3:W-:Y:S01]  /*15050*/  STS.U16 [R144], R123 ;  /* 0x0000007b90007388 */ /* 0x0007e20000000400 */
[--C-:B------:R-:W-:Y:S02]  /*15060*/  IMAD R130, R185, 0x2, R86.reuse ;  /* 0x00000002b9827824 */ /* 0x100fe400078e0256 */
[----:B------:R-:W-:Y:S01]  /*15070*/  IMAD.IADD R180, R180, 0x1, R155 ;  /* 0x00000001b4b47824 */ /* 0x000fe200078e029b */
[----:B------:R-:W-:Y:S01]  /*15080*/  STS.U16 [R148], R125 ;  /* 0x0000007d94007388 */ /* 0x000fe20000000400 */
[----:B------:R-:W-:Y:S02]  /*15090*/  IMAD R146, R184, 0x2, R86 ;  /* 0x00000002b8927824 */ /* 0x000fe400078e0256 */
[----:B------:R-:W-:Y:S01]  /*150a0*/  IMAD.IADD R171, R171, 0x1, R154 ;  /* 0x00000001abab7824 */ /* 0x000fe200078e029a */
[----:B------:R-:W-:Y:S01]  /*150b0*/  STS.U16 [R152], R109 ;  /* 0x0000006d98007388 */ /* 0x000fe20000000400 */
[----:B------:R-:W-:-:S02]  /*150c0*/  IMAD R138, R183, 0x2, R86 ;  /* 0x00000002b78a7824 */ /* 0x000fc400078e0256 */
[----:B------:R-:W-:Y:S01]  /*150d0*/  IMAD.IADD R178, R178, 0x1, R149 ;  /* 0x00000001b2b27824 */ /* 0x000fe200078e0295 */
[----:B------:R-:W-:Y:S01]  /*150e0*/  STS.U16 [R156], R111 ;  /* 0x0000006f9c007388 */ /* 0x000fe20000000400 */
[----:B------:R-:W-:Y:S02]  /*150f0*/  IMAD R154, R182, 0x2, R86 ;  /* 0x00000002b69a7824 */ /* 0x000fe400078e0256 */
[----:B------:R-:W-:Y:S01]  /*15100*/  IMAD.IADD R167, R167, 0x1, R150 ;  /* 0x00000001a7a77824 */ /* 0x000fe200078e0296 */
[----:B------:R-:W-:Y:S01]  /*15110*/  STS.U16 [R130], R107 ;  /* 0x0000006b82007388 */ /* 0x000fe20000000400 */
[----:B0-----:R-:W-:Y:S02]  /*15120*/  IMAD R118, R181, 0x2, R86 ;  /* 0x00000002b5767824 */ /* 0x001fe400078e0256 */
[----:B------:R-:W-:Y:S01]  /*15130*/  IMAD.IADD R176, R176, 0x1, R201 ;  /* 0x00000001b0b07824 */ /* 0x000fe200078e02c9 */
[----:B------:R-:W-:Y:S01]  /*15140*/  STS.U16 [R146], R115 ;  /* 0x0000007392007388 */ /* 0x000fe20000000400 */
[----:B------:R-:W-:-:S02]  /*15150*/  IMAD.IADD R173, R173, 0x1, R142 ;  /* 0x00000001adad7824 */ /* 0x000fc400078e028e */
[----:B------:R-:W-:Y:S01]  /*15160*/  IMAD R150, R180, 0x2, R86 ;  /* 0x00000002b4967824 */ /* 0x000fe200078e0256 */
[----:B------:R-:W-:Y:S01]  /*15170*/  STS.U16 [R138], R113 ;  /* 0x000000718a007388 */ /* 0x000fe20000000400 */
[----:B------:R-:W-:Y:S02]  /*15180*/  IMAD.IADD R175, R175, 0x1, R134 ;  /* 0x00000001afaf7824 */ /* 0x000fe400078e0286 */
[--C-:B------:R-:W-:Y:S01]  /*15190*/  IMAD R142, R179, 0x2, R86.reuse ;  /* 0x00000002b38e7824 */ /* 0x100fe200078e0256 */
[----:B------:R-:W-:Y:S01]  /*151a0*/  STS.U16 [R154], R99 ;  /* 0x000000639a007388 */ /* 0x000fe20000000400 */
[----:B------:R-:W-:Y:S02]  /*151b0*/  IMAD.IADD R174, R174, 0x1, R137 ;  /* 0x00000001aeae7824 */ /* 0x000fe400078e0289 */
[--C-:B------:R-:W-:Y:S01]  /*151c0*/  IMAD R134, R178, 0x2, R86.reuse ;  /* 0x00000002b2867824 */ /* 0x100fe200078e0256 */
[----:B------:R-:W-:Y:S01]  /*151d0*/  STS.U16 [R118], R101 ;  /* 0x0000006576007388 */ /* 0x000fe20000000400 */
[----:B------:R-:W-:-:S02]  /*151e0*/  IMAD R122, R177, 0x2, R86 ;  /* 0x00000002b17a7824 */ /* 0x000fc400078e0256 */
[----:B------:R-:W-:Y:S01]  /*151f0*/  IMAD.IADD R172, R172, 0x1, R139 ;  /* 0x00000001acac7824 */ /* 0x000fe200078e028b */
[----:B------:R-:W-:Y:S01]  /*15200*/  STS.U16 [R150], R103 ;  /* 0x0000006796007388 */ /* 0x000fe20000000400 */
[--C-:B------:R-:W-:Y:S02]  /*15210*/  IMAD R157, R176, 0x2, R86.reuse ;  /* 0x00000002b09d7824 */ /* 0x100fe400078e0256 */
[----:B------:R-:W-:Y:S01]  /*15220*/  IMAD.IADD R166, R166, 0x1, R153 ;  /* 0x00000001a6a67824 */ /* 0x000fe200078e0299 */
[----:B------:R-:W-:Y:S01]  /*15230*/  STS.U16 [R142], R97 ;  /* 0x000000618e007388 */ /* 0x000fe20000000400 */
[--C-:B------:R-:W-:Y:S02]  /*15240*/  IMAD R155, R175, 0x2, R86.reuse ;  /* 0x00000002af9b7824 */ /* 0x100fe400078e0256 */
        /* <DEDUP_REMOVED lines=9> */
[----:B------:R-:W-:Y:S01]  /*152e0*/  IMAD R145, R170, 0x2, R86 ;  /* 0x00000002aa917824 */ /* 0x000fe200078e0256 */
[----:B------:R-:W-:Y:S01]  /*152f0*/  STS.U16 [R155], R202 ;  /* 0x000000ca9b007388 */ /* 0x000fe20000000400 */
[----:B------:R-:W-:-:S02]  /*15300*/  IMAD.IADD R162, R162, 0x1, R141 ;  /* 0x00000001a2a27824 */ /* 0x000fc400078e028d */
[--C-:B------:R-:W-:Y:S01]  /*15310*/  IMAD R143, R169, 0x2, R86.reuse ;  /* 0x00000002a98f7824 */ /* 0x100fe200078e0256 */
[----:B------:R-:W-:Y:S01]  /*15320*/  STS.U16 [R153], R204 ;  /* 0x000000cc99007388 */ /* 0x000fe20000000400 */
[----:B------:R-:W-:Y:S02]  /*15330*/  IMAD.IADD R164, R164, 0x1, R133 ;  /* 0x00000001a4a47824 */ /* 0x000fe400078e0285 */
[--C-:B------:R-:W-:Y:S01]  /*15340*/  IMAD R141, R168, 0x2, R86.reuse ;  /* 0x00000002a88d7824 */ /* 0x100fe200078e0256 */
        /* <DEDUP_REMOVED lines=10> */
[----:B-1----:R-:W-:-:S03]  /*153f0*/  IMAD R131, R163, 0x2, R86 ;  /* 0x00000002a3837824 */ /* 0x002fc600078e0256 */
[----:B------:R-:W-:Y:S01]  /*15400*/  STS.U16 [R143], R126 ;  /* 0x0000007e8f007388 */ /* 0x000fe20000000400 */
[----:B--2---:R-:W-:-:S03]  /*15410*/  IMAD R129, R162, 0x2, R86 ;  /* 0x00000002a2817824 */ /* 0x004fc600078e0256 */
[----:B------:R-:W-:Y:S01]  /*15420*/  STS.U16 [R141], R198 ;  /* 0x000000c68d007388 */ /* 0x000fe20000000400 */
[----:B---3--:R-:W-:-:S03]  /*15430*/  IMAD R123, R161, 0x2, R86 ;  /* 0x00000002a17b7824 */ /* 0x008fc600078e0256 */
[----:B------:R-:W-:Y:S01]  /*15440*/  STS.U16 [R139], R102 ;  /* 0x000000668b007388 */ /* 0x000fe20000000400 */
[----:B------:R-:W-:-:S03]  /*15450*/  IMAD R121, R160, 0x2, R86 ;  /* 0x00000002a0797824 */ /* 0x000fc600078e0256 */
[----:B------:R-:W-:Y:S01]  /*15460*/  STS.U16 [R137], R104 ;  /* 0x0000006889007388 */ /* 0x000fe20000000400 */
[----:B------:R-:W-:-:S03]  /*15470*/  IMAD R119, R159, 0x2, R86 ;  /* 0x000000029f777824 */ /* 0x000fc600078e0256 */
[----:B------:R-:W-:Y:S01]  /*15480*/  STS.U16 [R135], R106 ;  /* 0x0000006a87007388 */ /* 0x000fe20000000400 */
[----:B------:R-:W-:-:S03]  /*15490*/  IMAD R117, R158, 0x2, R86 ;  /* 0x000000029e757824 */ /* 0x000fc600078e0256 */
        /* <DEDUP_REMOVED lines=8> */
[----:B------:R-:W0:Y:S04]  /*15520*/  LDS.U16 R239, [R87] ;  /* 0x0000000057ef7984 */ /* 0x000e280000000400 */
[----:B------:R-:W1:Y:S04]  /*15530*/  LDS.U16 R207, [R87+0x180] ;  /* 0x0001800057cf7984 */ /* 0x000e680000000400 */
[----:B------:R-:W2:Y:S04]  /*15540*/  LDS.U16 R112, [R87+0x300] ;  /* 0x0003000057707984 */ /* 0x000ea80000000400 */
[----:B------:R-:W3:Y:S01]  /*15550*/  LDS.U16 R201, [R87+0x480] ;  /* 0x0004800057c97984 */ /* 0x000ee20000000400 */
[----:B------:R-:W-:-:S03]  /*15560*/  ISETP.GE.AND P5, PT, R41, R42, PT ;  /* 0x0000002a2900720c */ /* 0x000fc60003fa6270 */
[----:B------:R-:W4:Y:S01]  /*15570*/  LDS.U16 R198, [R87+0x600] ;  /* 0x0006000057c67984 */ /* 0x000f220000000400 */
[----:B------:R-:W-:-:S03]  /*15580*/  ISETP.GE.AND P6, PT, R40, R42, PT ;  /* 0x0000002a2800720c */ /* 0x000fc60003fc6270 */
[----:B------:R-:W5:Y:S01]  /*15590*/  LDS.U16 R210, [R87+0x780] ;  /* 0x0007800057d27984 */ /* 0x000f620000000400 */
[----:B------:R-:W-:-:S03]  /*155a0*/  ISETP.GE.AND P0, PT, R89, R42, PT ;  /* 0x0000002a5900720c */ /* 0x000fc60003f06270 */
[----:B------:R-:W5:Y:S02]  /*155b0*/  LDS.U16 R238, [R87+0x900] ;  /* 0x0009000057ee7984 */ /* 0x000f640000000400 */
[----:B------:R-:W-:Y:S01]  /*155c0*/  @P5 LOP3.LUT R2, R2, 0x40000000, RZ, 0xfc, !PT ;  /* 0x4000000002025812 */ /* 0x000fe200078efcff */
[----:B------:R-:W-:Y:S01]  /*155d0*/  IMAD.MOV.U32 R227, RZ, RZ, 0xffff ;  /* 0x0000ffffffe37424 */ /* 0x000fe200078e00ff */
[----:B------:R-:W5:Y:S02]  /*155e0*/  LDS.U16 R200, [R87+0xa80] ;  /* 0x000a800057c87984 */ /* 0x000f640000000400 */
[----:B------:R-:W-:Y:S02]  /*155f0*/  LOP3.LUT R2, R2, 0xdfffffff, RZ, 0xc0, !PT ;  /* 0xdfffffff02027812 */ /* 0x000fe400078ec0ff */
[----:B------:R-:W5:Y:S02]  /*15600*/  LDS.U16 R106, [R87+0xc00] ;  /* 0x000c0000576a7984 */ /* 0x000f640000000400 */
[----:B------:R-:W-:-:S02]  /*15610*/  @P6 LOP3.LUT R2, R2, 0x20000000, RZ, 0xfc, !PT ;  /* 0x2000000002026812 */ /* 0x000fc400078efcff */
[----:B------:R-:W5:Y:S01]  /*15620*/  LDS.U16 R224, [R87+0xd80] ;  /* 0x000d800057e07984 */ /* 0x000f620000000400 */
[----:B0-----:R-:W-:-:S03]  /*15630*/  PRMT R64, R239, 0x9910, RZ ;  /* 0x00009910ef407816 */ /* 0x001fc600000000ff */
[----:B------:R-:W0:Y:S01]  /*15640*/  LDS.U16 R202, [R87+0xf00] ;  /* 0x000f000057ca7984 */ /* 0x000e220000000400 */
[----:B------:R-:W-:-:S03]  /*15650*/  ISETP.NE.AND P4, PT, R64, 0x7fff, PT ;  /* 0x00007fff4000780c */ /* 0x000fc60003f85270 */
[----:B------:R-:W0:Y:S01]  /*15660*/  LDS.U16 R103, [R87+0x1080] ;  /* 0x0010800057677984 */ /* 0x000e220000000400 */
[----:B------:R-:W-:-:S03]  /*15670*/  SEL R66, R239, 0x8000, P4 ;  /* 0x00008000ef427807 */ /* 0x000fc60002000000 */
[----:B------:R-:W0:Y:S01]  /*15680*/  LDS.U16 R225, [R87+0x1200] ;  /* 0x0012000057e17984 */ /* 0x000e220000000400 */
[----:B------:R-:W-:Y:S02]  /*15690*/  LOP3.LUT P4, RZ, R2, 0x40000000, RZ, 0xc0, !PT ;  /* 0x4000000002ff7812 */ /* 0x000fe4000788c0ff */
[----:B-1----:R-:W-:Y:S01]  /*156a0*/  PRMT R65, R207, 0x9910, RZ ;  /* 0x00009910cf417816 */ /* 0x002fe200000000ff */
[----:B------:R-:W1:Y:S01]  /*156b0*/  LDS.U16 R204, [R87+0x1380] ;  /* 0x0013800057cc7984 */ /* 0x000e620000000400 */
[----:B------:R-:W-:Y:S02]  /*156c0*/  @!P0 ISETP.GT.AND P1, PT, R64, -0x1, PT ;  /* 0xffffffff4000880c */ /* 0x000fe40003f24270 */
[C---:B------:R-:W-:Y:S01]  /*156d0*/  ISETP.NE.AND P2, PT, R65.reuse, 0x7fff, PT ;  /* 0x00007fff4100780c */ /* 0x040fe20003f45270 */
[----:B------:R-:W1:Y:S01]  /*156e0*/  LDS.U16 R126, [R87+0x1500] ;  /* 0x00150000577e7984 */ /* 0x000e620000000400 */
[----:B------:R-:W-:Y:S02]  /*156f0*/  @!P5 ISETP.GT.AND P3, PT, R65, -0x1, PT ;  /* 0xffffffff4100d80c */ /* 0x000fe40003f64270 */
[----:B--2---:R-:W-:Y:S01]  /*15700*/  PRMT R64, R112, 0x9910, RZ ;  /* 0x0000991070407816 */ /* 0x004fe200000000ff */
[----:B------:R-:W2:Y:S01]  /*15710*/  LDS.U16 R248, [R87+0x1680] ;  /* 0x0016800057f87984 */ /* 0x000ea20000000400 */
[----:B------:R-:W-:-:S02]  /*15720*/  ISETP.GE.AND P5, PT, R39, R42, PT ;  /* 0x0000002a2700720c */ /* 0x000fc40003fa6270 */
[----:B---3--:R-:W-:Y:S01]  /*15730*/  PRMT R65, R201, 0x9910, RZ ;  /* 0x00009910c9417816 */ /* 0x008fe200000000ff */
[----:B------:R-:W3:Y:S01]  /*15740*/  LDS.U16 R236, [R87+0x1800] ;  /* 0x0018000057ec7984 */ /* 0x000ee20000000400 */
[----:B------:R-:W-:Y:S02]  /*15750*/  @!P0 SEL R242, R227, 0x8000, P1 ;  /* 0x00008000e3f28807 */ /* 0x000fe40000800000 */
[----:B------:R-:W-:Y:S01]  /*15760*/  SEL R114, R207, 0x8000, P2 ;  /* 0x00008000cf727807 */ /* 0x000fe20001000000 */
[----:B------:R-:W3:Y:S01]  /*15770*/  LDS.U16 R99, [R87+0x1980] ;  /* 0x0019800057637984 */ /* 0x000ee20000000400 */
[C---:B------:R-:W-:Y:S02]  /*15780*/  ISETP.NE.AND P1, PT, R64.reuse, 0x7fff, PT ;  /* 0x00007fff4000780c */ /* 0x040fe40003f25270 */
[----:B------:R-:W-:Y:S01]  /*15790*/  @!P6 ISETP.GT.AND P2, PT, R64, -0x1, PT ;  /* 0xffffffff4000e80c */ /* 0x000fe20003f44270 */
[----:B------:R-:W-:Y:S01]  /*157a0*/  IMAD.MOV.U32 R64, RZ, RZ, R65 ;  /* 0x000000ffff407224 */ /* 0x000fe200078e0041 */
[----:B------:R-:W-:Y:S01]  /*157b0*/  @!P4 SEL R65, R227, 0x8000, P3 ;  /* 0x00008000e341c807 */ /* 0x000fe20001800000 */
[----:B------:R-:W3:Y:S01]  /*157c0*/  LDS.U16 R223, [R87+0x1b00] ;  /* 0x001b000057df7984 */ /* 0x000ee20000000400 */
[----:B------:R-:W-:-:S02]  /*157d0*/  ISETP.GE.AND P4, PT, R38, R42, PT ;  /* 0x0000002a2600720c */ /* 0x000fc40003f86270 */
[----:B------:R-:W-:Y:S01]  /*157e0*/  SEL R113, R112, 0x8000, P1 ;  /* 0x0000800070717807 */ /* 0x000fe20000800000 */
[----:B------:R-:W3:Y:S01]  /*157f0*/  LDS.U16 R97, [R87+0x1c80] ;  /* 0x001c800057617984 */ /* 0x000ee20000000400 */
[----:B------:R-:W-:Y:S02]  /*15800*/  ISETP.NE.AND P1, PT, R64, 0x7fff, PT ;  /* 0x00007fff4000780c */ /* 0x000fe40003f25270 */
[----:B----4-:R-:W-:Y:S01]  /*15810*/  PRMT R67, R198, 0x9910, RZ ;  /* 0x00009910c6437816 */ /* 0x010fe200000000ff */
[----:B------:R-:W4:Y:S01]  /*15820*/  LDS.U16 R220, [R87+0x1e00] ;  /* 0x001e000057dc7984 */ /* 0x000f220000000400 */
[----:B------:R-:W-:Y:S02]  /*15830*/  @!P6 SEL R240, R227, 0x8000, P2 ;  /* 0x00008000e3f0e807 */ /* 0x000fe40001000000 */
[----:B------:R-:W-:Y:S01]  /*15840*/  @!P5 ISETP.GT.AND P2, PT, R64, -0x1, PT ;  /* 0xffffffff4000d80c */ /* 0x000fe20003f44270 */
[----:B------:R-:W4:Y:S01]  /*15850*/  LDS.U16 R216, [R87+0x1f80] ;  /* 0x001f800057d87984 */ /* 0x000f220000000400 */
[----:B------:R-:W-:-:S02]  /*15860*/  SEL R64, R201, 0x8000, P1 ;  /* 0x00008000c9407807 */ /* 0x000fc40000800000 */
[----:B------:R-:W-:Y:S01]  /*15870*/  ISETP.NE.AND P1, PT, R67, 0x7fff, PT ;  /* 0x00007fff4300780c */ /* 0x000fe20003f25270 */
[----:B------:R-:W4:Y:S01]  /*15880*/  LDS.U16 R218, [R87+0x2100] ;  /* 0x0021000057da7984 */ /* 0x000f220000000400 */
[----:B-----5:R-:W-:Y:S02]  /*15890*/  PRMT R90, R210, 0x9910, RZ ;  /* 0x00009910d25a7816 */ /* 0x020fe400000000ff */
[----:B------:R-:W-:Y:S01]  /*158a0*/  ISETP.GE.AND P3, PT, R37, R42, PT ;  /* 0x0000002a2500720c */ /* 0x000fe20003f66270 */
[----:B------:R-:W5:Y:S01]  /*158b0*/  LDS.U16 R95, [R87+0x2280] ;  /* 0x00228000575f7984 */ /* 0x000f620000000400 */
[----:B------:R-:W-:Y:S02]  /*158c0*/  SEL R111, R198, 0x8000, P1 ;  /* 0x00008000c66f7807 */ /* 0x000fe40000800000 */
[----:B------:R-:W-:Y:S01]  /*158d0*/  @!P4 ISETP.GT.AND P1, PT, R67, -0x1, PT ;  /* 0xffffffff4300c80c */ /* 0x000fe20003f24270 */
[----:B------:R-:W-:Y:S01]  /*158e0*/  IMAD.MOV.U32 R67, RZ, RZ, R90 ;  /* 0x000000ffff437224 */ /* 0x000fe200078e005a */
[----:B------:R-:W-:Y:S01]  /*158f0*/  LOP3.LUT R2, R2, 0xefffffff, RZ, 0xc0, !PT ;  /* 0xefffffff02027812 */ /* 0x000fe200078ec0ff */
[----:B------:R-:W-:Y:S01]  /*15900*/  LDS.U16 R212, [R87+0x2700] ;  /* 0x0027000057d47984 */ /* 0x000fe20000000400 */
[----:B------:R-:W-:-:S02]  /*15910*/  @!P4 SEL R208, R227, 0x8000, P1 ;  /* 0x00008000e3d0c807 */ /* 0x000fc40000800000 */
[C---:B------:R-:W-:Y:S02]  /*15920*/  ISETP.NE.AND P1, PT, R67.reuse, 0x7fff, PT ;  /* 0x00007fff4300780c */ /* 0x040fe40003f25270 */
[----:B------:R-:W-:Y:S02]  /*15930*/  @P5 LOP3.LUT R2, R2, 0x10000000, RZ, 0xfc, !PT ;  /* 0x1000000002025812 */ /* 0x000fe400078efcff */
[----:B------:R-:W-:Y:S02]  /*15940*/  PRMT R90, R238, 0x9910, RZ ;  /* 0x00009910ee5a7816 */ /* 0x000fe400000000ff */
[----:B------:R-:W-:Y:S02]  /*15950*/  SEL R110, R210, 0x8000, P1 ;  /* 0x00008000d26e7807 */ /* 0x000fe40000800000 */
[----:B------:R-:W-:Y:S02]  /*15960*/  LOP3.LUT R2, R2, 0xf7ffffff, RZ, 0xc0, !PT ;  /* 0xf7ffffff02027812 */ /* 0x000fe400078ec0ff */
[----:B------:R-:W-:Y:S01]  /*15970*/  @!P3 ISETP.GT.AND P1, PT, R67, -0x1, PT ;  /* 0xffffffff4300b80c */ /* 0x000fe20003f24270 */
[----:B------:R-:W-:Y:S01]  /*15980*/  IMAD.MOV.U32 R67, RZ, RZ, R90 ;  /* 0x000000ffff437224 */ /* 0x000fe200078e005a */
[----:B------:R-:W-:-:S02]  /*15990*/  @!P5 SEL R241, R227, 0x8000, P2 ;  /* 0x00008000e3f1d807 */ /* 0x000fc40001000000 */
[----:B------:R-:W-:Y:S02]  /*159a0*/  ISETP.GE.AND P2, PT, R36, R42, PT ;  /* 0x0000002a2400720c */ /* 0x000fe40003f46270 */
[----:B------:R-:W-:Y:S02]  /*159b0*/  @P4 LOP3.LUT R2, R2, 0x8000000, RZ, 0xfc, !PT ;  /* 0x0800000002024812 */ /* 0x000fe400078efcff */
[----:B------:R-:W-:Y:S02]  /*159c0*/  @!P3 SEL R230, R227, 0x8000, P1 ;  /* 0x00008000e3e6b807 */ /* 0x000fe40000800000 */
[----:B------:R-:W-:Y:S02]  /*159d0*/  ISETP.NE.AND P1, PT, R67, 0x7fff, PT ;  /* 0x00007fff4300780c */ /* 0x000fe40003f25270 */
[----:B------:R-:W-:Y:S02]  /*159e0*/  LOP3.LUT R2, R2, 0xfbffffff, RZ, 0xc0, !PT ;  /* 0xfbffffff02027812 */ /* 0x000fe400078ec0ff */
[----:B------:R-:W-:-:S02]  /*159f0*/  SEL R109, R238, 0x8000, P1 ;  /* 0x00008000ee6d7807 */ /* 0x000fc40000800000 */
[C---:B------:R-:W-:Y:S02]  /*15a00*/  LEA R124, P1, R93.reuse, UR14, 0x2 ;  /* 0x0000000e5d7c7c11 */ /* 0x040fe4000f8210ff */
[----:B------:R-:W-:Y:S02]  /*15a10*/  @P3 LOP3.LUT R2, R2, 0x4000000, RZ, 0xfc, !PT ;  /* 0x0400000002023812 */ /* 0x000fe400078efcff */
[----:B------:R-:W-:Y:S02]  /*15a20*/  LEA.HI.X R125, R93, UR15, R88, 0x2, P1 ;  /* 0x0000000f5d7d7c11 */ /* 0x000fe400088f1458 */
[----:B------:R-:W-:Y:S01]  /*15a30*/  LOP3.LUT R2, R2, 0xfdffffff, RZ, 0xc0, !PT ;  /* 0xfdffffff02027812 */ /* 0x000fe200078ec0ff */
[----:B------:R-:W5:Y:S01]  /*15a40*/  LDS.U16 R93, [R87+0x2400] ;  /* 0x00240000575d7984 */ /* 0x000f620000000400 */
[----:B------:R-:W-:Y:S02]  /*15a50*/  @!P2 ISETP.GT.AND P1, PT, R67, -0x1, PT ;  /* 0xffffffff4300a80c */ /* 0x000fe40003f24270 */
[----:B------:R-:W-:-:S02]  /*15a60*/  @P2 LOP3.LUT R2, R2, 0x2000000, RZ, 0xfc, !PT ;  /* 0x0200000002022812 */ /* 0x000fc400078efcff */
[----:B------:R-:W-:Y:S02]  /*15a70*/  @!P2 SEL R209, R227, 0x8000, P1 ;  /* 0x00008000e3d1a807 */ /* 0x000fe40000800000 */
[-C--:B------:R-:W-:Y:S02]  /*15a80*/  ISETP.GE.AND P2, PT, R35, R42.reuse, PT ;  /* 0x0000002a2300720c */ /* 0x080fe40003f46270 */
[----:B------:R-:W-:Y:S02]  /*15a90*/  PRMT R67, R200, 0x9910, RZ ;  /* 0x00009910c8437816 */ /* 0x000fe400000000ff */
[----:B------:R-:W-:Y:S02]  /*15aa0*/  ISETP.GE.AND P3, PT, R34, R42, PT ;  /* 0x0000002a2200720c */ /* 0x000fe40003f66270 */
[----:B------:R-:W-:-:S04]  /*15ab0*/  ISETP.NE.AND P1, PT, R67, 0x7fff, PT ;  /* 0x00007fff4300780c */ /* 0x000fc80003f25270 */
[----:B------:R-:W-:-:S03]  /*15ac0*/  SEL R108, R200, 0x8000, P1 ;  /* 0x00008000c86c7807 */ /* 0x000fc60000800000 */
[----:B------:R-:W-:Y:S02]  /*15ad0*/  @!P2 ISETP.GT.AND P1, PT, R67, -0x1, PT ;  /* 0xffffffff4300a80c */ /* 0x000fe40003f24270 */
[----:B------:R-:W-:Y:S02]  /*15ae0*/  PRMT R67, R106, 0x9910, RZ ;  /* 0x000099106a437816 */ /* 0x000fe400000000ff */
[----:B------:R-:W-:Y:S02]  /*15af0*/  LOP3.LUT R2, R2, 0xfeffffff, RZ, 0xc0, !PT ;  /* 0xfeffffff02027812 */ /* 0x000fe400078ec0ff */
[----:B------:R-:W-:Y:S02]  /*15b00*/  @!P2 SEL R199, R227, 0x8000, P1 ;  /* 0x00008000e3c7a807 */ /* 0x000fe40000800000 */
[----:B------:R-:W-:Y:S02]  /*15b10*/  ISETP.NE.AND P1, PT, R67, 0x7fff, PT ;  /* 0x00007fff4300780c */ /* 0x000fe40003f25270 */
[----:B------:R-:W-:-:S02]  /*15b20*/  ISETP.GE.AND P4, PT, R33, R42, PT ;  /* 0x0000002a2100720c */ /* 0x000fc40003f86270 */
[----:B------:R-:W-:Y:S02]  /*15b30*/  @P2 LOP3.LUT R2, R2, 0x1000000, RZ, 0xfc, !PT ;  /* 0x0100000002022812 */ /* 0x000fe400078efcff */
[----:B------:R-:W-:Y:S02]  /*15b40*/  SEL R107, R106, 0x8000, P1 ;  /* 0x000080006a6b7807 */ /* 0x000fe40000800000 */
[----:B------:R-:W-:Y:S02]  /*15b50*/  @!P3 ISETP.GT.AND P1, PT, R67, -0x1, PT ;  /* 0xffffffff4300b80c */ /* 0x000fe40003f24270 */
[----:B------:R-:W-:Y:S02]  /*15b60*/  PRMT R88, R224, 0x9910, RZ ;  /* 0x00009910e0587816 */ /* 0x000fe400000000ff */
[----:B------:R-:W-:Y:S02]  /*15b70*/  LOP3.LUT R2, R2, 0xff7fffff, RZ, 0xc0, !PT ;  /* 0xff7fffff02027812 */ /* 0x000fe400078ec0ff */
[----:B------:R-:W-:-:S02]  /*15b80*/  @!P3 SEL R229, R227, 0x8000, P1 ;  /* 0x00008000e3e5b807 */ /* 0x000fc40000800000 */
[----:B------:R-:W-:Y:S02]  /*15b90*/  ISETP.NE.AND P1, PT, R88, 0x7fff, PT ;  /* 0x00007fff5800780c */ /* 0x000fe40003f25270 */
[----:B------:R-:W-:Y:S02]  /*15ba0*/  @P3 LOP3.LUT R2, R2, 0x800000, RZ, 0xfc, !PT ;  /* 0x0080000002023812 */ /* 0x000fe400078efcff */
[----:B------:R-:W-:Y:S02]  /*15bb0*/  SEL R67, R224, 0x8000, P1 ;  /* 0x00008000e0437807 */ /* 0x000fe40000800000 */
[----:B------:R-:W-:Y:S02]  /*15bc0*/  LOP3.LUT R2, R2, 0xffbfffff, RZ, 0xc0, !PT ;  /* 0xffbfffff02027812 */ /* 0x000fe400078ec0ff */
[----:B------:R-:W-:Y:S02]  /*15bd0*/  @!P4 ISETP.GT.AND P1, PT, R88, -0x1, PT ;  /* 0xffffffff5800c80c */ /* 0x000fe40003f24270 */
[----:B------:R-:W-:-:S02]  /*15be0*/  @P4 LOP3.LUT R2, R2, 0x400000, RZ, 0xfc, !PT ;  /* 0x0040000002024812 */ /* 0x000fc400078efcff */
[----:B------:R-:W-:Y:S02]  /*15bf0*/  @!P4 SEL R206, R227, 0x8000, P1 ;  /* 0x00008000e3cec807 */ /* 0x000fe40000800000 */
[-C--:B------:R-:W-:Y:S02]  /*15c00*/  ISETP.GE.AND P4, PT, R32, R42.reuse, PT ;  /* 0x0000002a2000720c */ /* 0x080fe40003f86270 */
[----:B0-----:R-:W-:Y:S02]  /*15c10*/  PRMT R88, R202, 0x9910, RZ ;  /* 0x00009910ca587816 */ /* 0x001fe400000000ff */
        /* <DEDUP_REMOVED lines=8> */
[----:B------:R-:W-:-:S02]  /*15ca0*/  @P2 LOP3.LUT R0, R0, 0x100, RZ, 0xfc, !PT ;  /* 0x0000010000002812 */ /* 0x000fc400078efcff */
[----:B------:R-:W-:Y:S02]  /*15cb0*/  LOP3.LUT R2, R2, 0xffdfffff, RZ, 0xc0, !PT ;  /* 0xffdfffff02027812 */ /* 0x000fe400078ec0ff */
[----:B------:R-:W-:Y:S02]  /*15cc0*/  ISETP.GE.AND P2, PT, R30, R42, PT ;  /* 0x0000002a1e00720c */ /* 0x000fe40003f46270 */
[----:B------:R-:W-:Y:S02]  /*15cd0*/  SEL R104, R103, 0x8000, P1 ;  /* 0x0000800067687807 */ /* 0x000fe40000800000 */
[----:B------:R-:W-:Y:S02]  /*15ce0*/  @P4 LOP3.LUT R2, R2, 0x200000, RZ, 0xfc, !PT ;  /* 0x0020000002024812 */ /* 0x000fe400078efcff */
[----:B------:R-:W-:Y:S02]  /*15cf0*/  @!P5 ISETP.GT.AND P1, PT, R88, -0x1, PT ;  /* 0xffffffff5800d80c */ /* 0x000fe40003f24270 */
[----:B------:R-:W-:-:S02]  /*15d00*/  PRMT R90, R225, 0x9910, RZ ;  /* 0x00009910e15a7816 */ /* 0x000fc400000000ff */
[----:B------:R-:W-:Y:S02]  /*15d10*/  LOP3.LUT R2, R2, 0xffefffff, RZ, 0xc0, !PT ;  /* 0xffefffff02027812 */ /* 0x000fe400078ec0ff */
[----:B------:R-:W-:Y:S02]  /*15d20*/  @!P5 SEL R228, R227, 0x8000, P1 ;  /* 0x00008000e3e4d807 */ /* 0x000fe40000800000 */
[----:B------:R-:W-:Y:S02]  /*15d30*/  ISETP.NE.AND P1, PT, R90, 0x7fff, PT ;  /* 0x00007fff5a00780c */ /* 0x000fe40003f25270 */
[----:B------:R-:W-:Y:S02]  /*15d40*/  ISETP.GE.AND P6, PT, R29, R42, PT ;  /* 0x0000002a1d00720c */ /* 0x000fe40003fc6270 */
[----:B------:R-:W-:Y:S02]  /*15d50*/  @P5 LOP3.LUT R2, R2, 0x100000, RZ, 0xfc, !PT ;  /* 0x0010000002025812 */ /* 0x000fe400078efcff */
[----:B------:R-:W-:-:S02]  /*15d60*/  SEL R88, R225, 0x8000, P1 ;  /* 0x00008000e1587807 */ /* 0x000fc40000800000 */
[----:B------:R-:W-:Y:S02]  /*15d70*/  @!P2 ISETP.GT.AND P1, PT, R90, -0x1, PT ;  /* 0xffffffff5a00a80c */ /* 0x000fe40003f24270 */
[----:B-1----:R-:W-:Y:S02]  /*15d80*/  PRMT R90, R204, 0x9910, RZ ;  /* 0x00009910cc5a7816 */ /* 0x002fe400000000ff */
[----:B------:R-:W-:Y:S02]  /*15d90*/  LOP3.LUT R2, R2, 0xfff7ffff, RZ, 0xc0, !PT ;  /* 0xfff7ffff02027812 */ /* 0x000fe400078ec0ff */
[----:B------:R-:W-:Y:S02]  /*15da0*/  @!P2 SEL R205, R227, 0x8000, P1 ;  /* 0x00008000e3cda807 */ /* 0x000fe40000800000 */
[----:B------:R-:W-:Y:S02]  /*15db0*/  ISETP.NE.AND P1, PT, R90, 0x7fff, PT ;  /* 0x00007fff5a00780c */ /* 0x000fe40003f25270 */
[----:B------:R-:W-:-:S02]  /*15dc0*/  @P2 LOP3.LUT R2, R2, 0x80000, RZ, 0xfc, !PT ;  /* 0x0008000002022812 */ /* 0x000fc400078efcff */
[----:B------:R-:W-:Y:S02]  /*15dd0*/  ISETP.GE.AND P2, PT, R28, R42, PT ;  /* 0x0000002a1c00720c */ /* 0x000fe40003f46270 */
        /* <DEDUP_REMOVED lines=12> */
[----:B------:R-:W-:Y:S02]  /*15ea0*/  ISETP.GE.AND P2, PT, R27, R42, PT ;  /* 0x0000002a1b00720c */ /* 0x000fe40003f46270 */
[----:B--2---:R-:W-:-:S04]  /*15eb0*/  PRMT R90, R248, 0x9910, RZ ;  /* 0x00009910f85a7816 */ /* 0x004fc800000000ff */
[----:B------:R-:W-:Y:S02]  /*15ec0*/  ISETP.NE.AND P1, PT, R90, 0x7fff, PT ;  /* 0x00007fff5a00780c */ /* 0x000fe40003f25270 */
[----:B------:R-:W-:Y:S02]  /*15ed0*/  LOP3.LUT R2, R2, 0xfffeffff, RZ, 0xc0, !PT ;  /* 0xfffeffff02027812 */ /* 0x000fe400078ec0ff */
[----:B------:R-:W-:-:S03]  /*15ee0*/  SEL R91, R248, 0x8000, P1 ;  /* 0x00008000f85b7807 */ /* 0x000fc60000800000 */
[----:B------:R-:W-:Y:S02]  /*15ef0*/  @!P2 ISETP.GT.AND P1, PT, R90, -0x1, PT ;  /* 0xffffffff5a00a80c */ /* 0x000fe40003f24270 */
[----:B------:R-:W-:Y:S01]  /*15f00*/  @P2 LOP3.LUT R2, R2, 0x10000, RZ, 0xfc, !PT ;  /* 0x0001000002022812 */ /* 0x000fe200078efcff */
[----:B------:R-:W-:Y:S01]  /*15f10*/  LDS.U16 R90, [R87+0x2580] ;  /* 0x00258000575a7984 */ /* 0x000fe20000000400 */
[----:B------:R-:W-:Y:S02]  /*15f20*/  @!P2 SEL R249, R227, 0x8000, P1 ;  /* 0x00008000e3f9a807 */ /* 0x000fe40000800000 */
[----:B------:R-:W-:Y:S02]  /*15f30*/  ISETP.GE.AND P2, PT, R26, R42, PT ;  /* 0x0000002a1a00720c */ /* 0x000fe40003f46270 */
[----:B---3--:R-:W-:Y:S02]  /*15f40*/  PRMT R237, R236, 0x9910, RZ ;  /* 0x00009910eced7816 */ /* 0x008fe400000000ff */
[----:B------:R-:W-:-:S09]  /*15f50*/  LOP3.LUT R2, R2, 0xffff7fff, RZ, 0xc0, !PT ;  /* 0xffff7fff02027812 */ /* 0x000fd200078ec0ff */
[----:B------:R-:W-:Y:S02]  /*15f60*/  @!P2 ISETP.GT.AND P1, PT, R237, -0x1, PT ;  /* 0xffffffffed00a80c */ /* 0x000fe40003f24270 */
[----:B------:R-:W-:Y:S02]  /*15f70*/  @P2 LOP3.LUT R2, R2, 0x8000, RZ, 0xfc, !PT ;  /* 0x0000800002022812 */ /* 0x000fe400078efcff */
[----:B------:R-:W-:Y:S02]  /*15f80*/  @!P2 SEL R231, R227, 0x8000, P1 ;  /* 0x00008000e3e7a807 */ /* 0x000fe40000800000 */
[----:B------:R-:W-:Y:S02]  /*15f90*/  ISETP.GE.AND P2, PT, R25, R42, PT ;  /* 0x0000002a1900720c */ /* 0x000fe40003f46270 */
[----:B------:R-:W-:Y:S02]  /*15fa0*/  PRMT R226, R99, 0x9910, RZ ;  /* 0x0000991063e27816 */ /* 0x000fe400000000ff */
        /* <DEDUP_REMOVED lines=17> */
[----:B----4-:R-:W-:Y:S02]  /*160c0*/  PRMT R246, R220, 0x9910, RZ ;  /* 0x00009910dcf67816 */ /* 0x010fe400000000ff */
        /* <DEDUP_REMOVED lines=11> */
[----:B------:R-:W-:Y:S02]  /*16180*/  SHF.R.U32.HI R66, RZ, UR13, R66 ;  /* 0x0000000dff427c19 */ /* 0x000fe40008011642 */
[----:B------:R-:W-:-:S02]  /*16190*/  PRMT R244, R218, 0x9910, RZ ;  /* 0x00009910daf47816 */ /* 0x000fc400000000ff */
[----:B------:R-:W-:Y:S02]  /*161a0*/  LOP3.LUT R101, R66, 0xffff, R85, 0x80, !PT ;  /* 0x0000ffff42657812 */ /* 0x000fe400078e8055 */
[----:B------:R-:W-:Y:S01]  /*161b0*/  LOP3.LUT R2, R2, 0xfffffdff, RZ, 0xc0, !PT ;  /* 0xfffffdff02027812 */ /* 0x000fe200078ec0ff */
[----:B------:R-:W-:Y:S02]  /*161c0*/  LDS.U16 R66, [R87+0x2880] ;  /* 0x0028800057427984 */ /* 0x000fe40000000400 */
[----:B------:R-:W-:Y:S02]  /*161d0*/  IMAD R115, R101, 0x4, R86 ;  /* 0x0000000465737824 */ /* 0x000fe400078e0256 */
[----:B------:R-:W-:Y:S01]  /*161e0*/  @!P2 ISETP.GT.AND P1, PT, R244, -0x1, PT ;  /* 0xfffffffff400a80c */ /* 0x000fe20003f24270 */
[----:B------:R-:W0:Y:S01]  /*161f0*/  @!P0 LDC.64 R100, c[0x0][0x388] ;  /* 0x0000e200ff648b82 */ /* 0x000e220000000a00 */
[----:B------:R-:W-:Y:S02]  /*16200*/  @P2 LOP3.LUT R2, R2, 0x200, RZ, 0xfc, !PT ;  /* 0x0000020002022812 */ /* 0x000fe400078efcff */
[----:B------:R-:W-:Y:S01]  /*16210*/  @!P2 SEL R217, R227, 0x8000, P1 ;  /* 0x00008000e3d9a807 */ /* 0x000fe20000800000 */
[----:B------:R-:W1:Y:S01]  /*16220*/  LDS R115, [R115+0x3a80] ;  /* 0x003a800073737984 */ /* 0x000e620000000800 */
[----:B------:R-:W-:-:S02]  /*16230*/  ISETP.GE.AND P2, PT, R19, R42, PT ;  /* 0x0000002a1300720c */ /* 0x000fc40003f46270 */
[----:B-----5:R-:W-:Y:S02]  /*16240*/  PRMT R234, R95, 0x9910, RZ ;  /* 0x000099105fea7816 */ /* 0x020fe400000000ff */
[----:B------:R-:W-:Y:S02]  /*16250*/  LOP3.LUT R2, R2, 0xfffffeff, RZ, 0xc0, !PT ;  /* 0xfffffeff02027812 */ /* 0x000fe400078ec0ff */
[----:B------:R-:W-:-:S07]  /*16260*/  SHF.R.U32.HI R114, RZ, UR13, R114 ;  /* 0x0000000dff727c19 */ /* 0x000fce0008011672 */
[----:B------:R-:W-:Y:S02]  /*16270*/  @!P2 ISETP.GT.AND P1, PT, R234, -0x1, PT ;  /* 0xffffffffea00a80c */ /* 0x000fe40003f24270 */
[----:B------:R-:W-:Y:S02]  /*16280*/  @P2 LOP3.LUT R2, R2, 0x100, RZ, 0xfc, !PT ;  /* 0x0000010002022812 */ /* 0x000fe400078efcff */
[----:B------:R-:W-:Y:S02]  /*16290*/  @!P2 SEL R215, R227, 0x8000, P1 ;  /* 0x00008000e3d7a807 */ /* 0x000fe40000800000 */
[----:B------:R-:W-:Y:S02]  /*162a0*/  ISETP.GE.AND P2, PT, R18, R42, PT ;  /* 0x0000002a1200720c */ /* 0x000fe40003f46270 */
[----:B------:R-:W-:Y:S02]  /*162b0*/  LOP3.LUT R251, R114, 0xffff, R85, 0x80, !PT ;  /* 0x0000ffff72fb7812 */ /* 0x000fe400078e8055 */
[----:B------:R-:W-:-:S03]  /*162c0*/  PRMT R233, R93, 0x9910, RZ ;  /* 0x000099105de97816 */ /* 0x000fc600000000ff */
[----:B------:R-:W-:Y:S01]  /*162d0*/  IMAD R114, R251, 0x4, R86 ;  /* 0x00000004fb727824 */ /* 0x000fe200078e0256 */
[----:B------:R-:W-:-:S05]  /*162e0*/  LOP3.LUT R2, R2, 0xffffff7f, RZ, 0xc0, !PT ;  /* 0xffffff7f02027812 */ /* 0x000fca00078ec0ff */
[----:B------:R-:W-:Y:S01]  /*162f0*/  @!P2 ISETP.GT.AND P1, PT, R233, -0x1, PT ;  /* 0xffffffffe900a80c */ /* 0x000fe20003f24270 */
[----:B------:R-:W2:Y:S01]  /*16300*/  LDS R114, [R114+0x3a80] ;  /* 0x003a800072727984 */ /* 0x000ea20000000800 */
[----:B------:R-:W-:Y:S02]  /*16310*/  LOP3.LUT R0, R0, 0xfffffdff, RZ, 0xc0, !PT ;  /* 0xfffffdff00007812 */ /* 0x000fe400078ec0ff */
[----:B------:R-:W-:Y:S02]  /*16320*/  @P2 LOP3.LUT R2, R2, 0x80, RZ, 0xfc, !PT ;  /* 0x0000008002022812 */ /* 0x000fe400078efcff */
[----:B------:R-:W-:Y:S02]  /*16330*/  @!P2 SEL R92, R227, 0x8000, P1 ;  /* 0x00008000e35ca807 */ /* 0x000fe40000800000 */
[----:B------:R-:W-:Y:S02]  /*16340*/  ISETP.GE.AND P2, PT, R17, R42, PT ;  /* 0x0000002a1100720c */ /* 0x000fe40003f46270 */
[----:B------:R-:W-:-:S02]  /*16350*/  @P3 LOP3.LUT R0, R0, 0x200, RZ, 0xfc, !PT ;  /* 0x0000020000003812 */ /* 0x000fc400078efcff */
[----:B------:R-:W-:Y:S01]  /*16360*/  LOP3.LUT P3, RZ, R2, 0x40000000, RZ, 0xc0, !PT ;  /* 0x4000000002ff7812 */ /* 0x000fe2000786c0ff */
[----:B-1----:R-:W-:Y:S01]  /*16370*/  @!P0 IMAD.IADD R213, R115, 0x1, R89 ;  /* 0x0000000173d58824 */ /* 0x002fe200078e0259 */
[----:B------:R-:W-:Y:S02]  /*16380*/  PRMT R243, R90, 0x9910, RZ ;  /* 0x000099105af37816 */ /* 0x000fe400000000ff */
[----:B------:R-:W-:Y:S01]  /*16390*/  @!P0 LOP3.LUT R239, R242, R239, RZ, 0x3c, !PT ;  /* 0x000000eff2ef8212 */ /* 0x000fe200078e3cff */
[----:B0-----:R-:W-:Y:S01]  /*163a0*/  @!P0 IMAD.WIDE.U32 R100, R213, 0x2, R100 ;  /* 0x00000002d5648825 */ /* 0x001fe200078e0064 */
[----:B------:R-:W-:Y:S02]  /*163b0*/  LOP3.LUT R2, R2, 0xffffffbf, RZ, 0xc0, !PT ;  /* 0xffffffbf02027812 */ /* 0x000fe400078ec0ff */
[----:B------:R-:W-:Y:S02]  /*163c0*/  SHF.R.U32.HI R252, RZ, UR13, R113 ;  /* 0x0000000dfffc7c19 */ /* 0x000fe40008011671 */
[----:B------:R-:W-:Y:S01]  /*163d0*/  @!P2 ISETP.GT.AND P1, PT, R243, -0x1, PT ;  /* 0xfffffffff300a80c */ /* 0x000fe20003f24270 */
[----:B------:R0:W-:Y:S01]  /*163e0*/  @!P0 STG.E.U16 desc[UR10][R100.64], R239 ;  /* 0x000000ef64008986 */ /* 0x0001e2000c10150a */
[----:B------:R-:W-:-:S02]  /*163f0*/  @P2 LOP3.LUT R2, R2, 0x40, RZ, 0xfc, !PT ;  /* 0x0000004002022812 */ /* 0x000fc400078efcff */
[----:B------:R-:W-:Y:S02]  /*16400*/  @!P2 SEL R211, R227, 0x8000, P1 ;  /* 0x00008000e3d3a807 */ /* 0x000fe40000800000 */
[----:B------:R-:W-:Y:S02]  /*16410*/  ISETP.GE.AND P2, PT, R16, R42, PT ;  /* 0x0000002a1000720c */ /* 0x000fe40003f46270 */
[----:B------:R-:W-:Y:S01]  /*16420*/  LOP3.LUT R113, R252, 0xffff, R85, 0x80, !PT ;  /* 0x0000fffffc717812 */ /* 0x000fe200078e8055 */
[----:B0-----:R-:W0:Y:S04]  /*16430*/  @!P3 LDC.64 R100, c[0x0][0x388] ;  /* 0x0000e200ff64bb82 */ /* 0x001e280000000a00 */
[----:B------:R-:W-:Y:S01]  /*16440*/  IMAD R113, R113, 0x4, R86 ;  /* 0x0000000471717824 */ /* 0x000fe200078e0256 */
[----:B------:R-:W-:-:S02]  /*16450*/  PRMT R232, R212, 0x9910, RZ ;  /* 0x00009910d4e87816 */ /* 0x000fc400000000ff */
[----:B------:R-:W-:-:S03]  /*16460*/  LOP3.LUT R2, R2, 0xffffffdf, RZ, 0xc0, !PT ;  /* 0xffffffdf02027812 */ /* 0x000fc600078ec0ff */
[----:B------:R-:W1:Y:S01]  /*16470*/  LDS R113, [R113+0x3a80] ;  /* 0x003a800071717984 */ /* 0x000e620000000800 */
[----:B------:R-:W-:Y:S02]  /*16480*/  @!P2 ISETP.GT.AND P1, PT, R232, -0x1, PT ;  /* 0xffffffffe800a80c */ /* 0x000fe40003f24270 */
[----:B------:R-:W-:Y:S02]  /*16490*/  @P2 LOP3.LUT R2, R2, 0x20, RZ, 0xfc, !PT ;  /* 0x0000002002022812 */ /* 0x000fe400078efcff */
[----:B------:R-:W-:Y:S02]  /*164a0*/  @!P2 SEL R214, R227, 0x8000, P1 ;  /* 0x00008000e3d6a807 */ /* 0x000fe40000800000 */
[----:B------:R-:W-:Y:S01]  /*164b0*/  @!P3 LOP3.LUT R207, R65, R207, RZ, 0x3c, !PT ;  /* 0x000000cf41cfb212 */ /* 0x000fe200078e3cff */
[----:B--2---:R-:W-:Y:S01]  /*164c0*/  @!P3 IMAD.IADD R65, R41, 0x1, R114 ;  /* 0x000000012941b824 */ /* 0x004fe200078e0272 */
[----:B------:R-:W-:-:S03]  /*164d0*/  LOP3.LUT P2, RZ, R2, 0x20000000, RZ, 0xc0, !PT ;  /* 0x2000000002ff7812 */ /* 0x000fc6000784c0ff */
[----:B0-----:R-:W-:Y:S02]  /*164e0*/  @!P3 IMAD.WIDE.U32 R100, R65, 0x2, R100 ;  /* 0x000000024164b825 */ /* 0x001fe400078e0064 */
[----:B------:R-:W0:Y:S04]  /*164f0*/  LDS.U16 R65, [R87+0x2a00] ;  /* 0x002a000057417984 */ /* 0x000e280000000400 */
[----:B------:R2:W-:Y:S04]  /*16500*/  @!P3 STG.E.U16 desc[UR10][R100.64], R207 ;  /* 0x000000cf6400b986 */ /* 0x0005e8000c10150a */
[----:B--2---:R-:W2:Y:S01]  /*16510*/  @!P2 LDC.64 R100, c[0x0][0x388] ;  /* 0x0000e200ff64ab82 */ /* 0x004ea20000000a00 */
[----:B------:R-:W-:-:S04]  /*16520*/  LOP3.LUT R0, R0, 0xfffffbff, RZ, 0xc0, !PT ;  /* 0xfffffbff00007812 */ /* 0x000fc800078ec0ff */
[----:B------:R-:W-:Y:S01]  /*16530*/  @P4 LOP3.LUT R0, R0, 0x400, RZ, 0xfc, !PT ;  /* 0x0000040000004812 */ /* 0x000fe200078efcff */
[----:B-1----:R-:W-:Y:S01]  /*16540*/  @!P2 IMAD.IADD R251, R40, 0x1, R113 ;  /* 0x0000000128fba824 */ /* 0x002fe200078e0271 */
[-C--:B------:R-:W-:Y:S02]  /*16550*/  ISETP.GE.AND P4, PT, R15, R42.reuse, PT ;  /* 0x0000002a0f00720c */ /* 0x080fe40003f86270 */
[----:B------:R-:W-:Y:S02]  /*16560*/  SHF.R.U32.HI R64, RZ, UR13, R64 ;  /* 0x0000000dff407c19 */ /* 0x000fe40008011640 */
[----:B------:R-:W-:Y:S02]  /*16570*/  ISETP.GE.AND P3, PT, R14, R42, PT ;  /* 0x0000002a0e00720c */ /* 0x000fe40003f66270 */
[----:B------:R-:W-:Y:S02]  /*16580*/  PRMT R242, R66, 0x9910, RZ ;  /* 0x0000991042f27816 */ /* 0x000fe400000000ff */
[----:B------:R-:W-:-:S02]  /*16590*/  LOP3.LUT R2, R2, 0xffffffef, RZ, 0xc0, !PT ;  /* 0xffffffef02027812 */ /* 0x000fc400078ec0ff */
[----:B------:R-:W-:Y:S01]  /*165a0*/  @!P2 LOP3.LUT R112, R240, R112, RZ, 0x3c, !PT ;  /* 0x00000070f070a212 */ /* 0x000fe200078e3cff */
[----:B--2---:R-:W-:Y:S01]  /*165b0*/  @!P2 IMAD.WIDE.U32 R100, R251, 0x2, R100 ;  /* 0x00000002fb64a825 */ /* 0x004fe200078e0064 */
[----:B------:R-:W-:Y:S02]  /*165c0*/  LOP3.LUT R251, R64, 0xffff, R85, 0x80, !PT ;  /* 0x0000ffff40fb7812 */ /* 0x000fe400078e8055 */
[----:B------:R-:W-:Y:S01]  /*165d0*/  LOP3.LUT R0, R0, 0xfffffffd, RZ, 0xc0, !PT ;  /* 0xfffffffd00007812 */ /* 0x000fe200078ec0ff */
[----:B------:R-:W-:Y:S02]  /*165e0*/  LDS.U16 R64, [R87+0x2b80] ;  /* 0x002b800057407984 */ /* 0x000fe40000000400 */
[----:B------:R-:W-:Y:S01]  /*165f0*/  IMAD R251, R251, 0x4, R86 ;  /* 0x00000004fbfb7824 */ /* 0x000fe200078e0256 */
[----:B------:R-:W-:Y:S02]  /*16600*/  @P4 LOP3.LUT R2, R2, 0x10, RZ, 0xfc, !PT ;  /* 0x0000001002024812 */ /* 0x000fe400078efcff */
[----:B------:R-:W-:Y:S01]  /*16610*/  @!P4 ISETP.GT.AND P1, PT, R242, -0x1, PT ;  /* 0xfffffffff200c80c */ /* 0x000fe20003f24270 */
[----:B------:R1:W-:Y:S01]  /*16620*/  @!P2 STG.E.U16 desc[UR10][R100.64], R112 ;  /* 0x000000706400a986 */ /* 0x0003e2000c10150a */
[----:B0-----:R-:W-:-:S02]  /*16630*/  PRMT R239, R65, 0x9910, RZ ;  /* 0x0000991041ef7816 */ /* 0x001fc400000000ff */
[----:B------:R-:W-:Y:S01]  /*16640*/  @P0 LOP3.LUT R0, R0, 0x2, RZ, 0xfc, !PT ;  /* 0x0000000200000812 */ /* 0x000fe200078efcff */
[----:B------:R-:W0:Y:S01]  /*16650*/  LDS R112, [R251+0x3a80] ;  /* 0x003a8000fb707984 */ /* 0x000e220000000800 */
[----:B------:R-:W-:Y:S02]  /*16660*/  @!P4 SEL R213, R227, 0x8000, P1 ;  /* 0x00008000e3d5c807 */ /* 0x000fe40000800000 */
[C---:B------:R-:W-:Y:S02]  /*16670*/  LOP3.LUT P0, RZ, R2.reuse, 0x8000000, RZ, 0xc0, !PT ;  /* 0x0800000002ff7812 */ /* 0x040fe4000780c0ff */
[----:B------:R-:W-:Y:S02]  /*16680*/  LOP3.LUT R2, R2, 0xfffffff7, RZ, 0xc0, !PT ;  /* 0xfffffff702027812 */ /* 0x000fe400078ec0ff */
[----:B------:R-:W-:Y:S02]  /*16690*/  @!P3 ISETP.GT.AND P1, PT, R239, -0x1, PT ;  /* 0xffffffffef00b80c */ /* 0x000fe40003f24270 */
[----:B------:R-:W-:-:S02]  /*166a0*/  @P3 LOP3.LUT R2, R2, 0x8, RZ, 0xfc, !PT ;  /* 0x0000000802023812 */ /* 0x000fc400078efcff */
[----:B------:R-:W-:Y:S02]  /*166b0*/  @!P3 SEL R207, R227, 0x8000, P1 ;  /* 0x00008000e3cfb807 */ /* 0x000fe40000800000 */
[----:B------:R-:W-:Y:S02]  /*166c0*/  ISETP.GE.AND P3, PT, R39, R42, PT ;  /* 0x0000002a2700720c */ /* 0x000fe40003f66270 */
[----:B------:R-:W-:-:S04]  /*166d0*/  SHF.R.U32.HI R252, RZ, UR13, R111 ;  /* 0x0000000dfffc7c19 */ /* 0x000fc8000801166f */
[----:B------:R-:W-:-:S07]  /*166e0*/  LOP3.LUT R111, R252, 0xffff, R85, 0x80, !PT ;  /* 0x0000fffffc6f7812 */ /* 0x000fce00078e8055 */
[----:B-1----:R-:W1:Y:S01]  /*166f0*/  @!P3 LDC.64 R100, c[0x0][0x388] ;  /* 0x0000e200ff64bb82 */ /* 0x002e620000000a00 */
[----:B------:R-:W-:-:S06]  /*16700*/  IMAD R111, R111, 0x4, R86 ;  /* 0x000000046f6f7824 */ /* 0x000fcc00078e0256 */
[----:B------:R-:W2:Y:S01]  /*16710*/  LDS R111, [R111+0x3a80] ;  /* 0x003a80006f6f7984 */ /* 0x000ea20000000800 */
[----:B------:R-:W-:Y:S01]  /*16720*/  @!P3 LOP3.LUT R241, R241, R201, RZ, 0x3c, !PT ;  /* 0x000000c9f1f1b212 */ /* 0x000fe200078e3cff */
[----:B0-----:R-:W-:-:S04]  /*16730*/  @!P3 IMAD.IADD R201, R39, 0x1, R112 ;  /* 0x0000000127c9b824 */ /* 0x001fc800078e0270 */
[----:B-1----:R-:W-:-:S05]  /*16740*/  @!P3 IMAD.WIDE.U32 R100, R201, 0x2, R100 ;  /* 0x00000002c964b825 */ /* 0x002fca00078e0064 */
[----:B------:R0:W-:Y:S02]  /*16750*/  @!P3 STG.E.U16 desc[UR10][R100.64], R241 ;  /* 0x000000f16400b986 */ /* 0x0001e4000c10150a */
[----:B0-----:R-:W0:Y:S01]  /*16760*/  @!P0 LDC.64 R100, c[0x0][0x388] ;  /* 0x0000e200ff648b82 */ /* 0x001e220000000a00 */
[----:B------:R-:W-:Y:S01]  /*16770*/  SHF.R.U32.HI R110, RZ, UR13, R110 ;  /* 0x0000000dff6e7c19 */ /* 0x000fe2000801166e */
[----:B--2---:R-:W-:-:S04]  /*16780*/  @!P0 IMAD.IADD R251, R38, 0x1, R111 ;  /* 0x0000000126fb8824 */ /* 0x004fc800078e026f */
[----:B0-----:R-:W-:Y:S01]  /*16790*/  @!P0 IMAD.WIDE.U32 R100, R251, 0x2, R100 ;  /* 0x00000002fb648825 */ /* 0x001fe200078e0064 */
[----:B------:R-:W-:-:S05]  /*167a0*/  LOP3.LUT R251, R110, 0xffff, R85, 0x80, !PT ;  /* 0x0000ffff6efb7812 */ /* 0x000fca00078e8055 */
[----:B------:R-:W-:-:S06]  /*167b0*/  IMAD R110, R251, 0x4, R86 ;  /* 0x00000004fb6e7824 */ /* 0x000fcc00078e0256 */
[----:B------:R-:W0:Y:S01]  /*167c0*/  LDS R110, [R110+0x3a80] ;  /* 0x003a80006e6e7984 */ /* 0x000e220000000800 */
[----:B------:R-:W-:Y:S02]  /*167d0*/  LOP3.LUT P2, RZ, R2, 0x4000000, RZ, 0xc0, !PT ;  /* 0x0400000002ff7812 */ /* 0x000fe4000784c0ff */
[----:B------:R-:W-:Y:S02]  /*167e0*/  @!P0 LOP3.LUT R208, R208, R198, RZ, 0x3c, !PT ;  /* 0x000000c6d0d08212 */ /* 0x000fe400078e3cff */
[----:B------:R-:W1:Y:S04]  /*167f0*/  LDS.U16 R198, [R87+0x2d00] ;  /* 0x002d000057c67984 */ /* 0x000e680000000400 */
[----:B------:R2:W-:Y:S05]  /*16800*/  @!P0 STG.E.U16 desc[UR10][R100.64], R208 ;  /* 0x000000d064008986 */ /* 0x0005ea000c10150a */
[----:B--2---:R-:W2:Y:S01]  /*16810*/  @!P2 LDC.64 R100, c[0x0][0x388] ;  /* 0x0000e200ff64ab82 */ /* 0x004ea20000000a00 */
[----:B------:R-:W-:-:S02]  /*16820*/  ISETP.GE.AND P4, PT, R13, R42, PT ;  /* 0x0000002a0d00720c */ /* 0x000fc40003f86270 */
[----:B------:R-:W-:Y:S02]  /*16830*/  @!P2 LOP3.LUT R210, R230, R210, RZ, 0x3c, !PT ;  /* 0x000000d2e6d2a212 */ /* 0x000fe400078e3cff */
[----:B------:R-:W-:Y:S02]  /*16840*/  SHF.R.U32.HI R230, RZ, UR13, R109 ;  /* 0x0000000dffe67c19 */ /* 0x000fe4000801166d */
[----:B------:R-:W-:Y:S02]  /*16850*/  ISETP.GE.AND P0, PT, R12, R42, PT ;  /* 0x0000002a0c00720c */ /* 0x000fe40003f06270 */
[----:B------:R-:W-:Y:S02]  /*16860*/  LOP3.LUT R109, R230, 0xffff, R85, 0x80, !PT ;  /* 0x0000ffffe66d7812 */ /* 0x000fe400078e8055 */
[----:B------:R-:W-:Y:S01]  /*16870*/  PRMT R240, R64, 0x9910, RZ ;  /* 0x0000991040f07816 */ /* 0x000fe200000000ff */
[----:B0-----:R-:W-:Y:S01]  /*16880*/  @!P2 IMAD.IADD R251, R37, 0x1, R110 ;  /* 0x0000000125fba824 */ /* 0x001fe200078e026e */
[----:B------:R-:W-:Y:S01]  /*16890*/  LOP3.LUT R2, R2, 0xfffffffb, RZ, 0xc0, !PT ;  /* 0xfffffffb02027812 */ /* 0x000fe200078ec0ff */
[----:B------:R-:W-:-:S02]  /*168a0*/  IMAD R109, R109, 0x4, R86 ;  /* 0x000000046d6d7824 */ /* 0x000fc400078e0256 */
[----:B--2---:R-:W-:Y:S01]  /*168b0*/  @!P2 IMAD.WIDE.U32 R100, R251, 0x2, R100 ;  /* 0x00000002fb64a825 */ /* 0x004fe200078e0064 */
[----:B------:R-:W-:Y:S02]  /*168c0*/  @!P4 ISETP.GT.AND P1, PT, R240, -0x1, PT ;  /* 0xfffffffff000c80c */ /* 0x000fe40003f24270 */
[----:B------:R-:W-:Y:S01]  /*168d0*/  @P4 LOP3.LUT R2, R2, 0x4, RZ, 0xfc, !PT ;  /* 0x0000000402024812 */ /* 0x000fe200078efcff */
[----:B------:R-:W0:Y:S01]  /*168e0*/  LDS R109, [R109+0x3a80] ;  /* 0x003a80006d6d7984 */ /* 0x000e220000000800 */
[----:B-1----:R-:W-:-:S03]  /*168f0*/  PRMT R241, R198, 0x9910, RZ ;  /* 0x00009910c6f17816 */ /* 0x002fc600000000ff */
[----:B------:R1:W-:Y:S04]  /*16900*/  @!P2 STG.E.U16 desc[UR10][R100.64], R210 ;  /* 0x000000d26400a986 */ /* 0x0003e8000c10150a */
[----:B------:R-:W2:Y:S01]  /*16910*/  LDS.U16 R210, [R87+0x2e80] ;  /* 0x002e800057d27984 */ /* 0x000ea20000000400 */
[----:B------:R-:W-:Y:S02]  /*16920*/  @!P4 SEL R201, R227, 0x8000, P1 ;  /* 0x00008000e3c9c807 */ /* 0x000fe40000800000 */
[----:B------:R-:W-:Y:S02]  /*16930*/  LOP3.LUT R2, R2, 0xfffffffd, RZ, 0xc0, !PT ;  /* 0xfffffffd02027812 */ /* 0x000fe400078ec0ff */
[----:B------:R-:W-:Y:S02]  /*16940*/  @!P0 ISETP.GT.AND P1, PT, R241, -0x1, PT ;  /* 0xfffffffff100880c */ /* 0x000fe40003f24270 */
[----:B------:R-:W-:-:S02]  /*16950*/  @P0 LOP3.LUT R2, R2, 0x2, RZ, 0xfc, !PT ;  /* 0x0000000202020812 */ /* 0x000fc400078efcff */
[----:B------:R-:W-:Y:S02]  /*16960*/  @!P0 SEL R208, R227, 0x8000, P1 ;  /* 0x00008000e3d08807 */ /* 0x000fe40000800000 */
[-C--:B------:R-:W-:Y:S02]  /*16970*/  ISETP.GE.AND P0, PT, R36, R42.reuse, PT ;  /* 0x0000002a2400720c */ /* 0x080fe40003f06270 */
[----:B------:R-:W-:Y:S02]  /*16980*/  SHF.R.U32.HI R108, RZ, UR13, R108 ;  /* 0x0000000dff6c7c19 */ /* 0x000fe4000801166c */
[----:B------:R-:W-:-:S09]  /*16990*/  ISETP.GE.AND P2, PT, R11, R42, PT ;  /* 0x0000002a0b00720c */ /* 0x000fd20003f46270 */
[----:B-1----:R-:W1:Y:S01]  /*169a0*/  @!P0 LDC.64 R100, c[0x0][0x388] ;  /* 0x0000e200ff648b82 */ /* 0x002e620000000a00 */
[----:B------:R-:W-:-:S05]  /*169b0*/  LOP3.LUT R251, R108, 0xffff, R85, 0x80, !PT ;  /* 0x0000ffff6cfb7812 */ /* 0x000fca00078e8055 */
[----:B------:R-:W-:Y:S01]  /*169c0*/  IMAD R108, R251, 0x4, R86 ;  /* 0x00000004fb6c7824 */ /* 0x000fe200078e0256 */
[----:B------:R-:W-:Y:S01]  /*169d0*/  @!P0 LOP3.LUT R238, R209, R238, RZ, 0x3c, !PT ;  /* 0x000000eed1ee8212 */ /* 0x000fe200078e3cff */
[----:B0-----:R-:W-:Y:S01]  /*169e0*/  @!P0 IMAD.IADD R209, R36, 0x1, R109 ;  /* 0x0000000124d18824 */ /* 0x001fe200078e026d */
[----:B------:R-:W-:-:S03]  /*169f0*/  LOP3.LUT R2, R2, 0xfffffffe, RZ, 0xc0, !PT ;  /* 0xfffffffe02027812 */ /* 0x000fc600078ec0ff */
[----:B------:R-:W0:Y:S01]  /*16a00*/  LDS R108, [R108+0x3a80] ;  /* 0x003a80006c6c7984 */ /* 0x000e220000000800 */
[----:B--2---:R-:W-:-:S04]  /*16a10*/  PRMT R230, R210, 0x9910, RZ ;  /* 0x00009910d2e67816 */ /* 0x004fc800000000ff */
[----:B------:R-:W-:Y:S02]  /*16a20*/  @!P2 ISETP.GT.AND P1, PT, R230, -0x1, PT ;  /* 0xffffffffe600a80c */ /* 0x000fe40003f24270 */
[----:B------:R-:W-:Y:S01]  /*16a30*/  @P2 LOP3.LUT R2, R2, 0x1, RZ, 0xfc, !PT ;  /* 0x0000000102022812 */ /* 0x000fe200078efcff */
[----:B-1----:R-:W-:Y:S01]  /*16a40*/  @!P0 IMAD.WIDE.U32 R100, R209, 0x2, R100 ;  /* 0x00000002d1648825 */ /* 0x002fe200078e0064 */
[----:B------:R-:W-:Y:S02]  /*16a50*/  @!P2 SEL R209, R227, 0x8000, P1 ;  /* 0x00008000e3d1a807 */ /* 0x000fe40000800000 */
[----:B------:R-:W-:Y:S02]  /*16a60*/  LOP3.LUT P2, RZ, R0, 0x100, RZ, 0xc0, !PT ;  /* 0x0000010000ff7812 */ /* 0x000fe4000784c0ff */
[----:B------:R-:W-:Y:S01]  /*16a70*/  SHF.R.U32.HI R252, RZ, UR13, R107 ;  /* 0x0000000dfffc7c19 */ /* 0x000fe2000801166b */
[----:B------:R1:W-:Y:S03]  /*16a80*/  @!P0 STG.E.U16 desc[UR10][R100.64], R238 ;  /* 0x000000ee64008986 */ /* 0x0003e6000c10150a */
[----:B------:R-:W-:-:S05]  /*16a90*/  LOP3.LUT R107, R252, 0xffff, R85, 0x80, !PT ;  /* 0x0000fffffc6b7812 */ /* 0x000fca00078e8055 */
[----:B------:R-:W-:Y:S02]  /*16aa0*/  IMAD R107, R107, 0x4, R86 ;  /* 0x000000046b6b7824 */ /* 0x000fe400078e0256 */
[----:B-1----:R-:W1:Y:S04]  /*16ab0*/  @!P2 LDC.64 R100, c[0x0][0x388] ;  /* 0x0000e200ff64ab82 */ /* 0x002e680000000a00 */
[----:B------:R-:W2:Y:S01]  /*16ac0*/  LDS R107, [R107+0x3a80] ;  /* 0x003a80006b6b7984 */ /* 0x000ea20000000800 */
[----:B------:R-:W-:Y:S02]  /*16ad0*/  LOP3.LUT P3, RZ, R0, 0x200, RZ, 0xc0, !PT ;  /* 0x0000020000ff7812 */ /* 0x000fe4000786c0ff */
[----:B------:R-:W-:Y:S01]  /*16ae0*/  @!P2 LOP3.LUT R199, R199, R200, RZ, 0x3c, !PT ;  /* 0x000000c8c7c7a212 */ /* 0x000fe200078e3cff */
[----:B0-----:R-:W-:Y:S01]  /*16af0*/  @!P2 IMAD.IADD R251, R35, 0x1, R108 ;  /* 0x0000000123fba824 */ /* 0x001fe200078e026c */
[----:B------:R-:W-:Y:S01]  /*16b00*/  SHF.R.U32.HI R252, RZ, UR13, R67 ;  /* 0x0000000dfffc7c19 */ /* 0x000fe20008011643 */
[----:B------:R-:W-:Y:S02]  /*16b10*/  LDS.U16 R200, [R87+0x3000] ;  /* 0x0030000057c87984 */ /* 0x000fe40000000400 */
[----:B-1----:R-:W-:-:S05]  /*16b20*/  @!P2 IMAD.WIDE.U32 R100, R251, 0x2, R100 ;  /* 0x00000002fb64a825 */ /* 0x002fca00078e0064 */
[----:B------:R0:W-:Y:S02]  /*16b30*/  @!P2 STG.E.U16 desc[UR10][R100.64], R199 ;  /* 0x000000c76400a986 */ /* 0x0001e4000c10150a */
[----:B0-----:R-:W0:Y:S01]  /*16b40*/  @!P3 LDC.64 R100, c[0x0][0x388] ;  /* 0x0000e200ff64bb82 */ /* 0x001e220000000a00 */
[----:B------:R-:W-:Y:S01]  /*16b50*/  @!P3 LOP3.LUT R106, R229, R106, RZ, 0x3c, !PT ;  /* 0x0000006ae56ab212 */ /* 0x000fe200078e3cff */
[----:B--2---:R-:W-:Y:S01]  /*16b60*/  @!P3 IMAD.IADD R229, R34, 0x1, R107 ;  /* 0x0000000122e5b824 */ /* 0x004fe200078e026b */
[----:B------:R-:W-:-:S05]  /*16b70*/  LOP3.LUT R67, R252, 0xffff, R85, 0x80, !PT ;  /* 0x0000fffffc437812 */ /* 0x000fca00078e8055 */
[----:B------:R-:W-:Y:S01]  /*16b80*/  IMAD R251, R67, 0x4, R86 ;  /* 0x0000000443fb7824 */ /* 0x000fe200078e0256 */
[----:B------:R-:W-:Y:S01]  /*16b90*/  ISETP.GE.AND P0, PT, R33, R42, PT ;  /* 0x0000002a2100720c */ /* 0x000fe20003f06270 */
[----:B------:R-:W-:Y:S01]  /*16ba0*/  LDS.U16 R67, [R87+0x3180] ;  /* 0x0031800057437984 */ /* 0x000fe20000000400 */
[----:B0-----:R-:W-:-:S05]  /*16bb0*/  @!P3 IMAD.WIDE.U32 R100, R229, 0x2, R100 ;  /* 0x00000002e564b825 */ /* 0x001fca00078e0064 */
[----:B------:R0:W-:Y:S04]  /*16bc0*/  @!P3 STG.E.U16 desc[UR10][R100.64], R106 ;  /* 0x0000006a6400b986 */ /* 0x0001e8000c10150a */
[----:B------:R-:W1:Y:S01]  /*16bd0*/  LDS R106, [R251+0x3a80] ;  /* 0x003a8000fb6a7984 */ /* 0x000e620000000800 */
[----:B------:R-:W-:-:S04]  /*16be0*/  SHF.R.U32.HI R252, RZ, UR13, R105 ;  /* 0x0000000dfffc7c19 */ /* 0x000fc80008011669 */
[----:B------:R-:W-:Y:S01]  /*16bf0*/  LOP3.LUT R105, R252, 0xffff, R85, 0x80, !PT ;  /* 0x0000fffffc697812 */ /* 0x000fe200078e8055 */
[----:B0-----:R-:W0:Y:S04]  /*16c00*/  @!P0 LDC.64 R100, c[0x0][0x388] ;  /* 0x0000e200ff648b82 */ /* 0x001e280000000a00 */
[----:B------:R-:W-:-:S06]  /*16c10*/  IMAD R105, R105, 0x4, R86 ;  /* 0x0000000469697824 */ /* 0x000fcc00078e0256 */
[----:B------:R-:W2:Y:S01]  /*16c20*/  LDS R105, [R105+0x3a80] ;  /* 0x003a800069697984 */ /* 0x000ea20000000800 */
[----:B------:R-:W-:Y:S02]  /*16c30*/  LOP3.LUT P4, RZ, R0, 0x400, RZ, 0xc0, !PT ;  /* 0x0000040000ff7812 */ /* 0x000fe4000788c0ff */
[----:B------:R-:W-:Y:S01]  /*16c40*/  @!P0 LOP3.LUT R224, R206, R224, RZ, 0x3c, !PT ;  /* 0x000000e0cee08212 */ /* 0x000fe200078e3cff */
[----:B-1----:R-:W-:-:S04]  /*16c50*/  @!P0 IMAD.IADD R229, R33, 0x1, R106 ;  /* 0x0000000121e58824 */ /* 0x002fc800078e026a */
[----:B0-----:R-:W-:-:S05]  /*16c60*/  @!P0 IMAD.WIDE.U32 R100, R229, 0x2, R100 ;  /* 0x00000002e5648825 */ /* 0x001fca00078e0064 */
[----:B------:R0:W-:Y:S02]  /*16c70*/  @!P0 STG.E.U16 desc[UR10][R100.64], R224 ;  /* 0x000000e064008986 */ /* 0x0001e4000c10150a */
[----:B0-----:R-:W0:Y:S01]  /*16c80*/  @!P4 LDC.64 R100, c[0x0][0x388] ;  /* 0x0000e200ff64cb82 */ /* 0x001e220000000a00 */
[----:B--2---:R-:W-:Y:S01]  /*16c90*/  @!P4 IMAD.IADD R251, R32, 0x1, R105 ;  /* 0x0000000120fbc824 */ /* 0x004fe200078e0269 */
[----:B------:R-:W-:-:S03]  /*16ca0*/  SHF.R.U32.HI R104, RZ, UR13, R104 ;  /* 0x0000000dff687c19 */ /* 0x000fc60008011668 */
[----:B0-----:R-:W-:Y:S01]  /*16cb0*/  @!P4 IMAD.WIDE.U32 R100, R251, 0x2, R100 ;  /* 0x00000002fb64c825 */ /* 0x001fe200078e0064 */
[----:B------:R-:W-:-:S05]  /*16cc0*/  LOP3.LUT R251, R104, 0xffff, R85, 0x80, !PT ;  /* 0x0000ffff68fb7812 */ /* 0x000fca00078e8055 */
[----:B------:R-:W-:-:S06]  /*16cd0*/  IMAD R104, R251, 0x4, R86 ;  /* 0x00000004fb687824 */ /* 0x000fcc00078e0256 */
[----:B------:R-:W0:Y:S01]  /*16ce0*/  LDS R104, [R104+0x3a80] ;  /* 0x003a800068687984 */ /* 0x000e220000000800 */
[----:B------:R-:W-:Y:S02]  /*16cf0*/  @!P4 LOP3.LUT R203, R203, R202, RZ, 0x3c, !PT ;  /* 0x000000cacbcbc212 */ /* 0x000fe400078e3cff */
[----:B------:R-:W-:Y:S01]  /*16d00*/  SHF.R.U32.HI R88, RZ, UR13, R88 ;  /* 0x0000000dff587c19 */ /* 0x000fe20008011658 */
[----:B------:R-:W-:Y:S04]  /*16d10*/  LDS.U16 R202, [R87+0x3300] ;  /* 0x0033000057ca7984 */ /* 0x000fe80000000400 */
[----:B------:R1:W-:Y:S02]  /*16d20*/  @!P4 STG.E.U16 desc[UR10][R100.64], R203 ;  /* 0x000000cb6400c986 */ /* 0x0003e4000c10150a */
[----:B-1----:R-:W1:Y:S01]  /*16d30*/  @!P5 LDC.64 R100, c[0x0][0x388] ;  /* 0x0000e200ff64db82 */ /* 0x002e620000000a00 */
[----:B------:R-:W-:-:S02]  /*16d40*/  ISETP.GE.AND P1, PT, R7, R42, PT ;  /* 0x0000002a0700720c */ /* 0x000fc40003f26270 */
[----:B------:R-:W-:Y:S02]  /*16d50*/  @!P5 LOP3.LUT R103, R228, R103, RZ, 0x3c, !PT ;  /* 0x00000067e467d212 */ /* 0x000fe400078e3cff */
[----:B------:R-:W-:Y:S01]  /*16d60*/  PRMT R238, R200, 0x9910, RZ ;  /* 0x00009910c8ee7816 */ /* 0x000fe200000000ff */
[----:B0-----:R-:W-:-:S04]  /*16d70*/  @!P5 IMAD.IADD R251, R31, 0x1, R104 ;  /* 0x000000011ffbd824 */ /* 0x001fc800078e0268 */
[----:B-1----:R-:W-:Y:S01]  /*16d80*/  @!P5 IMAD.WIDE.U32 R100, R251, 0x2, R100 ;  /* 0x00000002fb64d825 */ /* 0x002fe200078e0064 */
[----:B------:R-:W-:-:S03]  /*16d90*/  LOP3.LUT R251, R88, 0xffff, R85, 0x80, !PT ;  /* 0x0000ffff58fb7812 */ /* 0x000fc600078e8055 */
[----:B------:R-:W-:Y:S01]  /*16da0*/  @!P1 ISETP.GT.AND P2, PT, R238, -0x1, PT ;  /* 0xffffffffee00980c */ /* 0x000fe20003f44270 */
[----:B------:R-:W-:Y:S01]  /*16db0*/  LDS.U16 R88, [R87+0x3480] ;  /* 0x0034800057587984 */ /* 0x000fe20000000400 */
[----:B------:R-:W-:-:S03]  /*16dc0*/  IMAD R251, R251, 0x4, R86 ;  /* 0x00000004fbfb7824 */ /* 0x000fc600078e0256 */
[----:B------:R-:W-:Y:S01]  /*16dd0*/  @!P5 STG.E.U16 desc[UR10][R100.64], R103 ;  /* 0x000000676400d986 */ /* 0x000fe2000c10150a */
[----:B------:R-:W-:-:S03]  /*16de0*/  LOP3.LUT R0, R0, 0xffffffbf, RZ, 0xc0, !PT ;  /* 0xffffffbf00007812 */ /* 0x000fc600078ec0ff */
[----:B------:R0:W1:Y:S01]  /*16df0*/  LDS R103, [R251+0x3a80] ;  /* 0x003a8000fb677984 */ /* 0x0000620000000800 */
[----:B------:R-:W-:Y:S02]  /*16e00*/  @!P1 SEL R199, R227, 0x8000, P2 ;  /* 0x00008000e3c79807 */ /* 0x000fe40001000000 */
[----:B------:R-:W-:Y:S02]  /*16e10*/  @P1 LOP3.LUT R0, R0, 0x40, RZ, 0xfc, !PT ;  /* 0x0000004000001812 */ /* 0x000fe400078efcff */
[----:B------:R-:W-:Y:S02]  /*16e20*/  ISETP.GE.AND P1, PT, R30, R42, PT ;  /* 0x0000002a1e00720c */ /* 0x000fe40003f26270 */
[----:B------:R-:W-:-:S04]  /*16e30*/  SHF.R.U32.HI R102, RZ, UR13, R102 ;  /* 0x0000000dff667c19 */ /* 0x000fc80008011666 */
[----:B0-----:R-:W-:-:S07]  /*16e40*/  LOP3.LUT R251, R102, 0xffff, R85, 0x80, !PT ;  /* 0x0000ffff66fb7812 */ /* 0x001fce00078e8055 */
[----:B------:R-:W0:Y:S01]  /*16e50*/  @!P1 LDC.64 R100, c[0x0][0x388] ;  /* 0x0000e200ff649b82 */ /* 0x000e220000000a00 */
[----:B------:R-:W-:-:S06]  /*16e60*/  IMAD R102, R251, 0x4, R86 ;  /* 0x00000004fb667824 */ /* 0x000fcc00078e0256 */
[----:B------:R-:W2:Y:S01]  /*16e70*/  LDS R102, [R102+0x3a80] ;  /* 0x003a800066667984 */ /* 0x000ea20000000800 */
[----:B------:R-:W-:Y:S01]  /*16e80*/  @!P1 LOP3.LUT R225, R205, R225, RZ, 0x3c, !PT ;  /* 0x000000e1cde19212 */ /* 0x000fe200078e3cff */
[----:B-1----:R-:W-:-:S04]  /*16e90*/  @!P1 IMAD.IADD R205, R30, 0x1, R103 ;  /* 0x000000011ecd9824 */ /* 0x002fc800078e0267 */
[----:B0-----:R-:W-:-:S05]  /*16ea0*/  @!P1 IMAD.WIDE.U32 R100, R205, 0x2, R100 ;  /* 0x00000002cd649825 */ /* 0x001fca00078e0064 */
[----:B------:R0:W-:Y:S02]  /*16eb0*/  @!P1 STG.E.U16 desc[UR10][R100.64], R225 ;  /* 0x000000e164009986 */ /* 0x0001e4000c10150a */
[----:B0-----:R-:W0:Y:S01]  /*16ec0*/  @!P6 LDC.64 R100, c[0x0][0x388] ;  /* 0x0000e200ff64eb82 */ /* 0x001e220000000a00 */
[----:B------:R-:W-:Y:S01]  /*16ed0*/  SHF.R.U32.HI R250, RZ, UR13, R250 ;  /* 0x0000000dfffa7c19 */ /* 0x000fe200080116fa */
[----:B--2---:R-:W-:Y:S01]  /*16ee0*/  @!P6 IMAD.IADD R251, R29, 0x1, R102 ;  /* 0x000000011dfbe824 */ /* 0x004fe200078e0266 */
[----:B------:R-:W-:Y:S02]  /*16ef0*/  @!P6 LOP3.LUT R94, R94, R204, RZ, 0x3c, !PT ;  /* 0x000000cc5e5ee212 */ /* 0x000fe400078e3cff */
[----:B------:R-:W-:Y:S01]  /*16f00*/  LOP3.LUT P0, RZ, R2, 0x20000, RZ, 0xc0, !PT ;  /* 0x0002000002ff7812 */ /* 0x000fe2000780c0ff */
[----:B------:R-:W-:Y:S01]  /*16f10*/  LDS.U16 R204, [R87+0x3600] ;  /* 0x0036000057cc7984 */ /* 0x000fe20000000400 */
[----:B0-----:R-:W-:Y:S01]  /*16f20*/  @!P6 IMAD.WIDE.U32 R100, R251, 0x2, R100 ;  /* 0x00000002fb64e825 */ /* 0x001fe200078e0064 */
[----:B------:R-:W-:-:S05]  /*16f30*/  LOP3.LUT R251, R250, 0xffff, R85, 0x80, !PT ;  /* 0x0000fffffafb7812 */ /* 0x000fca00078e8055 */
[----:B------:R-:W-:Y:S01]  /*16f40*/  IMAD R251, R251, 0x4, R86 ;  /* 0x00000004fbfb7824 */ /* 0x000fe200078e0256 */
[----:B------:R0:W-:Y:S04]  /*16f50*/  @!P6 STG.E.U16 desc[UR10][R100.64], R94 ;  /* 0x0000005e6400e986 */ /* 0x0001e8000c10150a */
[----:B------:R-:W1:Y:S01]  /*16f60*/  LDS R101, [R251+0x3a80] ;  /* 0x003a8000fb657984 */ /* 0x000e620000000800 */
[----:B0-----:R-:W-:Y:S02]  /*16f70*/  @!P0 LOP3.LUT R100, R127, R126, RZ, 0x3c, !PT ;  /* 0x0000007e7f648212 */ /* 0x001fe400078e3cff */
[----:B------:R-:W0:Y:S01]  /*16f80*/  @!P0 LDC.64 R126, c[0x0][0x388] ;  /* 0x0000e200ff7e8b82 */ /* 0x000e220000000a00 */
[----:B------:R-:W-:Y:S02]  /*16f90*/  ISETP.GE.AND P2, PT, R9, R42, PT ;  /* 0x0000002a0900720c */ /* 0x000fe40003f46270 */
[----:B------:R-:W-:-:S11]  /*16fa0*/  PRMT R229, R67, 0x9910, RZ ;  /* 0x0000991043e57816 */ /* 0x000fd600000000ff */
[----:B------:R-:W-:-:S04]  /*16fb0*/  @!P2 ISETP.GT.AND P3, PT, R229, -0x1, PT ;  /* 0xffffffffe500a80c */ /* 0x000fc80003f64270 */
[----:B------:R-:W-:Y:S02]  /*16fc0*/  @!P2 SEL R206, R227, 0x8000, P3 ;  /* 0x00008000e3cea807 */ /* 0x000fe40001800000 */
[----:B------:R-:W-:Y:S01]  /*16fd0*/  ISETP.GE.AND P3, PT, R8, R42, PT ;  /* 0x0000002a0800720c */ /* 0x000fe20003f66270 */
[----:B-1----:R-:W-:-:S04]  /*16fe0*/  @!P0 IMAD.IADD R250, R28, 0x1, R101 ;  /* 0x000000011cfa8824 */ /* 0x002fc800078e0265 */
[----:B0-----:R-:W-:Y:S01]  /*16ff0*/  @!P0 IMAD.WIDE.U32 R126, R250, 0x2, R126 ;  /* 0x00000002fa7e8825 */ /* 0x001fe200078e007e */
[----:B------:R-:W-:-:S04]  /*17000*/  SHF.R.U32.HI R250, RZ, UR13, R91 ;  /* 0x0000000dfffa7c19 */ /* 0x000fc8000801165b */
[----:B------:R-:W-:Y:S01]  /*17010*/  LOP3.LUT R91, R250, 0xffff, R85, 0x80, !PT ;  /* 0x0000fffffa5b7812 */ /* 0x000fe200078e8055 */
[----:B------:R0:W-:Y:S04]  /*17020*/  @!P0 STG.E.U16 desc[UR10][R126.64], R100 ;  /* 0x000000647e008986 */ /* 0x0001e8000c10150a */
[----:B------:R-:W-:Y:S01]  /*17030*/  IMAD R252, R91, 0x4, R86 ;  /* 0x000000045bfc7824 */ /* 0x000fe200078e0256 */
[----:B------:R-:W-:Y:S01]  /*17040*/  PRMT R224, R202, 0x9910, RZ ;  /* 0x00009910cae07816 */ /* 0x000fe200000000ff */
[----:B------:R-:W-:Y:S04]  /*17050*/  LDS.U16 R91, [R87+0x3780] ;  /* 0x00378000575b7984 */ /* 0x000fe80000000400 */
[----:B------:R-:W1:Y:S01]  /*17060*/  LDS R100, [R252+0x3a80] ;  /* 0x003a8000fc647984 */ /* 0x000e620000000800 */
[----:B------:R-:W-:-:S02]  /*17070*/  @!P3 ISETP.GT.AND P4, PT, R224, -0x1, PT ;  /* 0xffffffffe000b80c */ /* 0x000fc40003f84270 */
[-C--:B------:R-:W-:Y:S01]  /*17080*/  ISETP.GE.AND P0, PT, R27, R42.reuse, PT ;  /* 0x0000002a1b00720c */ /* 0x080fe20003f06270 */
[----:B------:R-:W2:Y:S01]  /*17090*/  LDS.U16 R87, [R87+0x3900] ;  /* 0x0039000057577984 */ /* 0x000ea20000000400 */
[----:B------:R-:W-:Y:S02]  /*170a0*/  @!P3 SEL R203, R227, 0x8000, P4 ;  /* 0x00008000e3cbb807 */ /* 0x000fe40002000000 */
[----:B------:R-:W-:Y:S02]  /*170b0*/  ISETP.GE.AND P4, PT, R10, R42, PT ;  /* 0x0000002a0a00720c */ /* 0x000fe40003f86270 */
[----:B------:R-:W-:-:S07]  /*170c0*/  PRMT R228, R88, 0x9910, RZ ;  /* 0x0000991058e47816 */ /* 0x000fce00000000ff */
[----:B0-----:R-:W0:Y:S04]  /*170d0*/  @!P0 LDC.64 R126, c[0x0][0x388] ;  /* 0x0000e200ff7e8b82 */ /* 0x001e280000000a00 */
[----:B------:R-:W-:-:S04]  /*170e0*/  @!P4 ISETP.GT.AND P5, PT, R228, -0x1, PT ;  /* 0xffffffffe400c80c */ /* 0x000fc80003fa4270 */
[----:B------:R-:W-:Y:S02]  /*170f0*/  @!P4 SEL R205, R227, 0x8000, P5 ;  /* 0x00008000e3cdc807 */ /* 0x000fe40002800000 */
[----:B------:R-:W-:Y:S02]  /*17100*/  ISETP.GE.AND P5, PT, R5, R42, PT ;  /* 0x0000002a0500720c */ /* 0x000fe40003fa6270 */
[----:B------:R-:W-:Y:S02]  /*17110*/  LOP3.LUT R0, R0, 0xffffff7f, RZ, 0xc0, !PT ;  /* 0xffffff7f00007812 */ /* 0x000fe400078ec0ff */
[----:B------:R-:W-:Y:S02]  /*17120*/  PRMT R225, R204, 0x9910, RZ ;  /* 0x00009910cce17816 */ /* 0x000fe400000000ff */
[----:B------:R-:W-:Y:S02]  /*17130*/  @P2 LOP3.LUT R0, R0, 0x80, RZ, 0xfc, !PT ;  /* 0x0000008000002812 */ /* 0x000fe400078efcff */
[----:B------:R-:W-:-:S02]  /*17140*/  @!P0 LOP3.LUT R248, R249, R248, RZ, 0x3c, !PT ;  /* 0x000000f8f9f88212 */ /* 0x000fc400078e3cff */
[----:B------:R-:W-:-:S03]  /*17150*/  LOP3.LUT R0, R0, 0xfffffff7, RZ, 0xc0, !PT ;  /* 0xfffffff700007812 */ /* 0x000fc600078ec0ff */
[----:B------:R-:W-:Y:S01]  /*17160*/  @!P5 ISETP.GT.AND P6, PT, R225, -0x1, PT ;  /* 0xffffffffe100d80c */ /* 0x000fe20003fc4270 */
[----:B-1----:R-:W-:Y:S01]  /*17170*/  @!P0 IMAD.IADD R249, R27, 0x1, R100 ;  /* 0x000000011bf98824 */ /* 0x002fe200078e0264 */
[----:B------:R-:W-:Y:S02]  /*17180*/  @P4 LOP3.LUT R0, R0, 0x8, RZ, 0xfc, !PT ;  /* 0x0000000800004812 */ /* 0x000fe400078efcff */
[----:B------:R-:W-:Y:S01]  /*17190*/  @!P5 SEL R94, R227, 0x8000, P6 ;  /* 0x00008000e35ed807 */ /* 0x000fe20003000000 */
[----:B0-----:R-:W-:Y:S01]  /*171a0*/  @!P0 IMAD.WIDE.U32 R126, R249, 0x2, R126 ;  /* 0x00000002f97e8825 */ /* 0x001fe200078e007e */
[-C--:B------:R-:W-:Y:S02]  /*171b0*/  ISETP.GE.AND P6, PT, R6, R42.reuse, PT ;  /* 0x0000002a0600720c */ /* 0x080fe40003fc6270 */
[----:B------:R-:W-:Y:S02]  /*171c0*/  LOP3.LUT R0, R0, 0xfffffffb, RZ, 0xc0, !PT ;  /* 0xfffffffb00007812 */ /* 0x000fe400078ec0ff */
[----:B------:R0:W-:Y:S01]  /*171d0*/  @!P0 STG.E.U16 desc[UR10][R126.64], R248 ;  /* 0x000000f87e008986 */ /* 0x0001e2000c10150a */
[----:B------:R-:W-:-:S02]  /*171e0*/  ISETP.GE.AND P0, PT, R4, R42, PT ;  /* 0x0000002a0400720c */ /* 0x000fc40003f06270 */
[----:B------:R-:W-:Y:S02]  /*171f0*/  @P5 LOP3.LUT R0, R0, 0x4, RZ, 0xfc, !PT ;  /* 0x0000000400005812 */ /* 0x000fe400078efcff */
[----:B--2---:R-:W-:Y:S02]  /*17200*/  PRMT R251, R87, 0x9910, RZ ;  /* 0x0000991057fb7816 */ /* 0x004fe400000000ff */
[----:B------:R-:W-:Y:S02]  /*17210*/  PRMT R250, R91, 0x9910, RZ ;  /* 0x000099105bfa7816 */ /* 0x000fe400000000ff */
[----:B------:R-:W-:Y:S02]  /*17220*/  LOP3.LUT R0, R0, 0xffffffef, RZ, 0xc0, !PT ;  /* 0xffffffef00007812 */ /* 0x000fe400078ec0ff */
[----:B------:R-:W-:Y:S01]  /*17230*/  @!P6 ISETP.GT.AND P1, PT, R250, -0x1, PT ;  /* 0xfffffffffa00e80c */ /* 0x000fe20003f24270 */
[----:B0-----:R-:W-:Y:S01]  /*17240*/  IMAD.MOV.U32 R126, RZ, RZ, R251 ;  /* 0x000000ffff7e7224 */ /* 0x001fe200078e00fb */
[----:B------:R-:W-:-:S02]  /*17250*/  @P6 LOP3.LUT R0, R0, 0x10, RZ, 0xfc, !PT ;  /* 0x0000001000006812 */ /* 0x000fc400078efcff */
[C---:B------:R-:W-:Y:S02]  /*17260*/  @!P6 SEL R249, R227.reuse, 0x8000, P1 ;  /* 0x00008000e3f9e807 */ /* 0x040fe40000800000 */
[----:B------:R-:W-:Y:S02]  /*17270*/  LOP3.LUT R2, R2, 0x7fffffff, RZ, 0xc0, !PT ;  /* 0x7fffffff02027812 */ /* 0x000fe400078ec0ff */
[----:B------:R-:W-:Y:S02]  /*17280*/  @!P0 ISETP.GT.AND P1, PT, R126, -0x1, PT ;  /* 0xffffffff7e00880c */ /* 0x000fe40003f24270 */
[----:B------:R-:W-:Y:S02]  /*17290*/  LOP3.LUT R0, R0, 0xffffffdf, RZ, 0xc0, !PT ;  /* 0xffffffdf00007812 */ /* 0x000fe400078ec0ff */
[----:B------:R-:W-:Y:S02]  /*172a0*/  @P0 LOP3.LUT R2, R2, 0x80000000, RZ, 0xfc, !PT ;  /* 0x8000000002020812 */ /* 0x000fe400078efcff */
[----:B------:R-:W-:-:S02]  /*172b0*/  @!P0 SEL R227, R227, 0x8000, P1 ;  /* 0x00008000e3e38807 */ /* 0x000fc40000800000 */
[----:B------:R-:W-:Y:S02]  /*172c0*/  @P0 LOP3.LUT R0, R0, 0x20, RZ, 0xfc, !PT ;  /* 0x0000002000000812 */ /* 0x000fe400078efcff */
[----:B------:R-:W-:-:S04]  /*172d0*/  ISETP.NE.AND P0, PT, R226, 0x7fff, PT ;  /* 0x00007fffe200780c */ /* 0x000fc80003f05270 */
[----:B------:R-:W-:Y:S02]  /*172e0*/  SEL R226, R99, 0x8000, P0 ;  /* 0x0000800063e27807 */ /* 0x000fe40000000000 */
[----:B------:R-:W-:-:S04]  /*172f0*/  ISETP.NE.AND P0, PT, R235, 0x7fff, PT ;  /* 0x00007fffeb00780c */ /* 0x000fc80003f05270 */
[----:B------:R-:W-:Y:S02]  /*17300*/  SEL R235, R223, 0x8000, P0 ;  /* 0x00008000dfeb7807 */ /* 0x000fe40000000000 */
[----:B------:R-:W-:Y:S02]  /*17310*/  ISETP.NE.AND P0, PT, R247, 0x7fff, PT ;  /* 0x00007ffff700780c */ /* 0x000fe40003f05270 */
[----:B------:R-:W-:Y:S02]  /*17320*/  ISETP.NE.AND P1, PT, R237, 0x7fff, PT ;  /* 0x00007fffed00780c */ /* 0x000fe40003f25270 */
[----:B------:R-:W-:Y:S02]  /*17330*/  SEL R237, R97, 0x8000, P0 ;  /* 0x0000800061ed7807 */ /* 0x000fe40000000000 */
[----:B------:R-:W-:-:S04]  /*17340*/  ISETP.NE.AND P0, PT, R246, 0x7fff, PT ;  /* 0x00007ffff600780c */ /* 0x000fc80003f05270 */
        /* <DEDUP_REMOVED lines=33> */
[----:B------:R-:W-:Y:S02]  /*17560*/  ISETP.NE.AND P0, PT, R250, 0x7fff, PT ;  /* 0x00007ffffa00780c */ /* 0x000fe40003f05270 */
[----:B------:R-:W-:Y:S02]  /*17570*/  SEL R127, R236, 0x8000, P1 ;  /* 0x00008000ec7f7807 */ /* 0x000fe40000800000 */
[----:B------:R-:W-:Y:S02]  /*17580*/  SEL R247, R91, 0x8000, P0 ;  /* 0x000080005bf77807 */ /* 0x000fe40000000000 */
[----:B------:R-:W-:Y:S02]  /*17590*/  ISETP.NE.AND P0, PT, R126, 0x7fff, PT ;  /* 0x00007fff7e00780c */ /* 0x000fe40003f05270 */
[----:B------:R-:W-:-:S04]  /*175a0*/  SHF.R.U32.HI R126, RZ, UR13, R127 ;  /* 0x0000000dff7e7c19 */ /* 0x000fc8000801167f */
[----:B------:R-:W-:-:S05]  /*175b0*/  LOP3.LUT R127, R126, 0xffff, R85, 0x80, !PT ;  /* 0x0000ffff7e7f7812 */ /* 0x000fca00078e8055 */
[----:B------:R-:W-:-:S06]  /*175c0*/  IMAD R250, R127, 0x4, R86 ;  /* 0x000000047ffa7824 */ /* 0x000fcc00078e0256 */
[----:B------:R-:W0:Y:S01]  /*175d0*/  LDS R250, [R250+0x3a80] ;  /* 0x003a8000fafa7984 */ /* 0x000e220000000800 */
[----:B------:R-:W-:-:S13]  /*175e0*/  LOP3.LUT P4, RZ, R2, 0x8000, RZ, 0xc0, !PT ;  /* 0x0000800002ff7812 */ /* 0x000fda000788c0ff */
[----:B------:R-:W1:Y:S01]  /*175f0*/  @!P4 LDC.64 R126, c[0x0][0x388] ;  /* 0x0000e200ff7ecb82 */ /* 0x000e620000000a00 */
[----:B------:R-:W-:Y:S01]  /*17600*/  SHF.R.U32.HI R226, RZ, UR13, R226 ;  /* 0x0000000dffe27c19 */ /* 0x000fe200080116e2 */
[----:B0-----:R-:W-:-:S04]  /*17610*/  @!P4 IMAD.IADD R251, R26, 0x1, R250 ;  /* 0x000000011afbc824 */ /* 0x001fc800078e02fa */
[----:B-1----:R-:W-:Y:S01]  /*17620*/  @!P4 IMAD.WIDE.U32 R126, R251, 0x2, R126 ;  /* 0x00000002fb7ec825 */ /* 0x002fe200078e007e */
[----:B------:R-:W-:-:S05]  /*17630*/  LOP3.LUT R251, R226, 0xffff, R85, 0x80, !PT ;  /* 0x0000ffffe2fb7812 */ /* 0x000fca00078e8055 */
[----:B------:R-:W-:-:S06]  /*17640*/  IMAD R226, R251, 0x4, R86 ;  /* 0x00000004fbe27824 */ /* 0x000fcc00078e0256 */
[----:B------:R-:W0:Y:S01]  /*17650*/  LDS R226, [R226+0x3a80] ;  /* 0x003a8000e2e27984 */ /* 0x000e220000000800 */
[----:B------:R-:W-:Y:S02]  /*17660*/  LOP3.LUT P2, RZ, R2, 0x4000, RZ, 0xc0, !PT ;  /* 0x0000400002ff7812 */ /* 0x000fe4000784c0ff */
[----:B------:R-:W-:Y:S02]  /*17670*/  @!P4 LOP3.LUT R231, R231, R236, RZ, 0x3c, !PT ;  /* 0x000000ece7e7c212 */ /* 0x000fe400078e3cff */
[----:B------:R-:W-:-:S04]  /*17680*/  SHF.R.U32.HI R236, RZ, UR13, R235 ;  /* 0x0000000dffec7c19 */ /* 0x000fc800080116eb */
[----:B------:R-:W-:Y:S01]  /*17690*/  LOP3.LUT R235, R236, 0xffff, R85, 0x80, !PT ;  /* 0x0000ffffeceb7812 */ /* 0x000fe200078e8055 */
[----:B------:R1:W-:Y:S04]  /*176a0*/  @!P4 STG.E.U16 desc[UR10][R126.64], R231 ;  /* 0x000000e77e00c986 */ /* 0x0003e8000c10150a */
[----:B------:R-:W-:-:S05]  /*176b0*/  IMAD R251, R235, 0x4, R86 ;  /* 0x00000004ebfb7824 */ /* 0x000fca00078e0256 */
[----:B------:R-:W2:Y:S01]  /*176c0*/  LDS R231, [R251+0x3a80] ;  /* 0x003a8000fbe77984 */ /* 0x000ea20000000800 */
[----:B-1----:R-:W1:Y:S01]  /*176d0*/  @!P2 LDC.64 R126, c[0x0][0x388] ;  /* 0x0000e200ff7eab82 */ /* 0x002e620000000a00 */
[----:B------:R-:W-:Y:S02]  /*176e0*/  LOP3.LUT P6, RZ, R2, 0x2000, RZ, 0xc0, !PT ;  /* 0x0000200002ff7812 */ /* 0x000fe400078cc0ff */
[----:B------:R-:W-:Y:S02]  /*176f0*/  @!P2 LOP3.LUT R235, R98, R99, RZ, 0x3c, !PT ;  /* 0x0000006362eba212 */ /* 0x000fe400078e3cff */
[----:B------:R-:W-:-:S04]  /*17700*/  SHF.R.U32.HI R98, RZ, UR13, R237 ;  /* 0x0000000dff627c19 */ /* 0x000fc800080116ed */
[----:B------:R-:W-:Y:S01]  /*17710*/  LOP3.LUT R237, R98, 0xffff, R85, 0x80, !PT ;  /* 0x0000ffff62ed7812 */ /* 0x000fe200078e8055 */
[----:B0-----:R-:W-:-:S04]  /*17720*/  @!P2 IMAD.IADD R99, R25, 0x1, R226 ;  /* 0x000000011963a824 */ /* 0x001fc800078e02e2 */
[----:B-1----:R-:W-:Y:S02]  /*17730*/  @!P2 IMAD.WIDE.U32 R126, R99, 0x2, R126 ;  /* 0x00000002637ea825 */ /* 0x002fe400078e007e */
[----:B------:R-:W0:Y:S02]  /*17740*/  @!P6 LDC.64 R98, c[0x0][0x388] ;  /* 0x0000e200ff62eb82 */ /* 0x000e240000000a00 */
[----:B------:R-:W-:-:S06]  /*17750*/  IMAD R236, R237, 0x4, R86 ;  /* 0x00000004edec7824 */ /* 0x000fcc00078e0256 */
[----:B------:R-:W1:Y:S01]  /*17760*/  LDS R236, [R236+0x3a80] ;  /* 0x003a8000ecec7984 */ /* 0x000e620000000800 */
[----:B------:R-:W-:Y:S01]  /*17770*/  LOP3.LUT P1, RZ, R2, 0x1000, RZ, 0xc0, !PT ;  /* 0x0000100002ff7812 */ /* 0x000fe2000782c0ff */
[----:B--2---:R-:W-:Y:S01]  /*17780*/  @!P6 IMAD.IADD R237, R24, 0x1, R231 ;  /* 0x0000000118ede824 */ /* 0x004fe200078e02e7 */
[----:B------:R-:W-:Y:S02]  /*17790*/  @!P6 LOP3.LUT R223, R222, R223, RZ, 0x3c, !PT ;  /* 0x000000dfdedfe212 */ /* 0x000fe400078e3cff */
[----:B------:R-:W-:Y:S01]  /*177a0*/  SHF.R.U32.HI R246, RZ, UR13, R246 ;  /* 0x0000000dfff67c19 */ /* 0x000fe200080116f6 */
[----:B------:R-:W-:Y:S01]  /*177b0*/  @!P2 STG.E.U16 desc[UR10][R126.64], R235 ;  /* 0x000000eb7e00a986 */ /* 0x000fe2000c10150a */
[----:B0-----:R-:W-:Y:S02]  /*177c0*/  @!P6 IMAD.WIDE.U32 R98, R237, 0x2, R98 ;  /* 0x00000002ed62e825 */ /* 0x001fe400078e0062 */
[----:B------:R-:W-:-:S03]  /*177d0*/  LOP3.LUT R237, R246, 0xffff, R85, 0x80, !PT ;  /* 0x0000fffff6ed7812 */ /* 0x000fc600078e8055 */
[----:B------:R0:W-:Y:S02]  /*177e0*/  @!P6 STG.E.U16 desc[UR10][R98.64], R223 ;  /* 0x000000df6200e986 */ /* 0x0001e4000c10150a */
[----:B------:R-:W-:-:S05]  /*177f0*/  IMAD R237, R237, 0x4, R86 ;  /* 0x00000004eded7824 */ /* 0x000fca00078e0256 */
[----:B------:R-:W2:Y:S01]  /*17800*/  LDS R126, [R237+0x3a80] ;  /* 0x003a8000ed7e7984 */ /* 0x000ea20000000800 */
[----:B0-----:R-:W0:Y:S01]  /*17810*/  @!P1 LDC.64 R98, c[0x0][0x388] ;  /* 0x0000e200ff629b82 */ /* 0x001e220000000a00 */
[----:B------:R-:W-:Y:S02]  /*17820*/  LOP3.LUT P5, RZ, R2, 0x800, RZ, 0xc0, !PT ;  /* 0x0000080002ff7812 */ /* 0x000fe400078ac0ff */
[----:B------:R-:W-:Y:S02]  /*17830*/  @!P1 LOP3.LUT R221, R221, R97, RZ, 0x3c, !PT ;  /* 0x00000061dddd9212 */ /* 0x000fe400078e3cff */
[----:B------:R-:W-:Y:S01]  /*17840*/  SHF.R.U32.HI R222, RZ, UR13, R245 ;  /* 0x0000000dffde7c19 */ /* 0x000fe200080116f5 */
[----:B-1----:R-:W-:Y:S01]  /*17850*/  @!P1 IMAD.IADD R97, R23, 0x1, R236 ;  /* 0x0000000117619824 */ /* 0x002fe200078e02ec */
[----:B------:R-:W-:-:S03]  /*17860*/  SHF.R.U32.HI R244, RZ, UR13, R244 ;  /* 0x0000000dfff47c19 */ /* 0x000fc600080116f4 */
[----:B0-----:R-:W-:Y:S01]  /*17870*/  @!P1 IMAD.WIDE.U32 R98, R97, 0x2, R98 ;  /* 0x0000000261629825 */ /* 0x001fe200078e0062 */
[----:B------:R-:W-:-:S04]  /*17880*/  LOP3.LUT R97, R222, 0xffff, R85, 0x80, !PT ;  /* 0x0000ffffde617812 */ /* 0x000fc800078e8055 */
[----:B------:R0:W-:Y:S01]  /*17890*/  @!P1 STG.E.U16 desc[UR10][R98.64], R221 ;  /* 0x000000dd62009986 */ /* 0x0001e2000c10150a */
[----:B------:R-:W-:Y:S01]  /*178a0*/  IMAD R127, R97, 0x4, R86 ;  /* 0x00000004617f7824 */ /* 0x000fe200078e0256 */
[----:B------:R-:W-:Y:S02]  /*178b0*/  LOP3.LUT R97, R244, 0xffff, R85, 0x80, !PT ;  /* 0x0000fffff4617812 */ /* 0x000fe400078e8055 */
[----:B------:R-:W-:-:S03]  /*178c0*/  @!P5 LOP3.LUT R223, R96, R220, RZ, 0x3c, !PT ;  /* 0x000000dc60dfd212 */ /* 0x000fc600078e3cff */
[----:B------:R-:W1:Y:S01]  /*178d0*/  LDS R127, [R127+0x3a80] ;  /* 0x003a80007f7f7984 */ /* 0x000e620000000800 */
[----:B0-----:R-:W0:Y:S01]  /*178e0*/  @!P5 LDC.64 R98, c[0x0][0x388] ;  /* 0x0000e200ff62db82 */ /* 0x001e220000000a00 */
[----:B------:R-:W-:Y:S01]  /*178f0*/  IMAD R220, R97, 0x4, R86 ;  /* 0x0000000461dc7824 */ /* 0x000fe200078e0256 */
[----:B------:R-:W-:-:S05]  /*17900*/  LOP3.LUT P4, RZ, R2, 0x400, RZ, 0xc0, !PT ;  /* 0x0000040002ff7812 */ /* 0x000fca000788c0ff */
[----:B------:R-:W3:Y:S01]  /*17910*/  LDS R220, [R220+0x3a80] ;  /* 0x003a8000dcdc7984 */ /* 0x000ee20000000800 */
[----:B------:R-:W-:Y:S01]  /*17920*/  LOP3.LUT P2, RZ, R2, 0x200, RZ, 0xc0, !PT ;  /* 0x0000020002ff7812 */ /* 0x000fe2000784c0ff */
[----:B--2---:R-:W-:Y:S01]  /*17930*/  @!P5 IMAD.IADD R97, R22, 0x1, R126 ;  /* 0x000000011661d824 */ /* 0x004fe200078e027e */
[----:B------:R-:W-:-:S04]  /*17940*/  SHF.R.U32.HI R234, RZ, UR13, R234 ;  /* 0x0000000dffea7c19 */ /* 0x000fc800080116ea */
[----:B------:R-:W-:Y:S02]  /*17950*/  LOP3.LUT R221, R234, 0xffff, R85, 0x80, !PT ;  /* 0x0000ffffeadd7812 */ /* 0x000fe400078e8055 */
[----:B------:R-:W-:Y:S01]  /*17960*/  @!P4 LOP3.LUT R219, R219, R216, RZ, 0x3c, !PT ;  /* 0x000000d8dbdbc212 */ /* 0x000fe200078e3cff */
[----:B0-----:R-:W-:Y:S02]  /*17970*/  @!P5 IMAD.WIDE.U32 R98, R97, 0x2, R98 ;  /* 0x000000026162d825 */ /* 0x001fe400078e0062 */
[----:B------:R-:W0:Y:S02]  /*17980*/  @!P4 LDC.64 R96, c[0x0][0x388] ;  /* 0x0000e200ff60cb82 */ /* 0x000e240000000a00 */
[----:B------:R-:W-:Y:S01]  /*17990*/  IMAD R216, R221, 0x4, R86 ;  /* 0x00000004ddd87824 */ /* 0x000fe200078e0256 */
[----:B------:R2:W-:Y:S05]  /*179a0*/  @!P5 STG.E.U16 desc[UR10][R98.64], R223 ;  /* 0x000000df6200d986 */ /* 0x0005ea000c10150a */
[----:B------:R-:W4:Y:S01]  /*179b0*/  LDS R216, [R216+0x3a80] ;  /* 0x003a8000d8d87984 */ /* 0x000f220000000800 */
[----:B--2---:R-:W2:Y:S01]  /*179c0*/  @!P2 LDC.64 R98, c[0x0][0x388] ;  /* 0x0000e200ff62ab82 */ /* 0x004ea20000000a00 */
[----:B------:R-:W-:Y:S01]  /*179d0*/  LOP3.LUT P1, RZ, R2, 0x100, RZ, 0xc0, !PT ;  /* 0x0000010002ff7812 */ /* 0x000fe2000782c0ff */
[----:B-1----:R-:W-:-:S04]  /*179e0*/  @!P4 IMAD.IADD R221, R21, 0x1, R127 ;  /* 0x0000000115ddc824 */ /* 0x002fc800078e027f */
[----:B0-----:R-:W-:Y:S01]  /*179f0*/  @!P4 IMAD.WIDE.U32 R96, R221, 0x2, R96 ;  /* 0x00000002dd60c825 */ /* 0x001fe200078e0060 */
[----:B------:R-:W-:Y:S02]  /*17a00*/  @!P2 LOP3.LUT R221, R217, R218, RZ, 0x3c, !PT ;  /* 0x000000dad9dda212 */ /* 0x000fe400078e3cff */
[----:B------:R-:W-:Y:S01]  /*17a10*/  SHF.R.U32.HI R218, RZ, UR13, R233 ;  /* 0x0000000dffda7c19 */ /* 0x000fe200080116e9 */
[----:B---3--:R-:W-:Y:S01]  /*17a20*/  @!P2 IMAD.IADD R217, R20, 0x1, R220 ;  /* 0x0000000114d9a824 */ /* 0x008fe200078e02dc */
[----:B------:R0:W-:Y:S03]  /*17a30*/  @!P4 STG.E.U16 desc[UR10][R96.64], R219 ;  /* 0x000000db6000c986 */ /* 0x0001e6000c10150a */
[----:B--2---:R-:W-:Y:S01]  /*17a40*/  @!P2 IMAD.WIDE.U32 R98, R217, 0x2, R98 ;  /* 0x00000002d962a825 */ /* 0x004fe200078e0062 */
[----:B------:R-:W-:Y:S01]  /*17a50*/  LOP3.LUT R217, R218, 0xffff, R85, 0x80, !PT ;  /* 0x0000ffffdad97812 */ /* 0x000fe200078e8055 */
[----:B0-----:R-:W0:Y:S04]  /*17a60*/  @!P1 LDC.64 R96, c[0x0][0x388] ;  /* 0x0000e200ff609b82 */ /* 0x001e280000000a00 */
[----:B------:R-:W-:-:S06]  /*17a70*/  IMAD R217, R217, 0x4, R86 ;  /* 0x00000004d9d97824 */ /* 0x000fcc00078e0256 */
[----:B------:R-:W1:Y:S01]  /*17a80*/  LDS R217, [R217+0x3a80] ;  /* 0x003a8000d9d97984 */ /* 0x000e620000000800 */
[----:B------:R-:W-:Y:S02]  /*17a90*/  SEL R248, R87, 0x8000, P0 ;  /* 0x0000800057f87807 */ /* 0x000fe40000000000 */
[----:B------:R-:W-:Y:S02]  /*17aa0*/  LOP3.LUT P0, RZ, R2, 0x80, RZ, 0xc0, !PT ;  /* 0x0000008002ff7812 */ /* 0x000fe4000780c0ff */
[----:B------:R-:W-:Y:S01]  /*17ab0*/  @!P1 LOP3.LUT R95, R215, R95, RZ, 0x3c, !PT ;  /* 0x0000005fd75f9212 */ /* 0x000fe200078e3cff */
[----:B----4-:R-:W-:Y:S01]  /*17ac0*/  @!P1 IMAD.IADD R215, R19, 0x1, R216 ;  /* 0x0000000113d79824 */ /* 0x010fe200078e02d8 */
[----:B------:R-:W-:Y:S02]  /*17ad0*/  SHF.R.U32.HI R218, RZ, UR13, R243 ;  /* 0x0000000dffda7c19 */ /* 0x000fe400080116f3 */
[----:B------:R-:W-:Y:S01]  /*17ae0*/  SHF.R.U32.HI R232, RZ, UR13, R232 ;  /* 0x0000000dffe87c19 */ /* 0x000fe200080116e8 */
[----:B0-----:R-:W-:Y:S01]  /*17af0*/  @!P1 IMAD.WIDE.U32 R96, R215, 0x2, R96 ;  /* 0x00000002d7609825 */ /* 0x001fe200078e0060 */
[----:B------:R-:W-:Y:S01]  /*17b00*/  LOP3.LUT R215, R218, 0xffff, R85, 0x80, !PT ;  /* 0x0000ffffdad77812 */ /* 0x000fe200078e8055 */
[----:B------:R0:W-:Y:S04]  /*17b10*/  @!P2 STG.E.U16 desc[UR10][R98.64], R221 ;  /* 0x000000dd6200a986 */ /* 0x0001e8000c10150a */
[----:B------:R2:W-:Y:S01]  /*17b20*/  @!P1 STG.E.U16 desc[UR10][R96.64], R95 ;  /* 0x0000005f60009986 */ /* 0x0005e2000c10150a */
[----:B------:R-:W-:Y:S01]  /*17b30*/  IMAD R218, R215, 0x4, R86 ;  /* 0x00000004d7da7824 */ /* 0x000fe200078e0256 */
[----:B------:R-:W-:-:S05]  /*17b40*/  SHF.R.U32.HI R242, RZ, UR13, R242 ;  /* 0x0000000dfff27c19 */ /* 0x000fca00080116f2 */
[----:B------:R-:W3:Y:S01]  /*17b50*/  LDS R218, [R218+0x3a80] ;  /* 0x003a8000dada7984 */ /* 0x000ee20000000800 */
[--C-:B0-----:R-:W-:Y:S01]  /*17b60*/  LOP3.LUT R99, R232, 0xffff, R85.reuse, 0x80, !PT ;  /* 0x0000ffffe8637812 */ /* 0x101fe200078e8055 */
[----:B--2---:R-:W0:Y:S04]  /*17b70*/  @!P0 LDC.64 R96, c[0x0][0x388] ;  /* 0x0000e200ff608b82 */ /* 0x004e280000000a00 */
[----:B------:R-:W-:Y:S01]  /*17b80*/  IMAD R215, R99, 0x4, R86 ;  /* 0x0000000463d77824 */ /* 0x000fe200078e0256 */
[----:B------:R-:W-:Y:S02]  /*17b90*/  LOP3.LUT P6, RZ, R2, 0x40, RZ, 0xc0, !PT ;  /* 0x0000004002ff7812 */ /* 0x000fe400078cc0ff */
[----:B------:R-:W-:-:S03]  /*17ba0*/  LOP3.LUT R219, R242, 0xffff, R85, 0x80, !PT ;  /* 0x0000fffff2db7812 */ /* 0x000fc600078e8055 */
[----:B------:R-:W2:Y:S01]  /*17bb0*/  LDS R215, [R215+0x3a80] ;  /* 0x003a8000d7d77984 */ /* 0x000ea20000000800 */
[----:B------:R-:W-:Y:S01]  /*17bc0*/  LOP3.LUT P5, RZ, R2, 0x20, RZ, 0xc0, !PT ;  /* 0x0000002002ff7812 */ /* 0x000fe200078ac0ff */
[----:B------:R-:W-:Y:S02]  /*17bd0*/  IMAD R222, R219, 0x4, R86 ;  /* 0x00000004dbde7824 */ /* 0x000fe400078e0256 */
[----:B-1----:R-:W-:Y:S01]  /*17be0*/  @!P0 IMAD.IADD R99, R18, 0x1, R217 ;  /* 0x0000000112638824 */ /* 0x002fe200078e02d9 */
[----:B------:R-:W-:Y:S02]  /*17bf0*/  @!P0 LOP3.LUT R223, R92, R93, RZ, 0x3c, !PT ;  /* 0x0000005d5cdf8212 */ /* 0x000fe400078e3cff */
[----:B------:R-:W1:Y:S01]  /*17c00*/  LDS R95, [R222+0x3a80] ;  /* 0x003a8000de5f7984 */ /* 0x000e620000000800 */
[----:B------:R-:W-:Y:S01]  /*17c10*/  LOP3.LUT P4, RZ, R2, 0x10, RZ, 0xc0, !PT ;  /* 0x0000001002ff7812 */ /* 0x000fe2000788c0ff */
[----:B0-----:R-:W-:Y:S02]  /*17c20*/  @!P0 IMAD.WIDE.U32 R96, R99, 0x2, R96 ;  /* 0x0000000263608825 */ /* 0x001fe400078e0060 */
[----:B------:R-:W0:Y:S03]  /*17c30*/  @!P6 LDC.64 R98, c[0x0][0x388] ;  /* 0x0000e200ff62eb82 */ /* 0x000e260000000a00 */
[----:B------:R4:W-:Y:S01]  /*17c40*/  @!P0 STG.E.U16 desc[UR10][R96.64], R223 ;  /* 0x000000df60008986 */ /* 0x0009e2000c10150a */
[----:B------:R-:W-:-:S06]  /*17c50*/  @!P6 LOP3.LUT R219, R211, R90, RZ, 0x3c, !PT ;  /* 0x0000005ad3dbe212 */ /* 0x000fcc00078e3cff */
[----:B------:R-:W5:Y:S08]  /*17c60*/  @!P4 LDC.64 R92, c[0x0][0x388] ;  /* 0x0000e200ff5ccb82 */ /* 0x000f700000000a00 */
[----:B----4-:R-:W4:Y:S01]  /*17c70*/  @!P5 LDC.64 R96, c[0x0][0x388] ;  /* 0x0000e200ff60db82 */ /* 0x010f220000000a00 */
[----:B---3--:R-:W-:Y:S01]  /*17c80*/  @!P6 IMAD.IADD R211, R17, 0x1, R218 ;  /* 0x0000000111d3e824 */ /* 0x008fe200078e02da */
[----:B------:R-:W-:-:S02]  /*17c90*/  SHF.R.U32.HI R90, RZ, UR13, R239 ;  /* 0x0000000dff5a7c19 */ /* 0x000fc400080116ef */
[----:B------:R-:W-:Y:S01]  /*17ca0*/  SHF.R.U32.HI R240, RZ, UR13, R240 ;  /* 0x0000000dfff07c19 */ /* 0x000fe200080116f0 */
[----:B0-----:R-:W-:-:S04]  /*17cb0*/  @!P6 IMAD.WIDE.U32 R98, R211, 0x2, R98 ;  /* 0x00000002d362e825 */ /* 0x001fc800078e0062 */
[----:B--2---:R-:W-:Y:S01]  /*17cc0*/  @!P5 IMAD.IADD R211, R16, 0x1, R215 ;  /* 0x0000000110d3d824 */ /* 0x004fe200078e02d7 */
[----:B------:R-:W-:Y:S02]  /*17cd0*/  LOP3.LUT R233, R90, 0xffff, R85, 0x80, !PT ;  /* 0x0000ffff5ae97812 */ /* 0x000fe400078e8055 */
[----:B------:R-:W-:-:S03]  /*17ce0*/  @!P4 LOP3.LUT R213, R213, R66, RZ, 0x3c, !PT ;  /* 0x00000042d5d5c212 */ /* 0x000fc600078e3cff */
[----:B------:R-:W-:Y:S02]  /*17cf0*/  IMAD R66, R233, 0x4, R86 ;  /* 0x00000004e9427824 */ /* 0x000fe400078e0256 */
[----:B----4-:R-:W-:Y:S01]  /*17d00*/  @!P5 IMAD.WIDE.U32 R96, R211, 0x2, R96 ;  /* 0x00000002d360d825 */ /* 0x010fe200078e0060 */
[----:B------:R-:W-:-:S03]  /*17d10*/  LOP3.LUT R211, R240, 0xffff, R85, 0x80, !PT ;  /* 0x0000fffff0d37812 */ /* 0x000fc600078e8055 */
[----:B------:R-:W0:Y:S02]  /*17d20*/  LDS R66, [R66+0x3a80] ;  /* 0x003a800042427984 */ /* 0x000e240000000800 */
[----:B------:R-:W-:Y:S02]  /*17d30*/  IMAD R211, R211, 0x4, R86 ;  /* 0x00000004d3d37824 */ /* 0x000fe400078e0256 */
[----:B-1----:R-:W-:Y:S01]  /*17d40*/  @!P4 IMAD.IADD R223, R15, 0x1, R95 ;  /* 0x000000010fdfc824 */ /* 0x002fe200078e025f */
[----:B------:R-:W-:Y:S02]  /*17d50*/  @!P5 LOP3.LUT R221, R214, R212, RZ, 0x3c, !PT ;  /* 0x000000d4d6ddd212 */ /* 0x000fe400078e3cff */
[----:B------:R-:W-:Y:S01]  /*17d60*/  SHF.R.U32.HI R90, RZ, UR13, R241 ;  /* 0x0000000dff5a7c19 */ /* 0x000fe200080116f1 */
[----:B------:R-:W1:Y:S01]  /*17d70*/  LDS R211, [R211+0x3a80] ;  /* 0x003a8000d3d37984 */ /* 0x000e620000000800 */
[----:B-----5:R-:W-:Y:S02]  /*17d80*/  @!P4 IMAD.WIDE.U32 R92, R223, 0x2, R92 ;  /* 0x00000002df5cc825 */ /* 0x020fe400078e005c */
[----:B------:R-:W-:Y:S01]  /*17d90*/  LOP3.LUT R223, R90, 0xffff, R85, 0x80, !PT ;  /* 0x0000ffff5adf7812 */ /* 0x000fe200078e8055 */
[----:B------:R2:W-:Y:S01]  /*17da0*/  @!P6 STG.E.U16 desc[UR10][R98.64], R219 ;  /* 0x000000db6200e986 */ /* 0x0005e2000c10150a */
[----:B------:R-:W-:-:S03]  /*17db0*/  ISETP.GE.AND P0, PT, R14, R42, PT ;  /* 0x0000002a0e00720c */ /* 0x000fc60003f06270 */
[----:B------:R3:W-:Y:S01]  /*17dc0*/  @!P5 STG.E.U16 desc[UR10][R96.64], R221 ;  /* 0x000000dd6000d986 */ /* 0x0007e2000c10150a */
[----:B------:R-:W-:-:S03]  /*17dd0*/  IMAD R90, R223, 0x4, R86 ;  /* 0x00000004df5a7824 */ /* 0x000fc600078e0256 */
[----:B------:R4:W-:Y:S01]  /*17de0*/  @!P4 STG.E.U16 desc[UR10][R92.64], R213 ;  /* 0x000000d55c00c986 */ /* 0x0009e2000c10150a */
[-C--:B------:R-:W-:Y:S02]  /*17df0*/  ISETP.GE.AND P4, PT, R13, R42.reuse, PT ;  /* 0x0000002a0d00720c */ /* 0x080fe40003f86270 */
[----:B------:R-:W-:Y:S01]  /*17e00*/  SHF.R.U32.HI R230, RZ, UR13, R230 ;  /* 0x0000000dffe67c19 */ /* 0x000fe200080116e6 */
[----:B------:R-:W5:Y:S02]  /*17e10*/  LDS R90, [R90+0x3a80] ;  /* 0x003a80005a5a7984 */ /* 0x000f640000000800 */
[----:B--2---:R-:W2:Y:S01]  /*17e20*/  @!P0 LDC.64 R98, c[0x0][0x388] ;  /* 0x0000e200ff628b82 */ /* 0x004ea20000000a00 */
[----:B------:R-:W-:Y:S02]  /*17e30*/  LOP3.LUT R223, R230, 0xffff, R85, 0x80, !PT ;  /* 0x0000ffffe6df7812 */ /* 0x000fe400078e8055 */
[----:B------:R-:W-:-:S03]  /*17e40*/  ISETP.GE.AND P5, PT, R12, R42, PT ;  /* 0x0000002a0c00720c */ /* 0x000fc60003fa6270 */
[----:B------:R-:W-:Y:S02]  /*17e50*/  IMAD R214, R223, 0x4, R86 ;  /* 0x00000004dfd67824 */ /* 0x000fe400078e0256 */
[----:B---3--:R-:W3:Y:S01]  /*17e60*/  @!P4 LDC.64 R96, c[0x0][0x388] ;  /* 0x0000e200ff60cb82 */ /* 0x008ee20000000a00 */
[----:B------:R-:W-:Y:S02]  /*17e70*/  SHF.R.U32.HI R238, RZ, UR13, R238 ;  /* 0x0000000dffee7c19 */ /* 0x000fe400080116ee */
[----:B------:R-:W-:Y:S01]  /*17e80*/  SHF.R.U32.HI R212, RZ, UR13, R229 ;  /* 0x0000000dffd47c19 */ /* 0x000fe200080116e5 */
[----:B------:R-:W5:Y:S01]  /*17e90*/  LDS R214, [R214+0x3a80] ;  /* 0x003a8000d6d67984 */ /* 0x000f620000000800 */
[--C-:B----4-:R-:W-:Y:S02]  /*17ea0*/  LOP3.LUT R213, R238, 0xffff, R85.reuse, 0x80, !PT ;  /* 0x0000ffffeed57812 */ /* 0x110fe400078e8055 */
[----:B------:R-:W-:Y:S01]  /*17eb0*/  SHF.R.U32.HI R224, RZ, UR13, R224 ;  /* 0x0000000dffe07c19 */ /* 0x000fe200080116e0 */
[----:B------:R-:W4:Y:S01]  /*17ec0*/  @!P5 LDC.64 R92, c[0x0][0x388] ;  /* 0x0000e200ff5cdb82 */ /* 0x000f220000000a00 */
[----:B------:R-:W-:Y:S01]  /*17ed0*/  LOP3.LUT R221, R212, 0xffff, R85, 0x80, !PT ;  /* 0x0000ffffd4dd7812 */ /* 0x000fe200078e8055 */
[----:B------:R-:W-:Y:S01]  /*17ee0*/  IMAD R219, R213, 0x4, R86 ;  /* 0x00000004d5db7824 */ /* 0x000fe200078e0256 */
[----:B------:R-:W-:-:S02]  /*17ef0*/  SHF.R.U32.HI R212, RZ, UR13, R225 ;  /* 0x0000000dffd47c19 */ /* 0x000fc400080116e1 */
[----:B------:R-:W-:Y:S02]  /*17f00*/  LOP3.LUT R213, R224, 0xffff, R85, 0x80, !PT ;  /* 0x0000ffffe0d57812 */ /* 0x000fe400078e8055 */
[----:B------:R-:W-:Y:S01]  /*17f10*/  SHF.R.U32.HI R224, RZ, UR13, R247 ;  /* 0x0000000dffe07c19 */ /* 0x000fe200080116f7 */
[----:B0-----:R-:W-:Y:S01]  /*17f20*/  @!P0 IMAD.IADD R223, R14, 0x1, R66 ;  /* 0x000000010edf8824 */ /* 0x001fe200078e0242 */
[--C-:B------:R-:W-:Y:S02]  /*17f30*/  LOP3.LUT R225, R212, 0xffff, R85.reuse, 0x80, !PT ;  /* 0x0000ffffd4e17812 */ /* 0x100fe400078e8055 */
[----:B------:R-:W-:Y:S02]  /*17f40*/  LOP3.LUT P6, RZ, R2, 0x1, RZ, 0xc0, !PT ;  /* 0x0000000102ff7812 */ /* 0x000fe400078cc0ff */
[----:B------:R-:W-:Y:S02]  /*17f50*/  SHF.R.U32.HI R222, RZ, UR13, R228 ;  /* 0x0000000dffde7c19 */ /* 0x000fe400080116e4 */
[----:B------:R-:W-:Y:S01]  /*17f60*/  @!P4 LOP3.LUT R201, R201, R64, RZ, 0x3c, !PT ;  /* 0x00000040c9c9c212 */ /* 0x000fe200078e3cff */
[--C-:B------:R-:W-:Y:S01]  /*17f70*/  IMAD R221, R221, 0x4, R86.reuse ;  /* 0x00000004dddd7824 */ /* 0x100fe200078e0256 */
[----:B------:R-:W-:Y:S01]  /*17f80*/  LOP3.LUT R233, R224, 0xffff, R85, 0x80, !PT ;  /* 0x0000ffffe0e97812 */ /* 0x000fe200078e8055 */
[----:B------:R-:W-:Y:S01]  /*17f90*/  IMAD R229, R225, 0x4, R86 ;  /* 0x00000004e1e57824 */ /* 0x000fe200078e0256 */
[----:B------:R-:W-:Y:S01]  /*17fa0*/  SHF.R.U32.HI R248, RZ, UR13, R248 ;  /* 0x0000000dfff87c19 */ /* 0x000fe200080116f8 */
[----:B-1----:R-:W-:Y:S01]  /*17fb0*/  @!P4 IMAD.IADD R225, R13, 0x1, R211 ;  /* 0x000000010de1c824 */ /* 0x002fe200078e02d3 */
[----:B------:R-:W0:Y:S01]  /*17fc0*/  LDS R219, [R219+0x3a80] ;  /* 0x003a8000dbdb7984 */ /* 0x000e220000000800 */
[----:B------:R-:W-:Y:S01]  /*17fd0*/  IMAD R230, R233, 0x4, R86 ;  /* 0x00000004e9e67824 */ /* 0x000fe200078e0256 */
[----:B------:R-:W-:Y:S01]  /*17fe0*/  @!P0 LOP3.LUT R233, R207, R65, RZ, 0x3c, !PT ;  /* 0x00000041cfe98212 */ /* 0x000fe200078e3cff */
[----:B--2---:R-:W-:-:S04]  /*17ff0*/  @!P0 IMAD.WIDE.U32 R98, R223, 0x2, R98 ;  /* 0x00000002df628825 */ /* 0x004fc800078e0062 */
[----:B------:R-:W-:Y:S01]  /*18000*/  IMAD R228, R213, 0x4, R86 ;  /* 0x00000004d5e47824 */ /* 0x000fe200078e0256 */
[----:B------:R-:W1:Y:S01]  /*18010*/  LDS R221, [R221+0x3a80] ;  /* 0x003a8000dddd7984 */ /* 0x000e620000000800 */
[----:B---3--:R-:W-:Y:S01]  /*18020*/  @!P4 IMAD.WIDE.U32 R224, R225, 0x2, R96 ;  /* 0x00000002e1e0c825 */ /* 0x008fe200078e0060 */
[--C-:B------:R-:W-:Y:S01]  /*18030*/  LOP3.LUT R213, R222, 0xffff, R85.reuse, 0x80, !PT ;  /* 0x0000ffffded57812 */ /* 0x100fe200078e8055 */
[----:B------:R-:W2:Y:S01]  /*18040*/  @!P3 LDC.64 R96, c[0x0][0x388] ;  /* 0x0000e200ff60bb82 */ /* 0x000ea20000000a00 */
[----:B------:R3:W-:Y:S01]  /*18050*/  @!P0 STG.E.U16 desc[UR10][R98.64], R233 ;  /* 0x000000e962008986 */ /* 0x0007e2000c10150a */
[----:B------:R-:W-:-:S03]  /*18060*/  LOP3.LUT R235, R248, 0xffff, R85, 0x80, !PT ;  /* 0x0000fffff8eb7812 */ /* 0x000fc600078e8055 */
[----:B------:R0:W-:Y:S01]  /*18070*/  @!P4 STG.E.U16 desc[UR10][R224.64], R201 ;  /* 0x000000c9e000c986 */ /* 0x0001e2000c10150a */
[C---:B------:R-:W-:Y:S01]  /*18080*/  LOP3.LUT P4, RZ, R0.reuse, 0x8, RZ, 0xc0, !PT ;  /* 0x0000000800ff7812 */ /* 0x040fe2000788c0ff */
[--C-:B------:R-:W-:Y:S02]  /*18090*/  IMAD R85, R213, 0x4, R86.reuse ;  /* 0x00000004d5557824 */ /* 0x100fe400078e0256 */
[----:B------:R-:W0:Y:S01]  /*180a0*/  @!P6 LDC.64 R212, c[0x0][0x388] ;  /* 0x0000e200ffd4eb82 */ /* 0x000e220000000a00 */
[----:B------:R-:W2:Y:S01]  /*180b0*/  LDS R228, [R228+0x3a80] ;  /* 0x003a8000e4e47984 */ /* 0x000ea20000000800 */
[----:B------:R-:W-:Y:S01]  /*180c0*/  IMAD R86, R235, 0x4, R86 ;  /* 0x00000004eb567824 */ /* 0x000fe200078e0256 */
[----:B------:R-:W-:Y:S01]  /*180d0*/  LOP3.LUT P1, RZ, R0, 0x40, RZ, 0xc0, !PT ;  /* 0x0000004000ff7812 */ /* 0x000fe2000782c0ff */
[----:B-----5:R-:W-:Y:S01]  /*180e0*/  @!P5 IMAD.IADD R237, R12, 0x1, R90 ;  /* 0x000000010cedd824 */ /* 0x020fe200078e025a */
[----:B------:R-:W5:Y:S01]  /*180f0*/  LDS R85, [R85+0x3a80] ;  /* 0x003a800055557984 */ /* 0x000f620000000800 */
[----:B------:R-:W-:-:S02]  /*18100*/  LOP3.LUT P2, RZ, R0, 0x80, RZ, 0xc0, !PT ;  /* 0x0000008000ff7812 */ /* 0x000fc4000784c0ff */
[----:B------:R-:W-:Y:S01]  /*18110*/  @!P5 LOP3.LUT R235, R208, R198, RZ, 0x3c, !PT ;  /* 0x000000c6d0ebd212 */ /* 0x000fe200078e3cff */
[----:B------:R-:W5:Y:S01]  /*18120*/  LDS R229, [R229+0x3a80] ;  /* 0x003a8000e5e57984 */ /* 0x000f620000000800 */
[----:B----4-:R-:W-:Y:S01]  /*18130*/  @!P5 IMAD.WIDE.U32 R92, R237, 0x2, R92 ;  /* 0x00000002ed5cd825 */ /* 0x010fe200078e005c */
[----:B---3--:R-:W3:Y:S02]  /*18140*/  @!P4 LDC.64 R98, c[0x0][0x388] ;  /* 0x0000e200ff62cb82 */ /* 0x008ee40000000a00 */
[----:B------:R-:W4:Y:S01]  /*18150*/  LDS R207, [R230+0x3a80] ;  /* 0x003a8000e6cf7984 */ /* 0x000f220000000800 */
[----:B------:R-:W-:-:S03]  /*18160*/  P2R R198, PR, RZ, 0x10 ;  /* 0x00000010ffc67803 */ /* 0x000fc60000000000 */
[----:B------:R-:W3:Y:S01]  /*18170*/  LDS R86, [R86+0x3a80] ;  /* 0x003a800056567984 */ /* 0x000ee20000000800 */
[C---:B------:R-:W-:Y:S01]  /*18180*/  ISETP.GE.AND P4, PT, R11.reuse, R42, PT ;  /* 0x0000002a0b00720c */ /* 0x040fe20003f86270 */
[----:B------:R-:W-:Y:S01]  /*18190*/  @!P6 IMAD.IADD R239, R11, 0x1, R214 ;  /* 0x000000010befe824 */ /* 0x000fe200078e02d6 */
[C---:B------:R-:W-:Y:S01]  /*181a0*/  LOP3.LUT P0, RZ, R0.reuse, 0x20, RZ, 0xc0, !PT ;  /* 0x0000002000ff7812 */ /* 0x040fe2000780c0ff */
[----:B------:R1:W-:Y:S01]  /*181b0*/  @!P5 STG.E.U16 desc[UR10][R92.64], R235 ;  /* 0x000000eb5c00d986 */ /* 0x0003e2000c10150a */
[C---:B------:R-:W-:Y:S01]  /*181c0*/  LOP3.LUT P5, RZ, R0.reuse, 0x4, RZ, 0xc0, !PT ;  /* 0x0000000400ff7812 */ /* 0x040fe200078ac0ff */
[----:B------:R-:W2:Y:S01]  /*181d0*/  @!P1 LDC.64 R222, c[0x0][0x388] ;  /* 0x0000e200ffde9b82 */ /* 0x000ea20000000a00 */
[----:B------:R-:W-:-:S07]  /*181e0*/  LOP3.LUT P6, RZ, R0, 0x10, RZ, 0xc0, !PT ;  /* 0x0000001000ff7812 */ /* 0x000fce00078cc0ff */
[----:B------:R-:W5:Y:S01]  /*181f0*/  @!P2 LDC.64 R64, c[0x0][0x388] ;  /* 0x0000e200ff40ab82 */ /* 0x000f620000000a00 */
[----:B0-----:R-:W-:Y:S01]  /*18200*/  @!P4 IMAD.WIDE.U32 R224, R239, 0x2, R212 ;  /* 0x00000002efe0c825 */ /* 0x001fe200078e00d4 */
[----:B------:R-:W-:-:S06]  /*18210*/  @!P4 LOP3.LUT R237, R209, R210, RZ, 0x3c, !PT ;  /* 0x000000d2d1edc212 */ /* 0x000fcc00078e3cff */
[----:B------:R-:W0:Y:S01]  /*18220*/  @!P5 LDC.64 R212, c[0x0][0x388] ;  /* 0x0000e200ffd4db82 */ /* 0x000e220000000a00 */
[----:B------:R-:W-:Y:S01]  /*18230*/  @!P4 STG.E.U16 desc[UR10][R224.64], R237 ;  /* 0x000000ede000c986 */ /* 0x000fe2000c10150a */
[----:B------:R-:W-:-:S06]  /*18240*/  ISETP.NE.AND P4, PT, R198, RZ, PT ;  /* 0x000000ffc600720c */ /* 0x000fcc0003f85270 */
[----:B------:R-:W0:Y:S08]  /*18250*/  @!P6 LDC.64 R208, c[0x0][0x388] ;  /* 0x0000e200ffd0eb82 */ /* 0x000e300000000a00 */
[----:B-1----:R-:W1:Y:S01]  /*18260*/  @!P0 LDC.64 R92, c[0x0][0x388] ;  /* 0x0000e200ff5c8b82 */ /* 0x002e620000000a00 */
[----:B------:R-:W-:Y:S02]  /*18270*/  @!P1 IMAD.IADD R239, R7, 0x1, R219 ;  /* 0x0000000107ef9824 */ /* 0x000fe400078e02db */
[----:B------:R-:W-:-:S02]  /*18280*/  @!P2 IMAD.IADD R233, R9, 0x1, R221 ;  /* 0x0000000109e9a824 */ /* 0x000fc400078e02dd */
[----:B--2---:R-:W-:Y:S01]  /*18290*/  @!P1 IMAD.WIDE.U32 R222, R239, 0x2, R222 ;  /* 0x00000002efde9825 */ /* 0x004fe200078e00de */
[----:B------:R-:W-:-:S03]  /*182a0*/  @!P2 LOP3.LUT R201, R206, R67, RZ, 0x3c, !PT ;  /* 0x00000043cec9a212 */ /* 0x000fc600078e3cff */
[----:B------:R-:W-:Y:S01]  /*182b0*/  @!P3 IMAD.IADD R239, R8, 0x1, R228 ;  /* 0x0000000108efb824 */ /* 0x000fe200078e02e4 */
[----:B------:R-:W2:Y:S01]  /*182c0*/  SHFL.IDX PT, R67, R42, RZ, 0x1f ;  /* 0x00001fff2a437589 */ /* 0x000ea200000e0000 */
[----:B-----5:R-:W-:Y:S01]  /*182d0*/  @!P2 IMAD.WIDE.U32 R64, R233, 0x2, R64 ;  /* 0x00000002e940a825 */ /* 0x020fe200078e0040 */
[----:B------:R-:W-:-:S03]  /*182e0*/  @!P1 LOP3.LUT R199, R199, R200, RZ, 0x3c, !PT ;  /* 0x000000c8c7c79212 */ /* 0x000fc600078e3cff */
[----:B------:R-:W-:Y:S02]  /*182f0*/  @!P4 IMAD.IADD R233, R10, 0x1, R85 ;  /* 0x000000010ae9c824 */ /* 0x000fe400078e0255 */
[----:B------:R-:W-:Y:S01]  /*18300*/  @!P3 IMAD.WIDE.U32 R96, R239, 0x2, R96 ;  /* 0x00000002ef60b825 */ /* 0x000fe200078e0060 */
[----:B------:R-:W-:-:S03]  /*18310*/  @!P3 LOP3.LUT R203, R203, R202, RZ, 0x3c, !PT ;  /* 0x000000cacbcbb212 */ /* 0x000fc600078e3cff */
[----:B------:R-:W-:Y:S02]  /*18320*/  @!P5 IMAD.IADD R235, R5, 0x1, R229 ;  /* 0x0000000105ebd824 */ /* 0x000fe400078e02e5 */
[----:B----4-:R-:W-:Y:S01]  /*18330*/  @!P6 IMAD.IADD R239, R6, 0x1, R207 ;  /* 0x0000000106efe824 */ /* 0x010fe200078e02cf */
[----:B------:R-:W-:Y:S01]  /*18340*/  @!P4 LOP3.LUT R205, R205, R88, RZ, 0x3c, !PT ;  /* 0x00000058cdcdc212 */ /* 0x000fe200078e3cff */
[----:B---3--:R-:W-:Y:S02]  /*18350*/  @!P0 IMAD.IADD R241, R4, 0x1, R86 ;  /* 0x0000000104f18824 */ /* 0x008fe400078e0256 */
[----:B------:R-:W-:Y:S01]  /*18360*/  @!P4 IMAD.WIDE.U32 R98, R233, 0x2, R98 ;  /* 0x00000002e962c825 */ /* 0x000fe200078e0062 */
[----:B------:R-:W-:Y:S01]  /*18370*/  @!P5 LOP3.LUT R233, R94, R204, RZ, 0x3c, !PT ;  /* 0x000000cc5ee9d212 */ /* 0x000fe200078e3cff */
[----:B------:R-:W-:Y:S01]  /*18380*/  @!P1 STG.E.U16 desc[UR10][R222.64], R199 ;  /* 0x000000c7de009986 */ /* 0x000fe2000c10150a */
[----:B------:R-:W-:Y:S01]  /*18390*/  @!P6 LOP3.LUT R249, R249, R91, RZ, 0x3c, !PT ;  /* 0x0000005bf9f9e212 */ /* 0x000fe200078e3cff */
[----:B0-----:R-:W-:Y:S01]  /*183a0*/  @!P5 IMAD.WIDE.U32 R212, R235, 0x2, R212 ;  /* 0x00000002ebd4d825 */ /* 0x001fe200078e00d4 */
[----:B------:R-:W-:Y:S01]  /*183b0*/  @!P0 LOP3.LUT R227, R227, R87, RZ, 0x3c, !PT ;  /* 0x00000057e3e38212 */ /* 0x000fe200078e3cff */
[----:B------:R-:W-:Y:S02]  /*183c0*/  @!P2 STG.E.U16 desc[UR10][R64.64], R201 ;  /* 0x000000c94000a986 */ /* 0x000fe4000c10150a */
[----:B------:R-:W-:-:S02]  /*183d0*/  @!P6 IMAD.WIDE.U32 R208, R239, 0x2, R208 ;  /* 0x00000002efd0e825 */ /* 0x000fc400078e00d0 */
[----:B------:R-:W-:Y:S02]  /*183e0*/  @!P3 STG.E.U16 desc[UR10][R96.64], R203 ;  /* 0x000000cb6000b986 */ /* 0x000fe4000c10150a */
[----:B-1----:R-:W-:Y:S02]  /*183f0*/  @!P0 IMAD.WIDE.U32 R92, R241, 0x2, R92 ;  /* 0x00000002f15c8825 */ /* 0x002fe400078e005c */
[----:B------:R-:W-:Y:S04]  /*18400*/  @!P4 STG.E.U16 desc[UR10][R98.64], R205 ;  /* 0x000000cd6200c986 */ /* 0x000fe8000c10150a */
[----:B------:R-:W-:Y:S04]  /*18410*/  @!P5 STG.E.U16 desc[UR10][R212.64], R233 ;  /* 0x000000e9d400d986 */ /* 0x000fe8000c10150a */
[----:B------:R-:W-:Y:S04]  /*18420*/  @!P6 STG.E.U16 desc[UR10][R208.64], R249 ;  /* 0x000000f9d000e986 */ /* 0x000fe8000c10150a */
[----:B------:R-:W-:Y:S01]  /*18430*/  @!P0 STG.E.U16 desc[UR10][R92.64], R227 ;  /* 0x000000e35c008986 */ /* 0x000fe2000c10150a */
[----:B------:R-:W-:-:S02]  /*18440*/  P2R R198, PR, RZ, 0x2 ;  /* 0x00000002ffc67803 */ /* 0x000fc40000000000 */
[----:B--2---:R-:W-:Y:S01]  /*18450*/  ISETP.GE.AND P1, PT, R89, R67, PT ;  /* 0x000000435900720c */ /* 0x004fe20003f26270 */
        /* <DEDUP_REMOVED lines=77> */
[----:B------:R-:W5:Y:S04]  /*18930*/  @!P1 LDG.E R44, desc[UR10][R124.64+0x7200] ;  /* 0x0072000a7c2c9981 */ /* 0x000f68000c1e1900 */
[----:B--2---:R-:W-:Y:S04]  /*18940*/  STS [R3], R42 ;  /* 0x0000002a03007388 */ /* 0x004fe80000000800 */
[----:B---3--:R-:W-:Y:S04]  /*18950*/  STS [R3+0x300], R84 ;  /* 0x0003005403007388 */ /* 0x008fe80000000800 */
[----:B----4-:R0:W-:Y:S04]  /*18960*/  STS [R3+0x600], R83 ;  /* 0x0006005303007388 */ /* 0x0101e80000000800 */
[----:B-----5:R-:W-:Y:S04]  /*18970*/  STS [R3+0x900], R82 ;  /* 0x0009005203007388 */ /* 0x020fe80000000800 */
        /* <DEDUP_REMOVED lines=35> */
[----:B0-----:R-:W-:Y:S01]  /*18bb0*/  IMAD R83, R89, 0x98, R3 ;  /* 0x0000009859537824 */ /* 0x001fe200078e0203 */
[----:B------:R-:W-:Y:S01]  /*18bc0*/  BAR.SYNC.DEFER_BLOCKING 0x0 ;  /* 0x0000000000007b1d */ /* 0x000fe20000010000 */
[----:B------:R-:W-:-:S05]  /*18bd0*/  LOP3.LUT P0, RZ, R0, 0x2, RZ, 0xc0, !PT ;  /* 0x0000000200ff7812 */ /* 0x000fca000780c0ff */
        /* <DEDUP_REMOVED lines=39> */
[----:B------:R-:W-:Y:S01]  /*18e50*/  IMAD R196, R196, 0x2, R197 ;  /* 0x00000002c4c47824 */ /* 0x000fe200078e02c5 */
[----:B------:R-:W-:Y:S01]  /*18e60*/  BAR.SYNC.DEFER_BLOCKING 0x0 ;  /* 0x0000000000007b1d */ /* 0x000fe20000010000 */
[----:B------:R-:W-:-:S02]  /*18e70*/  IMAD R116, R195, 0x2, R116 ;  /* 0x00000002c3747824 */ /* 0x000fc400078e0274 */
[----:B------:R-:W-:-:S05]  /*18e80*/  IMAD R120, R194, 0x2, R120 ;  /* 0x00000002c2787824 */ /* 0x000fca00078e0278 */
[----:B------:R-:W-:Y:S01]  /*18e90*/  BAR.SYNC.DEFER_BLOCKING 0x0 ;  /* 0x0000000000007b1d */ /* 0x000fe20000010000 */
        /* <DEDUP_REMOVED lines=8> */
[----:B------:R-:W-:Y:S01]  /*18f20*/  IMAD R130, R185, 0x2, R130 ;  /* 0x00000002b9827824 */ /* 0x000fe200078e0282 */
[----:B0-----:R-:W-:Y:S04]  /*18f30*/  STS [R196], R51 ;  /* 0x00000033c4007388 */ /* 0x001fe80000000800 */
[----:B-1----:R-:W-:Y:S04]  /*18f40*/  STS [R116], R53 ;  /* 0x0000003574007388 */ /* 0x002fe80000000800 */
[----:B--2---:R-:W-:Y:S04]  /*18f50*/  STS [R120], R49 ;  /* 0x0000003178007388 */ /* 0x004fe80000000800 */
[----:B---3--:R-:W-:Y:S01]  /*18f60*/  STS [R128], R55 ;  /* 0x0000003780007388 */ /* 0x008fe20000000800 */
[----:B------:R-:W-:-:S03]  /*18f70*/  IMAD R146, R184, 0x2, R146 ;  /* 0x00000002b8927824 */ /* 0x000fc600078e0292 */
[----:B----4-:R-:W-:Y:S01]  /*18f80*/  STS [R132], R47 ;  /* 0x0000002f84007388 */ /* 0x010fe20000000800 */
[----:B------:R-:W-:-:S03]  /*18f90*/  IMAD R138, R183, 0x2, R138 ;  /* 0x00000002b78a7824 */ /* 0x000fc600078e028a */
[----:B-----5:R-:W-:Y:S01]  /*18fa0*/  STS [R136], R57 ;  /* 0x0000003988007388 */ /* 0x020fe20000000800 */
[----:B------:R-:W-:-:S03]  /*18fb0*/  IMAD R154, R182, 0x2, R154 ;  /* 0x00000002b69a7824 */ /* 0x000fc600078e029a */
[----:B------:R-:W-:Y:S01]  /*18fc0*/  STS [R140], R59 ;  /* 0x0000003b8c007388 */ /* 0x000fe20000000800 */
        /* <DEDUP_REMOVED lines=19> */
[----:B------:R0:W-:Y:S01]  /*19100*/  STS [R93], R42 ;  /* 0x0000002a5d007388 */ /* 0x0001e20000000800 */
[----:B------:R-:W-:-:S03]  /*19110*/  IMAD R147, R171, 0x2, R147 ;  /* 0x00000002ab937824 */ /* 0x000fc600078e0293 */
[----:B------:R1:W-:Y:S01]  /*19120*/  STS [R179], R44 ;  /* 0x0000002cb3007388 */ /* 0x0003e20000000800 */
[----:B------:R-:W-:-:S03]  /*19130*/  IMAD R145, R170, 0x2, R145 ;  /* 0x00000002aa917824 */ /* 0x000fc600078e0291 */
[----:B------:R2:W-:Y:S01]  /*19140*/  STS [R97], R46 ;  /* 0x0000002e61007388 */ /* 0x0005e20000000800 */
[----:B------:R-:W-:Y:S02]  /*19150*/  IMAD R143, R169, 0x2, R143 ;  /* 0x00000002a98f7824 */ /* 0x000fe400078e028f */
[----:B------:R-:W-:Y:S01]  /*19160*/  IMAD R141, R168, 0x2, R141 ;  /* 0x00000002a88d7824 */ /* 0x000fe200078e028d */
[----:B------:R-:W-:Y:S01]  /*19170*/  STS [R177], R48 ;  /* 0x00000030b1007388 */ /* 0x000fe20000000800 */
[----:B------:R-:W-:Y:S02]  /*19180*/  IMAD R139, R167, 0x2, R139 ;  /* 0x00000002a78b7824 */ /* 0x000fe400078e028b */
[----:B------:R-:W-:Y:S01]  /*19190*/  IMAD R137, R166, 0x2, R137 ;  /* 0x00000002a6897824 */ /* 0x000fe200078e0289 */
[----:B------:R-:W-:Y:S01]  /*191a0*/  STS [R157], R50 ;  /* 0x000000329d007388 */ /* 0x000fe20000000800 */
[----:B------:R-:W-:Y:S02]  /*191b0*/  IMAD R92, R165, 0x2, R135 ;  /* 0x00000002a55c7824 */ /* 0x000fe400078e0287 */
[----:B------:R-:W-:Y:S01]  /*191c0*/  IMAD R133, R164, 0x2, R133 ;  /* 0x00000002a4857824 */ /* 0x000fe200078e0285 */
[----:B------:R-:W-:Y:S01]  /*191d0*/  STS [R155], R52 ;  /* 0x000000349b007388 */ /* 0x000fe20000000800 */
[----:B------:R-:W-:-:S02]  /*191e0*/  IMAD R94, R163, 0x2, R131 ;  /* 0x00000002a35e7824 */ /* 0x000fc400078e0283 */
        /* <DEDUP_REMOVED lines=8> */
[----:B------:R-:W-:Y:S01]  /*19270*/  P2R R88, PR, RZ, 0x20 ;  /* 0x00000020ff587803 */ /* 0x000fe20000000000 */
[----:B0-----:R-:W0:Y:S02]  /*19280*/  @!P0 LDC.64 R42, c[0x0][0x398] ;  /* 0x0000e600ff2a8b82 */ /* 0x001e240000000a00 */
[----:B------:R-:W-:Y:S04]  /*19290*/  STS [R147], R60 ;  /* 0x0000003c93007388 */ /* 0x000fe80000000800 */
        /* <DEDUP_REMOVED lines=12> */
[----:B------:R-:W-:Y:S01]  /*19360*/  STS [R117], R82 ;  /* 0x0000005275007388 */ /* 0x000fe20000000800 */
[----:B------:R-:W-:Y:S01]  /*19370*/  BAR.SYNC.DEFER_BLOCKING 0x0 ;  /* 0x0000000000007b1d */ /* 0x000fe20000010000 */
[----:B------:R-:W-:-:S02]  /*19380*/  LOP3.LUT P5, RZ, R2, 0x40000000, RZ, 0xc0, !PT ;  /* 0x4000000002ff7812 */ /* 0x000fc400078ac0ff */
[----:B------:R-:W-:Y:S02]  /*19390*/  P2R R87, PR, RZ, 0x10 ;  /* 0x00000010ff577803 */ /* 0x000fe40000000000 */
[----:B------:R-:W-:-:S09]  /*193a0*/  LOP3.LUT P4, RZ, R2, 0x20000000, RZ, 0xc0, !PT ;  /* 0x2000000002ff7812 */ /* 0x000fd2000788c0ff */
[----:B-1----:R-:W1:Y:S08]  /*193b0*/  @!P5 LDC.64 R44, c[0x0][0x398] ;  /* 0x0000e600ff2cdb82 */ /* 0x002e700000000a00 */
[----:B--2---:R-:W2:Y:S01]  /*193c0*/  @!P4 LDC.64 R46, c[0x0][0x398] ;  /* 0x0000e600ff2ecb82 */ /* 0x004ea20000000a00 */
[----:B------:R-:W3:Y:S04]  /*193d0*/  @!P0 LDS R49, [R3] ;  /* 0x0000000003318984 */ /* 0x000ee80000000800 */
[----:B------:R-:W4:Y:S01]  /*193e0*/  @!P5 LDS R51, [R3+0x300] ;  /* 0x000300000333d984 */ /* 0x000f220000000800 */
[----:B------:R-:W-:-:S02]  /*193f0*/  P2R R65, PR, RZ, 0x8 ;  /* 0x00000008ff417803 */ /* 0x000fc40000000000 */
[----:B------:R-:W-:Y:S01]  /*19400*/  LOP3.LUT P3, RZ, R2, 0x10000000, RZ, 0xc0, !PT ;  /* 0x1000000002ff7812 */ /* 0x000fe2000786c0ff */
[----:B------:R-:W-:Y:S01]  /*19410*/  @!P5 IMAD.IADD R41, R41, 0x1, R114 ;  /* 0x000000012929d824 */ /* 0x000fe200078e0272 */
[----:B------:R-:W5:Y:S03]  /*19420*/  @!P4 LDS R53, [R3+0x600] ;  /* 0x000600000335c984 */ /* 0x000f660000000800 */
[----:B-1----:R-:W-:-:S04]  /*19430*/  @!P5 IMAD.WIDE.U32 R44, R41, 0x4, R44 ;  /* 0x00000004292cd825 */ /* 0x002fc800078e002c */
[----:B------:R-:W-:Y:S01]  /*19440*/  @!P4 IMAD.IADD R41, R40, 0x1, R113 ;  /* 0x000000012829c824 */ /* 0x000fe200078e0271 */
[----:B------:R-:W-:Y:S01]  /*19450*/  P2R R64, PR, RZ, 0x4 ;  /* 0x00000004ff407803 */ /* 0x000fe20000000000 */
[----:B------:R-:W-:Y:S02]  /*19460*/  @!P0 IMAD.IADD R89, R115, 0x1, R89 ;  /* 0x0000000173598824 */ /* 0x000fe400078e0259 */
[----:B--2---:R-:W-:Y:S02]  /*19470*/  @!P4 IMAD.WIDE.U32 R40, R41, 0x4, R46 ;  /* 0x000000042928c825 */ /* 0x004fe400078e002e */
[----:B------:R-:W1:Y:S01]  /*19480*/  @!P3 LDS R47, [R3+0x900] ;  /* 0x00090000032fb984 */ /* 0x000e620000000800 */
[----:B------:R-:W-:Y:S01]  /*19490*/  LOP3.LUT P2, RZ, R2, 0x8000000, RZ, 0xc0, !PT ;  /* 0x0800000002ff7812 */ /* 0x000fe2000784c0ff */
[----:B0-----:R-:W-:-:S05]  /*194a0*/  @!P0 IMAD.WIDE.U32 R42, R89, 0x4, R42 ;  /* 0x00000004592a8825 */ /* 0x001fca00078e002a */
[----:B---3--:R0:W-:Y:S04]  /*194b0*/  @!P0 STG.E desc[UR10][R42.64], R49 ;  /* 0x000000312a008986 */ /* 0x0081e8000c10190a */
[----:B----4-:R2:W-:Y:S01]  /*194c0*/  @!P5 STG.E desc[UR10][R44.64], R51 ;  /* 0x000000332c00d986 */ /* 0x0105e2000c10190a */
[C---:B------:R-:W-:Y:S02]  /*194d0*/  LOP3.LUT P1, RZ, R2.reuse, 0x4000000, RZ, 0xc0, !PT ;  /* 0x0400000002ff7812 */ /* 0x040fe4000782c0ff */
[----:B------:R-:W-:Y:S01]  /*194e0*/  P2R R91, PR, RZ, 0x40 ;  /* 0x00000040ff5b7803 */ /* 0x000fe20000000000 */
[----:B------:R-:W-:Y:S01]  /*194f0*/  @!P3 IMAD.IADD R39, R39, 0x1, R112 ;  /* 0x000000012727b824 */ /* 0x000fe200078e0270 */
[----:B------:R-:W3:Y:S01]  /*19500*/  @!P2 LDS R49, [R3+0xc00] ;  /* 0x000c00000331a984 */ /* 0x000ee20000000800 */
[----:B0-----:R-:W0:Y:S08]  /*19510*/  @!P3 LDC.64 R42, c[0x0][0x398] ;  /* 0x0000e600ff2abb82 */ /* 0x001e300000000a00 */
[----:B--2---:R-:W2:Y:S01]  /*19520*/  @!P2 LDC.64 R44, c[0x0][0x398] ;  /* 0x0000e600ff2cab82 */ /* 0x004ea20000000a00 */
[----:B------:R-:W-:Y:S01]  /*19530*/  LOP3.LUT P6, RZ, R2, 0x2000000, RZ, 0xc0, !PT ;  /* 0x0200000002ff7812 */ /* 0x000fe200078cc0ff */
[----:B-----5:R4:W-:Y:S06]  /*19540*/  @!P4 STG.E desc[UR10][R40.64], R53 ;  /* 0x000000352800c986 */ /* 0x0209ec000c10190a */
[----:B----4-:R-:W4:Y:S01]  /*19550*/  @!P1 LDC.64 R40, c[0x0][0x398] ;  /* 0x0000e600ff289b82 */ /* 0x010f220000000a00 */
[----:B0-----:R-:W-:-:S04]  /*19560*/  @!P3 IMAD.WIDE.U32 R42, R39, 0x4, R42 ;  /* 0x00000004272ab825 */ /* 0x001fc800078e002a */
[----:B------:R-:W-:Y:S01]  /*19570*/  @!P2 IMAD.IADD R39, R38, 0x1, R111 ;  /* 0x000000012627a824 */ /* 0x000fe200078e026f */
[----:B-1----:R0:W-:Y:S03]  /*19580*/  @!P3 STG.E desc[UR10][R42.64], R47 ;  /* 0x0000002f2a00b986 */ /* 0x0021e6000c10190a */
[----:B--2---:R-:W-:Y:S01]  /*19590*/  @!P2 IMAD.WIDE.U32 R38, R39, 0x4, R44 ;  /* 0x000000042726a825 */ /* 0x004fe200078e002c */
[----:B------:R-:W-:Y:S01]  /*195a0*/  LOP3.LUT P5, RZ, R2, 0x1000000, RZ, 0xc0, !PT ;  /* 0x0100000002ff7812 */ /* 0x000fe200078ac0ff */
[----:B------:R-:W1:Y:S02]  /*195b0*/  @!P1 LDS R45, [R3+0xf00] ;  /* 0x000f0000032d9984 */ /* 0x000e640000000800 */
[----:B------:R-:W-:Y:S02]  /*195c0*/  @!P1 IMAD.IADD R37, R37, 0x1, R110 ;  /* 0x0000000125259824 */ /* 0x000fe400078e026e */
[----:B------:R-:W2:Y:S01]  /*195d0*/  @!P6 LDS R47, [R3+0x1200] ;  /* 0x00120000032fe984 */ /* 0x000ea20000000800 */
[----:B0-----:R-:W0:Y:S01]  /*195e0*/  @!P6 LDC.64 R42, c[0x0][0x398] ;  /* 0x0000e600ff2aeb82 */ /* 0x001e220000000a00 */
[----:B----4-:R-:W-:-:S04]  /*195f0*/  @!P1 IMAD.WIDE.U32 R40, R37, 0x4, R40 ;  /* 0x0000000425289825 */ /* 0x010fc800078e0028 */
[----:B------:R-:W-:Y:S01]  /*19600*/  @!P6 IMAD.IADD R37, R36, 0x1, R109 ;  /* 0x000000012425e824 */ /* 0x000fe200078e026d */
[C---:B------:R-:W-:Y:S01]  /*19610*/  LOP3.LUT P4, RZ, R2.reuse, 0x800000, RZ, 0xc0, !PT ;  /* 0x0080000002ff7812 */ /* 0x040fe2000788c0ff */
[----:B---3--:R3:W-:Y:S02]  /*19620*/  @!P2 STG.E desc[UR10][R38.64], R49 ;  /* 0x000000312600a986 */ /* 0x0087e4000c10190a */
[----:B---3--:R-:W3:Y:S01]  /*19630*/  @!P5 LDC.64 R38, c[0x0][0x398] ;  /* 0x0000e600ff26db82 */ /* 0x008ee20000000a00 */
[----:B0-----:R-:W-:Y:S02]  /*19640*/  @!P6 IMAD.WIDE.U32 R36, R37, 0x4, R42 ;  /* 0x000000042524e825 */ /* 0x001fe400078e002a */
[----:B------:R-:W0:Y:S04]  /*19650*/  @!P5 LDS R43, [R3+0x1500] ;  /* 0x00150000032bd984 */ /* 0x000e280000000800 */
[----:B-1----:R1:W-:Y:S01]  /*19660*/  @!P1 STG.E desc[UR10][R40.64], R45 ;  /* 0x0000002d28009986 */ /* 0x0023e2000c10190a */
[----:B------:R-:W-:-:S02]  /*19670*/  LOP3.LUT P3, RZ, R2, 0x400000, RZ, 0xc0, !PT ;  /* 0x0040000002ff7812 */ /* 0x000fc4000786c0ff */
[----:B------:R-:W-:Y:S01]  /*19680*/  LOP3.LUT P2, RZ, R2, 0x200000, RZ, 0xc0, !PT ;  /* 0x0020000002ff7812 */ /* 0x000fe2000784c0ff */
[----:B------:R-:W-:Y:S01]  /*19690*/  @!P5 IMAD.IADD R35, R35, 0x1, R108 ;  /* 0x000000012323d824 */ /* 0x000fe200078e026c */
[----:B------:R-:W4:Y:S01]  /*196a0*/  @!P4 LDS R45, [R3+0x1800] ;  /* 0x00180000032dc984 */ /* 0x000f220000000800 */
[----:B-1----:R-:W1:Y:S03]  /*196b0*/  @!P4 LDC.64 R40, c[0x0][0x398] ;  /* 0x0000e600ff28cb82 */ /* 0x002e660000000a00 */
[----:B--2---:R2:W-:Y:S01]  /*196c0*/  @!P6 STG.E desc[UR10][R36.64], R47 ;  /* 0x0000002f2400e986 */ /* 0x0045e2000c10190a */
[----:B---3--:R-:W-:-:S04]  /*196d0*/  @!P5 IMAD.WIDE.U32 R38, R35, 0x4, R38 ;  /* 0x000000042326d825 */ /* 0x008fc800078e0026 */
[----:B------:R-:W-:Y:S01]  /*196e0*/  @!P4 IMAD.IADD R35, R34, 0x1, R107 ;  /* 0x000000012223c824 */ /* 0x000fe200078e026b */
[----:B--2---:R-:W2:Y:S01]  /*196f0*/  @!P3 LDC.64 R36, c[0x0][0x398] ;  /* 0x0000e600ff24bb82 */ /* 0x004ea20000000a00 */
[----:B0-----:R0:W-:Y:S02]  /*19700*/  @!P5 STG.E desc[UR10][R38.64], R43 ;  /* 0x0000002b2600d986 */ /* 0x0011e4000c10190a */
[----:B-1----:R-:W-:Y:S01]  /*19710*/  @!P4 IMAD.WIDE.U32 R34, R35, 0x4, R40 ;  /* 0x000000042322c825 */ /* 0x002fe200078e0028 */
[----:B------:R-:W-:Y:S01]  /*19720*/  LOP3.LUT P1, RZ, R2, 0x100000, RZ, 0xc0, !PT ;  /* 0x0010000002ff7812 */ /* 0x000fe2000782c0ff */
[----:B------:R-:W1:Y:S02]  /*19730*/  @!P3 LDS R41, [R3+0x1b00] ;  /* 0x001b00000329b984 */ /* 0x000e640000000800 */
[----:B------:R-:W-:Y:S02]  /*19740*/  @!P3 IMAD.IADD R33, R33, 0x1, R106 ;  /* 0x000000012121b824 */ /* 0x000fe400078e026a */
[----:B------:R-:W3:Y:S01]  /*19750*/  @!P2 LDS R43, [R3+0x1e00] ;  /* 0x001e0000032ba984 */ /* 0x000ee20000000800 */
[----:B0-----:R-:W0:Y:S01]  /*19760*/  @!P2 LDC.64 R38, c[0x0][0x398] ;  /* 0x0000e600ff26ab82 */ /* 0x001e220000000a00 */
[----:B--2---:R-:W-:-:S04]  /*19770*/  @!P3 IMAD.WIDE.U32 R36, R33, 0x4, R36 ;  /* 0x000000042124b825 */ /* 0x004fc800078e0024 */
[----:B------:R-:W-:Y:S01]  /*19780*/  @!P2 IMAD.IADD R33, R32, 0x1, R105 ;  /* 0x000000012021a824 */ /* 0x000fe200078e0269 */
[C---:B------:R-:W-:Y:S01]  /*19790*/  LOP3.LUT P6, RZ, R2.reuse, 0x80000, RZ, 0xc0, !PT ;  /* 0x0008000002ff7812 */ /* 0x040fe200078cc0ff */
[----:B----4-:R2:W-:Y:S02]  /*197a0*/  @!P4 STG.E desc[UR10][R34.64], R45 ;  /* 0x0000002d2200c986 */ /* 0x0105e4000c10190a */
[----:B--2---:R-:W2:Y:S01]  /*197b0*/  @!P1 LDC.64 R34, c[0x0][0x398] ;  /* 0x0000e600ff229b82 */ /* 0x004ea20000000a00 */
[----:B0-----:R-:W-:Y:S02]  /*197c0*/  @!P2 IMAD.WIDE.U32 R32, R33, 0x4, R38 ;  /* 0x000000042120a825 */ /* 0x001fe400078e0026 */
[----:B------:R-:W0:Y:S04]  /*197d0*/  @!P1 LDS R39, [R3+0x2100] ;  /* 0x0021000003279984 */ /* 0x000e280000000800 */
[----:B-1----:R1:W-:Y:S01]  /*197e0*/  @!P3 STG.E desc[UR10][R36.64], R41 ;  /* 0x000000292400b986 */ /* 0x0023e2000c10190a */
[----:B------:R-:W-:-:S02]  /*197f0*/  LOP3.LUT P5, RZ, R2, 0x40000, RZ, 0xc0, !PT ;  /* 0x0004000002ff7812 */ /* 0x000fc400078ac0ff */
[----:B------:R-:W-:Y:S01]  /*19800*/  LOP3.LUT P4, RZ, R2, 0x20000, RZ, 0xc0, !PT ;  /* 0x0002000002ff7812 */ /* 0x000fe2000788c0ff */
[----:B------:R-:W-:Y:S01]  /*19810*/  @!P1 IMAD.IADD R31, R31, 0x1, R104 ;  /* 0x000000011f1f9824 */ /* 0x000fe200078e0268 */
[----:B------:R-:W4:Y:S01]  /*19820*/  @!P6 LDS R41, [R3+0x2400] ;  /* 0x002400000329e984 */ /* 0x000f220000000800 */
[----:B-1----:R-:W1:Y:S02]  /*19830*/  @!P6 LDC.64 R36, c[0x0][0x398] ;  /* 0x0000e600ff24eb82 */ /* 0x002e640000000a00 */
[----:B--2---:R-:W-:Y:S01]  /*19840*/  @!P1 IMAD.WIDE.U32 R34, R31, 0x4, R34 ;  /* 0x000000041f229825 */ /* 0x004fe200078e0022 */
[----:B---3--:R2:W-:Y:S03]  /*19850*/  @!P2 STG.E desc[UR10][R32.64], R43 ;  /* 0x0000002b2000a986 */ /* 0x0085e6000c10190a */
[----:B------:R-:W-:Y:S02]  /*19860*/  @!P6 IMAD.IADD R31, R30, 0x1, R103 ;  /* 0x000000011e1fe824 */ /* 0x000fe400078e0267 */
[----:B--2---:R-:W2:Y:S01]  /*19870*/  @!P5 LDC.64 R32, c[0x0][0x398] ;  /* 0x0000e600ff20db82 */ /* 0x004ea20000000a00 */
[----:B0-----:R0:W-:Y:S01]  /*19880*/  @!P1 STG.E desc[UR10][R34.64], R39 ;  /* 0x0000002722009986 */ /* 0x0011e2000c10190a */
[----:B-1----:R-:W-:Y:S01]  /*19890*/  @!P6 IMAD.WIDE.U32 R30, R31, 0x4, R36 ;  /* 0x000000041f1ee825 */ /* 0x002fe200078e0024 */
[----:B------:R-:W-:-:S02]  /*198a0*/  LOP3.LUT P3, RZ, R2, 0x10000, RZ, 0xc0, !PT ;  /* 0x0001000002ff7812 */ /* 0x000fc4000786c0ff */
[----:B------:R-:W1:Y:S01]  /*198b0*/  @!P5 LDS R37, [R3+0x2700] ;  /* 0x002700000325d984 */ /* 0x000e620000000800 */
[----:B------:R-:W-:-:S03]  /*198c0*/  @!P5 IMAD.IADD R29, R29, 0x1, R102 ;  /* 0x000000011d1dd824 */ /* 0x000fc600078e0266 */
        /* <DEDUP_REMOVED lines=15> */
[----:B---3--:R3:W-:Y:S01]  /*199c0*/  @!P4 STG.E desc[UR10][R28.64], R39 ;  /* 0x000000271c00c986 */ /* 0x0087e2000c10190a */
[----:B--2---:R-:W-:-:S04]  /*199d0*/  @!P3 IMAD.WIDE.U32 R30, R27, 0x4, R30 ;  /* 0x000000041b1eb825 */ /* 0x004fc800078e001e */
[----:B------:R-:W-:Y:S01]  /*199e0*/  @!P2 IMAD.IADD R27, R26, 0x1, R250 ;  /* 0x000000011a1ba824 */ /* 0x000fe200078e02fa */
[----:B---3--:R-:W2:Y:S01]  /*199f0*/  @!P1 LDC.64 R28, c[0x0][0x398] ;  /* 0x0000e600ff1c9b82 */ /* 0x008ea20000000a00 */
        /* <DEDUP_REMOVED lines=65> */
[----:B------:R-:W4:Y:S01]  /*19e10*/  @!P3 LDS R25, [R3+0x5400] ;  /* 0x005400000319b984 */ /* 0x000f220000000800 */
[----:B-1----:R-:W1:Y:S01]  /*19e20*/  @!P3 LDC.64 R20, c[0x0][0x398] ;  /* 0x0000e600ff14bb82 */ /* 0x002e620000000a00 */
[----:B------:R-:W-:-:S04]  /*19e30*/  @!P4 IMAD.IADD R15, R15, 0x1, R95 ;  /* 0x000000010f0fc824 */ /* 0x000fc800078e025f */
[----:B--2---:R-:W-:-:S04]  /*19e40*/  @!P4 IMAD.WIDE.U32 R18, R15, 0x4, R18 ;  /* 0x000000040f12c825 */ /* 0x004fc800078e0012 */
[----:B------:R-:W-:Y:S01]  /*19e50*/  @!P3 IMAD.IADD R15, R14, 0x1, R66 ;  /* 0x000000010e0fb824 */ /* 0x000fe200078e0242 */
[----:B---3--:R2:W-:Y:S04]  /*19e60*/  @!P5 STG.E desc[UR10][R16.64], R27 ;  /* 0x0000001b1000d986 */ /* 0x0085e8000c10190a */
[----:B0-----:R0:W-:Y:S01]  /*19e70*/  @!P4 STG.E desc[UR10][R18.64], R23 ;  /* 0x000000171200c986 */ /* 0x0011e2000c10190a */
[----:B--2---:R-:W2:Y:S01]  /*19e80*/  @!P2 LDC.64 R16, c[0x0][0x398] ;  /* 0x0000e600ff10ab82 */ /* 0x004ea20000000a00 */
[----:B-1----:R-:W-:Y:S02]  /*19e90*/  @!P3 IMAD.WIDE.U32 R14, R15, 0x4, R20 ;  /* 0x000000040f0eb825 */ /* 0x002fe400078e0014 */
[----:B------:R-:W-:Y:S04]  /*19ea0*/  @!P1 LDS R23, [R3+0x5a00] ;  /* 0x005a000003179984 */ /* 0x000fe80000000800 */
[----:B------:R-:W1:Y:S01]  /*19eb0*/  @!P2 LDS R21, [R3+0x5700] ;  /* 0x005700000315a984 */ /* 0x000e620000000800 */
[----:B0-----:R-:W0:Y:S01]  /*19ec0*/  @!P1 LDC.64 R18, c[0x0][0x398] ;  /* 0x0000e600ff129b82 */ /* 0x001e220000000a00 */
[----:B------:R-:W-:Y:S01]  /*19ed0*/  LOP3.LUT P0, RZ, R2, 0x1, RZ, 0xc0, !PT ;  /* 0x0000000102ff7812 */ /* 0x000fe2000780c0ff */
[----:B------:R-:W-:Y:S01]  /*19ee0*/  @!P2 IMAD.IADD R13, R13, 0x1, R211 ;  /* 0x000000010d0da824 */ /* 0x000fe200078e02d3 */
[----:B----4-:R3:W-:Y:S11]  /*19ef0*/  @!P3 STG.E desc[UR10][R14.64], R25 ;  /* 0x000000190e00b986 */ /* 0x0107f6000c10190a */
[----:B------:R-:W4:Y:S01]  /*19f00*/  @!P0 LDS R25, [R3+0x5d00] ;  /* 0x005d000003198984 */ /* 0x000f220000000800 */
[----:B--2---:R-:W-:Y:S01]  /*19f10*/  @!P2 IMAD.WIDE.U32 R16, R13, 0x4, R16 ;  /* 0x000000040d10a825 */ /* 0x004fe200078e0010 */
[----:B---3--:R-:W2:Y:S03]  /*19f20*/  @!P0 LDC.64 R14, c[0x0][0x398] ;  /* 0x0000e600ff0e8b82 */ /* 0x008ea60000000a00 */
[----:B------:R-:W-:-:S04]  /*19f30*/  @!P1 IMAD.IADD R13, R12, 0x1, R90 ;  /* 0x000000010c0d9824 */ /* 0x000fc800078e025a */
[----:B0-----:R-:W-:Y:S01]  /*19f40*/  @!P1 IMAD.WIDE.U32 R12, R13, 0x4, R18 ;  /* 0x000000040d0c9825 */ /* 0x001fe200078e0012 */
[----:B------:R-:W-:Y:S02]  /*19f50*/  ISETP.NE.AND P3, PT, R65, RZ, PT ;  /* 0x000000ff4100720c */ /* 0x000fe40003f65270 */
[----:B------:R-:W-:Y:S02]  /*19f60*/  ISETP.NE.AND P4, PT, R87, RZ, PT ;  /* 0x000000ff5700720c */ /* 0x000fe40003f85270 */
[----:B------:R-:W-:Y:S01]  /*19f70*/  ISETP.NE.AND P5, PT, R88, RZ, PT ;  /* 0x000000ff5800720c */ /* 0x000fe20003fa5270 */
[----:B-1----:R0:W-:Y:S01]  /*19f80*/  @!P2 STG.E desc[UR10][R16.64], R21 ;  /* 0x000000151000a986 */ /* 0x0021e2000c10190a */
[----:B------:R-:W-:Y:S02]  /*19f90*/  ISETP.NE.AND P2, PT, R64, RZ, PT ;  /* 0x000000ff4000720c */ /* 0x000fe40003f45270 */
[----:B------:R-:W-:Y:S01]  /*19fa0*/  ISETP.NE.AND P6, PT, R91, RZ, PT ;  /* 0x000000ff5b00720c */ /* 0x000fe20003fc5270 */
[----:B------:R1:W-:Y:S01]  /*19fb0*/  @!P1 STG.E desc[UR10][R12.64], R23 ;  /* 0x000000170c009986 */ /* 0x0003e2000c10190a */
[----:B------:R-:W-:Y:S01]  /*19fc0*/  ISETP.NE.AND P1, PT, R198, RZ, PT ;  /* 0x000000ffc600720c */ /* 0x000fe20003f25270 */
[----:B------:R-:W-:-:S02]  /*19fd0*/  @!P0 IMAD.IADD R11, R11, 0x1, R214 ;  /* 0x000000010b0b8824 */ /* 0x000fc400078e02d6 */
[----:B------:R-:W3:Y:S01]  /*19fe0*/  @!P3 LDC.64 R18, c[0x0][0x398] ;  /* 0x0000e600ff12bb82 */ /* 0x000ee20000000a00 */
[----:B------:R-:W-:Y:S04]  /*19ff0*/  @!P3 LDS R31, [R3+0x6600] ;  /* 0x00660000031fb984 */ /* 0x000fe80000000800 */
[----:B------:R-:W-:Y:S03]  /*1a000*/  @!P4 LDS R33, [R3+0x6900] ;  /* 0x006900000321c984 */ /* 0x000fe60000000800 */
[----:B0-----:R-:W0:Y:S01]  /*1a010*/  @!P2 LDC.64 R16, c[0x0][0x398] ;  /* 0x0000e600ff10ab82 */ /* 0x001e220000000a00 */
[----:B------:R-:W-:Y:S04]  /*1a020*/  @!P2 LDS R29, [R3+0x6300] ;  /* 0x00630000031da984 */ /* 0x000fe80000000800 */
[----:B------:R-:W5:Y:S03]  /*1a030*/  @!P1 LDS R27, [R3+0x6000] ;  /* 0x00600000031b9984 */ /* 0x000f660000000800 */
[----:B------:R-:W3:Y:S01]  /*1a040*/  @!P4 LDC.64 R20, c[0x0][0x398] ;  /* 0x0000e600ff14cb82 */ /* 0x000ee20000000a00 */
[----:B------:R-:W3:Y:S04]  /*1a050*/  @!P5 LDS R35, [R3+0x6c00] ;  /* 0x006c00000323d984 */ /* 0x000ee80000000800 */
[----:B------:R-:W3:Y:S01]  /*1a060*/  @!P6 LDS R37, [R3+0x6f00] ;  /* 0x006f00000325e984 */ /* 0x000ee20000000800 */
[----:B--2---:R-:W-:-:S02]  /*1a070*/  @!P0 IMAD.WIDE.U32 R14, R11, 0x4, R14 ;  /* 0x000000040b0e8825 */ /* 0x004fc400078e000e */
[----:B-1----:R-:W1:Y:S03]  /*1a080*/  @!P1 LDC.64 R12, c[0x0][0x398] ;  /* 0x0000e600ff0c9b82 */ /* 0x002e660000000a00 */
[----:B----4-:R2:W-:Y:S05]  /*1a090*/  @!P0 STG.E desc[UR10][R14.64], R25 ;  /* 0x000000190e008986 */ /* 0x0105ea000c10190a */
[----:B------:R-:W4:Y:S08]  /*1a0a0*/  @!P6 LDC.64 R22, c[0x0][0x398] ;  /* 0x0000e600ff16eb82 */ /* 0x000f300000000a00 */
[----:B--2---:R-:W2:Y:S01]  /*1a0b0*/  @!P5 LDC.64 R14, c[0x0][0x398] ;  /* 0x0000e600ff0edb82 */ /* 0x004ea20000000a00 */
[----:B------:R-:W-:Y:S01]  /*1a0c0*/  @!P1 IMAD.IADD R7, R7, 0x1, R219 ;  /* 0x0000000107079824 */ /* 0x000fe200078e02db */
[----:B------:R-:W-:Y:S01]  /*1a0d0*/  LOP3.LUT P0, RZ, R2, 0x80000000, RZ, 0xc0, !PT ;  /* 0x8000000002ff7812 */ /* 0x000fe2000780c0ff */
[----:B------:R-:W-:-:S02]  /*1a0e0*/  @!P2 IMAD.IADD R9, R9, 0x1, R221 ;  /* 0x000000010909a824 */ /* 0x000fc400078e02dd */
[----:B------:R-:W-:Y:S02]  /*1a0f0*/  @!P3 IMAD.IADD R11, R8, 0x1, R228 ;  /* 0x00000001080bb824 */ /* 0x000fe400078e02e4 */
[----:B------:R-:W-:Y:S02]  /*1a100*/  @!P4 IMAD.IADD R85, R10, 0x1, R85 ;  /* 0x000000010a55c824 */ /* 0x000fe400078e0255 */
[----:B-1----:R-:W-:-:S04]  /*1a110*/  @!P1 IMAD.WIDE.U32 R12, R7, 0x4, R12 ;  /* 0x00000004070c9825 */ /* 0x002fc800078e000c */
[----:B------:R-:W-:Y:S02]  /*1a120*/  @!P5 IMAD.IADD R5, R5, 0x1, R229 ;  /* 0x000000010505d824 */ /* 0x000fe400078e02e5 */
[----:B------:R-:W-:Y:S02]  /*1a130*/  @!P6 IMAD.IADD R207, R6, 0x1, R207 ;  /* 0x0000000106cfe824 */ /* 0x000fe400078e02cf */
[----:B0-----:R-:W-:Y:S01]  /*1a140*/  @!P2 IMAD.WIDE.U32 R6, R9, 0x4, R16 ;  /* 0x000000040906a825 */ /* 0x001fe200078e0010 */
[----:B-----5:R0:W-:Y:S03]  /*1a150*/  @!P1 STG.E desc[UR10][R12.64], R27 ;  /* 0x0000001b0c009986 */ /* 0x0201e6000c10190a */
[----:B---3--:R-:W-:Y:S01]  /*1a160*/  @!P3 IMAD.WIDE.U32 R8, R11, 0x4, R18 ;  /* 0x000000040b08b825 */ /* 0x008fe200078e0012 */
[----:B------:R0:W-:Y:S03]  /*1a170*/  @!P2 STG.E desc[UR10][R6.64], R29 ;  /* 0x0000001d0600a986 */ /* 0x0001e6000c10190a */
[----:B------:R-:W-:Y:S01]  /*1a180*/  @!P4 IMAD.WIDE.U32 R10, R85, 0x4, R20 ;  /* 0x00000004550ac825 */ /* 0x000fe200078e0014 */
[----:B------:R0:W-:Y:S03]  /*1a190*/  @!P3 STG.E desc[UR10][R8.64], R31 ;  /* 0x0000001f0800b986 */ /* 0x0001e6000c10190a */
[----:B--2---:R-:W-:Y:S01]  /*1a1a0*/  @!P5 IMAD.WIDE.U32 R14, R5, 0x4, R14 ;  /* 0x00000004050ed825 */ /* 0x004fe200078e000e */
[----:B------:R0:W-:Y:S03]  /*1a1b0*/  @!P4 STG.E desc[UR10][R10.64], R33 ;  /* 0x000000210a00c986 */ /* 0x0001e6000c10190a */
[----:B----4-:R-:W-:Y:S01]  /*1a1c0*/  @!P6 IMAD.WIDE.U32 R16, R207, 0x4, R22 ;  /* 0x00000004cf10e825 */ /* 0x010fe200078e0016 */
[----:B------:R0:W-:Y:S04]  /*1a1d0*/  @!P5 STG.E desc[UR10][R14.64], R35 ;  /* 0x000000230e00d986 */ /* 0x0001e8000c10190a */
[----:B------:R0:W-:Y:S01]  /*1a1e0*/  @!P6 STG.E desc[UR10][R16.64], R37 ;  /* 0x000000251000e986 */ /* 0x0001e2000c10190a */
[----:B------:R-:W-:Y:S05]  /*1a1f0*/  @P0 EXIT ;  /* 0x000000000000094d */ /* 0x000fea0003800000 */
[----:B------:R-:W1:Y:S01]  /*1a200*/  LDS R3, [R3+0x7200] ;  /* 0x0072000003037984 */ /* 0x000e620000000800 */
[----:B0-----:R-:W0:Y:S01]  /*1a210*/  LDC.64 R6, c[0x0][0x398] ;  /* 0x0000e600ff067b82 */ /* 0x001e220000000a00 */
[----:B------:R-:W-:-:S04]  /*1a220*/  IMAD.IADD R5, R4, 0x1, R86 ;  /* 0x0000000104057824 */ /* 0x000fc800078e0256 */
[----:B0-----:R-:W-:-:S05]  /*1a230*/  IMAD.WIDE.U32 R4, R5, 0x4, R6 ;  /* 0x0000000405047825 */ /* 0x001fca00078e0006 */
[----:B-1----:R-:W-:Y:S01]  /*1a240*/  STG.E desc[UR10][R4.64], R3 ;  /* 0x0000000304007986 */ /* 0x002fe2000c10190a */
[----:B------:R-:W-:Y:S05]  /*1a250*/  EXIT ;  /* 0x000000000000794d */ /* 0x000fea0003800000 */
.L_x_1716:
[----:B------:R-:W-:Y:S01]  /*1a260*/  ISETP.GE.AND P0, PT, R42, 0x1d40, PT ;  /* 0x00001d402a00780c */ /* 0x000fe20003f06270 */
[----:B-1----:R-:W-:Y:S02]  /*1a270*/  IMAD.MOV.U32 R3, RZ, RZ, R5 ;  /* 0x000000ffff037224 */ /* 0x002fe400078e0005 */
[----:B------:R-:W-:-:S10]  /*1a280*/  IMAD.MOV.U32 R11, RZ, RZ, R42 ;  /* 0x000000ffff0b7224 */ /* 0x000fd400078e002a */
[----:B------:R-:W-:Y:S05]  /*1a290*/  @!P0 BRA `(.L_x_1719) ;  /* 0x0000000400808947 */ /* 0x000fea0003800000 */
[----:B------:R-:W-:Y:S02]  /*1a2a0*/  IMAD.MOV.U32 R11, RZ, RZ, R42 ;  /* 0x000000ffff0b7224 */ /* 0x000fe400078e002a */
[----:B------:R-:W-:-:S07]  /*1a2b0*/  IMAD.MOV.U32 R3, RZ, RZ, R5 ;  /* 0x000000ffff037224 */ /* 0x000fce00078e0005 */
.L_x_1720:
[----:B0-2---:R-:W0:Y:S01]  /*1a2c0*/  LDC.64 R12, c[0x0][0x380] ;  /* 0x0000e000ff0c7b82 */ /* 0x005e220000000a00 */
[----:B------:R-:W-:-:S04]  /*1a2d0*/  IADD3 R0, P0, PT, R89, R3, RZ ;  /* 0x0000000359007210 */ /* 0x000fc80007f1e0ff */
[----:B------:R-:W-:Y:S01]  /*1a2e0*/  LEA.HI.X.SX32 R7, R3, RZ, 0x1, P0 ;  /* 0x000000ff03077211 */ /* 0x000fe200000f0eff */
[C---:B------:R-:W-:Y:S02]  /*1a2f0*/  IMAD.SHL.U32 R9, R0.reuse, 0x2, RZ ;  /* 0x0000000200097824 */ /* 0x040fe400078e00ff */
[----:B------:R-:W1:Y:S01]  /*1a300*/  LDC.64 R92, c[0x0][0x388] ;  /* 0x0000e200ff5c7b82 */ /* 0x000e620000000a00 */
[----:B------:R-:W-:Y:S02]  /*1a310*/  SHF.L.U64.HI R0, R0, 0x1, R7 ;  /* 0x0000000100007819 */ /* 0x000fe40000010207 */
[----:B0-----:R-:W-:-:S04]  /*1a320*/  IADD3 R6, P0, P1, R9, 0x1c80, R12 ;  /* 0x00001c8009067810 */ /* 0x001fc8000791e00c */
        /* <DEDUP_REMOVED lines=42> */
[----:B-1----:R-:W-:Y:S01]  /*1a5d0*/  IADD3 R8, P0, P1, R9, 0x1c80, R92 ;  /* 0x00001c8009087810 */ /* 0x002fe2000791e05c */
        /* <DEDUP_REMOVED lines=44> */
.L_x_1719:
[----:B------:R-:W-:-:S13]  /*1a8a0*/  ISETP.GE.AND P0, PT, R3, R2, PT ;  /* 0x000000020300720c */ /* 0x000fda0003f06270 */
[----:B------:R-:W-:Y:S05]  /*1a8b0*/  @P0 BRA `(.L_x_1721) ;  /* 0x0000001000940947 */ /* 0x000fea0003800000 */
[----:B------:R-:W0:Y:S01]  /*1a8c0*/  LDCU.64 UR12, c[0x0][0x380] ;  /* 0x00007000ff0c77ac */ /* 0x000e220008000a00 */
[C---:B------:R-:W-:Y:S01]  /*1a8d0*/  IADD3 R0, P0, PT, R89.reuse, R3, RZ ;  /* 0x0000000359007210 */ /* 0x040fe20007f1e0ff */
[C---:B------:R-:W-:Y:S01]  /*1a8e0*/  VIADD R4, R89.reuse, 0x180 ;  /* 0x0000018059047836 */ /* 0x040fe20000000000 */
[C---:B--2---:R-:W-:Y:S01]  /*1a8f0*/  LOP3.LUT R24, R89.reuse, 0xc00, RZ, 0xfc, !PT ;  /* 0x00000c0059187812 */ /* 0x044fe200078efcff */
[----:B------:R-:W-:Y:S01]  /*1a900*/  VIADD R10, R89, 0x240 ;  /* 0x00000240590a7836 */ /* 0x000fe20000000000 */
        /* <DEDUP_REMOVED lines=10> */
[-C--:B------:R-:W-:Y:S01]  /*1a9b0*/  ISETP.GE.AND P6, PT, R0, R11.reuse, PT ;  /* 0x0000000b0000720c */ /* 0x080fe20003fc6270 */
[C---:B------:R-:W-:Y:S01]  /*1a9c0*/  VIADD R0, R89.reuse, 0x300 ;  /* 0x0000030059007836 */ /* 0x040fe20000000000 */
[-C--:B------:R-:W-:Y:S01]  /*1a9d0*/  ISETP.GE.AND P1, PT, R10, R11.reuse, PT ;  /* 0x0000000b0a00720c */ /* 0x080fe20003f26270 */
[C---:B------:R-:W-:Y:S01]  /*1a9e0*/  VIADD R10, R89.reuse, 0x6c0 ;  /* 0x000006c0590a7836 */ /* 0x040fe20000000000 */
[----:B0-----:R-:W-:Y:S01]  /*1a9f0*/  IADD3 R8, P0, PT, R6, UR12, RZ ;  /* 0x0000000c06087c10 */ /* 0x001fe2000ff1e0ff */
[C---:B------:R-:W-:Y:S01]  /*1aa00*/  VIADD R12, R89.reuse, 0x780 ;  /* 0x00000780590c7836 */ /* 0x040fe20000000000 */
[-C--:B------:R-:W-:Y:S01]  /*1aa10*/  ISETP.GE.AND P3, PT, R0, R11.reuse, PT ;  /* 0x0000000b0000720c */ /* 0x080fe20003f66270 */
[----:B------:R-:W-:Y:S01]  /*1aa20*/  VIADD R0, R89, 0x540 ;  /* 0x0000054059007836 */ /* 0x000fe20000000000 */
[----:B------:R-:W-:Y:S01]  /*1aa30*/  IADD3.X R9, PT, PT, R7, UR13, RZ, P0, !PT ;  /* 0x0000000d07097c10 */ /* 0x000fe200087fe4ff */
[----:B------:R-:W-:Y:S05]  /*1aa40*/  WARPSYNC.ALL ;  /* 0x0000000000007948 */ /* 0x000fea0003800000 */
[----:B------:R-:W0:Y:S01]  /*1aa50*/  LDCU.64 UR12, c[0x0][0x388] ;  /* 0x00007100ff0c77ac */ /* 0x000e220008000a00 */
[C---:B------:R-:W-:Y:S01]  /*1aa60*/  VIADD R14, R89.reuse, 0x840 ;  /* 0x00000840590e7836 */ /* 0x040fe20000000000 */
[----:B------:R-:W2:Y:S01]  /*1aa70*/  @!P6 LDG.E.U16 R13, desc[UR10][R8.64+0x180] ;  /* 0x0001800a080de981 */ /* 0x000ea2000c1e1500 */
[C---:B------:R-:W-:Y:S01]  /*1aa80*/  VIADD R16, R89.reuse, 0x900 ;  /* 0x0000090059107836 */ /* 0x040fe20000000000 */
[----:B------:R-:W-:Y:S01]  /*1aa90*/  P2R R76, PR, RZ, 0x40 ;  /* 0x00000040ff4c7803 */ /* 0x000fe20000000000 */
[C---:B------:R-:W-:Y:S01]  /*1aaa0*/  VIADD R18, R89.reuse, 0x9c0 ;  /* 0x000009c059127836 */ /* 0x040fe20000000000 */
[----:B------:R-:W3:Y:S01]  /*1aab0*/  @!P5 LDG.E.U16 R15, desc[UR10][R8.64+0x300] ;  /* 0x0003000a080fd981 */ /* 0x000ee2000c1e1500 */
[C---:B------:R-:W-:Y:S01]  /*1aac0*/  VIADD R20, R89.reuse, 0xa80 ;  /* 0x00000a8059147836 */ /* 0x040fe20000000000 */
[C---:B------:R-:W-:Y:S01]  /*1aad0*/  LOP3.LUT R58, R89.reuse, 0x1800, RZ, 0xfc, !PT ;  /* 0x00001800593a7812 */ /* 0x040fe200078efcff */
[C---:B------:R-:W-:Y:S01]  /*1aae0*/  VIADD R22, R89.reuse, 0xb40 ;  /* 0x00000b4059167836 */ /* 0x040fe20000000000 */
[----:B------:R-:W4:Y:S01]  /*1aaf0*/  @!P4 LDG.E.U16 R17, desc[UR10][R8.64+0x480] ;  /* 0x0004800a0811c981 */ /* 0x000f22000c1e1500 */
[C---:B------:R-:W-:Y:S01]  /*1ab00*/  VIADD R26, R89.reuse, 0xcc0 ;  /* 0x00000cc0591a7836 */ /* 0x040fe20000000000 */
[----:B------:R-:W-:Y:S01]  /*1ab10*/  P2R R78, PR, RZ, 0x20 ;  /* 0x00000020ff4e7803 */ /* 0x000fe20000000000 */
[C---:B------:R-:W-:Y:S01]  /*1ab20*/  VIADD R28, R89.reuse, 0xd80 ;  /* 0x00000d80591c7836 */ /* 0x040fe20000000000 */
[----:B------:R-:W5:Y:S01]  /*1ab30*/  @!P3 LDG.E.U16 R19, desc[UR10][R8.64+0x600] ;  /* 0x0006000a0813b981 */ /* 0x000f62000c1e1500 */
[C---:B------:R-:W-:Y:S01]  /*1ab40*/  VIADD R30, R89.reuse, 0xe40 ;  /* 0x00000e40591e7836 */ /* 0x040fe20000000000 */
[----:B------:R-:W-:Y:S01]  /*1ab50*/  P2R R80, PR, RZ, 0x10 ;  /* 0x00000010ff507803 */ /* 0x000fe20000000000 */
[C---:B------:R-:W-:Y:S01]  /*1ab60*/  VIADD R32, R89.reuse, 0xf00 ;  /* 0x00000f0059207836 */ /* 0x040fe20000000000 */
[----:B0-----:R-:W-:Y:S01]  /*1ab70*/  IADD3 R6, P0, PT, R6, UR12, RZ ;  /* 0x0000000c06067c10 */ /* 0x001fe2000ff1e0ff */
[C---:B------:R-:W-:Y:S01]  /*1ab80*/  VIADD R34, R89.reuse, 0xfc0 ;  /* 0x00000fc059227836 */ /* 0x040fe20000000000 */
[----:B------:R-:W5:Y:S01]  /*1ab90*/  @!P2 LDG.E.U16 R21, desc[UR10][R8.64+0x780] ;  /* 0x0007800a0815a981 */ /* 0x000f62000c1e1500 */
[----:B------:R-:W-:Y:S01]  /*1aba0*/  VIADD R36, R89, 0x1080 ;  /* 0x0000108059247836 */ /* 0x000fe20000000000 */
[----:B------:R-:W-:Y:S01]  /*1abb0*/  IADD3.X R7, PT, PT, R7, UR13, RZ, P0, !PT ;  /* 0x0000000d07077c10 */ /* 0x000fe200087fe4ff */
[C---:B------:R-:W-:Y:S01]  /*1abc0*/  VIADD R38, R89.reuse, 0x1140 ;  /* 0x0000114059267836 */ /* 0x040fe20000000000 */
[C---:B------:R-:W-:Y:S01]  /*1abd0*/  ISETP.GE.AND P0, PT, R89.reuse, R11, PT ;  /* 0x0000000b5900720c */ /* 0x040fe20003f06270 */
[C---:B------:R-:W-:Y:S01]  /*1abe0*/  VIADD R40, R89.reuse, 0x1200 ;  /* 0x0000120059287836 */ /* 0x040fe20000000000 */
[----:B------:R-:W5:Y:S01]  /*1abf0*/  @!P1 LDG.E.U16 R23, desc[UR10][R8.64+0x900] ;  /* 0x0009000a08179981 */ /* 0x000f62000c1e1500 */
        /* <DEDUP_REMOVED lines=8> */
[----:B------:R-:W-:-:S02]  /*1ac80*/  VIADD R52, R89, 0x15c0 ;  /* 0x000015c059347836 */ /* 0x000fc40000000000 */
[----:B------:R-:W2:Y:S01]  /*1ac90*/  @!P0 LDG.E.U16 R3, desc[UR10][R8.64] ;  /* 0x0000000a08038981 */ /* 0x000ea2000c1e1500 */
[----:B------:R-:W-:Y:S01]  /*1aca0*/  ISETP.GE.AND P0, PT, R0, R11, PT ;  /* 0x0000000b0000720c */ /* 0x000fe20003f06270 */
[C---:B------:R-:W-:Y:S02]  /*1acb0*/  VIADD R54, R89.reuse, 0x1680 ;  /* 0x0000168059367836 */ /* 0x040fe40000000000 */
[C---:B------:R-:W-:Y:S01]  /*1acc0*/  VIADD R56, R89.reuse, 0x1740 ;  /* 0x0000174059387836 */ /* 0x040fe20000000000 */
[----:B------:R-:W-:Y:S01]  /*1acd0*/  P2R R0, PR, RZ, 0x1 ;  /* 0x00000001ff007803 */ /* 0x000fe20000000000 */
[C---:B------:R-:W-:Y:S02]  /*1ace0*/  VIADD R70, R89.reuse, 0x1c80 ;  /* 0x00001c8059467836 */ /* 0x040fe40000000000 */
[C---:B------:R-:W-:Y:S02]  /*1acf0*/  VIADD R60, R89.reuse, 0x18c0 ;  /* 0x000018c0593c7836 */ /* 0x040fe40000000000 */
[----:B------:R-:W-:-:S02]  /*1ad00*/  VIADD R62, R89, 0x1980 ;  /* 0x00001980593e7836 */ /* 0x000fc40000000000 */
[C---:B------:R-:W-:Y:S02]  /*1ad10*/  VIADD R64, R89.reuse, 0x1a40 ;  /* 0x00001a4059407836 */ /* 0x040fe40000000000 */
[----:B------:R-:W5:Y:S01]  /*1ad20*/  @!P0 LDG.E.U16 R25, desc[UR10][R8.64+0xa80] ;  /* 0x000a800a08198981 */ /* 0x000f62000c1e1500 */
[----:B------:R-:W-:Y:S01]  /*1ad30*/  ISETP.GE.AND P0, PT, R4, R11, PT ;  /* 0x0000000b0400720c */ /* 0x000fe20003f06270 */
[C---:B------:R-:W-:Y:S02]  /*1ad40*/  VIADD R66, R89.reuse, 0x1b00 ;  /* 0x00001b0059427836 */ /* 0x040fe40000000000 */
[----:B------:R-:W-:Y:S01]  /*1ad50*/  VIADD R68, R89, 0x1bc0 ;  /* 0x00001bc059447836 */ /* 0x000fe20000000000 */
[----:B------:R-:W-:-:S09]  /*1ad60*/  P2R R4, PR, RZ, 0x1 ;  /* 0x00000001ff047803 */ /* 0x000fd20000000000 */
[----:B------:R-:W5:Y:S01]  /*1ad70*/  @!P0 LDG.E.U16 R27, desc[UR10][R8.64+0xc00] ;  /* 0x000c000a081b8981 */ /* 0x000f62000c1e1500 */
[----:B------:R-:W-:-:S04]  /*1ad80*/  ISETP.GE.AND P0, PT, R10, R11, PT ;  /* 0x0000000b0a00720c */ /* 0x000fc80003f06270 */
        /* <DEDUP_REMOVED lines=63> */
[----:B------:R-:W-:Y:S02]  /*1b180*/  P2R R93, PR, RZ, 0x1 ;  /* 0x00000001ff5d7803 */ /* 0x000fe40000000000 */
[----:B------:R-:W-:-:S07]  /*1b190*/  ISETP.GE.AND P6, PT, R70, R11, PT ;  /* 0x0000000b4600720c */ /* 0x000fce0003fc6270 */
[----:B------:R-:W5:Y:S01]  /*1b1a0*/  @!P0 LDG.E.U16 R71, desc[UR10][R8.64+0x2d00] ;  /* 0x002d000a08478981 */ /* 0x000f62000c1e1500 */
[-C--:B------:R-:W-:Y:S02]  /*1b1b0*/  ISETP.GE.AND P0, PT, R56, R11.reuse, PT ;  /* 0x0000000b3800720c */ /* 0x080fe40003f06270 */
[-C--:B------:R-:W-:Y:S02]  /*1b1c0*/  ISETP.GE.AND P1, PT, R60, R11.reuse, PT ;  /* 0x0000000b3c00720c */ /* 0x080fe40003f26270 */
[----:B------:R-:W-:Y:S02]  /*1b1d0*/  P2R R94, PR, RZ, 0x1 ;  /* 0x00000001ff5e7803 */ /* 0x000fe40000000000 */
[-C--:B------:R-:W-:Y:S02]  /*1b1e0*/  ISETP.GE.AND P2, PT, R62, R11.reuse, PT ;  /* 0x0000000b3e00720c */ /* 0x080fe40003f46270 */
[-C--:B------:R-:W-:Y:S02]  /*1b1f0*/  ISETP.GE.AND P3, PT, R64, R11.reuse, PT ;  /* 0x0000000b4000720c */ /* 0x080fe40003f66270 */
[----:B------:R-:W-:-:S02]  /*1b200*/  ISETP.GE.AND P4, PT, R66, R11, PT ;  /* 0x0000000b4200720c */ /* 0x000fc40003f86270 */
[-C--:B------:R-:W-:Y:S01]  /*1b210*/  ISETP.GE.AND P5, PT, R68, R11.reuse, PT ;  /* 0x0000000b4400720c */ /* 0x080fe20003fa6270 */
[----:B------:R-:W5:Y:S01]  /*1b220*/  @!P0 LDG.E.U16 R73, desc[UR10][R8.64+0x2e80] ;  /* 0x002e800a08498981 */ /* 0x000f62000c1e1500 */
[----:B------:R-:W-:Y:S02]  /*1b230*/  ISETP.GE.AND P0, PT, R58, R11, PT ;  /* 0x0000000b3a00720c */ /* 0x000fe40003f06270 */
[----:B------:R-:W-:Y:S01]  /*1b240*/  P2R R50, PR, RZ, 0x40 ;  /* 0x00000040ff327803 */ /* 0x000fe20000000000 */
[----:B------:R-:W5:Y:S01]  /*1b250*/  @!P6 LDG.E.U16 R11, desc[UR10][R8.64+0x3900] ;  /* 0x0039000a080be981 */ /* 0x000f62000c1e1500 */
[----:B------:R-:W-:-:S03]  /*1b260*/  ISETP.NE.AND P6, PT, R44, RZ, PT ;  /* 0x000000ff2c00720c */ /* 0x000fc60003fc5270 */
[----:B------:R-:W5:Y:S01]  /*1b270*/  @!P1 LDG.E.U16 R77, desc[UR10][R8.64+0x3180] ;  /* 0x0031800a084d9981 */ /* 0x000f62000c1e1500 */
[----:B------:R-:W-:Y:S02]  /*1b280*/  P2R R48, PR, RZ, 0x40 ;  /* 0x00000040ff307803 */ /* 0x000fe40000000000 */
[----:B------:R-:W-:Y:S01]  /*1b290*/  ISETP.NE.AND P6, PT, R40, RZ, PT ;  /* 0x000000ff2800720c */ /* 0x000fe20003fc5270 */
[----:B------:R-:W5:Y:S03]  /*1b2a0*/  @!P2 LDG.E.U16 R79, desc[UR10][R8.64+0x3300] ;  /* 0x0033000a084fa981 */ /* 0x000f66000c1e1500 */
        /* <DEDUP_REMOVED lines=8> */
[----:B------:R0:W5:Y:S01]  /*1b330*/  @!P5 LDG.E.U16 R85, desc[UR10][R8.64+0x3780] ;  /* 0x0037800a0855d981 */ /* 0x000162000c1e1500 */
        /* <DEDUP_REMOVED lines=31> */
[----:B------:R-:W-:Y:S02]  /*1b530*/  ISETP.NE.AND P6, PT, R86, RZ, PT ;  /* 0x000000ff5600720c */ /* 0x000fe40003fc5270 */
[----:B------:R-:W-:Y:S02]  /*1b540*/  P2R R72, PR, RZ, 0x1 ;  /* 0x00000001ff487803 */ /* 0x000fe40000000000 */
[----:B0-----:R-:W-:Y:S02]  /*1b550*/  P2R R9, PR, RZ, 0x40 ;  /* 0x00000040ff097803 */ /* 0x001fe40000000000 */
[----:B------:R-:W-:Y:S02]  /*1b560*/  ISETP.NE.AND P0, PT, R74, RZ, PT ;  /* 0x000000ff4a00720c */ /* 0x000fe40003f05270 */
[----:B------:R-:W-:-:S04]  /*1b570*/  ISETP.NE.AND P6, PT, R84, RZ, PT ;  /* 0x000000ff5400720c */ /* 0x000fc80003fc5270 */
[----:B------:R-:W-:Y:S02]  /*1b580*/  P2R R8, PR, RZ, 0x40 ;  /* 0x00000040ff087803 */ /* 0x000fe40000000000 */
[----:B------:R-:W-:-:S04]  /*1b590*/  ISETP.NE.AND P6, PT, R82, RZ, PT ;  /* 0x000000ff5200720c */ /* 0x000fc80003fc5270 */
[----:B------:R-:W-:Y:S02]  /*1b5a0*/  P2R R4, PR, RZ, 0x40 ;  /* 0x00000040ff047803 */ /* 0x000fe40000000000 */
[----:B------:R-:W-:Y:S01]  /*1b5b0*/  ISETP.NE.AND P6, PT, R80, RZ, PT ;  /* 0x000000ff5000720c */ /* 0x000fe20003fc5270 */
[----:B--2---:R0:W-:Y:S03]  /*1b5c0*/  @!P0 STG.E.U16 desc[UR10][R6.64], R3 ;  /* 0x0000000306008986 */ /* 0x0041e6000c10150a */
[----:B0-----:R-:W-:Y:S02]  /*1b5d0*/  P2R R3, PR, RZ, 0x40 ;  /* 0x00000040ff037803 */ /* 0x001fe40000000000 */
[----:B------:R-:W-:-:S04]  /*1b5e0*/  ISETP.NE.AND P6, PT, R78, RZ, PT ;  /* 0x000000ff4e00720c */ /* 0x000fc80003fc5270 */
[----:B------:R-:W-:Y:S02]  /*1b5f0*/  P2R R0, PR, RZ, 0x40 ;  /* 0x00000040ff007803 */ /* 0x000fe40000000000 */
[----:B------:R-:W-:-:S13]  /*1b600*/  ISETP.NE.AND P6, PT, R76, RZ, PT ;  /* 0x000000ff4c00720c */ /* 0x000fda0003fc5270 */
[----:B------:R1:W-:Y:S01]  /*1b610*/  @!P6 STG.E.U16 desc[UR10][R6.64+0x180], R13 ;  /* 0x0001800d0600e986 */ /* 0x0003e2000c10150a */
[----:B------:R-:W-:-:S13]  /*1b620*/  ISETP.NE.AND P6, PT, R0, RZ, PT ;  /* 0x000000ff0000720c */ /* 0x000fda0003fc5270 */
[----:B---3--:R1:W-:Y:S01]  /*1b630*/  @!P6 STG.E.U16 desc[UR10][R6.64+0x300], R15 ;  /* 0x0003000f0600e986 */ /* 0x0083e2000c10150a */
[----:B------:R-:W-:-:S13]  /*1b640*/  ISETP.NE.AND P6, PT, R3, RZ, PT ;  /* 0x000000ff0300720c */ /* 0x000fda0003fc5270 */
[----:B----4-:R1:W-:Y:S01]  /*1b650*/  @!P6 STG.E.U16 desc[UR10][R6.64+0x480], R17 ;  /* 0x000480110600e986 */ /* 0x0103e2000c10150a */
[----:B------:R-:W-:-:S13]  /*1b660*/  ISETP.NE.AND P6, PT, R4, RZ, PT ;  /* 0x000000ff0400720c */ /* 0x000fda0003fc5270 */
[----:B-----5:R1:W-:Y:S01]  /*1b670*/  @!P6 STG.E.U16 desc[UR10][R6.64+0x600], R19 ;  /* 0x000600130600e986 */ /* 0x0203e2000c10150a */
[----:B------:R-:W-:-:S13]  /*1b680*/  ISETP.NE.AND P6, PT, R8, RZ, PT ;  /* 0x000000ff0800720c */ /* 0x000fda0003fc5270 */
[----:B------:R1:W-:Y:S01]  /*1b690*/  @!P6 STG.E.U16 desc[UR10][R6.64+0x780], R21 ;  /* 0x000780150600e986 */ /* 0x0003e2000c10150a */
        /* <DEDUP_REMOVED lines=36> */
[----:B------:R-:W-:Y:S02]  /*1b8e0*/  ISETP.NE.AND P6, PT, R46, RZ, PT ;  /* 0x000000ff2e00720c */ /* 0x000fe40003fc5270 */
[----:B------:R-:W-:Y:S02]  /*1b8f0*/  P2R R60, PR, RZ, 0x2 ;  /* 0x00000002ff3c7803 */ /* 0x000fe40000000000 */
[----:B------:R-:W-:Y:S02]  /*1b900*/  P2R R58, PR, RZ, 0x4 ;  /* 0x00000004ff3a7803 */ /* 0x000fe40000000000 */
[----:B------:R-:W-:Y:S02]  /*1b910*/  P2R R56, PR, RZ, 0x8 ;  /* 0x00000008ff387803 */ /* 0x000fe40000000000 */
[----:B------:R-:W-:Y:S02]  /*1b920*/  P2R R54, PR, RZ, 0x10 ;  /* 0x00000010ff367803 */ /* 0x000fe40000000000 */
[----:B------:R-:W-:-:S02]  /*1b930*/  P2R R52, PR, RZ, 0x20 ;  /* 0x00000020ff347803 */ /* 0x000fc40000000000 */
[----:B------:R-:W-:Y:S01]  /*1b940*/  ISETP.NE.AND P5, PT, R87, RZ, PT ;  /* 0x000000ff5700720c */ /* 0x000fe20003fa5270 */
[----:B------:R1:W-:Y:S01]  /*1b950*/  @!P6 STG.E.U16 desc[UR10][R6.64+0x2400], R59 ;  /* 0x0024003b0600e986 */ /* 0x0003e2000c10150a */
[----:B------:R-:W-:Y:S02]  /*1b960*/  ISETP.NE.AND P4, PT, R90, RZ, PT ;  /* 0x000000ff5a00720c */ /* 0x000fe40003f85270 */
[----:B------:R-:W-:Y:S02]  /*1b970*/  ISETP.NE.AND P3, PT, R91, RZ, PT ;  /* 0x000000ff5b00720c */ /* 0x000fe40003f65270 */
[----:B------:R-:W-:Y:S02]  /*1b980*/  ISETP.NE.AND P2, PT, R92, RZ, PT ;  /* 0x000000ff5c00720c */ /* 0x000fe40003f45270 */
[----:B------:R-:W-:Y:S02]  /*1b990*/  ISETP.NE.AND P1, PT, R93, RZ, PT ;  /* 0x000000ff5d00720c */ /* 0x000fe40003f25270 */
[----:B------:R-:W-:-:S02]  /*1b9a0*/  ISETP.NE.AND P0, PT, R94, RZ, PT ;  /* 0x000000ff5e00720c */ /* 0x000fc40003f05270 */
[----:B------:R-:W-:Y:S01]  /*1b9b0*/  ISETP.NE.AND P6, PT, R48, RZ, PT ;  /* 0x000000ff3000720c */ /* 0x000fe20003fc5270 */
[----:B------:R1:W-:Y:S01]  /*1b9c0*/  @!P5 STG.E.U16 desc[UR10][R6.64+0x2700], R63 ;  /* 0x0027003f0600d986 */ /* 0x0003e2000c10150a */
[----:B------:R-:W-:-:S03]  /*1b9d0*/  ISETP.NE.AND P5, PT, R52, RZ, PT ;  /* 0x000000ff3400720c */ /* 0x000fc60003fa5270 */
        /* <DEDUP_REMOVED lines=19> */
.L_x_1721:
[----:B------:R-:W-:-:S13]  /*1bb10*/  ISETP.GE.AND P0, PT, R42, 0x1d40, PT ;  /* 0x00001d402a00780c */ /* 0x000fda0003f06270 */
[----:B------:R-:W-:Y:S05]  /*1bb20*/  @!P0 BRA `(.L_x_1722) ;  /* 0x0000000400788947 */ /* 0x000fea0003800000 */
.L_x_1723:
[----:B-1----:R-:W1:Y:S01]  /*1bb30*/  LDC.64 R6, c[0x0][0x390] ;  /* 0x0000e400ff067b82 */ /* 0x002e620000000a00 */
[----:B------:R-:W-:-:S04]  /*1bb40*/  IADD3 R0, P0, PT, R89, R5, RZ ;  /* 0x0000000559007210 */ /* 0x000fc80007f1e0ff */
[----:B---3--:R-:W-:Y:S01]  /*1bb50*/  LEA.HI.X.SX32 R3, R5, RZ, 0x1, P0 ;  /* 0x000000ff05037211 */ /* 0x008fe200000f0eff */
[C---:B0-----:R-:W-:Y:S02]  /*1bb60*/  IMAD.SHL.U32 R9, R0.reuse, 0x4, RZ ;  /* 0x0000000400097824 */ /* 0x041fe400078e00ff */
[----:B------:R-:W0:Y:S01]  /*1bb70*/  LDC.64 R86, c[0x0][0x398] ;  /* 0x0000e600ff567b82 */ /* 0x000e220000000a00 */
[----:B------:R-:W-:Y:S02]  /*1bb80*/  SHF.L.U64.HI R0, R0, 0x2, R3 ;  /* 0x0000000200007819 */ /* 0x000fe40000010203 */
[----:B-1----:R-:W-:-:S04]  /*1bb90*/  IADD3 R6, P0, P1, R9, 0x3900, R6 ;  /* 0x0000390009067810 */ /* 0x002fc8000791e006 */
[----:B------:R-:W-:-:S05]  /*1bba0*/  IADD3.X R7, PT, PT, R0, R7, RZ, P0, P1 ;  /* 0x0000000700077210 */ /* 0x000fca00007e24ff */
[----:B------:R-:W3:Y:S04]  /*1bbb0*/  LDG.E R3, desc[UR10][R6.64+-0x3900] ;  /* 0xffc7000a06037981 */ /* 0x000ee8000c1e1900 */
[----:B------:R-:W4:Y:S04]  /*1bbc0*/  LDG.E R11, desc[UR10][R6.64+-0x3600] ;  /* 0xffca000a060b7981 */ /* 0x000f28000c1e1900 */
[----:B--2---:R-:W2:Y:S04]  /*1bbd0*/  LDG.E R13, desc[UR10][R6.64+-0x3300] ;  /* 0xffcd000a060d7981 */ /* 0x004ea8000c1e1900 */
[----:B------:R-:W5:Y:S04]  /*1bbe0*/  LDG.E R15, desc[UR10][R6.64+-0x3000] ;  /* 0xffd0000a060f7981 */ /* 0x000f68000c1e1900 */
        /* <DEDUP_REMOVED lines=37> */
[----:B0-----:R-:W-:Y:S01]  /*1be40*/  IADD3 R8, P0, P1, R9, 0x3900, R86 ;  /* 0x0000390009087810 */ /* 0x001fe2000791e056 */
[----:B------:R-:W-:-:S02]  /*1be50*/  VIADD R42, R42, 0xffffe2c0 ;  /* 0xffffe2c02a2a7836 */ /* 0x000fc40000000000 */
[----:B------:R-:W-:Y:S01]  /*1be60*/  VIADD R5, R5, 0x1d40 ;  /* 0x00001d4005057836 */ /* 0x000fe20000000000 */
[----:B------:R-:W-:Y:S02]  /*1be70*/  IADD3.X R9, PT, PT, R0, R87, RZ, P0, P1 ;  /* 0x0000005700097210 */ /* 0x000fe400007e24ff */
[----:B------:R-:W-:-:S03]  /*1be80*/  ISETP.GT.AND P0, PT, R42, 0x1d3f, PT ;  /* 0x00001d3f2a00780c */ /* 0x000fc60003f04270 */
[----:B---3--:R3:W-:Y:S04]  /*1be90*/  STG.E desc[UR10][R8.64+-0x3900], R3 ;  /* 0xffc7000308007986 */ /* 0x0087e8000c10190a */
[----:B----4-:R3:W-:Y:S04]  /*1bea0*/  STG.E desc[UR10][R8.64+-0x3600], R11 ;  /* 0xffca000b08007986 */ /* 0x0107e8000c10190a */
[----:B--2---:R3:W-:Y:S04]  /*1beb0*/  STG.E desc[UR10][R8.64+-0x3300], R13 ;  /* 0xffcd000d08007986 */ /* 0x0047e8000c10190a */
        /* <DEDUP_REMOVED lines=37> */
.L_x_1722:
[----:B------:R-:W-:-:S13]  /*1c110*/  ISETP.GE.AND P0, PT, R5, R2, PT ;  /* 0x000000020500720c */ /* 0x000fda0003f06270 */
[----:B------:R-:W-:Y:S05]  /*1c120*/  @P0 EXIT ;  /* 0x000000000000094d */ /* 0x000fea0003800000 */
[----:B------:R-:W4:Y:S01]  /*1c130*/  LDCU.64 UR12, c[0x0][0x390] ;  /* 0x00007200ff0c77ac */ /* 0x000f220008000a00 */
[C---:B------:R-:W-:Y:S01]  /*1c140*/  IADD3 R0, P0, PT, R89.reuse, R5, RZ ;  /* 0x0000000559007210 */ /* 0x040fe20007f1e0ff */
[C---:B---3--:R-:W-:Y:S01]  /*1c150*/  VIADD R3, R89.reuse, 0xc0 ;  /* 0x000000c059037836 */ /* 0x048fe20000000000 */
[C---:B------:R-:W-:Y:S01]  /*1c160*/  LOP3.LUT R105, R89.reuse, 0xc00, RZ, 0xfc, !PT ;  /* 0x00000c0059697812 */ /* 0x040fe200078efcff */
[----:B01----:R-:W-:Y:S01]  /*1c170*/  VIADD R85, R89, 0x180 ;  /* 0x0000018059557836 */ /* 0x003fe20000000000 */
[----:B------:R-:W-:Y:S01]  /*1c180*/  LEA.HI.X.SX32 R5, R5, RZ, 0x1, P0 ;  /* 0x000000ff05057211 */ /* 0x000fe200000f0eff */
[C---:B------:R-:W-:Y:S01]  /*1c190*/  IMAD.SHL.U32 R2, R0.reuse, 0x4, RZ ;  /* 0x0000000400027824 */ /* 0x040fe200078e00ff */
[-C--:B------:R-:W-:Y:S01]  /*1c1a0*/  ISETP.GE.AND P6, PT, R3, R42.reuse, PT ;  /* 0x0000002a0300720c */ /* 0x080fe20003fc6270 */
[C---:B------:R-:W-:Y:S01]  /*1c1b0*/  VIADD R3, R89.reuse, 0x300 ;  /* 0x0000030059037836 */ /* 0x040fe20000000000 */
[----:B------:R-:W-:Y:S01]  /*1c1c0*/  SHF.L.U64.HI R0, R0, 0x2, R5 ;  /* 0x0000000200007819 */ /* 0x000fe20000010205 */
[----:B------:R-:W-:Y:S01]  /*1c1d0*/  VIADD R87, R89, 0x240 ;  /* 0x0000024059577836 */ /* 0x000fe20000000000 */
[-C--:B------:R-:W-:Y:S01]  /*1c1e0*/  ISETP.GE.AND P5, PT, R85, R42.reuse, PT ;  /* 0x0000002a5500720c */ /* 0x080fe20003fa6270 */
[----:B------:R-:W-:Y:S01]  /*1c1f0*/  VIADD R85, R89, 0x3c0 ;  /* 0x000003c059557836 */ /* 0x000fe20000000000 */
[-C--:B------:R-:W-:Y:S01]  /*1c200*/  ISETP.GE.AND P3, PT, R3, R42.reuse, PT ;  /* 0x0000002a0300720c */ /* 0x080fe20003f66270 */
[----:B------:R-:W-:Y:S01]  /*1c210*/  VIADD R91, R89, 0x6c0 ;  /* 0x000006c0595b7836 */ /* 0x000fe20000000000 */
[-C--:B------:R-:W-:Y:S01]  /*1c220*/  ISETP.GE.AND P4, PT, R87, R42.reuse, PT ;  /* 0x0000002a5700720c */ /* 0x080fe20003f86270 */
[----:B------:R-:W-:Y:S01]  /*1c230*/  VIADD R87, R89, 0x480 ;  /* 0x0000048059577836 */ /* 0x000fe20000000000 */
[-C--:B------:R-:W-:Y:S01]  /*1c240*/  ISETP.GE.AND P2, PT, R85, R42.reuse, PT ;  /* 0x0000002a5500720c */ /* 0x080fe20003f46270 */
[C---:B------:R-:W-:Y:S01]  /*1c250*/  VIADD R85, R89.reuse, 0x540 ;  /* 0x0000054059557836 */ /* 0x040fe20000000000 */
[----:B----4-:R-:W-:Y:S01]  /*1c260*/  IADD3 R4, P0, PT, R2, UR12, RZ ;  /* 0x0000000c02047c10 */ /* 0x010fe2000ff1e0ff */
[----:B------:R-:W-:Y:S01]  /*1c270*/  VIADD R93, R89, 0x780 ;  /* 0x00000780595d7836 */ /* 0x000fe20000000000 */
[-C--:B------:R-:W-:Y:S01]  /*1c280*/  ISETP.GE.AND P1, PT, R87, R42.reuse, PT ;  /* 0x0000002a5700720c */ /* 0x080fe20003f26270 */
[C---:B------:R-:W-:Y:S01]  /*1c290*/  VIADD R87, R89.reuse, 0x600 ;  /* 0x0000060059577836 */ /* 0x040fe20000000000 */
[----:B------:R-:W-:Y:S01]  /*1c2a0*/  IADD3.X R5, PT, PT, R0, UR13, RZ, P0, !PT ;  /* 0x0000000d00057c10 */ /* 0x000fe200087fe4ff */
[----:B------:R-:W-:Y:S05]  /*1c2b0*/  WARPSYNC.ALL ;  /* 0x0000000000007948 */ /* 0x000fea0003800000 */
[----:B------:R-:W0:Y:S01]  /*1c2c0*/  LDCU.64 UR12, c[0x0][0x398] ;  /* 0x00007300ff0c77ac */ /* 0x000e220008000a00 */
[C---:B------:R-:W-:Y:S01]  /*1c2d0*/  VIADD R95, R89.reuse, 0x840 ;  /* 0x00000840595f7836 */ /* 0x040fe20000000000 */
[----:B------:R-:W3:Y:S01]  /*1c2e0*/  @!P6 LDG.E R9, desc[UR10][R4.64+0x300] ;  /* 0x0003000a0409e981 */ /* 0x000ee2000c1e1900 */
[C---:B------:R-:W-:Y:S01]  /*1c2f0*/  VIADD R97, R89.reuse, 0x900 ;  /* 0x0000090059617836 */ /* 0x040fe20000000000 */
[----:B------:R-:W-:Y:S01]  /*1c300*/  P2R R60, PR, RZ, 0x40 ;  /* 0x00000040ff3c7803 */ /* 0x000fe20000000000 */
[C---:B------:R-:W-:Y:S01]  /*1c310*/  VIADD R99, R89.reuse, 0x9c0 ;  /* 0x000009c059637836 */ /* 0x040fe20000000000 */
[----:B------:R-:W4:Y:S01]  /*1c320*/  @!P5 LDG.E R11, desc[UR10][R4.64+0x600] ;  /* 0x0006000a040bd981 */ /* 0x000f22000c1e1900 */
[C---:B------:R-:W-:Y:S01]  /*1c330*/  VIADD R101, R89.reuse, 0xa80 ;  /* 0x00000a8059657836 */ /* 0x040fe20000000000 */
[C---:B------:R-:W-:Y:S01]  /*1c340*/  LOP3.LUT R137, R89.reuse, 0x1800, RZ, 0xfc, !PT ;  /* 0x0000180059897812 */ /* 0x040fe200078efcff */
[C---:B------:R-:W-:Y:S01]  /*1c350*/  VIADD R103, R89.reuse, 0xb40 ;  /* 0x00000b4059677836 */ /* 0x040fe20000000000 */
[----:B--2---:R-:W2:Y:S01]  /*1c360*/  @!P4 LDG.E R13, desc[UR10][R4.64+0x900] ;  /* 0x0009000a040dc981 */ /* 0x004ea2000c1e1900 */
[C---:B------:R-:W-:Y:S01]  /*1c370*/  VIADD R107, R89.reuse, 0xcc0 ;  /* 0x00000cc0596b7836 */ /* 0x040fe20000000000 */
[----:B------:R-:W-:Y:S01]  /*1c380*/  P2R R62, PR, RZ, 0x20 ;  /* 0x00000020ff3e7803 */ /* 0x000fe20000000000 */
[C---:B------:R-:W-:Y:S01]  /*1c390*/  VIADD R109, R89.reuse, 0xd80 ;  /* 0x00000d80596d7836 */ /* 0x040fe20000000000 */
[----:B------:R-:W2:Y:S01]  /*1c3a0*/  @!P3 LDG.E R15, desc[UR10][R4.64+0xc00] ;  /* 0x000c000a040fb981 */ /* 0x000ea2000c1e1900 */
[C---:B------:R-:W-:Y:S01]  /*1c3b0*/  VIADD R111, R89.reuse, 0xe40 ;  /* 0x00000e40596f7836 */ /* 0x040fe20000000000 */
[----:B------:R-:W-:Y:S01]  /*1c3c0*/  P2R R64, PR, RZ, 0x10 ;  /* 0x00000010ff407803 */ /* 0x000fe20000000000 */
[C---:B------:R-:W-:Y:S01]  /*1c3d0*/  VIADD R113, R89.reuse, 0xf00 ;  /* 0x00000f0059717836 */ /* 0x040fe20000000000 */
[----:B0-----:R-:W-:Y:S01]  /*1c3e0*/  IADD3 R2, P0, PT, R2, UR12, RZ ;  /* 0x0000000c02027c10 */ /* 0x001fe2000ff1e0ff */
[C---:B------:R-:W-:Y:S01]  /*1c3f0*/  VIADD R115, R89.reuse, 0xfc0 ;  /* 0x00000fc059737836 */ /* 0x040fe20000000000 */
[----:B------:R-:W2:Y:S01]  /*1c400*/  @!P2 LDG.E R17, desc[UR10][R4.64+0xf00] ;  /* 0x000f000a0411a981 */ /* 0x000ea2000c1e1900 */
[C---:B------:R-:W-:Y:S01]  /*1c410*/  VIADD R117, R89.reuse, 0x1080 ;  /* 0x0000108059757836 */ /* 0x040fe20000000000 */
[----:B------:R-:W-:Y:S01]  /*1c420*/  IADD3.X R3, PT, PT, R0, UR13, RZ, P0, !PT ;  /* 0x0000000d00037c10 */ /* 0x000fe200087fe4ff */
[C---:B------:R-:W-:Y:S01]  /*1c430*/  VIADD R119, R89.reuse, 0x1140 ;  /* 0x0000114059777836 */ /* 0x040fe20000000000 */
[C---:B------:R-:W-:Y:S01]  /*1c440*/  ISETP.GE.AND P0, PT, R89.reuse, R42, PT ;  /* 0x0000002a5900720c */ /* 0x040fe20003f06270 */
[C---:B------:R-:W-:Y:S01]  /*1c450*/  VIADD R121, R89.reuse, 0x1200 ;  /* 0x0000120059797836 */ /* 0x040fe20000000000 */
[----:B------:R-:W2:Y:S01]  /*1c460*/  @!P1 LDG.E R19, desc[UR10][R4.64+0x1200] ;  /* 0x0012000a04139981 */ /* 0x000ea2000c1e1900 */
        /* <DEDUP_REMOVED lines=9> */
[----:B------:R-:W3:Y:S01]  /*1c500*/  @!P0 LDG.E R7, desc[UR10][R4.64] ;  /* 0x0000000a04078981 */ /* 0x000ee2000c1e1900 */
[----:B------:R-:W-:Y:S01]  /*1c510*/  ISETP.GE.AND P0, PT, R85, R42, PT ;  /* 0x0000002a5500720c */ /* 0x000fe20003f06270 */
[C---:B------:R-:W-:Y:S02]  /*1c520*/  VIADD R133, R89.reuse, 0x1680 ;  /* 0x0000168059857836 */ /* 0x040fe40000000000 */
[C---:B------:R-:W-:Y:S01]  /*1c530*/  VIADD R147, R89.reuse, 0x1c80 ;  /* 0x00001c8059937836 */ /* 0x040fe20000000000 */
[----:B------:R-:W-:Y:S01]  /*1c540*/  P2R R8, PR, RZ, 0x1 ;  /* 0x00000001ff087803 */ /* 0x000fe20000000000 */
[C---:B------:R-:W-:Y:S02]  /*1c550*/  VIADD R135, R89.reuse, 0x1740 ;  /* 0x0000174059877836 */ /* 0x040fe40000000000 */
[C---:B------:R-:W-:Y:S02]  /*1c560*/  VIADD R139, R89.reuse, 0x18c0 ;  /* 0x000018c0598b7836 */ /* 0x040fe40000000000 */
[----:B------:R-:W-:-:S02]  /*1c570*/  VIADD R141, R89, 0x1980 ;  /* 0x00001980598d7836 */ /* 0x000fc40000000000 */
[----:B------:R-:W-:Y:S02]  /*1c580*/  VIADD R143, R89, 0x1a40 ;  /* 0x00001a40598f7836 */ /* 0x000fe40000000000 */
[----:B------:R-:W2:Y:S01]  /*1c590*/  @!P0 LDG.E R21, desc[UR10][R4.64+0x1500] ;  /* 0x0015000a04158981 */ /* 0x000ea2000c1e1900 */
[-C--:B------:R-:W-:Y:S01]  /*1c5a0*/  ISETP.GE.AND P0, PT, R87, R42.reuse, PT ;  /* 0x0000002a5700720c */ /* 0x080fe20003f06270 */
[----:B------:R-:W-:Y:S01]  /*1c5b0*/  VIADD R145, R89, 0x1b00 ;  /* 0x00001b0059917836 */ /* 0x000fe20000000000 */
[----:B------:R-:W-:Y:S01]  /*1c5c0*/  ISETP.GE.AND P6, PT, R147, R42, PT ;  /* 0x0000002a9300720c */ /* 0x000fe20003fc6270 */
[----:B------:R-:W-:Y:S01]  /*1c5d0*/  VIADD R89, R89, 0x1bc0 ;  /* 0x00001bc059597836 */ /* 0x000fe20000000000 */
[----:B------:R-:W-:-:S09]  /*1c5e0*/  P2R R10, PR, RZ, 0x1 ;  /* 0x00000001ff0a7803 */ /* 0x000fd20000000000 */
[----:B------:R-:W2:Y:S01]  /*1c5f0*/  @!P0 LDG.E R23, desc[UR10][R4.64+0x1800] ;  /* 0x0018000a04178981 */ /* 0x000ea2000c1e1900 */
[----:B------:R-:W-:Y:S02]  /*1c600*/  ISETP.GE.AND P0, PT, R91, R42, PT ;  /* 0x0000002a5b00720c */ /* 0x000fe40003f06270 */
[----:B------:R-:W-:Y:S01]  /*1c610*/  P2R R46, PR, RZ, 0x40 ;  /* 0x00000040ff2e7803 */ /* 0x000fe20000000000 */
[----:B------:R-:W5:Y:S01]  /*1c620*/  @!P6 LDG.E R83, desc[UR10][R4.64+0x7200] ;  /* 0x0072000a0453e981 */ /* 0x000f62000c1e1900 */
[----:B------:R-:W-:-:S09]  /*1c630*/  P2R R12, PR, RZ, 0x1 ;  /* 0x00000001ff0c7803 */ /* 0x000fd20000000000 */
[----:B------:R-:W2:Y:S01]  /*1c640*/  @!P0 LDG.E R25, desc[UR10][R4.64+0x1b00] ;  /* 0x001b000a04198981 */ /* 0x000ea2000c1e1900 */
[----:B------:R-:W-:-:S04]  /*1c650*/  ISETP.GE.AND P0, PT, R93, R42, PT ;  /* 0x0000002a5d00720c */ /* 0x000fc80003f06270 */
        /* <DEDUP_REMOVED lines=60> */
[----:B------:R-:W-:Y:S02]  /*1ca20*/  P2R R80, PR, RZ, 0x1 ;  /* 0x00000001ff507803 */ /* 0x000fe40000000000 */
[----:B------:R-:W-:-:S07]  /*1ca30*/  ISETP.NE.AND P6, PT, R44, RZ, PT ;  /* 0x000000ff2c00720c */ /* 0x000fce0003fc5270 */
[----:B------:R-:W2:Y:S01]  /*1ca40*/  @!P0 LDG.E R67, desc[UR10][R4.64+0x5a00] ;  /* 0x005a000a04438981 */ /* 0x000ea2000c1e1900 */
[-C--:B------:R-:W-:Y:S02]  /*1ca50*/  ISETP.GE.AND P0, PT, R135, R42.reuse, PT ;  /* 0x0000002a8700720c */ /* 0x080fe40003f06270 */
[----:B------:R-:W-:Y:S02]  /*1ca60*/  P2R R44, PR, RZ, 0x40 ;  /* 0x00000040ff2c7803 */ /* 0x000fe40000000000 */
[----:B------:R-:W-:Y:S02]  /*1ca70*/  ISETP.NE.AND P6, PT, R70, RZ, PT ;  /* 0x000000ff4600720c */ /* 0x000fe40003fc5270 */
[----:B------:R-:W-:Y:S02]  /*1ca80*/  P2R R82, PR, RZ, 0x1 ;  /* 0x00000001ff527803 */ /* 0x000fe40000000000 */
[-C--:B------:R-:W-:Y:S02]  /*1ca90*/  ISETP.GE.AND P1, PT, R139, R42.reuse, PT ;  /* 0x0000002a8b00720c */ /* 0x080fe40003f26270 */
[----:B------:R-:W-:-:S02]  /*1caa0*/  ISETP.GE.AND P2, PT, R141, R42, PT ;  /* 0x0000002a8d00720c */ /* 0x000fc40003f46270 */
[-C--:B------:R-:W-:Y:S01]  /*1cab0*/  ISETP.GE.AND P3, PT, R143, R42.reuse, PT ;  /* 0x0000002a8f00720c */ /* 0x080fe20003f66270 */
[----:B------:R-:W2:Y:S01]  /*1cac0*/  @!P0 LDG.E R69, desc[UR10][R4.64+0x5d00] ;  /* 0x005d000a04458981 */ /* 0x000ea2000c1e1900 */
[-C--:B------:R-:W-:Y:S02]  /*1cad0*/  ISETP.GE.AND P0, PT, R137, R42.reuse, PT ;  /* 0x0000002a8900720c */ /* 0x080fe40003f06270 */
[-C--:B------:R-:W-:Y:S02]  /*1cae0*/  ISETP.GE.AND P4, PT, R145, R42.reuse, PT ;  /* 0x0000002a9100720c */ /* 0x080fe40003f86270 */
[----:B------:R-:W-:Y:S02]  /*1caf0*/  ISETP.GE.AND P5, PT, R89, R42, PT ;  /* 0x0000002a5900720c */ /* 0x000fe40003fa6270 */
[----:B------:R-:W-:Y:S01]  /*1cb00*/  P2R R42, PR, RZ, 0x40 ;  /* 0x00000040ff2a7803 */ /* 0x000fe20000000000 */
[----:B------:R-:W2:Y:S01]  /*1cb10*/  @!P1 LDG.E R73, desc[UR10][R4.64+0x6300] ;  /* 0x0063000a04499981 */ /* 0x000ea2000c1e1900 */
[----:B------:R-:W-:-:S03]  /*1cb20*/  ISETP.NE.AND P6, PT, R40, RZ, PT ;  /* 0x000000ff2800720c */ /* 0x000fc60003fc5270 */
[----:B------:R-:W2:Y:S01]  /*1cb30*/  @!P2 LDG.E R75, desc[UR10][R4.64+0x6600] ;  /* 0x0066000a044ba981 */ /* 0x000ea2000c1e1900 */
[----:B------:R-:W-:Y:S02]  /*1cb40*/  P2R R40, PR, RZ, 0x40 ;  /* 0x00000040ff287803 */ /* 0x000fe40000000000 */
[----:B------:R-:W-:Y:S01]  /*1cb50*/  ISETP.NE.AND P6, PT, R38, RZ, PT ;  /* 0x000000ff2600720c */ /* 0x000fe20003fc5270 */
[----:B------:R-:W2:Y:S03]  /*1cb60*/  @!P0 LDG.E R71, desc[UR10][R4.64+0x6000] ;  /* 0x0060000a04478981 */ /* 0x000ea6000c1e1900 */
[----:B------:R-:W-:Y:S01]  /*1cb70*/  P2R R38, PR, RZ, 0x40 ;  /* 0x00000040ff267803 */ /* 0x000fe20000000000 */
[----:B------:R-:W2:Y:S01]  /*1cb80*/  @!P3 LDG.E R77, desc[UR10][R4.64+0x6900] ;  /* 0x0069000a044db981 */ /* 0x000ea2000c1e1900 */
[----:B------:R-:W-:-:S03]  /*1cb90*/  ISETP.NE.AND P6, PT, R36, RZ, PT ;  /* 0x000000ff2400720c */ /* 0x000fc60003fc5270 */
[----:B------:R-:W2:Y:S01]  /*1cba0*/  @!P4 LDG.E R79, desc[UR10][R4.64+0x6c00] ;  /* 0x006c000a044fc981 */ /* 0x000ea2000c1e1900 */
[----:B------:R-:W-:Y:S02]  /*1cbb0*/  P2R R36, PR, RZ, 0x40 ;  /* 0x00000040ff247803 */ /* 0x000fe40000000000 */
[----:B------:R-:W-:Y:S01]  /*1cbc0*/  ISETP.NE.AND P6, PT, R34, RZ, PT ;  /* 0x000000ff2200720c */ /* 0x000fe20003fc5270 */
[----:B------:R0:W2:Y:S03]  /*1cbd0*/  @!P5 LDG.E R81, desc[UR10][R4.64+0x6f00] ;  /* 0x006f000a0451d981 */ /* 0x0000a6000c1e1900 */
        /* <DEDUP_REMOVED lines=24> */
[----:B------:R-:W-:Y:S02]  /*1cd60*/  P2R R12, PR, RZ, 0x40 ;  /* 0x00000040ff0c7803 */ /* 0x000fe40000000000 */
[----:B------:R-:W-:Y:S02]  /*1cd70*/  ISETP.NE.AND P0, PT, R0, RZ, PT ;  /* 0x000000ff0000720c */ /* 0x000fe40003f05270 */
[----:B------:R-:W-:-:S04]  /*1cd80*/  ISETP.NE.AND P6, PT, R10, RZ, PT ;  /* 0x000000ff0a00720c */ /* 0x000fc80003fc5270 */
[----:B------:R-:W-:Y:S02]  /*1cd90*/  P2R R10, PR, RZ, 0x40 ;  /* 0x00000040ff0a7803 */ /* 0x000fe40000000000 */
[----:B------:R-:W-:-:S04]  /*1cda0*/  ISETP.NE.AND P6, PT, R8, RZ, PT ;  /* 0x000000ff0800720c */ /* 0x000fc80003fc5270 */
[----:B------:R-:W-:Y:S02]  /*1cdb0*/  P2R R8, PR, RZ, 0x40 ;  /* 0x00000040ff087803 */ /* 0x000fe40000000000 */
[----:B------:R-:W-:Y:S01]  /*1cdc0*/  ISETP.NE.AND P6, PT, R68, RZ, PT ;  /* 0x000000ff4400720c */ /* 0x000fe20003fc5270 */
[----:B---3--:R1:W-:Y:S03]  /*1cdd0*/  @!P0 STG.E desc[UR10][R2.64], R7 ;  /* 0x0000000702008986 */ /* 0x0083e6000c10190a */
[----:B-1----:R-:W-:Y:S02]  /*1cde0*/  P2R R7, PR, RZ, 0x40 ;  /* 0x00000040ff077803 */ /* 0x002fe40000000000 */
[----:B------:R-:W-:-:S04]  /*1cdf0*/  ISETP.NE.AND P6, PT, R6, RZ, PT ;  /* 0x000000ff0600720c */ /* 0x000fc80003fc5270 */
[----:B------:R-:W-:Y:S02]  /*1ce00*/  P2R R6, PR, RZ, 0x40 ;  /* 0x00000040ff067803 */ /* 0x000fe40000000000 */
[----:B------:R-:W-:-:S04]  /*1ce10*/  ISETP.NE.AND P6, PT, R66, RZ, PT ;  /* 0x000000ff4200720c */ /* 0x000fc80003fc5270 */
[----:B0-----:R-:W-:Y:S02]  /*1ce20*/  P2R R5, PR, RZ, 0x40 ;  /* 0x00000040ff057803 */ /* 0x001fe40000000000 */
[----:B------:R-:W-:-:S04]  /*1ce30*/  ISETP.NE.AND P6, PT, R64, RZ, PT ;  /* 0x000000ff4000720c */ /* 0x000fc80003fc5270 */
[----:B------:R-:W-:Y:S02]  /*1ce40*/  P2R R4, PR, RZ, 0x40 ;  /* 0x00000040ff047803 */ /* 0x000fe40000000000 */
[----:B------:R-:W-:-:S04]  /*1ce50*/  ISETP.NE.AND P6, PT, R62, RZ, PT ;  /* 0x000000ff3e00720c */ /* 0x000fc80003fc5270 */
[----:B------:R-:W-:Y:S02]  /*1ce60*/  P2R R0, PR, RZ, 0x40 ;  /* 0x00000040ff007803 */ /* 0x000fe40000000000 */
[----:B------:R-:W-:-:S13]  /*1ce70*/  ISETP.NE.AND P6, PT, R60, RZ, PT ;  /* 0x000000ff3c00720c */ /* 0x000fda0003fc5270 */
[----:B------:R0:W-:Y:S01]  /*1ce80*/  @!P6 STG.E desc[UR10][R2.64+0x300], R9 ;  /* 0x000300090200e986 */ /* 0x0001e2000c10190a */
[----:B------:R-:W-:-:S13]  /*1ce90*/  ISETP.NE.AND P6, PT, R0, RZ, PT ;  /* 0x000000ff0000720c */ /* 0x000fda0003fc5270 */
[----:B----4-:R0:W-:Y:S01]  /*1cea0*/  @!P6 STG.E desc[UR10][R2.64+0x600], R11 ;  /* 0x0006000b0200e986 */ /* 0x0101e2000c10190a */
[----:B------:R-:W-:-:S13]  /*1ceb0*/  ISETP.NE.AND P6, PT, R4, RZ, PT ;  /* 0x000000ff0400720c */ /* 0x000fda0003fc5270 */
[----:B--2---:R0:W-:Y:S01]  /*1cec0*/  @!P6 STG.E desc[UR10][R2.64+0x900], R13 ;  /* 0x0009000d0200e986 */ /* 0x0041e2000c10190a */
[----:B------:R-:W-:-:S13]  /*1ced0*/  ISETP.NE.AND P6, PT, R5, RZ, PT ;  /* 0x000000ff0500720c */ /* 0x000fda0003fc5270 */
[----:B------:R0:W-:Y:S01]  /*1cee0*/  @!P6 STG.E desc[UR10][R2.64+0xc00], R15 ;  /* 0x000c000f0200e986 */ /* 0x0001e2000c10190a */
        /* <DEDUP_REMOVED lines=38> */
[----:B------:R-:W-:Y:S02]  /*1d150*/  ISETP.NE.AND P6, PT, R42, RZ, PT ;  /* 0x000000ff2a00720c */ /* 0x000fe40003fc5270 */
[----:B------:R-:W-:Y:S02]  /*1d160*/  P2R R56, PR, RZ, 0x2 ;  /* 0x00000002ff387803 */ /* 0x000fe40000000000 */
[----:B------:R-:W-:Y:S02]  /*1d170*/  P2R R54, PR, RZ, 0x4 ;  /* 0x00000004ff367803 */ /* 0x000fe40000000000 */
[----:B------:R-:W-:Y:S02]  /*1d180*/  P2R R52, PR, RZ, 0x8 ;  /* 0x00000008ff347803 */ /* 0x000fe40000000000 */
[----:B------:R-:W-:Y:S02]  /*1d190*/  P2R R50, PR, RZ, 0x10 ;  /* 0x00000010ff327803 */ /* 0x000fe40000000000 */
[----:B------:R-:W-:-:S02]  /*1d1a0*/  P2R R48, PR, RZ, 0x20 ;  /* 0x00000020ff307803 */ /* 0x000fc40000000000 */
[----:B------:R-:W-:Y:S01]  /*1d1b0*/  ISETP.NE.AND P5, PT, R72, RZ, PT ;  /* 0x000000ff4800720c */ /* 0x000fe20003fa5270 */
[----:B------:R0:W-:Y:S01]  /*1d1c0*/  @!P6 STG.E desc[UR10][R2.64+0x4800], R55 ;  /* 0x004800370200e986 */ /* 0x0001e2000c10190a */
[----:B------:R-:W-:Y:S02]  /*1d1d0*/  ISETP.NE.AND P4, PT, R74, RZ, PT ;  /* 0x000000ff4a00720c */ /* 0x000fe40003f85270 */
[----:B------:R-:W-:Y:S02]  /*1d1e0*/  ISETP.NE.AND P3, PT, R76, RZ, PT ;  /* 0x000000ff4c00720c */ /* 0x000fe40003f65270 */
[----:B------:R-:W-:Y:S02]  /*1d1f0*/  ISETP.NE.AND P2, PT, R78, RZ, PT ;  /* 0x000000ff4e00720c */ /* 0x000fe40003f45270 */
[----:B------:R-:W-:Y:S02]  /*1d200*/  ISETP.NE.AND P1, PT, R80, RZ, PT ;  /* 0x000000ff5000720c */ /* 0x000fe40003f25270 */
[----:B------:R-:W-:-:S02]  /*1d210*/  ISETP.NE.AND P0, PT, R82, RZ, PT ;  /* 0x000000ff5200720c */ /* 0x000fc40003f05270 */
[----:B------:R-:W-:Y:S01]  /*1d220*/  ISETP.NE.AND P6, PT, R44, RZ, PT ;  /* 0x000000ff2c00720c */ /* 0x000fe20003fc5270 */
[----:B------:R0:W-:Y:S01]  /*1d230*/  @!P5 STG.E desc[UR10][R2.64+0x4e00], R59 ;  /* 0x004e003b0200d986 */ /* 0x0001e2000c10190a */
[----:B------:R-:W-:-:S03]  /*1d240*/  ISETP.NE.AND P5, PT, R48, RZ, PT ;  /* 0x000000ff3000720c */ /* 0x000fc60003fa5270 */
        /* <DEDUP_REMOVED lines=21> */
.L_x_1715:
[----:B------:R-:W-:Y:S02]  /*1d3a0*/  IMAD.MOV.U32 R21, RZ, RZ, R10 ;  /* 0x000000ffff157224 */ /* 0x000fe400078e000a */
[----:B------:R-:W-:Y:S02]  /*1d3b0*/  IMAD.MOV.U32 R18, RZ, RZ, 0x1 ;  /* 0x00000001ff127424 */ /* 0x000fe400078e00ff */
[----:B------:R-:W-:Y:S02]  /*1d3c0*/  IMAD.MOV.U32 R23, RZ, RZ, RZ ;  /* 0x000000ffff177224 */ /* 0x000fe400078e00ff */
[----:B------:R-:W-:-:S07]  /*1d3d0*/  IMAD.MOV.U32 R16, RZ, RZ, -0x1 ;  /* 0xffffffffff107424 */ /* 0x000fce00078e00ff */
[----:B-1----:R-:W-:Y:S05]  /*1d3e0*/  WARPSYNC.COLLECTIVE R16, `(.L_x_1724) ;  /* 0x0000000010087348 */ /* 0x002fea0003c00000 */
[----:B------:R0:W2:Y:S02]  /*1d3f0*/  SHFL.UP P0, R19, R21, R18, R23 ;  /* 0x0400001215137389 */ /* 0x0000a40000000017 */
[----:B012---:R-:W-:Y:S05]  /*1d400*/  ENDCOLLECTIVE ;  /* 0x000000000000791b */ /* 0x007fea0003800000 */
.L_x_1724:
[----:B------:R-:W-:Y:S02]  /*1d410*/  IMAD.MOV.U32 R18, RZ, RZ, 0x2 ;  /* 0x00000002ff127424 */ /* 0x000fe400078e00ff */
[----:B------:R-:W-:-:S04]  /*1d420*/  IMAD.MOV.U32 R15, RZ, RZ, R19 ;  /* 0x000000ffff0f7224 */ /* 0x000fc800078e0013 */
[----:B------:R-:W-:-:S04]  /*1d430*/  @P0 IMAD.IADD R15, R10, 0x1, R15 ;  /* 0x000000010a0f0824 */ /* 0x000fc800078e020f */
[----:B------:R-:W-:-:S07]  /*1d440*/  IMAD.MOV.U32 R21, RZ, RZ, R15 ;  /* 0x000000ffff157224 */ /* 0x000fce00078e000f */
[----:B------:R-:W-:Y:S05]  /*1d450*/  WARPSYNC.COLLECTIVE R16, `(.L_x_1725) ;  /* 0x0000000010087348 */ /* 0x000fea0003c00000 */
[----:B------:R0:W1:Y:S02]  /*1d460*/  SHFL.UP P0, R19, R21, R18, R23 ;  /* 0x0400001215137389 */ /* 0x0000640000000017 */
[----:B01----:R-:W-:Y:S05]  /*1d470*/  ENDCOLLECTIVE ;  /* 0x000000000000791b */ /* 0x003fea0003800000 */
.L_x_1725:
[----:B------:R-:W-:Y:S02]  /*1d480*/  IMAD.MOV.U32 R18, RZ, RZ, 0x4 ;  /* 0x00000004ff127424 */ /* 0x000fe400078e00ff */
[----:B------:R-:W-:-:S04]  /*1d490*/  IMAD.MOV.U32 R12, RZ, RZ, R19 ;  /* 0x000000ffff0c7224 */ /* 0x000fc800078e0013 */
[----:B------:R-:W-:-:S04]  /*1d4a0*/  @P0 IMAD.IADD R12, R15, 0x1, R12 ;  /* 0x000000010f0c0824 */ /* 0x000fc800078e020c */
[----:B------:R-:W-:-:S07]  /*1d4b0*/  IMAD.MOV.U32 R21, RZ, RZ, R12 ;  /* 0x000000ffff157224 */ /* 0x000fce00078e000c */
[----:B------:R-:W-:Y:S05]  /*1d4c0*/  WARPSYNC.COLLECTIVE R16, `(.L_x_1726) ;  /* 0x0000000010087348 */ /* 0x000fea0003c00000 */
[----:B------:R0:W1:Y:S02]  /*1d4d0*/  SHFL.UP P0, R19, R21, R18, R23 ;  /* 0x0400001215137389 */ /* 0x0000640000000017 */
[----:B01----:R-:W-:Y:S05]  /*1d4e0*/  ENDCOLLECTIVE ;  /* 0x000000000000791b */ /* 0x003fea0003800000 */
.L_x_1726:
[----:B------:R-:W-:Y:S02]  /*1d4f0*/  IMAD.MOV.U32 R18, RZ, RZ, 0x8 ;  /* 0x00000008ff127424 */ /* 0x000fe400078e00ff */
[----:B------:R-:W-:-:S04]  /*1d500*/  IMAD.MOV.U32 R17, RZ, RZ, R19 ;  /* 0x000000ffff117224 */ /* 0x000fc800078e0013 */
[----:B------:R-:W-:-:S04]  /*1d510*/  @P0 IMAD.IADD R17, R12, 0x1, R17 ;  /* 0x000000010c110824 */ /* 0x000fc800078e0211 */
[----:B------:R-:W-:-:S07]  /*1d520*/  IMAD.MOV.U32 R21, RZ, RZ, R17 ;  /* 0x000000ffff157224 */ /* 0x000fce00078e0011 */
[----:B------:R-:W-:Y:S05]  /*1d530*/  WARPSYNC.COLLECTIVE R16, `(.L_x_1727) ;  /* 0x0000000010087348 */ /* 0x000fea0003c00000 */
[----:B------:R0:W1:Y:S02]  /*1d540*/  SHFL.UP P0, R19, R21, R18, R23 ;  /* 0x0400001215137389 */ /* 0x0000640000000017 */
[----:B01----:R-:W-:Y:S05]  /*1d550*/  ENDCOLLECTIVE ;  /* 0x000000000000791b */ /* 0x003fea0003800000 */
.L_x_1727:
[----:B------:R-:W-:Y:S02]  /*1d560*/  IMAD.MOV.U32 R18, RZ, RZ, 0x10 ;  /* 0x00000010ff127424 */ /* 0x000fe400078e00ff */
[----:B------:R-:W-:-:S04]  /*1d570*/  IMAD.MOV.U32 R14, RZ, RZ, R19 ;  /* 0x000000ffff0e7224 */ /* 0x000fc800078e0013 */
[----:B------:R-:W-:-:S04]  /*1d580*/  @P0 IMAD.IADD R14, R17, 0x1, R14 ;  /* 0x00000001110e0824 */ /* 0x000fc800078e020e */
[----:B------:R-:W-:-:S07]  /*1d590*/  IMAD.MOV.U32 R21, RZ, RZ, R14 ;  /* 0x000000ffff157224 */ /* 0x000fce00078e000e */
[----:B------:R-:W-:Y:S05]  /*1d5a0*/  WARPSYNC.COLLECTIVE R16, `(.L_x_1728) ;  /* 0x0000000010087348 */ /* 0x000fea0003c00000 */
[----:B------:R0:W1:Y:S02]  /*1d5b0*/  SHFL.UP P0, R19, R21, R18, R23 ;  /* 0x0400001215137389 */ /* 0x0000640000000017 */
[----:B01----:R-:W-:Y:S05]  /*1d5c0*/  ENDCOLLECTIVE ;  /* 0x000000000000791b */ /* 0x003fea0003800000 */
.L_x_1728:
[----:B------:R-:W-:Y:S05]  /*1d5d0*/  BRA `(.L_x_1729) ;  /* 0xfffffea8006c7947 */ /* 0x000fea000383ffff */
.L_x_1730:
        /* <DEDUP_REMOVED lines=10> */
.L_x_2114:


//--------------------- .text._ZN3cub18CUB_300001_SM_10306detail10radix_sort29DeviceRadixSortOnesweepKernelINS1_5radix10policy_hubIfijE10Policy1000ELNS0_9SortOrderE1EfijiiNS1_21identity_decomposer_tEEEvPT5_SB_PT3_PKSC_PT1_PKSG_PT2_PKSK_T4_iiT6_ --------------------------
	.section	.text._ZN3cub18CUB_300001_SM_10306detail10radix_sort29DeviceRadixSortOnesweepKernelINS1_5radix10policy_hubIfijE10Policy1000ELNS0_9SortOrderE1EfijiiNS1_21identity_decomposer_tEEEvPT5_SB_PT3_PKSC_PT1_PKSG_PT2_PKSK_T4_iiT6_,"ax",@progbits
	.align	128
        .global         _ZN3cub18CUB_300001_SM_10306detail10radix_sort29DeviceRadixSortOnesweepKernelINS1_5radix10policy_hubIfijE10Policy1000ELNS0_9SortOrderE1EfijiiNS1_21identity_decomposer_tEEEvPT5_SB_PT3_PKSC_PT1_PKSG_PT2_PKSK_T4_iiT6_
        .type           _ZN3cub18CUB_300001_SM_10306detail10radix_sort29DeviceRadixSortOnesweepKernelINS1_5radix10policy_hubIfijE10Policy1000ELNS0_9SortOrderE1EfijiiNS1_21identity_decomposer_tEEEvPT5_SB_PT3_PKSC_PT1_PKSG_PT2_PKSK_T4_iiT6_,@function
        .size           _ZN3cub18CUB_300001_SM_10306detail10radix_sort29DeviceRadixSortOnesweepKernelINS1_5radix10policy_hubIfijE10Policy1000ELNS0_9SortOrderE1EfijiiNS1_21identity_decomposer_tEEEvPT5_SB_PT3_PKSC_PT1_PKSG_PT2_PKSK_T4_iiT6_,(.L_x_2115 - _ZN3cub18CUB_300001_SM_10306detail10radix_sort29DeviceRadixSortOnesweepKernelINS1_5radix10policy_hubIfijE10Policy1000ELNS0_9SortOrderE1EfijiiNS1_21identity_decomposer_tEEEvPT5_SB_PT3_PKSC_PT1_PKSG_PT2_PKSK_T4_iiT6_)
        .other          _ZN3cub18CUB_300001_SM_10306detail10radix_sort29DeviceRadixSortOnesweepKernelINS1_5radix10policy_hubIfijE10Policy1000ELNS0_9SortOrderE1EfijiiNS1_21identity_decomposer_tEEEvPT5_SB_PT3_PKSC_PT1_PKSG_PT2_PKSK_T4_iiT6_,@"STO_CUDA_ENTRY STV_DEFAULT"
_ZN3cub18CUB_300001_SM_10306detail10radix_sort29DeviceRadixSortOnesweepKernelINS1_5radix10policy_hubIfijE10Policy1000ELNS0_9SortOrderE1EfijiiNS1_21identity_decomposer_tEEEvPT5_SB_PT3_PKSC_PT1_PKSG_PT2_PKSK_T4_iiT6_:
.text._ZN3cub18CUB_300001_SM_10306detail10radix_sort29DeviceRadixSortOnesweepKernelINS1_5radix10policy_hubIfijE10Policy1000ELNS0_9SortOrderE1EfijiiNS1_21identity_decomposer_tEEEvPT5_SB_PT3_PKSC_PT1_PKSG_PT2_PKSK_T4_iiT6_:
        /* <DEDUP_REMOVED lines=16> */
.L_x_1732:
[----:B------:R-:W-:Y:S05]  /*0100*/  BSYNC.RECONVERGENT B0 ;  /* 0x0000000000007941 */ /* 0x000fea0003800200 */
.L_x_1731:
[----:B------:R-:W-:Y:S06]  /*0110*/  BAR.SYNC.DEFER_BLOCKING 0x0 ;  /* 0x0000000000007b1d */ /* 0x000fec0000010000 */
[----:B------:R-:W1:Y:S01]  /*0120*/  LDCU UR4, c[0x0][0x3c0] ;  /* 0x00007800ff0477ac */ /* 0x000e620008000800 */
[----:B------:R-:W2:Y:S01]  /*0130*/  S2R R73, SR_LANEID ;  /* 0x0000000000497919 */ /* 0x000ea20000000000 */
[----:B------:R-:W3:Y:S02]  /*0140*/  LDS R75, [R77+0x8a00] ;  /* 0x008a00004d4b7984 */ /* 0x000ee40000000800 */
[----:B---3--:R-:W-:-:S04]  /*0150*/  IMAD R72, R75, 0x2280, RZ ;  /* 0x000022804b487824 */ /* 0x008fc800078e02ff */
[----:B------:R-:W-:-:S05]  /*0160*/  VIADD R0, R72, 0x2280 ;  /* 0x0000228048007836 */ /* 0x000fca0000000000 */
[----:B-1----:R-:W-:Y:S02]  /*0170*/  ISETP.GT.AND P0, PT, R0, UR4, PT ;  /* 0x0000000400007c0c */ /* 0x002fe4000bf04270 */
[----:B------:R-:W-:-:S11]  /*0180*/  SHF.R.U32.HI R0, RZ, 0x5, R35 ;  /* 0x00000005ff007819 */ /* 0x000fd60000011623 */
[----:B--2---:R-:W-:Y:S05]  /*0190*/  @P0 BRA `(.L_x_1733) ;  /* 0x0000000000800947 */ /* 0x004fea0003800000 */
[----:B------:R-:W1:Y:S01]  /*01a0*/  LDCU.64 UR4, c[0x0][0x3a8] ;  /* 0x00007500ff0477ac */ /* 0x000e620008000a00 */
[C---:B------:R-:W-:Y:S02]  /*01b0*/  LOP3.LUT R71, R35.reuse, 0x1f, RZ, 0xc0, !PT ;  /* 0x0000001f23477812 */ /* 0x040fe400078ec0ff */
[----:B0-----:R-:W-:-:S05]  /*01c0*/  LOP3.LUT R2, R35, 0x3e0, RZ, 0xc0, !PT ;  /* 0x000003e023027812 */ /* 0x001fca00078ec0ff */
[----:B------:R-:W-:-:S05]  /*01d0*/  IMAD R71, R2, 0x17, R71 ;  /* 0x0000001702477824 */ /* 0x000fca00078e0247 */
[----:B------:R-:W-:-:S05]  /*01e0*/  IADD3 R39, P0, PT, R72, R71, RZ ;  /* 0x0000004748277210 */ /* 0x000fca0007f1e0ff */
[----:B------:R-:W-:Y:S01]  /*01f0*/  IMAD.X R40, RZ, RZ, RZ, P0 ;  /* 0x000000ffff287224 */ /* 0x000fe200000e06ff */
[----:B-1----:R-:W-:-:S04]  /*0200*/  LEA R2, P0, R39, UR4, 0x2 ;  /* 0x0000000427027c11 */ /* 0x002fc8000f8010ff */
[----:B------:R-:W-:-:S05]  /*0210*/  LEA.HI.X R3, R39, UR5, R40, 0x2, P0 ;  /* 0x0000000527037c11 */ /* 0x000fca00080f1428 */
        /* <DEDUP_REMOVED lines=24> */
.L_x_1733:
[C---:B------:R-:W-:Y:S01]  /*03a0*/  LOP3.LUT R71, R35.reuse, 0x1f, RZ, 0xc0, !PT ;  /* 0x0000001f23477812 */ /* 0x040fe200078ec0ff */
[----:B------:R-:W1:Y:S01]  /*03b0*/  LDCU.64 UR6, c[0x0][0x3a8] ;  /* 0x00007500ff0677ac */ /* 0x000e620008000a00 */
[----:B0-----:R-:W-:Y:S01]  /*03c0*/  LOP3.LUT R2, R35, 0x3e0, RZ, 0xc0, !PT ;  /* 0x000003e023027812 */ /* 0x001fe200078ec0ff */
[----:B------:R-:W-:Y:S01]  /*03d0*/  IMAD.MOV.U32 R70, RZ, RZ, -0x1 ;  /* 0xffffffffff467424 */ /* 0x000fe200078e00ff */
[----:B------:R-:W-:-:S03]  /*03e0*/  IADD3 R4, PT, PT, -R72, UR4, RZ ;  /* 0x0000000448047c10 */ /* 0x000fc6000fffe1ff */
[----:B------:R-:W-:-:S04]  /*03f0*/  IMAD R71, R2, 0x17, R71 ;  /* 0x0000001702477824 */ /* 0x000fc800078e0247 */
[C---:B------:R-:W-:Y:S01]  /*0400*/  VIADD R5, R71.reuse, 0x40 ;  /* 0x0000004047057836 */ /* 0x040fe20000000000 */
[----:B------:R-:W-:Y:S01]  /*0410*/  IADD3 R39, P2, PT, R72, R71, RZ ;  /* 0x0000004748277210 */ /* 0x000fe20007f5e0ff */
[C---:B------:R-:W-:Y:S01]  /*0420*/  VIADD R3, R71.reuse, 0x20 ;  /* 0x0000002047037836 */ /* 0x040fe20000000000 */
[-C--:B------:R-:W-:Y:S01]  /*0430*/  ISETP.GE.AND P6, PT, R71, R4.reuse, PT ;  /* 0x000000044700720c */ /* 0x080fe20003fc6270 */
[----:B------:R-:W-:Y:S01]  /*0440*/  IMAD.MOV.U32 R69, RZ, RZ, -0x1 ;  /* 0xffffffffff457424 */ /* 0x000fe200078e00ff */
[-C--:B------:R-:W-:Y:S01]  /*0450*/  ISETP.GE.AND P1, PT, R5, R4.reuse, PT ;  /* 0x000000040500720c */ /* 0x080fe20003f26270 */
[----:B------:R-:W-:Y:S01]  /*0460*/  VIADD R5, R71, 0x80 ;  /* 0x0000008047057836 */ /* 0x000fe20000000000 */
[-C--:B------:R-:W-:Y:S01]  /*0470*/  ISETP.GE.AND P0, PT, R3, R4.reuse, PT ;  /* 0x000000040300720c */ /* 0x080fe20003f06270 */
[----:B------:R-:W-:Y:S01]  /*0480*/  VIADD R3, R71, 0x60 ;  /* 0x0000006047037836 */ /* 0x000fe20000000000 */
[----:B-1----:R-:W-:Y:S01]  /*0490*/  LEA R2, P4, R39, UR6, 0x2 ;  /* 0x0000000627027c11 */ /* 0x002fe2000f8810ff */
[----:B------:R-:W-:Y:S01]  /*04a0*/  IMAD.X R40, RZ, RZ, RZ, P2 ;  /* 0x000000ffff287224 */ /* 0x000fe200010e06ff */
[-C--:B------:R-:W-:Y:S01]  /*04b0*/  ISETP.GE.AND P3, PT, R5, R4.reuse, PT ;  /* 0x000000040500720c */ /* 0x080fe20003f66270 */
[----:B------:R-:W-:Y:S01]  /*04c0*/  VIADD R5, R71, 0xa0 ;  /* 0x000000a047057836 */ /* 0x000fe20000000000 */
[----:B------:R-:W-:Y:S01]  /*04d0*/  ISETP.GE.AND P2, PT, R3, R4, PT ;  /* 0x000000040300720c */ /* 0x000fe20003f46270 */
[----:B------:R-:W-:Y:S01]  /*04e0*/  VIADD R7, R71, 0xc0 ;  /* 0x000000c047077836 */ /* 0x000fe20000000000 */
[----:B------:R-:W-:-:S02]  /*04f0*/  LEA.HI.X R3, R39, UR7, R40, 0x2, P4 ;  /* 0x0000000727037c11 */ /* 0x000fc4000a0f1428 */
[-C--:B------:R-:W-:Y:S01]  /*0500*/  ISETP.GE.AND P4, PT, R5, R4.reuse, PT ;  /* 0x000000040500720c */ /* 0x080fe20003f86270 */
[----:B------:R-:W-:Y:S01]  /*0510*/  VIADD R5, R71, 0xe0 ;  /* 0x000000e047057836 */ /* 0x000fe20000000000 */
[-C--:B------:R-:W-:Y:S01]  /*0520*/  ISETP.GE.AND P5, PT, R7, R4.reuse, PT ;  /* 0x000000040700720c */ /* 0x080fe20003fa6270 */
[----:B------:R1:W5:Y:S01]  /*0530*/  @!P6 LDG.E R70, desc[UR8][R2.64] ;  /* 0x000000080246e981 */ /* 0x000362000c1e1900 */
[----:B------:R-:W-:Y:S02]  /*0540*/  IMAD.MOV.U32 R67, RZ, RZ, -0x1 ;  /* 0xffffffffff437424 */ /* 0x000fe400078e00ff */
[-C--:B------:R-:W-:Y:S01]  /*0550*/  ISETP.GE.AND P6, PT, R5, R4.reuse, PT ;  /* 0x000000040500720c */ /* 0x080fe20003fc6270 */
[----:B------:R-:W-:Y:S01]  /*0560*/  VIADD R5, R71, 0x100 ;  /* 0x0000010047057836 */ /* 0x000fe20000000000 */
[----:B------:R1:W5:Y:S01]  /*0570*/  @!P0 LDG.E R69, desc[UR8][R2.64+0x80] ;  /* 0x0000800802458981 */ /* 0x000362000c1e1900 */
[----:B------:R-:W-:Y:S02]  /*0580*/  IMAD.MOV.U32 R66, RZ, RZ, -0x1 ;  /* 0xffffffffff427424 */ /* 0x000fe400078e00ff */
[----:B------:R-:W-:Y:S01]  /*0590*/  IMAD.MOV.U32 R68, RZ, RZ, -0x1 ;  /* 0xffffffffff447424 */ /* 0x000fe200078e00ff */
[----:B------:R-:W-:Y:S01]  /*05a0*/  ISETP.GE.AND P0, PT, R5, R4, PT ;  /* 0x000000040500720c */ /* 0x000fe20003f06270 */
[C---:B------:R-:W-:Y:S01]  /*05b0*/  VIADD R5, R71.reuse, 0x140 ;  /* 0x0000014047057836 */ /* 0x040fe20000000000 */
[----:B------:R1:W5:Y:S01]  /*05c0*/  @!P2 LDG.E R67, desc[UR8][R2.64+0x180] ;  /* 0x000180080243a981 */ /* 0x000362000c1e1900 */
[----:B------:R-:W-:-:S03]  /*05d0*/  VIADD R7, R71, 0x120 ;  /* 0x0000012047077836 */ /* 0x000fc60000000000 */
[----:B------:R-:W-:Y:S01]  /*05e0*/  ISETP.GE.AND P2, PT, R5, R4, PT ;  /* 0x000000040500720c */ /* 0x000fe20003f46270 */
[----:B------:R-:W-:Y:S01]  /*05f0*/  VIADD R5, R71, 0x160 ;  /* 0x0000016047057836 */ /* 0x000fe20000000000 */
[----:B------:R1:W5:Y:S01]  /*0600*/  @!P3 LDG.E R66, desc[UR8][R2.64+0x200] ;  /* 0x000200080242b981 */ /* 0x000362000c1e1900 */
[----:B------:R-:W-:-:S03]  /*0610*/  IMAD.MOV.U32 R64, RZ, RZ, -0x1 ;  /* 0xffffffffff407424 */ /* 0x000fc600078e00ff */
[-C--:B------:R-:W-:Y:S01]  /*0620*/  ISETP.GE.AND P3, PT, R5, R4.reuse, PT ;  /* 0x000000040500720c */ /* 0x080fe20003f66270 */
[----:B------:R-:W-:Y:S01]  /*0630*/  VIADD R5, R71, 0x1a0 ;  /* 0x000001a047057836 */ /* 0x000fe20000000000 */
[----:B------:R1:W5:Y:S01]  /*0640*/  @!P1 LDG.E R68, desc[UR8][R2.64+0x100] ;  /* 0x0001000802449981 */ /* 0x000362000c1e1900 */
[-C--:B------:R-:W-:Y:S01]  /*0650*/  ISETP.GE.AND P1, PT, R7, R4.reuse, PT ;  /* 0x000000040700720c */ /* 0x080fe20003f26270 */
[----:B------:R-:W-:Y:S02]  /*0660*/  IMAD.MOV.U32 R63, RZ, RZ, -0x1 ;  /* 0xffffffffff3f7424 */ /* 0x000fe400078e00ff */
[----:B------:R1:W5:Y:S01]  /*0670*/  @!P5 LDG.E R64, desc[UR8][R2.64+0x300] ;  /* 0x000300080240d981 */ /* 0x000362000c1e1900 */
[-C--:B------:R-:W-:Y:S01]  /*0680*/  ISETP.GE.AND P5, PT, R5, R4.reuse, PT ;  /* 0x000000040500720c */ /* 0x080fe20003fa6270 */
[C---:B------:R-:W-:Y:S02]  /*0690*/  VIADD R5, R71.reuse, 0x1c0 ;  /* 0x000001c047057836 */ /* 0x040fe40000000000 */
[----:B------:R-:W-:Y:S01]  /*06a0*/  IMAD.MOV.U32 R65, RZ, RZ, -0x1 ;  /* 0xffffffffff417424 */ /* 0x000fe200078e00ff */
[----:B------:R1:W5:Y:S01]  /*06b0*/  @!P6 LDG.E R63, desc[UR8][R2.64+0x380] ;  /* 0x00038008023fe981 */ /* 0x000362000c1e1900 */
[----:B------:R-:W-:Y:S01]  /*06c0*/  VIADD R7, R71, 0x180 ;  /* 0x0000018047077836 */ /* 0x000fe20000000000 */
[----:B------:R-:W-:Y:S01]  /*06d0*/  ISETP.GE.AND P6, PT, R5, R4, PT ;  /* 0x000000040500720c */ /* 0x000fe20003fc6270 */
[----:B------:R-:W-:-:S02]  /*06e0*/  IMAD.MOV.U32 R61, RZ, RZ, -0x1 ;  /* 0xffffffffff3d7424 */ /* 0x000fc400078e00ff */
        /* <DEDUP_REMOVED lines=17> */
[----:B------:R-:W-:Y:S01]  /*0800*/  IMAD.MOV.U32 R57, RZ, RZ, -0x1 ;  /* 0xffffffffff397424 */ /* 0x000fe200078e00ff */
[----:B------:R-:W-:Y:S01]  /*0810*/  ISETP.GE.AND P4, PT, R5, R4, PT ;  /* 0x000000040500720c */ /* 0x000fe20003f86270 */
[C---:B------:R-:W-:Y:S01]  /*0820*/  VIADD R7, R71.reuse, 0x240 ;  /* 0x0000024047077836 */ /* 0x040fe20000000000 */
[----:B------:R1:W5:Y:S01]  /*0830*/  @!P3 LDG.E R59, desc[UR8][R2.64+0x580] ;  /* 0x00058008023bb981 */ /* 0x000362000c1e1900 */
[----:B------:R-:W-:-:S02]  /*0840*/  VIADD R5, R71, 0x280 ;  /* 0x0000028047057836 */ /* 0x000fc40000000000 */
[----:B------:R-:W-:Y:S01]  /*0850*/  IMAD.MOV.U32 R56, RZ, RZ, -0x1 ;  /* 0xffffffffff387424 */ /* 0x000fe200078e00ff */
[----:B------:R1:W5:Y:S01]  /*0860*/  @!P5 LDG.E R57, desc[UR8][R2.64+0x680] ;  /* 0x000680080239d981 */ /* 0x000362000c1e1900 */
[----:B------:R-:W-:Y:S01]  /*0870*/  IMAD.MOV.U32 R55, RZ, RZ, -0x1 ;  /* 0xffffffffff377424 */ /* 0x000fe200078e00ff */
[-C--:B------:R-:W-:Y:S01]  /*0880*/  ISETP.GE.AND P3, PT, R7, R4.reuse, PT ;  /* 0x000000040700720c */ /* 0x080fe20003f66270 */
[----:B------:R-:W-:Y:S01]  /*0890*/  VIADD R7, R71, 0x2a0 ;  /* 0x000002a047077836 */ /* 0x000fe20000000000 */
[-C--:B------:R-:W-:Y:S01]  /*08a0*/  ISETP.GE.AND P5, PT, R5, R4.reuse, PT ;  /* 0x000000040500720c */ /* 0x080fe20003fa6270 */
[----:B------:R-:W-:Y:S01]  /*08b0*/  VIADD R5, R71, 0x2c0 ;  /* 0x000002c047057836 */ /* 0x000fe20000000000 */
[----:B------:R1:W5:Y:S02]  /*08c0*/  @!P6 LDG.E R56, desc[UR8][R2.64+0x700] ;  /* 0x000700080238e981 */ /* 0x000364000c1e1900 */
[-C--:B------:R-:W-:Y:S02]  /*08d0*/  ISETP.GE.AND P6, PT, R7, R4.reuse, PT ;  /* 0x000000040700720c */ /* 0x080fe40003fc6270 */
[----:B------:R1:W5:Y:S01]  /*08e0*/  @!P0 LDG.E R55, desc[UR8][R2.64+0x780] ;  /* 0x0007800802378981 */ /* 0x000362000c1e1900 */
[----:B------:R-:W-:Y:S01]  /*08f0*/  ISETP.GE.AND P0, PT, R5, R4, PT ;  /* 0x000000040500720c */ /* 0x000fe20003f06270 */
[----:B------:R-:W-:-:S02]  /*0900*/  IMAD.MOV.U32 R54, RZ, RZ, -0x1 ;  /* 0xffffffffff367424 */ /* 0x000fc400078e00ff */
[----:B------:R-:W-:Y:S02]  /*0910*/  IMAD.MOV.U32 R53, RZ, RZ, -0x1 ;  /* 0xffffffffff357424 */ /* 0x000fe400078e00ff */
[----:B------:R-:W-:Y:S02]  /*0920*/  IMAD.MOV.U32 R52, RZ, RZ, -0x1 ;  /* 0xffffffffff347424 */ /* 0x000fe400078e00ff */
[----:B------:R-:W-:Y:S01]  /*0930*/  IMAD.MOV.U32 R51, RZ, RZ, -0x1 ;  /* 0xffffffffff337424 */ /* 0x000fe200078e00ff */
[----:B------:R1:W5:Y:S01]  /*0940*/  @!P1 LDG.E R54, desc[UR8][R2.64+0x800] ;  /* 0x0008000802369981 */ /* 0x000362000c1e1900 */
[----:B------:R-:W-:Y:S02]  /*0950*/  IMAD.MOV.U32 R50, RZ, RZ, -0x1 ;  /* 0xffffffffff327424 */ /* 0x000fe400078e00ff */
[----:B------:R-:W-:Y:S01]  /*0960*/  IMAD.MOV.U32 R49, RZ, RZ, -0x1 ;  /* 0xffffffffff317424 */ /* 0x000fe200078e00ff */
[----:B------:R1:W5:Y:S01]  /*0970*/  @!P2 LDG.E R53, desc[UR8][R2.64+0x880] ;  /* 0x000880080235a981 */ /* 0x000362000c1e1900 */
[----:B------:R-:W-:-:S03]  /*0980*/  IMAD.MOV.U32 R48, RZ, RZ, -0x1 ;  /* 0xffffffffff307424 */ /* 0x000fc600078e00ff */
[----:B------:R1:W5:Y:S04]  /*0990*/  @!P3 LDG.E R52, desc[UR8][R2.64+0x900] ;  /* 0x000900080234b981 */ /* 0x000368000c1e1900 */
[----:B------:R1:W5:Y:S04]  /*09a0*/  @!P4 LDG.E R51, desc[UR8][R2.64+0x980] ;  /* 0x000980080233c981 */ /* 0x000368000c1e1900 */
[----:B------:R1:W5:Y:S04]  /*09b0*/  @!P5 LDG.E R50, desc[UR8][R2.64+0xa00] ;  /* 0x000a00080232d981 */ /* 0x000368000c1e1900 */
[----:B------:R1:W5:Y:S04]  /*09c0*/  @!P6 LDG.E R49, desc[UR8][R2.64+0xa80] ;  /* 0x000a80080231e981 */ /* 0x000368000c1e1900 */
[----:B------:R1:W5:Y:S02]  /*09d0*/  @!P0 LDG.E R48, desc[UR8][R2.64+0xb00] ;  /* 0x000b000802308981 */ /* 0x000364000c1e1900 */
.L_x_1734:
[----:B01----:R-:W-:Y:S01]  /*09e0*/  VIMNMX R2, PT, PT, R73, 0xe0, !PT ;  /* 0x000000e049027848 */ /* 0x003fe20007fe0100 */
[----:B------:R-:W0:Y:S01]  /*09f0*/  LDCU UR4, c[0x0][0x3c8] ;  /* 0x00007900ff0477ac */ /* 0x000e220008000800 */
[----:B-----5:R-:W-:Y:S01]  /*0a00*/  ISETP.GE.AND P6, PT, R70, RZ, PT ;  /* 0x000000ff4600720c */ /* 0x020fe20003fc6270 */
[----:B------:R-:W-:Y:S01]  /*0a10*/  IMAD.SHL.U32 R0, R0, 0x400, RZ ;  /* 0x0000040000007824 */ /* 0x000fe200078e00ff */
[--C-:B------:R-:W-:Y:S01]  /*0a20*/  IADD3 R2, PT, PT, R2, 0x1f, -R73.reuse ;  /* 0x0000001f02027810 */ /* 0x100fe20007ffe849 */
[----:B------:R-:W-:Y:S01]  /*0a30*/  UMOV UR5, 0xffffffff ;  /* 0xffffffff00057882 */ /* 0x000fe20000000000 */
[----:B------:R-:W-:Y:S01]  /*0a40*/  SEL R5, RZ, 0x7fffffff, !P6 ;  /* 0x7fffffffff057807 */ /* 0x000fe20007000000 */
[----:B------:R-:W-:Y:S01]  /*0a50*/  BSSY.RECONVERGENT B0, `(.L_x_1735) ;  /* 0x0000034000007945 */ /* 0x000fe20003800200 */
[----:B------:R-:W-:Y:S01]  /*0a60*/  ISETP.GE.U32.AND P6, PT, R2, 0x1e0, PT ;  /* 0x000001e00200780c */ /* 0x000fe20003fc6070 */
[----:B------:R-:W-:Y:S01]  /*0a70*/  IMAD.MOV.U32 R4, RZ, RZ, R73 ;  /* 0x000000ffff047224 */ /* 0x000fe200078e0049 */
[----:B------:R-:W-:Y:S01]  /*0a80*/  ISETP.GE.AND P0, PT, R64, RZ, PT ;  /* 0x000000ff4000720c */ /* 0x000fe20003f06270 */
[----:B------:R-:W-:Y:S01]  /*0a90*/  IMAD.IADD R3, R77, 0x1, R0 ;  /* 0x000000014d037824 */ /* 0x000fe200078e0200 */
[----:B------:R-:W-:-:S02]  /*0aa0*/  ISETP.GE.AND P1, PT, R63, RZ, PT ;  /* 0x000000ff3f00720c */ /* 0x000fc40003f26270 */
[----:B------:R-:W-:Y:S02]  /*0ab0*/  ISETP.GE.AND P2, PT, R62, RZ, PT ;  /* 0x000000ff3e00720c */ /* 0x000fe40003f46270 */
[----:B------:R-:W-:Y:S02]  /*0ac0*/  ISETP.GE.AND P3, PT, R61, RZ, PT ;  /* 0x000000ff3d00720c */ /* 0x000fe40003f66270 */
[----:B------:R-:W-:Y:S01]  /*0ad0*/  LEA.HI R2, R2, 0x1, RZ, 0x1b ;  /* 0x0000000102027811 */ /* 0x000fe200078fd8ff */
[----:B0-----:R-:W-:Y:S01]  /*0ae0*/  USHF.L.U32 UR4, UR5, UR4, URZ ;  /* 0x0000000405047299 */ /* 0x001fe200080006ff */
[----:B------:R-:W-:Y:S02]  /*0af0*/  ISETP.GE.AND P4, PT, R60, RZ, PT ;  /* 0x000000ff3c00720c */ /* 0x000fe40003f86270 */
[----:B------:R-:W-:Y:S02]  /*0b00*/  ISETP.GE.AND P5, PT, R48, RZ, PT ;  /* 0x000000ff3000720c */ /* 0x000fe40003fa6270 */
[----:B------:R-:W-:-:S02]  /*0b10*/  SEL R47, RZ, 0x7fffffff, !P0 ;  /* 0x7fffffffff2f7807 */ /* 0x000fc40004000000 */
[----:B------:R-:W-:Y:S02]  /*0b20*/  SEL R46, RZ, 0x7fffffff, !P1 ;  /* 0x7fffffffff2e7807 */ /* 0x000fe40004800000 */
[----:B------:R-:W-:Y:S02]  /*0b30*/  SEL R45, RZ, 0x7fffffff, !P2 ;  /* 0x7fffffffff2d7807 */ /* 0x000fe40005000000 */
[----:B------:R-:W-:Y:S02]  /*0b40*/  LOP3.LUT R9, R2, 0xf, RZ, 0xc0, !PT ;  /* 0x0000000f02097812 */ /* 0x000fe400078ec0ff */
[----:B------:R-:W-:Y:S02]  /*0b50*/  SEL R44, RZ, 0x7fffffff, !P3 ;  /* 0x7fffffffff2c7807 */ /* 0x000fe40005800000 */
[----:B------:R-:W-:Y:S02]  /*0b60*/  SEL R33, RZ, 0x7fffffff, !P4 ;  /* 0x7fffffffff217807 */ /* 0x000fe40006000000 */
[----:B------:R-:W-:-:S02]  /*0b70*/  SEL R7, RZ, 0x7fffffff, !P5 ;  /* 0x7fffffffff077807 */ /* 0x000fc40006800000 */
[----:B------:R-:W-:Y:S02]  /*0b80*/  ISETP.NE.AND P1, PT, R9, RZ, PT ;  /* 0x000000ff0900720c */ /* 0x000fe40003f25270 */
[----:B------:R-:W-:Y:S02]  /*0b90*/  LOP3.LUT R8, R5, R70, RZ, 0x3c, !PT ;  /* 0x0000004605087212 */ /* 0x000fe400078e3cff */
[----:B------:R-:W-:Y:S02]  /*0ba0*/  LOP3.LUT R47, R47, R64, RZ, 0x3c, !PT ;  /* 0x000000402f2f7212 */ /* 0x000fe400078e3cff */
[----:B------:R-:W-:Y:S02]  /*0bb0*/  LOP3.LUT R46, R46, R63, RZ, 0x3c, !PT ;  /* 0x0000003f2e2e7212 */ /* 0x000fe400078e3cff */
        /* <DEDUP_REMOVED lines=8> */
.L_x_1737:
        /* <DEDUP_REMOVED lines=21> */
.L_x_1736:
[----:B------:R-:W-:Y:S05]  /*0d90*/  BSYNC.RECONVERGENT B0 ;  /* 0x0000000000007941 */ /* 0x000fea0003800200 */
.L_x_1735:
        /* <DEDUP_REMOVED lines=19> */
.L_x_1741:
[----:B------:R-:W-:Y:S05]  /*0ed0*/  BSYNC.RECONVERGENT B1 ;  /* 0x0000000000017941 */ /* 0x000fea0003800200 */
.L_x_1740:
        /* <DEDUP_REMOVED lines=14> */
.L_x_1742:
[----:B------:R-:W-:Y:S01]  /*0fc0*/  VIADD R2, R2, 0x1 ;  /* 0x0000000102027836 */ /* 0x000fe20000000000 */
[----:B------:R0:W-:Y:S04]  /*0fd0*/  STS [R0], RZ ;  /* 0x000000ff00007388 */ /* 0x0001e80000000800 */
[----:B------:R-:W-:Y:S01]  /*0fe0*/  ISETP.NE.AND P0, PT, R2, RZ, PT ;  /* 0x000000ff0200720c */ /* 0x000fe20003f05270 */
[----:B0-----:R-:W-:-:S12]  /*0ff0*/  VIADD R0, R0, 0x80 ;  /* 0x0000008000007836 */ /* 0x001fd80000000000 */
[----:B------:R-:W-:Y:S05]  /*1000*/  @P0 BRA `(.L_x_1742) ;  /* 0xfffffffc00ec0947 */ /* 0x000fea000383ffff */
.L_x_1739:
[----:B------:R-:W-:Y:S05]  /*1010*/  BSYNC.RECONVERGENT B0 ;  /* 0x0000000000007941 */ /* 0x000fea0003800200 */
.L_x_1738:
[----:B------:R-:W2:Y:S01]  /*1020*/  LDCU UR7, c[0x0][0x3c4] ;  /* 0x00007880ff0777ac */ /* 0x000ea20008000800 */
[----:B------:R-:W-:Y:S01]  /*1030*/  ISETP.GE.AND P0, PT, R69, RZ, PT ;  /* 0x000000ff4500720c */ /* 0x000fe20003f06270 */
[----:B------:R-:W-:Y:S01]  /*1040*/  BSSY.RECONVERGENT B0, `(.L_x_1743) ;  /* 0x00000e4000007945 */ /* 0x000fe20003800200 */
[----:B------:R-:W-:Y:S02]  /*1050*/  ISETP.GE.AND P2, PT, R66, RZ, PT ;  /* 0x000000ff4200720c */ /* 0x000fe40003f46270 */
[----:B------:R-:W-:Y:S02]  /*1060*/  SEL R0, RZ, 0x7fffffff, !P0 ;  /* 0x7fffffffff007807 */ /* 0x000fe40004000000 */
[----:B------:R-:W-:Y:S02]  /*1070*/  ISETP.NE.AND P0, PT, R8, 0x7fffffff, PT ;  /* 0x7fffffff0800780c */ /* 0x000fe40003f05270 */
[----:B------:R-:W-:Y:S02]  /*1080*/  LOP3.LUT R31, R0, R69, RZ, 0x3c, !PT ;  /* 0x00000045001f7212 */ /* 0x000fe400078e3cff */
[----:B------:R-:W-:-:S02]  /*1090*/  SEL R0, R8, 0x80000000, P0 ;  /* 0x8000000008007807 */ /* 0x000fc40000000000 */
[C---:B------:R-:W-:Y:S02]  /*10a0*/  ISETP.NE.AND P1, PT, R31.reuse, 0x7fffffff, PT ;  /* 0x7fffffff1f00780c */ /* 0x040fe40003f25270 */
[----:B------:R-:W-:Y:S02]  /*10b0*/  ISETP.GE.AND P0, PT, R68, RZ, PT ;  /* 0x000000ff4400720c */ /* 0x000fe40003f06270 */
[----:B------:R-:W-:Y:S02]  /*10c0*/  SEL R2, R31, 0x80000000, P1 ;  /* 0x800000001f027807 */ /* 0x000fe40000800000 */
[----:B--2---:R-:W-:Y:S02]  /*10d0*/  SHF.R.U32.HI R0, RZ, UR7, R0 ;  /* 0x00000007ff007c19 */ /* 0x004fe40008011600 */
[----:B------:R-:W-:Y:S02]  /*10e0*/  ISETP.GE.AND P1, PT, R67, RZ, PT ;  /* 0x000000ff4300720c */ /* 0x000fe40003f26270 */
[----:B01----:R-:W-:-:S02]  /*10f0*/  SEL R5, RZ, 0x7fffffff, !P0 ;  /* 0x7fffffffff057807 */ /* 0x003fc40004000000 */
[----:B------:R-:W-:Y:S02]  /*1100*/  LOP3.LUT R30, R0, UR4, RZ, 0x30, !PT ;  /* 0x00000004001e7c12 */ /* 0x000fe4000f8e30ff */
[----:B------:R-:W-:Y:S02]  /*1110*/  ISETP.GE.AND P3, PT, R65, RZ, PT ;  /* 0x000000ff4100720c */ /* 0x000fe40003f66270 */
[----:B------:R-:W-:Y:S01]  /*1120*/  SEL R4, RZ, 0x7fffffff, !P1 ;  /* 0x7fffffffff047807 */ /* 0x000fe20004800000 */
[----:B------:R-:W-:Y:S01]  /*1130*/  IMAD R0, R30, 0x4, R3 ;  /* 0x000000041e007824 */ /* 0x000fe200078e0203 */
[----:B------:R-:W-:Y:S01]  /*1140*/  SEL R7, RZ, 0x7fffffff, !P2 ;  /* 0x7fffffffff077807 */ /* 0x000fe20005000000 */
[----:B------:R-:W-:Y:S01]  /*1150*/  NOP ;  /* 0x0000000000007918 */ /* 0x000fe20000000000 */
[----:B------:R-:W-:Y:S02]  /*1160*/  LOP3.LUT R28, R5, R68, RZ, 0x3c, !PT ;  /* 0x00000044051c7212 */ /* 0x000fe400078e3cff */
[----:B------:R0:W-:Y:S01]  /*1170*/  ATOMS.POPC.INC.32 RZ, [R0+URZ] ;  /* 0x0000000000ff7f8c */ /* 0x0001e2000d8000ff */
[----:B------:R-:W-:-:S02]  /*1180*/  SEL R6, RZ, 0x7fffffff, !P3 ;  /* 0x7fffffffff067807 */ /* 0x000fc40005800000 */
[----:B------:R-:W-:Y:S02]  /*1190*/  LOP3.LUT R4, R4, R67, RZ, 0x3c, !PT ;  /* 0x0000004304047212 */ /* 0x000fe400078e3cff */
[----:B------:R-:W-:Y:S02]  /*11a0*/  LOP3.LUT R7, R7, R66, RZ, 0x3c, !PT ;  /* 0x0000004207077212 */ /* 0x000fe400078e3cff */
[----:B------:R-:W-:Y:S02]  /*11b0*/  ISETP.NE.AND P0, PT, R28, 0x7fffffff, PT ;  /* 0x7fffffff1c00780c */ /* 0x000fe40003f05270 */
[----:B------:R-:W-:Y:S02]  /*11c0*/  SHF.R.U32.HI R2, RZ, UR7, R2 ;  /* 0x00000007ff027c19 */ /* 0x000fe40008011602 */
[----:B------:R-:W-:Y:S02]  /*11d0*/  LOP3.LUT R6, R6, R65, RZ, 0x3c, !PT ;  /* 0x0000004106067212 */ /* 0x000fe400078e3cff */
[----:B------:R-:W-:-:S02]  /*11e0*/  ISETP.NE.AND P1, PT, R4, 0x7fffffff, PT ;  /* 0x7fffffff0400780c */ /* 0x000fc40003f25270 */
[----:B------:R-:W-:Y:S02]  /*11f0*/  ISETP.NE.AND P4, PT, R47, 0x7fffffff, PT ;  /* 0x7fffffff2f00780c */ /* 0x000fe40003f85270 */
[----:B------:R-:W-:Y:S02]  /*1200*/  ISETP.NE.AND P2, PT, R7, 0x7fffffff, PT ;  /* 0x7fffffff0700780c */ /* 0x000fe40003f45270 */
[----:B0-----:R-:W-:Y:S02]  /*1210*/  SEL R0, R28, 0x80000000, P0 ;  /* 0x800000001c007807 */ /* 0x001fe40000000000 */
[----:B------:R-:W-:Y:S02]  /*1220*/  LOP3.LUT R29, R2, UR4, RZ, 0x30, !PT ;  /* 0x00000004021d7c12 */ /* 0x000fe4000f8e30ff */
[----:B------:R-:W-:Y:S02]  /*1230*/  ISETP.NE.AND P0, PT, R6, 0x7fffffff, PT ;  /* 0x7fffffff0600780c */ /* 0x000fe40003f05270 */
[----:B------:R-:W-:Y:S01]  /*1240*/  SEL R4, R4, 0x80000000, P1 ;  /* 0x8000000004047807 */ /* 0x000fe20000800000 */
[----:B------:R-:W-:Y:S01]  /*1250*/  IMAD R2, R29, 0x4, R3 ;  /* 0x000000041d027824 */ /* 0x000fe200078e0203 */
[----:B------:R-:W-:-:S02]  /*1260*/  SEL R8, R47, 0x80000000, P4 ;  /* 0x800000002f087807 */ /* 0x000fc40002000000 */
[----:B------:R-:W-:Y:S02]  /*1270*/  SEL R7, R7, 0x80000000, P2 ;  /* 0x8000000007077807 */ /* 0x000fe40001000000 */
[----:B------:R-:W-:Y:S01]  /*1280*/  SHF.R.U32.HI R0, RZ, UR7, R0 ;  /* 0x00000007ff007c19 */ /* 0x000fe20008011600 */
[----:B------:R0:W-:Y:S01]  /*1290*/  ATOMS.POPC.INC.32 RZ, [R2+URZ] ;  /* 0x0000000002ff7f8c */ /* 0x0001e2000d8000ff */
[----:B------:R-:W-:Y:S02]  /*12a0*/  SEL R6, R6, 0x80000000, P0 ;  /* 0x8000000006067807 */ /* 0x000fe40000000000 */
[----:B------:R-:W-:Y:S02]  /*12b0*/  SHF.R.U32.HI R4, RZ, UR7, R4 ;  /* 0x00000007ff047c19 */ /* 0x000fe40008011604 */
[----:B------:R-:W-:Y:S02]  /*12c0*/  SHF.R.U32.HI R8, RZ, UR7, R8 ;  /* 0x00000007ff087c19 */ /* 0x000fe40008011608 */
[----:B------:R-:W-:-:S02]  /*12d0*/  SHF.R.U32.HI R7, RZ, UR7, R7 ;  /* 0x00000007ff077c19 */ /* 0x000fc40008011607 */
[----:B------:R-:W-:Y:S02]  /*12e0*/  LOP3.LUT R27, R0, UR4, RZ, 0x30, !PT ;  /* 0x00000004001b7c12 */ /* 0x000fe4000f8e30ff */
[----:B------:R-:W-:Y:S02]  /*12f0*/  SHF.R.U32.HI R6, RZ, UR7, R6 ;  /* 0x00000007ff067c19 */ /* 0x000fe40008011606 */
[----:B------:R-:W-:Y:S01]  /*1300*/  ISETP.GE.AND P4, PT, R59, RZ, PT ;  /* 0x000000ff3b00720c */ /* 0x000fe20003f86270 */
[--C-:B------:R-:W-:Y:S01]  /*1310*/  IMAD R0, R27, 0x4, R3.reuse ;  /* 0x000000041b007824 */ /* 0x100fe200078e0203 */
[----:B------:R-:W-:Y:S02]  /*1320*/  LOP3.LUT R4, R4, UR4, RZ, 0x30, !PT ;  /* 0x0000000404047c12 */ /* 0x000fe4000f8e30ff */
[----:B0-----:R-:W-:Y:S02]  /*1330*/  LOP3.LUT R2, R7, UR4, RZ, 0x30, !PT ;  /* 0x0000000407027c12 */ /* 0x001fe4000f8e30ff */
[----:B------:R-:W-:Y:S01]  /*1340*/  LOP3.LUT R26, R8, UR4, RZ, 0x30, !PT ;  /* 0x00000004081a7c12 */ /* 0x000fe2000f8e30ff */
[--C-:B------:R-:W-:Y:S01]  /*1350*/  IMAD R4, R4, 0x4, R3.reuse ;  /* 0x0000000404047824 */ /* 0x100fe200078e0203 */
[----:B------:R-:W-:Y:S01]  /*1360*/  LOP3.LUT R6, R6, UR4, RZ, 0x30, !PT ;  /* 0x0000000406067c12 */ /* 0x000fe2000f8e30ff */
[--C-:B------:R-:W-:Y:S01]  /*1370*/  IMAD R2, R2, 0x4, R3.reuse ;  /* 0x0000000402027824 */ /* 0x100fe200078e0203 */
[----:B------:R-:W-:Y:S01]  /*1380*/  SEL R8, RZ, 0x7fffffff, !P4 ;  /* 0x7fffffffff087807 */ /* 0x000fe20006000000 */
[----:B------:R0:W-:Y:S01]  /*1390*/  ATOMS.POPC.INC.32 RZ, [R0+URZ] ;  /* 0x0000000000ff7f8c */ /* 0x0001e2000d8000ff */
[----:B------:R-:W-:Y:S01]  /*13a0*/  ISETP.NE.AND P0, PT, R46, 0x7fffffff, PT ;  /* 0x7fffffff2e00780c */ /* 0x000fe20003f05270 */
[--C-:B------:R-:W-:Y:S01]  /*13b0*/  IMAD R6, R6, 0x4, R3.reuse ;  /* 0x0000000406067824 */ /* 0x100fe200078e0203 */
[----:B------:R-:W-:Y:S01]  /*13c0*/  LOP3.LUT R25, R8, R59, RZ, 0x3c, !PT ;  /* 0x0000003b08197212 */ /* 0x000fe200078e3cff */
[----:B------:R-:W-:Y:S01]  /*13d0*/  IMAD R5, R26, 0x4, R3 ;  /* 0x000000041a057824 */ /* 0x000fe200078e0203 */
[----:B------:R-:W-:Y:S01]  /*13e0*/  ISETP.NE.AND P1, PT, R45, 0x7fffffff, PT ;  /* 0x7fffffff2d00780c */ /* 0x000fe20003f25270 */
[----:B------:R1:W-:Y:S01]  /*13f0*/  ATOMS.POPC.INC.32 RZ, [R4+URZ] ;  /* 0x0000000004ff7f8c */ /* 0x0003e2000d8000ff */
[----:B------:R-:W-:-:S02]  /*1400*/  ISETP.NE.AND P2, PT, R44, 0x7fffffff, PT ;  /* 0x7fffffff2c00780c */ /* 0x000fc40003f45270 */
[----:B0-----:R-:W-:Y:S01]  /*1410*/  SEL R0, R46, 0x80000000, P0 ;  /* 0x800000002e007807 */ /* 0x001fe20000000000 */
[----:B------:R0:W-:Y:S01]  /*1420*/  ATOMS.POPC.INC.32 RZ, [R2+URZ] ;  /* 0x0000000002ff7f8c */ /* 0x0001e2000d8000ff */
[----:B------:R-:W-:Y:S02]  /*1430*/  ISETP.NE.AND P0, PT, R25, 0x7fffffff, PT ;  /* 0x7fffffff1900780c */ /* 0x000fe40003f05270 */
[----:B------:R-:W-:Y:S01]  /*1440*/  ISETP.NE.AND P3, PT, R33, 0x7fffffff, PT ;  /* 0x7fffffff2100780c */ /* 0x000fe20003f65270 */
[----:B------:R2:W-:Y:S01]  /*1450*/  ATOMS.POPC.INC.32 RZ, [R6+URZ] ;  /* 0x0000000006ff7f8c */ /* 0x0005e2000d8000ff */
[----:B-1----:R-:W-:Y:S02]  /*1460*/  SEL R4, R45, 0x80000000, P1 ;  /* 0x800000002d047807 */ /* 0x002fe40000800000 */
[----:B------:R-:W-:Y:S01]  /*1470*/  SHF.R.U32.HI R0, RZ, UR7, R0 ;  /* 0x00000007ff007c19 */ /* 0x000fe20008011600 */
[----:B------:R1:W-:Y:S01]  /*1480*/  ATOMS.POPC.INC.32 RZ, [R5+URZ] ;  /* 0x0000000005ff7f8c */ /* 0x0003e2000d8000ff */
[----:B0-----:R-:W-:-:S02]  /*1490*/  SEL R2, R44, 0x80000000, P2 ;  /* 0x800000002c027807 */ /* 0x001fc40001000000 */
[----:B------:R-:W-:Y:S02]  /*14a0*/  ISETP.GE.AND P1, PT, R57, RZ, PT ;  /* 0x000000ff3900720c */ /* 0x000fe40003f26270 */
[----:B--2---:R-:W-:Y:S02]  /*14b0*/  SEL R6, R33, 0x80000000, P3 ;  /* 0x8000000021067807 */ /* 0x004fe40001800000 */
[----:B------:R-:W-:Y:S02]  /*14c0*/  SHF.R.U32.HI R4, RZ, UR7, R4 ;  /* 0x00000007ff047c19 */ /* 0x000fe40008011604 */
[----:B-1----:R-:W-:Y:S02]  /*14d0*/  SEL R5, R25, 0x80000000, P0 ;  /* 0x8000000019057807 */ /* 0x002fe40000000000 */
[----:B------:R-:W-:Y:S02]  /*14e0*/  ISETP.GE.AND P0, PT, R58, RZ, PT ;  /* 0x000000ff3a00720c */ /* 0x000fe40003f06270 */
[----:B------:R-:W-:-:S02]  /*14f0*/  SHF.R.U32.HI R2, RZ, UR7, R2 ;  /* 0x00000007ff027c19 */ /* 0x000fc40008011602 */
[----:B------:R-:W-:Y:S02]  /*1500*/  SEL R19, RZ, 0x7fffffff, !P0 ;  /* 0x7fffffffff137807 */ /* 0x000fe40004000000 */
[----:B------:R-:W-:Y:S02]  /*1510*/  LOP3.LUT R24, R0, UR4, RZ, 0x30, !PT ;  /* 0x0000000400187c12 */ /* 0x000fe4000f8e30ff */
[----:B------:R-:W-:Y:S02]  /*1520*/  ISETP.GE.AND P2, PT, R56, RZ, PT ;  /* 0x000000ff3800720c */ /* 0x000fe40003f46270 */
[----:B------:R-:W-:Y:S01]  /*1530*/  SEL R18, RZ, 0x7fffffff, !P1 ;  /* 0x7fffffffff127807 */ /* 0x000fe20004800000 */
[----:B------:R-:W-:Y:S01]  /*1540*/  IMAD R0, R24, 0x4, R3 ;  /* 0x0000000418007824 */ /* 0x000fe200078e0203 */
[----:B------:R-:W-:Y:S02]  /*1550*/  SHF.R.U32.HI R6, RZ, UR7, R6 ;  /* 0x00000007ff067c19 */ /* 0x000fe40008011606 */
[----:B------:R-:W-:-:S02]  /*1560*/  LOP3.LUT R23, R4, UR4, RZ, 0x30, !PT ;  /* 0x0000000404177c12 */ /* 0x000fc4000f8e30ff */
[----:B------:R-:W-:Y:S01]  /*1570*/  ISETP.GE.AND P3, PT, R55, RZ, PT ;  /* 0x000000ff3700720c */ /* 0x000fe20003f66270 */
[----:B------:R0:W-:Y:S01]  /*1580*/  ATOMS.POPC.INC.32 RZ, [R0+URZ] ;  /* 0x0000000000ff7f8c */ /* 0x0001e2000d8000ff */
[----:B------:R-:W-:Y:S02]  /*1590*/  ISETP.GE.AND P4, PT, R54, RZ, PT ;  /* 0x000000ff3600720c */ /* 0x000fe40003f86270 */
[----:B------:R-:W-:Y:S02]  /*15a0*/  SHF.R.U32.HI R5, RZ, UR7, R5 ;  /* 0x00000007ff057c19 */ /* 0x000fe40008011605 */
[----:B------:R-:W-:Y:S02]  /*15b0*/  LOP3.LUT R19, R19, R58, RZ, 0x3c, !PT ;  /* 0x0000003a13137212 */ /* 0x000fe400078e3cff */
[----:B------:R-:W-:Y:S01]  /*15c0*/  LOP3.LUT R22, R2, UR4, RZ, 0x30, !PT ;  /* 0x0000000402167c12 */ /* 0x000fe2000f8e30ff */
[----:B------:R-:W-:Y:S01]  /*15d0*/  IMAD R2, R23, 0x4, R3 ;  /* 0x0000000417027824 */ /* 0x000fe200078e0203 */
[----:B------:R-:W-:-:S02]  /*15e0*/  SEL R17, RZ, 0x7fffffff, !P2 ;  /* 0x7fffffffff117807 */ /* 0x000fc40005000000 */
[----:B------:R-:W-:Y:S01]  /*15f0*/  LOP3.LUT R18, R18, R57, RZ, 0x3c, !PT ;  /* 0x0000003912127212 */ /* 0x000fe200078e3cff */
[--C-:B------:R-:W-:Y:S01]  /*1600*/  IMAD R4, R22, 0x4, R3.reuse ;  /* 0x0000000416047824 */ /* 0x100fe200078e0203 */
[----:B------:R-:W-:Y:S01]  /*1610*/  LOP3.LUT R21, R6, UR4, RZ, 0x30, !PT ;  /* 0x0000000406157c12 */ /* 0x000fe2000f8e30ff */
[----:B------:R1:W-:Y:S01]  /*1620*/  ATOMS.POPC.INC.32 RZ, [R2+URZ] ;  /* 0x0000000002ff7f8c */ /* 0x0003e2000d8000ff */
[----:B------:R-:W-:Y:S02]  /*1630*/  SEL R16, RZ, 0x7fffffff, !P3 ;  /* 0x7fffffffff107807 */ /* 0x000fe40005800000 */
[----:B------:R-:W-:Y:S01]  /*1640*/  SEL R15, RZ, 0x7fffffff, !P4 ;  /* 0x7fffffffff0f7807 */ /* 0x000fe20006000000 */
[----:B------:R2:W-:Y:S01]  /*1650*/  ATOMS.POPC.INC.32 RZ, [R4+URZ] ;  /* 0x0000000004ff7f8c */ /* 0x0005e2000d8000ff */
[----:B------:R-:W-:Y:S01]  /*1660*/  LOP3.LUT R20, R5, UR4, RZ, 0x30, !PT ;  /* 0x0000000405147c12 */ /* 0x000fe2000f8e30ff */
[----:B------:R-:W-:Y:S01]  /*1670*/  IMAD R5, R21, 0x4, R3 ;  /* 0x0000000415057824 */ /* 0x000fe200078e0203 */
[----:B------:R-:W-:-:S02]  /*1680*/  ISETP.NE.AND P0, PT, R19, 0x7fffffff, PT ;  /* 0x7fffffff1300780c */ /* 0x000fc40003f05270 */
[----:B------:R-:W-:Y:S01]  /*1690*/  LOP3.LUT R17, R17, R56, RZ, 0x3c, !PT ;  /* 0x0000003811117212 */ /* 0x000fe200078e3cff */
[----:B------:R-:W-:Y:S01]  /*16a0*/  IMAD R6, R20, 0x4, R3 ;  /* 0x0000000414067824 */ /* 0x000fe200078e0203 */
[----:B------:R-:W-:Y:S01]  /*16b0*/  ISETP.NE.AND P1, PT, R18, 0x7fffffff, PT ;  /* 0x7fffffff1200780c */ /* 0x000fe20003f25270 */
[----:B------:R3:W-:Y:S01]  /*16c0*/  ATOMS.POPC.INC.32 RZ, [R5+URZ] ;  /* 0x0000000005ff7f8c */ /* 0x0007e2000d8000ff */
[----:B------:R-:W-:Y:S02]  /*16d0*/  LOP3.LUT R16, R16, R55, RZ, 0x3c, !PT ;  /* 0x0000003710107212 */ /* 0x000fe400078e3cff */
[----:B------:R-:W-:Y:S01]  /*16e0*/  LOP3.LUT R15, R15, R54, RZ, 0x3c, !PT ;  /* 0x000000360f0f7212 */ /* 0x000fe200078e3cff */
[----:B------:R4:W-:Y:S01]  /*16f0*/  ATOMS.POPC.INC.32 RZ, [R6+URZ] ;  /* 0x0000000006ff7f8c */ /* 0x0009e2000d8000ff */
[----:B0-----:R-:W-:Y:S02]  /*1700*/  SEL R0, R19, 0x80000000, P0 ;  /* 0x8000000013007807 */ /* 0x001fe40000000000 */
[----:B------:R-:W-:-:S02]  /*1710*/  ISETP.NE.AND P0, PT, R17, 0x7fffffff, PT ;  /* 0x7fffffff1100780c */ /* 0x000fc40003f05270 */
[----:B-1----:R-:W-:Y:S02]  /*1720*/  SEL R2, R18, 0x80000000, P1 ;  /* 0x8000000012027807 */ /* 0x002fe40000800000 */
[----:B------:R-:W-:Y:S02]  /*1730*/  ISETP.NE.AND P2, PT, R16, 0x7fffffff, PT ;  /* 0x7fffffff1000780c */ /* 0x000fe40003f45270 */
[----:B------:R-:W-:Y:S02]  /*1740*/  ISETP.NE.AND P1, PT, R15, 0x7fffffff, PT ;  /* 0x7fffffff0f00780c */ /* 0x000fe40003f25270 */
[----:B------:R-:W-:Y:S02]  /*1750*/  SHF.R.U32.HI R0, RZ, UR7, R0 ;  /* 0x00000007ff007c19 */ /* 0x000fe40008011600 */
[----:B--2---:R-:W-:Y:S02]  /*1760*/  SEL R4, R17, 0x80000000, P0 ;  /* 0x8000000011047807 */ /* 0x004fe40000000000 */
[----:B------:R-:W-:-:S02]  /*1770*/  SHF.R.U32.HI R2, RZ, UR7, R2 ;  /* 0x00000007ff027c19 */ /* 0x000fc40008011602 */
[----:B---3--:R-:W-:Y:S02]  /*1780*/  SEL R5, R16, 0x80000000, P2 ;  /* 0x8000000010057807 */ /* 0x008fe40001000000 */
[----:B----4-:R-:W-:Y:S02]  /*1790*/  SEL R6, R15, 0x80000000, P1 ;  /* 0x800000000f067807 */ /* 0x010fe40000800000 */
[----:B------:R-:W-:Y:S02]  /*17a0*/  LOP3.LUT R14, R0, UR4, RZ, 0x30, !PT ;  /* 0x00000004000e7c12 */ /* 0x000fe4000f8e30ff */
[----:B------:R-:W-:Y:S02]  /*17b0*/  SHF.R.U32.HI R4, RZ, UR7, R4 ;  /* 0x00000007ff047c19 */ /* 0x000fe40008011604 */
[----:B------:R-:W-:Y:S01]  /*17c0*/  LOP3.LUT R13, R2, UR4, RZ, 0x30, !PT ;  /* 0x00000004020d7c12 */ /* 0x000fe2000f8e30ff */
[----:B------:R-:W-:Y:S01]  /*17d0*/  IMAD R0, R14, 0x4, R3 ;  /* 0x000000040e007824 */ /* 0x000fe200078e0203 */
[----:B------:R-:W-:-:S02]  /*17e0*/  SHF.R.U32.HI R5, RZ, UR7, R5 ;  /* 0x00000007ff057c19 */ /* 0x000fc40008011605 */
[----:B------:R-:W-:Y:S01]  /*17f0*/  SHF.R.U32.HI R6, RZ, UR7, R6 ;  /* 0x00000007ff067c19 */ /* 0x000fe20008011606 */
[--C-:B------:R-:W-:Y:S01]  /*1800*/  IMAD R2, R13, 0x4, R3.reuse ;  /* 0x000000040d027824 */ /* 0x100fe200078e0203 */
[----:B------:R-:W-:Y:S01]  /*1810*/  ISETP.GE.AND P0, PT, R53, RZ, PT ;  /* 0x000000ff3500720c */ /* 0x000fe20003f06270 */
[----:B------:R0:W-:Y:S01]  /*1820*/  ATOMS.POPC.INC.32 RZ, [R0+URZ] ;  /* 0x0000000000ff7f8c */ /* 0x0001e2000d8000ff */
[----:B------:R-:W-:Y:S02]  /*1830*/  ISETP.GE.AND P1, PT, R52, RZ, PT ;  /* 0x000000ff3400720c */ /* 0x000fe40003f26270 */
[----:B------:R-:W-:Y:S01]  /*1840*/  LOP3.LUT R12, R4, UR4, RZ, 0x30, !PT ;  /* 0x00000004040c7c12 */ /* 0x000fe2000f8e30ff */
[----:B------:R1:W-:Y:S01]  /*1850*/  ATOMS.POPC.INC.32 RZ, [R2+URZ] ;  /* 0x0000000002ff7f8c */ /* 0x0003e2000d8000ff */
[----:B------:R-:W-:Y:S02]  /*1860*/  LOP3.LUT R11, R5, UR4, RZ, 0x30, !PT ;  /* 0x00000004050b7c12 */ /* 0x000fe4000f8e30ff */
[----:B------:R-:W-:Y:S01]  /*1870*/  LOP3.LUT R10, R6, UR4, RZ, 0x30, !PT ;  /* 0x00000004060a7c12 */ /* 0x000fe2000f8e30ff */
[--C-:B------:R-:W-:Y:S01]  /*1880*/  IMAD R4, R12, 0x4, R3.reuse ;  /* 0x000000040c047824 */ /* 0x100fe200078e0203 */
[----:B------:R-:W-:Y:S01]  /*1890*/  SEL R6, RZ, 0x7fffffff, !P0 ;  /* 0x7fffffffff067807 */ /* 0x000fe20004000000 */
[--C-:B------:R-:W-:Y:S01]  /*18a0*/  IMAD R5, R11, 0x4, R3.reuse ;  /* 0x000000040b057824 */ /* 0x100fe200078e0203 */
[----:B------:R-:W-:Y:S01]  /*18b0*/  ISETP.GE.AND P0, PT, R51, RZ, PT ;  /* 0x000000ff3300720c */ /* 0x000fe20003f06270 */
[----:B0-----:R-:W-:Y:S01]  /*18c0*/  IMAD R0, R10, 0x4, R3 ;  /* 0x000000040a007824 */ /* 0x001fe200078e0203 */
[----:B------:R-:W-:Y:S01]  /*18d0*/  SEL R7, RZ, 0x7fffffff, !P1 ;  /* 0x7fffffffff077807 */ /* 0x000fe20004800000 */
[----:B------:R-:W-:Y:S01]  /*18e0*/  ATOMS.POPC.INC.32 RZ, [R4+URZ] ;  /* 0x0000000004ff7f8c */ /* 0x000fe2000d8000ff */
[----:B------:R-:W-:-:S02]  /*18f0*/  LOP3.LUT R9, R6, R53, RZ, 0x3c, !PT ;  /* 0x0000003506097212 */ /* 0x000fc400078e3cff */
[----:B-1----:R-:W-:Y:S01]  /*1900*/  SEL R2, RZ, 0x7fffffff, !P0 ;  /* 0x7fffffffff027807 */ /* 0x002fe20004000000 */
[----:B------:R0:W-:Y:S01]  /*1910*/  ATOMS.POPC.INC.32 RZ, [R5+URZ] ;  /* 0x0000000005ff7f8c */ /* 0x0001e2000d8000ff */
[----:B------:R-:W-:Y:S02]  /*1920*/  LOP3.LUT R8, R7, R52, RZ, 0x3c, !PT ;  /* 0x0000003407087212 */ /* 0x000fe400078e3cff */
[----:B------:R-:W-:Y:S01]  /*1930*/  ISETP.GE.AND P2, PT, R50, RZ, PT ;  /* 0x000000ff3200720c */ /* 0x000fe20003f46270 */
[----:B------:R1:W-:Y:S01]  /*1940*/  ATOMS.POPC.INC.32 RZ, [R0+URZ] ;  /* 0x0000000000ff7f8c */ /* 0x0003e2000d8000ff */
[----:B------:R-:W-:Y:S02]  /*1950*/  ISETP.GE.AND P3, PT, R49, RZ, PT ;  /* 0x000000ff3100720c */ /* 0x000fe40003f66270 */
[----:B------:R-:W-:Y:S02]  /*1960*/  ISETP.NE.AND P0, PT, R9, 0x7fffffff, PT ;  /* 0x7fffffff0900780c */ /* 0x000fe40003f05270 */
[----:B------:R-:W-:-:S02]  /*1970*/  LOP3.LUT R7, R2, R51, RZ, 0x3c, !PT ;  /* 0x0000003302077212 */ /* 0x000fc400078e3cff */
[C---:B------:R-:W-:Y:S02]  /*1980*/  ISETP.NE.AND P1, PT, R8.reuse, 0x7fffffff, PT ;  /* 0x7fffffff0800780c */ /* 0x040fe40003f25270 */
[----:B0-----:R-:W-:Y:S02]  /*1990*/  SEL R5, RZ, 0x7fffffff, !P2 ;  /* 0x7fffffffff057807 */ /* 0x001fe40005000000 */
[----:B------:R-:W-:Y:S02]  /*19a0*/  SEL R36, RZ, 0x7fffffff, !P3 ;  /* 0x7fffffffff247807 */ /* 0x000fe40005800000 */
[----:B------:R-:W-:Y:S02]  /*19b0*/  SEL R2, R9, 0x80000000, P0 ;  /* 0x8000000009027807 */ /* 0x000fe40000000000 */
[----:B------:R-:W-:Y:S02]  /*19c0*/  ISETP.NE.AND P0, PT, R7, 0x7fffffff, PT ;  /* 0x7fffffff0700780c */ /* 0x000fe40003f05270 */
[----:B------:R-:W-:-:S02]  /*19d0*/  SEL R4, R8, 0x80000000, P1 ;  /* 0x8000000008047807 */ /* 0x000fc40000800000 */
[----:B------:R-:W-:Y:S02]  /*19e0*/  LOP3.LUT R6, R5, R50, RZ, 0x3c, !PT ;  /* 0x0000003205067212 */ /* 0x000fe400078e3cff */
[----:B------:R-:W-:Y:S02]  /*19f0*/  LOP3.LUT R5, R36, R49, RZ, 0x3c, !PT ;  /* 0x0000003124057212 */ /* 0x000fe400078e3cff */
[----:B------:R-:W-:Y:S02]  /*1a00*/  SHF.R.U32.HI R2, RZ, UR7, R2 ;  /* 0x00000007ff027c19 */ /* 0x000fe40008011602 */
[----:B-1----:R-:W-:Y:S02]  /*1a10*/  SEL R0, R7, 0x80000000, P0 ;  /* 0x8000000007007807 */ /* 0x002fe40000000000 */
[----:B------:R-:W-:Y:S02]  /*1a20*/  SHF.R.U32.HI R4, RZ, UR7, R4 ;  /* 0x00000007ff047c19 */ /* 0x000fe40008011604 */
[----:B------:R-:W-:-:S02]  /*1a30*/  ISETP.NE.AND P0, PT, R6, 0x7fffffff, PT ;  /* 0x7fffffff0600780c */ /* 0x000fc40003f05270 */
[C---:B------:R-:W-:Y:S02]  /*1a40*/  ISETP.NE.AND P1, PT, R5.reuse, 0x7fffffff, PT ;  /* 0x7fffffff0500780c */ /* 0x040fe40003f25270 */
[----:B------:R-:W-:Y:S02]  /*1a50*/  LOP3.LUT R2, R2, UR4, RZ, 0x30, !PT ;  /* 0x0000000402027c12 */ /* 0x000fe4000f8e30ff */
[----:B------:R-:W-:Y:S02]  /*1a60*/  ISETP.NE.AND P2, PT, R32, 0x7fffffff, PT ;  /* 0x7fffffff2000780c */ /* 0x000fe40003f45270 */
[----:B------:R-:W-:Y:S01]  /*1a70*/  LOP3.LUT R4, R4, UR4, RZ, 0x30, !PT ;  /* 0x0000000404047c12 */ /* 0x000fe2000f8e30ff */
[--C-:B------:R-:W-:Y:S01]  /*1a80*/  IMAD R2, R2, 0x4, R3.reuse ;  /* 0x0000000402027824 */ /* 0x100fe200078e0203 */
[----:B------:R-:W-:Y:S02]  /*1a90*/  SHF.R.U32.HI R0, RZ, UR7, R0 ;  /* 0x00000007ff007c19 */ /* 0x000fe40008011600 */
[----:B------:R-:W-:Y:S01]  /*1aa0*/  SEL R36, R6, 0x80000000, P0 ;  /* 0x8000000006247807 */ /* 0x000fe20000000000 */
[----:B------:R-:W-:Y:S01]  /*1ab0*/  IMAD R4, R4, 0x4, R3 ;  /* 0x0000000404047824 */ /* 0x000fe200078e0203 */
[----:B------:R-:W-:Y:S01]  /*1ac0*/  SEL R37, R5, 0x80000000, P1 ;  /* 0x8000000005257807 */ /* 0x000fe20000800000 */
[----:B------:R0:W-:Y:S01]  /*1ad0*/  ATOMS.POPC.INC.32 RZ, [R2+URZ] ;  /* 0x0000000002ff7f8c */ /* 0x0001e2000d8000ff */
[----:B------:R-:W-:-:S02]  /*1ae0*/  SEL R38, R32, 0x80000000, P2 ;  /* 0x8000000020267807 */ /* 0x000fc40001000000 */
[----:B------:R-:W-:Y:S01]  /*1af0*/  LOP3.LUT R0, R0, UR4, RZ, 0x30, !PT ;  /* 0x0000000400007c12 */ /* 0x000fe2000f8e30ff */
[----:B------:R1:W-:Y:S01]  /*1b00*/  ATOMS.POPC.INC.32 RZ, [R4+URZ] ;  /* 0x0000000004ff7f8c */ /* 0x0003e2000d8000ff */
[----:B------:R-:W-:Y:S02]  /*1b10*/  SHF.R.U32.HI R36, RZ, UR7, R36 ;  /* 0x00000007ff247c19 */ /* 0x000fe40008011624 */
[----:B------:R-:W-:Y:S01]  /*1b20*/  SHF.R.U32.HI R37, RZ, UR7, R37 ;  /* 0x00000007ff257c19 */ /* 0x000fe20008011625 */
[--C-:B------:R-:W-:Y:S01]  /*1b30*/  IMAD R0, R0, 0x4, R3.reuse ;  /* 0x0000000400007824 */ /* 0x100fe200078e0203 */
[----:B------:R-:W-:Y:S02]  /*1b40*/  SHF.R.U32.HI R38, RZ, UR7, R38 ;  /* 0x00000007ff267c19 */ /* 0x000fe40008011626 */
[----:B------:R-:W-:Y:S02]  /*1b50*/  LOP3.LUT R36, R36, UR4, RZ, 0x30, !PT ;  /* 0x0000000424247c12 */ /* 0x000fe4000f8e30ff */
[----:B0-----:R-:W-:Y:S01]  /*1b60*/  LOP3.LUT R2, R37, UR4, RZ, 0x30, !PT ;  /* 0x0000000425027c12 */ /* 0x001fe2000f8e30ff */
[----:B------:R0:W-:Y:S01]  /*1b70*/  ATOMS.POPC.INC.32 RZ, [R0+URZ] ;  /* 0x0000000000ff7f8c */ /* 0x0001e2000d8000ff */
[----:B------:R-:W-:Y:S01]  /*1b80*/  ISETP.GT.U32.AND P5, PT, R35, 0xff, PT ;  /* 0x000000ff2300780c */ /* 0x000fe20003fa4070 */
[--C-:B------:R-:W-:Y:S01]  /*1b90*/  IMAD R36, R36, 0x4, R3.reuse ;  /* 0x0000000424247824 */ /* 0x100fe200078e0203 */
[----:B-1----:R-:W-:Y:S01]  /*1ba0*/  LOP3.LUT R4, R38, UR4, RZ, 0x30, !PT ;  /* 0x0000000426047c12 */ /* 0x002fe2000f8e30ff */
[--C-:B------:R-:W-:Y:S01]  /*1bb0*/  IMAD R37, R2, 0x4, R3.reuse ;  /* 0x0000000402257824 */ /* 0x100fe200078e0203 */
[----:B------:R-:W-:Y:S01]  /*1bc0*/  P2R R74, PR, RZ, 0x20 ;  /* 0x00000020ff4a7803 */ /* 0x000fe20000000000 */
[----:B------:R-:W-:Y:S01]  /*1bd0*/  IMAD.MOV.U32 R2, RZ, RZ, RZ ;  /* 0x000000ffff027224 */ /* 0x000fe200078e00ff */
[----:B------:R1:W-:Y:S01]  /*1be0*/  ATOMS.POPC.INC.32 RZ, [R36+URZ] ;  /* 0x0000000024ff7f8c */ /* 0x0003e2000d8000ff */
[----:B0-----:R-:W-:-:S02]  /*1bf0*/  IMAD R0, R4, 0x4, R3 ;  /* 0x0000000404007824 */ /* 0x001fc400078e0203 */
[----:B------:R-:W-:Y:S01]  /*1c00*/  IMAD R3, R35, 0x4, R77 ;  /* 0x0000000423037824 */ /* 0x000fe200078e024d */
[----:B------:R1:W-:Y:S04]  /*1c10*/  ATOMS.POPC.INC.32 RZ, [R37+URZ] ;  /* 0x0000000025ff7f8c */ /* 0x0003e8000d8000ff */
[----:B------:R1:W-:Y:S01]  /*1c20*/  ATOMS.POPC.INC.32 RZ, [R0+URZ] ;  /* 0x0000000000ff7f8c */ /* 0x0003e2000d8000ff */
[----:B------:R-:W-:Y:S06]  /*1c30*/  BAR.SYNC.DEFER_BLOCKING 0x0 ;  /* 0x0000000000007b1d */ /* 0x000fec0000010000 */
[----:B------:R-:W-:Y:S05]  /*1c40*/  @P5 BRA `(.L_x_1744) ;  /* 0x00000000008c5947 */ /* 0x000fea0003800000 */
[----:B-1----:R-:W0:Y:S04]  /*1c50*/  LDS R0, [R3] ;  /* 0x0000000003007984 */ /* 0x002e280000000800 */
[----:B------:R-:W1:Y:S04]  /*1c60*/  LDS R37, [R3+0x400] ;  /* 0x0004000003257984 */ /* 0x000e680000000800 */
[----:B------:R-:W2:Y:S04]  /*1c70*/  LDS R41, [R3+0x800] ;  /* 0x0008000003297984 */ /* 0x000ea80000000800 */
[----:B------:R-:W3:Y:S04]  /*1c80*/  LDS R43, [R3+0xc00] ;  /* 0x000c0000032b7984 */ /* 0x000ee80000000800 */
[----:B------:R-:W4:Y:S04]  /*1c90*/  LDS R2, [R3+0x1000] ;  /* 0x0010000003027984 */ /* 0x000f280000000800 */
[----:B------:R-:W-:Y:S04]  /*1ca0*/  LDS R36, [R3+0x2000] ;  /* 0x0020000003247984 */ /* 0x000fe80000000800 */
[----:B------:R-:W-:Y:S04]  /*1cb0*/  STS [R3], RZ ;  /* 0x000000ff03007388 */ /* 0x000fe80000000800 */
[----:B0-----:R-:W-:Y:S01]  /*1cc0*/  STS [R3+0x400], R0 ;  /* 0x0004000003007388 */ /* 0x001fe20000000800 */
[----:B-1----:R-:W-:-:S03]  /*1cd0*/  IMAD.IADD R38, R0, 0x1, R37 ;  /* 0x0000000100267824 */ /* 0x002fc600078e0225 */
[----:B------:R-:W-:Y:S01]  /*1ce0*/  LDS R37, [R3+0x1c00] ;  /* 0x001c000003257984 */ /* 0x000fe20000000800 */
[----:B--2---:R-:W-:-:S03]  /*1cf0*/  IMAD.IADD R42, R38, 0x1, R41 ;  /* 0x00000001262a7824 */ /* 0x004fc600078e0229 */
[----:B------:R-:W-:Y:S01]  /*1d00*/  LDS R0, [R3+0x2800] ;  /* 0x0028000003007984 */ /* 0x000fe20000000800 */
[----:B---3--:R-:W-:-:S03]  /*1d10*/  IMAD.IADD R76, R42, 0x1, R43 ;  /* 0x000000012a4c7824 */ /* 0x008fc600078e022b */
[----:B------:R-:W0:Y:S01]  /*1d20*/  LDS R43, [R3+0x1400] ;  /* 0x00140000032b7984 */ /* 0x000e220000000800 */
[----:B----4-:R-:W-:-:S03]  /*1d30*/  IMAD.IADD R41, R76, 0x1, R2 ;  /* 0x000000014c297824 */ /* 0x010fc600078e0202 */
[----:B------:R-:W-:Y:S04]  /*1d40*/  STS [R3+0xc00], R42 ;  /* 0x000c002a03007388 */ /* 0x000fe80000000800 */
[----:B------:R-:W1:Y:S04]  /*1d50*/  LDS R42, [R3+0x1800] ;  /* 0x00180000032a7984 */ /* 0x000e680000000800 */
[----:B------:R-:W2:Y:S04]  /*1d60*/  LDS R2, [R3+0x2400] ;  /* 0x0024000003027984 */ /* 0x000ea80000000800 */
[----:B------:R-:W-:Y:S04]  /*1d70*/  STS [R3+0x800], R38 ;  /* 0x0008002603007388 */ /* 0x000fe80000000800 */
[----:B------:R-:W3:Y:S04]  /*1d80*/  LDS R38, [R3+0x2c00] ;  /* 0x002c000003267984 */ /* 0x000ee80000000800 */
[----:B------:R2:W-:Y:S04]  /*1d90*/  STS [R3+0x1000], R76 ;  /* 0x0010004c03007388 */ /* 0x0005e80000000800 */
[----:B------:R4:W-:Y:S01]  /*1da0*/  STS [R3+0x1400], R41 ;  /* 0x0014002903007388 */ /* 0x0009e20000000800 */
[----:B0-----:R-:W-:-:S05]  /*1db0*/  IMAD.IADD R43, R41, 0x1, R43 ;  /* 0x00000001292b7824 */ /* 0x001fca00078e022b */
[----:B------:R4:W-:Y:S01]  /*1dc0*/  STS [R3+0x1800], R43 ;  /* 0x0018002b03007388 */ /* 0x0009e20000000800 */
[----:B-1----:R-:W-:-:S04]  /*1dd0*/  IMAD.IADD R42, R43, 0x1, R42 ;  /* 0x000000012b2a7824 */ /* 0x002fc800078e022a */
[----:B------:R-:W-:Y:S01]  /*1de0*/  IMAD.IADD R37, R42, 0x1, R37 ;  /* 0x000000012a257824 */ /* 0x000fe200078e0225 */
[----:B------:R4:W-:Y:S03]  /*1df0*/  STS [R3+0x1c00], R42 ;  /* 0x001c002a03007388 */ /* 0x0009e60000000800 */
[----:B------:R-:W-:Y:S01]  /*1e00*/  IMAD.IADD R36, R37, 0x1, R36 ;  /* 0x0000000125247824 */ /* 0x000fe200078e0224 */
[----:B------:R4:W-:Y:S03]  /*1e10*/  STS [R3+0x2000], R37 ;  /* 0x0020002503007388 */ /* 0x0009e60000000800 */
[----:B--2---:R-:W-:Y:S01]  /*1e20*/  IMAD.IADD R76, R36, 0x1, R2 ;  /* 0x00000001244c7824 */ /* 0x004fe200078e0202 */
[----:B------:R4:W-:Y:S03]  /*1e30*/  STS [R3+0x2400], R36 ;  /* 0x0024002403007388 */ /* 0x0009e60000000800 */
[----:B------:R-:W-:Y:S01]  /*1e40*/  IMAD.IADD R0, R76, 0x1, R0 ;  /* 0x000000014c007824 */ /* 0x000fe200078e0200 */
[----:B------:R4:W-:Y:S03]  /*1e50*/  STS [R3+0x2800], R76 ;  /* 0x0028004c03007388 */ /* 0x0009e60000000800 */
[----:B---3--:R-:W-:Y:S01]  /*1e60*/  IMAD.IADD R2, R0, 0x1, R38 ;  /* 0x0000000100027824 */ /* 0x008fe200078e0226 */
[----:B------:R4:W-:Y:S06]  /*1e70*/  STS [R3+0x2c00], R0 ;  /* 0x002c000003007388 */ /* 0x0009ec0000000800 */
.L_x_1744:
[----:B------:R-:W-:Y:S05]  /*1e80*/  BSYNC.RECONVERGENT B0 ;  /* 0x0000000000007941 */ /* 0x000fea0003800200 */
.L_x_1743:
[----:B-1--4-:R-:W0:Y:S01]  /*1e90*/  LDC.64 R36, c[0x0][0x380] ;  /* 0x0000e000ff247b82 */ /* 0x012e220000000a00 */
[----:B------:R-:W1:Y:S01]  /*1ea0*/  LDCU.64 UR10, c[0x0][0x3b8] ;  /* 0x00007700ff0a77ac */ /* 0x000e620008000a00 */
[C---:B------:R-:W-:Y:S01]  /*1eb0*/  ISETP.NE.AND P0, PT, R2.reuse, 0x2280, PT ;  /* 0x000022800200780c */ /* 0x040fe20003f05270 */
[----:B------:R-:W-:Y:S01]  /*1ec0*/  IMAD R0, R75, 0x100, R35 ;  /* 0x000001004b007824 */ /* 0x000fe200078e0223 */
[----:B------:R-:W-:Y:S02]  /*1ed0*/  @!P5 LOP3.LUT R76, R2, 0x40000000, RZ, 0xfc, !PT ;  /* 0x40000000024cd812 */ /* 0x000fe400078efcff */
[----:B------:R-:W-:Y:S02]  /*1ee0*/  ISETP.LT.U32.AND P0, PT, R35, 0x100, !P0 ;  /* 0x000001002300780c */ /* 0x000fe40004701070 */
[----:B------:R-:W2:Y:S01]  /*1ef0*/  LDC.64 R42, c[0x0][0x398] ;  /* 0x0000e600ff2a7b82 */ /* 0x000ea20000000a00 */
[----:B-1----:R-:W-:-:S04]  /*1f00*/  LEA R38, P1, R39, UR10, 0x2 ;  /* 0x0000000a27267c11 */ /* 0x002fc8000f8210ff */
[----:B------:R-:W-:Y:S01]  /*1f10*/  LEA.HI.X R39, R39, UR11, R40, 0x2, P1 ;  /* 0x0000000b27277c11 */ /* 0x000fe200088f1428 */
[----:B0-----:R-:W-:Y:S02]  /*1f20*/  IMAD.WIDE R36, R0, 0x4, R36 ;  /* 0x0000000400247825 */ /* 0x001fe400078e0224 */
[----:B------:R-:W0:Y:S03]  /*1f30*/  LDC.64 R40, c[0x0][0x390] ;  /* 0x0000e400ff287b82 */ /* 0x000e260000000a00 */
[----:B------:R1:W-:Y:S01]  /*1f40*/  @!P5 STG.E.STRONG.SYS desc[UR8][R36.64], R76 ;  /* 0x0000004c2400d986 */ /* 0x0003e2000c115908 */
[----:B--2---:R-:W-:-:S04]  /*1f50*/  IMAD.WIDE.U32 R42, R35, 0x4, R42 ;  /* 0x00000004232a7825 */ /* 0x004fc800078e002a */
[----:B0-----:R-:W-:Y:S01]  /*1f60*/  IMAD.WIDE.U32 R40, R35, 0x4, R40 ;  /* 0x0000000423287825 */ /* 0x001fe200078e0028 */
[----:B------:R-:W-:Y:S06]  /*1f70*/  BAR.RED.OR.DEFER_BLOCKING 0x0, P0 ;  /* 0x0000000000007b1d */ /* 0x000fec0000014800 */
[----:B------:R-:W0:Y:S02]  /*1f80*/  B2R.RESULT RZ, P0 ;  /* 0x0000000000ff731c */ /* 0x000e240000004000 */
[----:B01----:R-:W-:Y:S05]  /*1f90*/  @!P0 BRA `(.L_x_1745) ;  /* 0x0000001400a08947 */ /* 0x003fea0003800000 */
[----:B------:R-:W-:Y:S01]  /*1fa0*/  ISETP.GT.U32.AND P0, PT, R35, R30, PT ;  /* 0x0000001e2300720c */ /* 0x000fe20003f04070 */
[----:B------:R-:W-:Y:S03]  /*1fb0*/  BSSY B1, `(.L_x_1746) ;  /* 0x0000028000017945 */ /* 0x000fe60003800000 */
        /* <DEDUP_REMOVED lines=12> */
.L_x_1753:
[----:B------:R-:W0:Y:S01]  /*2080*/  LDC.64 R4, c[0x0][0x380] ;  /* 0x0000e000ff047b82 */ /* 0x000e220000000a00 */
[----:B------:R-:W-:Y:S01]  /*2090*/  VIADD R13, R6, 0xffffffff ;  /* 0xffffffff060d7836 */ /* 0x000fe20000000000 */
[----:B------:R-:W-:Y:S03]  /*20a0*/  BSSY B2, `(.L_x_1750) ;  /* 0x0000008000027945 */ /* 0x000fe60003800000 */
[----:B------:R-:W-:-:S04]  /*20b0*/  IMAD R9, R13, 0x100, R35 ;  /* 0x000001000d097824 */ /* 0x000fc800078e0223 */
[----:B0-----:R-:W-:-:S07]  /*20c0*/  IMAD.WIDE R4, R9, 0x4, R4 ;  /* 0x0000000409047825 */ /* 0x001fce00078e0204 */
.L_x_1751:
[----:B------:R-:W-:Y:S05]  /*20d0*/  YIELD ;  /* 0x0000000000007946 */ /* 0x000fea0003800000 */
[----:B------:R0:W-:Y:S06]  /*20e0*/  MEMBAR.SC.CTA ;  /* 0x0000000000007992 */ /* 0x0001ec0000000000 */
[----:B0-----:R-:W2:Y:S02]  /*20f0*/  LDG.E.STRONG.SYS R8, desc[UR8][R4.64] ;  /* 0x0000000804087981 */ /* 0x001ea4000c1f5900 */
[----:B--2---:R-:W-:-:S13]  /*2100*/  ISETP.NE.AND P0, PT, R8, RZ, PT ;  /* 0x000000ff0800720c */ /* 0x004fda0003f05270 */
[----:B------:R-:W-:Y:S05]  /*2110*/  @!P0 BRA `(.L_x_1751) ;  /* 0xfffffffc00ec8947 */ /* 0x000fea000383ffff */
[----:B------:R-:W-:Y:S05]  /*2120*/  BSYNC B2 ;  /* 0x0000000000027941 */ /* 0x000fea0003800000 */
.L_x_1750:
[----:B------:R-:W-:Y:S01]  /*2130*/  BSSY.RECONVERGENT B2, `(.L_x_1752) ;  /* 0x0000006000027945 */ /* 0x000fe20003800200 */
[C---:B------:R-:W-:Y:S02]  /*2140*/  ISETP.GT.AND P0, PT, R8.reuse, -0x1, PT ;  /* 0xffffffff0800780c */ /* 0x040fe40003f04270 */
[----:B------:R-:W-:Y:S01]  /*2150*/  LOP3.LUT R8, R8, 0x3fffffff, RZ, 0xc0, !PT ;  /* 0x3fffffff08087812 */ /* 0x000fe200078ec0ff */
[----:B------:R-:W-:Y:S05]  /*2160*/  WARPSYNC.EXCLUSIVE R0 ;  /* 0x0000000000007348 */ /* 0x000fea0003a00000 */
[----:B------:R-:W-:-:S05]  /*2170*/  IMAD.IADD R7, R8, 0x1, R7 ;  /* 0x0000000108077824 */ /* 0x000fca00078e0207 */
[----:B------:R-:W-:-:S07]  /*2180*/  VOTE.ANY R0, PT, P0 ;  /* 0x0000000000007806 */ /* 0x000fce00000e0100 */
[----:B------:R-:W-:Y:S05]  /*2190*/  BSYNC.RECONVERGENT B2 ;  /* 0x0000000000027941 */ /* 0x000fea0003800200 */
.L_x_1752:
[----:B------:R-:W-:Y:S01]  /*21a0*/  ISETP.GT.U32.AND P1, PT, R6, 0x1, PT ;  /* 0x000000010600780c */ /* 0x000fe20003f24070 */
[----:B------:R-:W-:-:S12]  /*21b0*/  IMAD.MOV.U32 R6, RZ, RZ, R13 ;  /* 0x000000ffff067224 */ /* 0x000fd800078e000d */
[----:B------:R-:W-:Y:S05]  /*21c0*/  @P0 BRA P1, `(.L_x_1753) ;  /* 0xfffffffc00ac0947 */ /* 0x000fea000083ffff */
[----:B------:R-:W-:Y:S05]  /*21d0*/  BSYNC B0 ;  /* 0x0000000000007941 */ /* 0x000fea0003800000 */
.L_x_1749:
[----:B------:R1:W2:Y:S02]  /*21e0*/  LDS R0, [R3+0x8a00] ;  /* 0x008a000003007984 */ /* 0x0002a40000000800 */
.L_x_1748:
[----:B------:R-:W-:Y:S02]  /*21f0*/  LOP3.LUT R5, R7, 0x80000000, RZ, 0xfc, !PT ;  /* 0x8000000007057812 */ /* 0x000fe400078efcff */
[----:B0-2---:R-:W-:-:S03]  /*2200*/  IADD3 R0, PT, PT, R0, R7, -R2 ;  /* 0x0000000700007210 */ /* 0x005fc60007ffe802 */
[----:B------:R0:W-:Y:S04]  /*2210*/  STG.E.STRONG.SYS desc[UR8][R36.64], R5 ;  /* 0x0000000524007986 */ /* 0x0001e8000c115908 */
[----:B------:R0:W-:Y:S02]  /*2220*/  STS [R3+0x8a00], R0 ;  /* 0x008a000003007388 */ /* 0x0001e40000000800 */
.L_x_1747:
[----:B------:R-:W-:Y:S05]  /*2230*/  BSYNC B1 ;  /* 0x0000000000017941 */ /* 0x000fea0003800000 */
.L_x_1746:
[----:B0-----:R-:W0:Y:S01]  /*2240*/  LDC.64 R4, c[0x0][0x390] ;  /* 0x0000e400ff047b82 */ /* 0x001e220000000a00 */
[----:B------:R-:W-:Y:S01]  /*2250*/  VIADD R7, R72, 0x2280 ;  /* 0x0000228048077836 */ /* 0x000fe20000000000 */
[----:B------:R-:W-:Y:S05]  /*2260*/  WARPSYNC.ALL ;  /* 0x0000000000007948 */ /* 0x000fea0003800000 */
[----:B------:R-:W-:Y:S01]  /*2270*/  UMOV UR5, 0x400 ;  /* 0x0000040000057882 */ /* 0x000fe20000000000 */
[----:B------:R-:W2:Y:S08]  /*2280*/  LDC R0, c[0x0][0x3c0] ;  /* 0x0000f000ff007b82 */ /* 0x000eb00000000800 */
[----:B------:R-:W3:Y:S01]  /*2290*/  S2UR UR6, SR_CgaCtaId ;  /* 0x00000000000679c3 */ /* 0x000ee20000008800 */
[----:B0-----:R-:W-:-:S02]  /*22a0*/  ISETP.EQ.U32.AND P1, PT, R4, RZ, PT ;  /* 0x000000ff0400720c */ /* 0x001fc40003f22070 */
[----:B--2---:R-:W-:-:S04]  /*22b0*/  ISETP.GE.AND P0, PT, R7, R0, PT ;  /* 0x000000000700720c */ /* 0x004fc80003f06270 */
[----:B------:R-:W-:-:S04]  /*22c0*/  ISETP.EQ.OR.EX P0, PT, R5, RZ, !P0, P1 ;  /* 0x000000ff0500720c */ /* 0x000fc80004702710 */
[----:B------:R-:W-:Y:S01]  /*22d0*/  ISETP.GT.U32.OR P0, PT, R35, 0xff, P0 ;  /* 0x000000ff2300780c */ /* 0x000fe20000704470 */
[----:B---3--:R-:W-:-:S06]  /*22e0*/  ULEA UR5, UR6, UR5, 0x18 ;  /* 0x0000000506057291 */ /* 0x008fcc000f8ec0ff */
[----:B------:R-:W-:-:S06]  /*22f0*/  LEA R30, R30, UR5, 0x2 ;  /* 0x000000051e1e7c11 */ /* 0x000fcc000f8e10ff */
[----:B------:R-:W0:Y:S02]  /*2300*/  @!P0 LDS R5, [R3+0x8a00] ;  /* 0x008a000003058984 */ /* 0x000e240000000800 */
[----:B0-----:R-:W-:-:S05]  /*2310*/  @!P0 IADD3 R5, PT, PT, R5, R11, R2 ;  /* 0x0000000b05058210 */ /* 0x001fca0007ffe002 */
[----:B------:R0:W-:Y:S01]  /*2320*/  @!P0 STG.E desc[UR8][R40.64], R5 ;  /* 0x0000000528008986 */ /* 0x0001e2000c101908 */
[----:B------:R-:W-:Y:S01]  /*2330*/  BAR.SYNC.DEFER_BLOCKING 0x0 ;  /* 0x0000000000007b1d */ /* 0x000fe20000010000 */
[----:B------:R-:W-:-:S05]  /*2340*/  ISETP.GT.AND P0, PT, R7, R0, PT ;  /* 0x000000000700720c */ /* 0x000fca0003f04270 */
[----:B------:R0:W2:Y:S08]  /*2350*/  LDS R4, [R30+0x8a00] ;  /* 0x008a00001e047984 */ /* 0x0000b00000000800 */
[----:B0-----:R-:W-:Y:S05]  /*2360*/  @P0 BRA `(.L_x_1754) ;  /* 0x0000000000740947 */ /* 0x001fea0003800000 */
[----:B------:R-:W0:Y:S01]  /*2370*/  LDCU.64 UR4, c[0x0][0x3a0] ;  /* 0x00007400ff0477ac */ /* 0x000e220008000a00 */
[----:B--2---:R-:W-:-:S05]  /*2380*/  IADD3 R4, P1, PT, R71, R4, RZ ;  /* 0x0000000447047210 */ /* 0x004fca0007f3e0ff */
[----:B------:R-:W-:Y:S01]  /*2390*/  IMAD.X R5, RZ, RZ, RZ, P1 ;  /* 0x000000ffff057224 */ /* 0x000fe200008e06ff */
[----:B0-----:R-:W-:-:S04]  /*23a0*/  LEA R2, P1, R4, UR4, 0x2 ;  /* 0x0000000404027c11 */ /* 0x001fc8000f8210ff */
[----:B-1----:R-:W-:-:S05]  /*23b0*/  LEA.HI.X R3, R4, UR5, R5, 0x2, P1 ;  /* 0x0000000504037c11 */ /* 0x002fca00088f1405 */
        /* <DEDUP_REMOVED lines=23> */
[----:B------:R-:W-:Y:S05]  /*2530*/  BRA `(.L_x_1755) ;  /* 0x0000000400287947 */ /* 0x000fea0003800000 */
.L_x_1754:
[----:B------:R-:W0:Y:S01]  /*2540*/  LDCU.64 UR4, c[0x0][0x3a0] ;  /* 0x00007400ff0477ac */ /* 0x000e220008000a00 */
[----:B------:R-:W-:Y:S01]  /*2550*/  IMAD R6, R75, -0x2280, R0 ;  /* 0xffffdd804b067824 */ /* 0x000fe200078e0200 */
[C---:B--2---:R-:W-:Y:S01]  /*2560*/  IADD3 R4, P2, PT, R71.reuse, R4, RZ ;  /* 0x0000000447047210 */ /* 0x044fe20007f5e0ff */
[C---:B------:R-:W-:Y:S02]  /*2570*/  VIADD R5, R71.reuse, 0x40 ;  /* 0x0000004047057836 */ /* 0x040fe40000000000 */
[C---:B-1----:R-:W-:Y:S01]  /*2580*/  VIADD R3, R71.reuse, 0x20 ;  /* 0x0000002047037836 */ /* 0x042fe20000000000 */
[CC--:B------:R-:W-:Y:S01]  /*2590*/  ISETP.GE.AND P1, PT, R71.reuse, R6.reuse, PT ;  /* 0x000000064700720c */ /* 0x0c0fe20003f26270 */
[----:B------:R-:W-:Y:S01]  /*25a0*/  VIADD R7, R71, 0x60 ;  /* 0x0000006047077836 */ /* 0x000fe20000000000 */
[-C--:B------:R-:W-:Y:S01]  /*25b0*/  ISETP.GE.AND P6, PT, R5, R6.reuse, PT ;  /* 0x000000060500720c */ /* 0x080fe20003fc6270 */
[----:B------:R-:W-:Y:S01]  /*25c0*/  IMAD.X R5, RZ, RZ, RZ, P2 ;  /* 0x000000ffff057224 */ /* 0x000fe200010e06ff */
[-C--:B------:R-:W-:Y:S01]  /*25d0*/  ISETP.GE.AND P4, PT, R3, R6.reuse, PT ;  /* 0x000000060300720c */ /* 0x080fe20003f86270 */
[----:B------:R-:W-:Y:S01]  /*25e0*/  VIADD R9, R71, 0x80 ;  /* 0x0000008047097836 */ /* 0x000fe20000000000 */
[----:B------:R-:W-:Y:S01]  /*25f0*/  ISETP.GE.AND P5, PT, R7, R6, PT ;  /* 0x000000060700720c */ /* 0x000fe20003fa6270 */
[----:B------:R-:W-:-:S02]  /*2600*/  VIADD R7, R71, 0xc0 ;  /* 0x000000c047077836 */ /* 0x000fc40000000000 */
[----:B------:R-:W-:Y:S01]  /*2610*/  VIADD R11, R71, 0xa0 ;  /* 0x000000a0470b7836 */ /* 0x000fe20000000000 */
[----:B------:R-:W-:Y:S01]  /*2620*/  ISETP.GE.AND P3, PT, R9, R6, PT ;  /* 0x000000060900720c */ /* 0x000fe20003f66270 */
[----:B------:R-:W-:Y:S01]  /*2630*/  VIADD R9, R71, 0xe0 ;  /* 0x000000e047097836 */ /* 0x000fe20000000000 */
[----:B0-----:R-:W-:-:S04]  /*2640*/  LEA R2, P2, R4, UR4, 0x2 ;  /* 0x0000000404027c11 */ /* 0x001fc8000f8410ff */
[----:B------:R-:W-:Y:S02]  /*2650*/  LEA.HI.X R3, R4, UR5, R5, 0x2, P2 ;  /* 0x0000000504037c11 */ /* 0x000fe400090f1405 */
[----:B------:R-:W-:-:S03]  /*2660*/  ISETP.GE.AND P2, PT, R11, R6, PT ;  /* 0x000000060b00720c */ /* 0x000fc60003f46270 */
        /* <DEDUP_REMOVED lines=54> */
[----:B------:R0:W-:Y:S02]  /*29d0*/  @!P3 STG.E desc[UR8][R2.64+0xb00], R48 ;  /* 0x000b00300200b986 */ /* 0x0001e4000c101908 */
.L_x_1755:
[----:B------:R-:W-:Y:S05]  /*29e0*/  @P0 BRA `(.L_x_1756) ;  /* 0x0000000000600947 */ /* 0x000fea0003800000 */
        /* <DEDUP_REMOVED lines=11> */
[----:B01----:R2:W5:Y:S04]  /*2aa0*/  LDG.E R49, desc[UR8][R38.64+0x500] ;  /* 0x0005000826317981 */ /* 0x003568000c1e1900 */
        /* <DEDUP_REMOVED lines=12> */
.L_x_1756:
[----:B------:R-:W-:Y:S02]  /*2b70*/  IMAD.IADD R72, R0, 0x1, -R72 ;  /* 0x0000000100487824 */ /* 0x000fe400078e0a48 */
[C---:B01----:R-:W-:Y:S02]  /*2b80*/  VIADD R3, R71.reuse, 0x20 ;  /* 0x0000002047037836 */ /* 0x043fe40000000000 */
        /* <DEDUP_REMOVED lines=67> */
.L_x_1757:
[----:B------:R-:W-:Y:S05]  /*2fc0*/  @P0 BRA `(.L_x_1758) ;  /* 0x00000000006c0947 */ /* 0x000fea0003800000 */
[----:B------:R-:W1:Y:S02]  /*2fd0*/  LDCU.64 UR4, c[0x0][0x3b0] ;  /* 0x00007600ff0477ac */ /* 0x000e640008000a00 */
[----:B-1----:R-:W-:-:S04]  /*2fe0*/  LEA R2, P0, R4, UR4, 0x2 ;  /* 0x0000000404027c11 */ /* 0x002fc8000f8010ff */
        /* <DEDUP_REMOVED lines=25> */
.L_x_1758:
        /* <DEDUP_REMOVED lines=10> */
[-C--:B------:R-:W-:Y:S01]  /*3220*/  ISETP.GE.AND P0, PT, R55, R0.reuse, PT ;  /* 0x000000003700720c */ /* 0x080fe20003f06270 */
[----:B------:R-:W-:Y:S01]  /*3230*/  VIADD R55, R71, 0xa0 ;  /* 0x000000a047377836 */ /* 0x000fe20000000000 */
[----:B------:R-:W-:Y:S01]  /*3240*/  ISETP.GE.AND P4, PT, R39, R0, PT ;  /* 0x000000002700720c */ /* 0x000fe20003f86270 */
[----:B------:R-:W-:Y:S01]  /*3250*/  VIADD R39, R71, 0x100 ;  /* 0x0000010047277836 */ /* 0x000fe20000000000 */
[----:B-1----:R-:W-:-:S02]  /*3260*/  LEA R2, P2, R4, UR4, 0x2 ;  /* 0x0000000404027c11 */ /* 0x002fc4000f8410ff */
[-C--:B------:R-:W-:Y:S02]  /*3270*/  ISETP.GE.AND P3, PT, R55, R0.reuse, PT ;  /* 0x000000003700720c */ /* 0x080fe40003f66270 */
[----:B------:R-:W-:Y:S01]  /*3280*/  LEA.HI.X R3, R4, UR5, R5, 0x2, P2 ;  /* 0x0000000504037c11 */ /* 0x000fe200090f1405 */
[----:B------:R-:W-:Y:S01]  /*3290*/  VIADD R5, R71, 0xe0 ;  /* 0x000000e047057836 */ /* 0x000fe20000000000 */
[----:B------:R-:W-:-:S03]  /*32a0*/  ISETP.GE.AND P2, PT, R57, R0, PT ;  /* 0x000000003900720c */ /* 0x000fc60003f46270 */
[----:B-----5:R0:W-:Y:S01]  /*32b0*/  @!P6 STG.E desc[UR8][R2.64], R27 ;  /* 0x0000001b0200e986 */ /* 0x0201e2000c101908 */
[-C--:B------:R-:W-:Y:S01]  /*32c0*/  ISETP.GE.AND P6, PT, R5, R0.reuse, PT ;  /* 0x000000000500720c */ /* 0x080fe20003fc6270 */
[----:B------:R-:W-:Y:S02]  /*32d0*/  VIADD R5, R71, 0x120 ;  /* 0x0000012047057836 */ /* 0x000fe40000000000 */
[----:B------:R1:W-:Y:S03]  /*32e0*/  @!P1 STG.E desc[UR8][R2.64+0x100], R31 ;  /* 0x0001001f02009986 */ /* 0x0003e6000c101908 */
[-C--:B------:R-:W-:Y:S01]  /*32f0*/  ISETP.GE.AND P1, PT, R5, R0.reuse, PT ;  /* 0x000000000500720c */ /* 0x080fe20003f26270 */
[----:B------:R-:W-:Y:S01]  /*3300*/  VIADD R5, R71, 0x160 ;  /* 0x0000016047057836 */ /* 0x000fe20000000000 */
[----:B------:R1:W-:Y:S01]  /*3310*/  @!P5 STG.E desc[UR8][R2.64+0x80], R29 ;  /* 0x0000801d0200d986 */ /* 0x0003e2000c101908 */
[----:B------:R-:W-:Y:S01]  /*3320*/  ISETP.GE.AND P5, PT, R39, R0, PT ;  /* 0x000000002700720c */ /* 0x000fe20003fa6270 */
[----:B------:R-:W-:-:S02]  /*3330*/  VIADD R39, R71, 0x140 ;  /* 0x0000014047277836 */ /* 0x000fc40000000000 */
[----:B------:R1:W-:Y:S01]  /*3340*/  @!P4 STG.E desc[UR8][R2.64+0x200], R35 ;  /* 0x000200230200c986 */ /* 0x0003e2000c101908 */
[-C--:B------:R-:W-:Y:S01]  /*3350*/  ISETP.GE.AND P4, PT, R5, R0.reuse, PT ;  /* 0x000000000500720c */ /* 0x080fe20003f86270 */
[C---:B0-----:R-:W-:Y:S02]  /*3360*/  VIADD R27, R71.reuse, 0x180 ;  /* 0x00000180471b7836 */ /* 0x041fe40000000000 */
[----:B------:R-:W-:Y:S01]  /*3370*/  VIADD R5, R71, 0x1a0 ;  /* 0x000001a047057836 */ /* 0x000fe20000000000 */
[----:B------:R1:W-:Y:S01]  /*3380*/  @!P0 STG.E desc[UR8][R2.64+0x180], R33 ;  /* 0x0001802102008986 */ /* 0x0003e2000c101908 */
        /* <DEDUP_REMOVED lines=41> */
.L_x_1745:
[----:B------:R-:W-:Y:S01]  /*3620*/  IMAD.MOV.U32 R34, RZ, RZ, RZ ;  /* 0x000000ffff227224 */ /* 0x000fe200078e00ff */
[C---:B------:R-:W-:Y:S01]  /*3630*/  ISETP.GT.U32.AND P0, PT, R35.reuse, 0x1f, PT ;  /* 0x0000001f2300780c */ /* 0x040fe20003f04070 */
[----:B------:R-:W-:Y:S05]  /*3640*/  WARPSYNC.ALL ;  /* 0x0000000000007948 */ /* 0x000fea0003800000 */
[----:B------:R-:W-:-:S04]  /*3650*/  IMAD.HI.U32 R36, R35, 0x15555556, R34 ;  /* 0x1555555623247827 */ /* 0x000fc800078e0022 */
        /* <DEDUP_REMOVED lines=17> */
[----:B------:R-:W0:Y:S01]  /*3770*/  LDS R58, [R57+0x343c] ;  /* 0x00343c00393a7984 */ /* 0x000e220000000800 */
[----:B-1----:R-:W-:-:S04]  /*3780*/  IADD3 R60, PT, PT, R54, R55, R56 ;  /* 0x00000037363c7210 */ /* 0x002fc80007ffe038 */
[----:B--2---:R-:W-:-:S04]  /*3790*/  IADD3 R60, PT, PT, R52, R60, R53 ;  /* 0x0000003c343c7210 */ /* 0x004fc80007ffe035 */
[----:B---3--:R-:W-:-:S04]  /*37a0*/  IADD3 R60, PT, PT, R50, R60, R51 ;  /* 0x0000003c323c7210 */ /* 0x008fc80007ffe033 */
[----:B----4-:R-:W-:-:S04]  /*37b0*/  IADD3 R60, PT, PT, R48, R60, R49 ;  /* 0x0000003c303c7210 */ /* 0x010fc80007ffe031 */
[----:B-----5:R-:W-:-:S05]  /*37c0*/  IADD3 R61, PT, PT, R36, R60, R37 ;  /* 0x0000003c243d7210 */ /* 0x020fca0007ffe025 */
        /* <DEDUP_REMOVED lines=11> */
.L_x_1873:
        /* <DEDUP_REMOVED lines=25> */
.L_x_1759:
[----:B------:R-:W-:Y:S05]  /*3a10*/  WARPSYNC.ALL ;  /* 0x0000000000007948 */ /* 0x000fea0003800000 */
[----:B------:R-:W-:Y:S01]  /*3a20*/  BAR.SYNC.DEFER_BLOCKING 0x0 ;  /* 0x0000000000007b1d */ /* 0x000fe20000010000 */
[----:B------:R-:W-:-:S05]  /*3a30*/  ISETP.NE.AND P0, PT, R74, RZ, PT ;  /* 0x000000ff4a00720c */ /* 0x000fca0003f05270 */
[----:B------:R-:W-:Y:S01]  /*3a40*/  BSSY.RECONVERGENT B0, `(.L_x_1761) ;  /* 0x0000027000007945 */ /* 0x000fe20003800200 */
[----:B-1----:R1:W2:Y:S07]  /*3a50*/  LDS R49, [R59+0x3410] ;  /* 0x003410003b317984 */ /* 0x0022ae0000000800 */
[----:B------:R-:W-:Y:S05]  /*3a60*/  @P0 BRA `(.L_x_1762) ;  /* 0x0000000000900947 */ /* 0x000fea0003800000 */
[----:B------:R-:W2:Y:S04]  /*3a70*/  LDS R50, [R3] ;  /* 0x0000000003327984 */ /* 0x000ea80000000800 */
[----:B------:R-:W3:Y:S04]  /*3a80*/  LDS R52, [R3+0x400] ;  /* 0x0004000003347984 */ /* 0x000ee80000000800 */
[----:B------:R-:W4:Y:S04]  /*3a90*/  LDS R54, [R3+0x800] ;  /* 0x0008000003367984 */ /* 0x000f280000000800 */
[----:B------:R-:W5:Y:S04]  /*3aa0*/  LDS R56, [R3+0xc00] ;  /* 0x000c000003387984 */ /* 0x000f680000000800 */
[----:B------:R-:W1:Y:S04]  /*3ab0*/  LDS R58, [R3+0x1000] ;  /* 0x00100000033a7984 */ /* 0x000e680000000800 */
[----:B------:R-:W1:Y:S04]  /*3ac0*/  LDS R60, [R3+0x1400] ;  /* 0x00140000033c7984 */ /* 0x000e680000000800 */
[----:B0-----:R-:W0:Y:S04]  /*3ad0*/  LDS R62, [R3+0x1800] ;  /* 0x00180000033e7984 */ /* 0x001e280000000800 */
[----:B------:R-:W0:Y:S04]  /*3ae0*/  LDS R64, [R3+0x1c00] ;  /* 0x001c000003407984 */ /* 0x000e280000000800 */
[----:B------:R-:W0:Y:S04]  /*3af0*/  LDS R68, [R3+0x2000] ;  /* 0x0020000003447984 */ /* 0x000e280000000800 */
[----:B------:R-:W0:Y:S04]  /*3b00*/  LDS R76, [R3+0x2400] ;  /* 0x00240000034c7984 */ /* 0x000e280000000800 */
[----:B------:R-:W0:Y:S01]  /*3b10*/  LDS R48, [R3+0x2800] ;  /* 0x0028000003307984 */ /* 0x000e220000000800 */
[----:B--2---:R-:W-:-:S03]  /*3b20*/  IMAD.IADD R50, R49, 0x1, R50 ;  /* 0x0000000131327824 */ /* 0x004fc600078e0232 */
[----:B------:R-:W2:Y:S01]  /*3b30*/  LDS R36, [R3+0x2c00] ;  /* 0x002c000003247984 */ /* 0x000ea20000000800 */
[C---:B---3--:R-:W-:Y:S02]  /*3b40*/  IMAD.IADD R52, R49.reuse, 0x1, R52 ;  /* 0x0000000131347824 */ /* 0x048fe400078e0234 */
[C---:B----4-:R-:W-:Y:S01]  /*3b50*/  IMAD.IADD R54, R49.reuse, 0x1, R54 ;  /* 0x0000000131367824 */ /* 0x050fe200078e0236 */
[----:B------:R3:W-:Y:S01]  /*3b60*/  STS [R3], R50 ;  /* 0x0000003203007388 */ /* 0x0007e20000000800 */
[----:B-----5:R-:W-:-:S03]  /*3b70*/  IMAD.IADD R56, R49, 0x1, R56 ;  /* 0x0000000131387824 */ /* 0x020fc600078e0238 */
[----:B------:R3:W-:Y:S01]  /*3b80*/  STS [R3+0x400], R52 ;  /* 0x0004003403007388 */ /* 0x0007e20000000800 */
[----:B-1----:R-:W-:-:S03]  /*3b90*/  IMAD.IADD R58, R49, 0x1, R58 ;  /* 0x00000001313a7824 */ /* 0x002fc600078e023a */
[----:B------:R3:W-:Y:S01]  /*3ba0*/  STS [R3+0x800], R54 ;  /* 0x0008003603007388 */ /* 0x0007e20000000800 */
[----:B------:R-:W-:-:S03]  /*3bb0*/  IMAD.IADD R60, R49, 0x1, R60 ;  /* 0x00000001313c7824 */ /* 0x000fc600078e023c */
[----:B------:R3:W-:Y:S01]  /*3bc0*/  STS [R3+0xc00], R56 ;  /* 0x000c003803007388 */ /* 0x0007e20000000800 */
[----:B0-----:R-:W-:-:S03]  /*3bd0*/  IMAD.IADD R62, R49, 0x1, R62 ;  /* 0x00000001313e7824 */ /* 0x001fc600078e023e */
[----:B------:R3:W-:Y:S01]  /*3be0*/  STS [R3+0x1000], R58 ;  /* 0x0010003a03007388 */ /* 0x0007e20000000800 */
        /* <DEDUP_REMOVED lines=8> */
[----:B--2---:R-:W-:-:S03]  /*3c70*/  IMAD.IADD R36, R49, 0x1, R36 ;  /* 0x0000000131247824 */ /* 0x004fc600078e0224 */
[----:B------:R3:W-:Y:S04]  /*3c80*/  STS [R3+0x2400], R76 ;  /* 0x0024004c03007388 */ /* 0x0007e80000000800 */
[----:B------:R3:W-:Y:S04]  /*3c90*/  STS [R3+0x2800], R48 ;  /* 0x0028003003007388 */ /* 0x0007e80000000800 */
[----:B------:R3:W-:Y:S02]  /*3ca0*/  STS [R3+0x2c00], R36 ;  /* 0x002c002403007388 */ /* 0x0007e40000000800 */
.L_x_1762:
[----:B------:R-:W-:Y:S05]  /*3cb0*/  BSYNC.RECONVERGENT B0 ;  /* 0x0000000000007941 */ /* 0x000fea0003800200 */
.L_x_1761:
[----:B------:R-:W-:Y:S01]  /*3cc0*/  BAR.SYNC.DEFER_BLOCKING 0x0 ;  /* 0x0000000000007b1d */ /* 0x000fe20000010000 */
[----:B------:R-:W-:-:S05]  /*3cd0*/  R2P PR, R30, 0x7f ;  /* 0x0000007f1e007804 */ /* 0x000fca0000000000 */
[----:B------:R-:W-:Y:S01]  /*3ce0*/  BSSY.RECONVERGENT B0, `(.L_x_1763) ;  /* 0x0000025000007945 */ /* 0x000fe20003800200 */
[----:B---3--:R-:W3:Y:S07]  /*3cf0*/  S2R R48, SR_LEMASK ;  /* 0x0000000000307919 */ /* 0x008eee0000003a00 */
[----:B------:R-:W-:Y:S02]  /*3d00*/  VOTE.ANY R36, PT, P0 ;  /* 0x0000000000247806 */ /* 0x000fe400000e0100 */
        /* <DEDUP_REMOVED lines=22> */
[----:B------:R-:W-:Y:S01]  /*3e70*/  LOP3.LUT R53, R51, R36, RZ, 0xc0, !PT ;  /* 0x0000002433357212 */ /* 0x000fe200078ec0ff */
[----:B------:R-:W-:Y:S01]  /*3e80*/  IMAD.MOV.U32 R51, RZ, RZ, RZ ;  /* 0x000000ffff337224 */ /* 0x000fe200078e00ff */
[----:B------:R-:W-:Y:S02]  /*3e90*/  SHF.R.U32.HI R36, RZ, 0x5, R35 ;  /* 0x00000005ff247819 */ /* 0x000fe40000011623 */
[----:B------:R-:W4:Y:S03]  /*3ea0*/  FLO.U32 R50, R53 ;  /* 0x0000003500327300 */ /* 0x000f2600000e0000 */
[----:B------:R-:W-:Y:S01]  /*3eb0*/  IMAD.SHL.U32 R52, R36, 0x400, RZ ;  /* 0x0000040024347824 */ /* 0x000fe200078e00ff */
[----:B---3--:R-:W-:-:S03]  /*3ec0*/  LOP3.LUT R36, R48, R53, RZ, 0xc0, !PT ;  /* 0x0000003530247212 */ /* 0x008fc600078ec0ff */
[----:B------:R-:W-:-:S03]  /*3ed0*/  IMAD.IADD R37, R77, 0x1, R52 ;  /* 0x000000014d257824 */ /* 0x000fc600078e0234 */
[----:B------:R-:W3:Y:S01]  /*3ee0*/  POPC R36, R36 ;  /* 0x0000002400247309 */ /* 0x000ee20000000000 */
[----:B----4-:R-:W-:-:S13]  /*3ef0*/  ISETP.NE.AND P0, PT, R73, R50, PT ;  /* 0x000000324900720c */ /* 0x010fda0003f05270 */
[----:B---3--:R-:W-:Y:S05]  /*3f00*/  @P0 BRA `(.L_x_1764) ;  /* 0x0000000000080947 */ /* 0x008fea0003800000 */
[----:B------:R-:W-:-:S06]  /*3f10*/  IMAD R51, R30, 0x4, R37 ;  /* 0x000000041e337824 */ /* 0x000fcc00078e0225 */
[----:B------:R3:W4:Y:S02]  /*3f20*/  ATOMS.ADD R51, [R51], R36 ;  /* 0x000000243333738c */ /* 0x0007240000000000 */
.L_x_1764:
[----:B------:R-:W-:Y:S05]  /*3f30*/  BSYNC.RECONVERGENT B0 ;  /* 0x0000000000007941 */ /* 0x000fea0003800200 */
.L_x_1763:
[----:B------:R-:W-:Y:S01]  /*3f40*/  R2P PR, R29, 0x7f ;  /* 0x0000007f1d007804 */ /* 0x000fe20000000000 */
[----:B----4-:R4:W0:Y:S01]  /*3f50*/  SHFL.IDX PT, R51, R51, R50, 0x1f ;  /* 0x00001f3233337589 */ /* 0x01082200000e0000 */
        /* <DEDUP_REMOVED lines=21> */
[----:B------:R-:W-:Y:S01]  /*40b0*/  LOP3.LUT R30, R53, R30, RZ, 0xc0, !PT ;  /* 0x0000001e351e7212 */ /* 0x000fe200078ec0ff */
[----:B------:R-:W-:Y:S01]  /*40c0*/  IMAD.MOV.U32 R53, RZ, RZ, RZ ;  /* 0x000000ffff357224 */ /* 0x000fe200078e00ff */
[----:B------:R-:W-:Y:S02]  /*40d0*/  @!P0 LOP3.LUT R57, RZ, R57, RZ, 0x33, !PT ;  /* 0x00000039ff398212 */ /* 0x000fe400078e33ff */
[----:B------:R-:W-:-:S04]  /*40e0*/  LOP3.LUT R30, R55, R30, RZ, 0xc0, !PT ;  /* 0x0000001e371e7212 */ /* 0x000fc800078ec0ff */
[----:B------:R-:W-:-:S04]  /*40f0*/  LOP3.LUT R57, R57, R30, RZ, 0xc0, !PT ;  /* 0x0000001e39397212 */ /* 0x000fc800078ec0ff */
[----:B------:R-:W5:Y:S01]  /*4100*/  FLO.U32 R52, R57 ;  /* 0x0000003900347300 */ /* 0x000f6200000e0000 */
[----:B------:R-:W-:-:S06]  /*4110*/  LOP3.LUT R30, R48, R57, RZ, 0xc0, !PT ;  /* 0x00000039301e7212 */ /* 0x000fcc00078ec0ff */
[----:B------:R-:W0:Y:S01]  /*4120*/  POPC R30, R30 ;  /* 0x0000001e001e7309 */ /* 0x000e220000000000 */
[----:B-----5:R-:W-:-:S13]  /*4130*/  ISETP.NE.AND P0, PT, R73, R52, PT ;  /* 0x000000344900720c */ /* 0x020fda0003f05270 */
[----:B0---4-:R-:W-:Y:S05]  /*4140*/  @P0 BRA `(.L_x_1766) ;  /* 0x0000000000080947 */ /* 0x011fea0003800000 */
[----:B------:R-:W-:-:S05]  /*4150*/  IMAD R29, R29, 0x4, R37 ;  /* 0x000000041d1d7824 */ /* 0x000fca00078e0225 */
[----:B------:R0:W4:Y:S02]  /*4160*/  ATOMS.ADD R53, [R29], R30 ;  /* 0x0000001e1d35738c */ /* 0x0001240000000000 */
.L_x_1766:
[----:B------:R-:W-:Y:S05]  /*4170*/  BSYNC.RECONVERGENT B0 ;  /* 0x0000000000007941 */ /* 0x000fea0003800200 */
.L_x_1765:
[----:B------:R-:W-:Y:S01]  /*4180*/  R2P PR, R27, 0x7f ;  /* 0x0000007f1b007804 */ /* 0x000fe20000000000 */
[----:B----4-:R4:W1:Y:S01]  /*4190*/  SHFL.IDX PT, R53, R53, R52, 0x1f ;  /* 0x00001f3435357589 */ /* 0x01086200000e0000 */
[----:B------:R-:W-:Y:S01]  /*41a0*/  BSSY.RECONVERGENT B0, `(.L_x_1767) ;  /* 0x0000028000007945 */ /* 0x000fe20003800200 */
[----:B------:R-:W-:-:S10]  /*41b0*/  IMAD.MOV.U32 R55, RZ, RZ, RZ ;  /* 0x000000ffff377224 */ /* 0x000fd400078e00ff */
[----:B0-----:R-:W-:Y:S02]  /*41c0*/  VOTE.ANY R29, PT, P0 ;  /* 0x00000000001d7806 */ /* 0x001fe400000e0100 */
        /* <DEDUP_REMOVED lines=22> */
[----:B------:R-:W-:-:S02]  /*4330*/  ISETP.GE.AND P0, PT, R67, RZ, PT ;  /* 0x000000ff4300720c */ /* 0x000fc40003f06270 */
[----:B------:R-:W-:Y:S02]  /*4340*/  LOP3.LUT R29, R56, R29, RZ, 0xc0, !PT ;  /* 0x0000001d381d7212 */ /* 0x000fe400078ec0ff */
[----:B------:R-:W-:Y:S02]  /*4350*/  SEL R54, RZ, 0x7fffffff, !P0 ;  /* 0x7fffffffff367807 */ /* 0x000fe40004000000 */
[----:B------:R-:W0:Y:S01]  /*4360*/  FLO.U32 R50, R29 ;  /* 0x0000001d00327300 */ /* 0x000e2200000e0000 */
[----:B------:R-:W-:Y:S02]  /*4370*/  LOP3.LUT R56, R48, R29, RZ, 0xc0, !PT ;  /* 0x0000001d30387212 */ /* 0x000fe400078ec0ff */
[----:B------:R-:W-:-:S04]  /*4380*/  LOP3.LUT R67, R54, R67, RZ, 0x3c, !PT ;  /* 0x0000004336437212 */ /* 0x000fc800078e3cff */
[C---:B------:R-:W-:Y:S01]  /*4390*/  ISETP.NE.AND P0, PT, R67.reuse, 0x7fffffff, PT ;  /* 0x7fffffff4300780c */ /* 0x040fe20003f05270 */
[----:B------:R4:W1:Y:S03]  /*43a0*/  POPC R29, R56 ;  /* 0x00000038001d7309 */ /* 0x0008660000000000 */
[----:B------:R-:W-:Y:S02]  /*43b0*/  SEL R54, R67, 0x80000000, P0 ;  /* 0x8000000043367807 */ /* 0x000fe40000000000 */
[----:B0-----:R-:W-:Y:S02]  /*43c0*/  ISETP.NE.AND P0, PT, R73, R50, PT ;  /* 0x000000324900720c */ /* 0x001fe40003f05270 */
[----:B------:R-:W-:-:S04]  /*43d0*/  SHF.R.U32.HI R54, RZ, UR7, R54 ;  /* 0x00000007ff367c19 */ /* 0x000fc80008011636 */
[----:B------:R-:W-:-:S07]  /*43e0*/  LOP3.LUT R54, R54, UR4, RZ, 0x30, !PT ;  /* 0x0000000436367c12 */ /* 0x000fce000f8e30ff */
[----:B-1--4-:R-:W-:Y:S05]  /*43f0*/  @P0 BRA `(.L_x_1768) ;  /* 0x0000000000080947 */ /* 0x012fea0003800000 */
[----:B------:R-:W-:-:S05]  /*4400*/  IMAD R52, R27, 0x4, R37 ;  /* 0x000000041b347824 */ /* 0x000fca00078e0225 */
[----:B------:R0:W1:Y:S02]  /*4410*/  ATOMS.ADD R55, [R52], R29 ;  /* 0x0000001d3437738c */ /* 0x0000640000000000 */
.L_x_1768:
[----:B------:R-:W-:Y:S05]  /*4420*/  BSYNC.RECONVERGENT B0 ;  /* 0x0000000000007941 */ /* 0x000fea0003800200 */
.L_x_1767:
[----:B------:R-:W-:Y:S01]  /*4430*/  R2P PR, R54, 0x7f ;  /* 0x0000007f36007804 */ /* 0x000fe20000000000 */
[----:B-1----:R1:W4:Y:S01]  /*4440*/  SHFL.IDX PT, R50, R55, R50, 0x1f ;  /* 0x00001f3237327589 */ /* 0x00232200000e0000 */
[----:B------:R-:W-:Y:S01]  /*4450*/  BSSY.RECONVERGENT B0, `(.L_x_1769) ;  /* 0x0000028000007945 */ /* 0x000fe20003800200 */
[----:B------:R-:W-:-:S10]  /*4460*/  IMAD.MOV.U32 R59, RZ, RZ, RZ ;  /* 0x000000ffff3b7224 */ /* 0x000fd400078e00ff */
[----:B------:R-:W-:Y:S02]  /*4470*/  VOTE.ANY R27, PT, P0 ;  /* 0x00000000001b7806 */ /* 0x000fe400000e0100 */
[----:B0-----:R-:W-:Y:S02]  /*4480*/  VOTE.ANY R52, PT, P1 ;  /* 0x0000000000347806 */ /* 0x001fe400008e0100 */
        /* <DEDUP_REMOVED lines=36> */
.L_x_1770:
[----:B------:R-:W-:Y:S05]  /*46d0*/  BSYNC.RECONVERGENT B0 ;  /* 0x0000000000007941 */ /* 0x000fea0003800200 */
.L_x_1769:
[----:B------:R-:W-:Y:S01]  /*46e0*/  R2P PR, R52, 0x7f ;  /* 0x0000007f34007804 */ /* 0x000fe20000000000 */
[----:B-1----:R1:W4:Y:S01]  /*46f0*/  SHFL.IDX PT, R58, R59, R58, 0x1f ;  /* 0x00001f3a3b3a7589 */ /* 0x00232200000e0000 */
        /* <DEDUP_REMOVED lines=23> */
[----:B------:R-:W-:Y:S02]  /*4870*/  LOP3.LUT R54, R57, R54, RZ, 0xc0, !PT ;  /* 0x0000003639367212 */ /* 0x000fe400078ec0ff */
[----:B------:R-:W-:Y:S02]  /*4880*/  ISETP.GE.AND P0, PT, R65, RZ, PT ;  /* 0x000000ff4100720c */ /* 0x000fe40003f06270 */
[----:B------:R-:W-:Y:S01]  /*4890*/  LOP3.LUT R55, R61, R54, RZ, 0xc0, !PT ;  /* 0x000000363d377212 */ /* 0x000fe200078ec0ff */
[----:B------:R-:W-:Y:S01]  /*48a0*/  IMAD.MOV.U32 R61, RZ, RZ, RZ ;  /* 0x000000ffff3d7224 */ /* 0x000fe200078e00ff */
[----:B------:R-:W-:-:S02]  /*48b0*/  SEL R54, RZ, 0x7fffffff, !P0 ;  /* 0x7fffffffff367807 */ /* 0x000fc40004000000 */
[----:B------:R-:W0:Y:S01]  /*48c0*/  FLO.U32 R56, R55 ;  /* 0x0000003700387300 */ /* 0x000e2200000e0000 */
[----:B------:R-:W-:Y:S02]  /*48d0*/  LOP3.LUT R57, R48, R55, RZ, 0xc0, !PT ;  /* 0x0000003730397212 */ /* 0x000fe400078ec0ff */
[----:B------:R-:W-:-:S04]  /*48e0*/  LOP3.LUT R65, R54, R65, RZ, 0x3c, !PT ;  /* 0x0000004136417212 */ /* 0x000fc800078e3cff */
[C---:B------:R-:W-:Y:S01]  /*48f0*/  ISETP.NE.AND P0, PT, R65.reuse, 0x7fffffff, PT ;  /* 0x7fffffff4100780c */ /* 0x040fe20003f05270 */
[----:B------:R-:W1:Y:S03]  /*4900*/  POPC R57, R57 ;  /* 0x0000003900397309 */ /* 0x000e660000000000 */
[----:B------:R-:W-:Y:S02]  /*4910*/  SEL R54, R65, 0x80000000, P0 ;  /* 0x8000000041367807 */ /* 0x000fe40000000000 */
[----:B0-----:R-:W-:Y:S02]  /*4920*/  ISETP.NE.AND P0, PT, R73, R56, PT ;  /* 0x000000384900720c */ /* 0x001fe40003f05270 */
[----:B------:R-:W-:-:S04]  /*4930*/  SHF.R.U32.HI R54, RZ, UR7, R54 ;  /* 0x00000007ff367c19 */ /* 0x000fc80008011636 */
[----:B------:R-:W-:-:S07]  /*4940*/  LOP3.LUT R54, R54, UR4, RZ, 0x30, !PT ;  /* 0x0000000436367c12 */ /* 0x000fce000f8e30ff */
[----:B-1--4-:R-:W-:Y:S05]  /*4950*/  @P0 BRA `(.L_x_1772) ;  /* 0x0000000000080947 */ /* 0x012fea0003800000 */
[----:B------:R-:W-:-:S05]  /*4960*/  IMAD R52, R52, 0x4, R37 ;  /* 0x0000000434347824 */ /* 0x000fca00078e0225 */
[----:B------:R0:W1:Y:S02]  /*4970*/  ATOMS.ADD R61, [R52], R57 ;  /* 0x00000039343d738c */ /* 0x0000640000000000 */
.L_x_1772:
[----:B------:R-:W-:Y:S05]  /*4980*/  BSYNC.RECONVERGENT B0 ;  /* 0x0000000000007941 */ /* 0x000fea0003800200 */
.L_x_1771:
[----:B------:R-:W-:Y:S01]  /*4990*/  R2P PR, R54, 0x7f ;  /* 0x0000007f36007804 */ /* 0x000fe20000000000 */
[----:B-1----:R1:W4:Y:S01]  /*49a0*/  SHFL.IDX PT, R56, R61, R56, 0x1f ;  /* 0x00001f383d387589 */ /* 0x00232200000e0000 */
[----:B------:R-:W-:Y:S11]  /*49b0*/  BSSY.RECONVERGENT B0, `(.L_x_1773) ;  /* 0x0000021000007945 */ /* 0x000ff60003800200 */
[----:B0-----:R-:W-:-:S02]  /*49c0*/  VOTE.ANY R52, PT, P0 ;  /* 0x0000000000347806 */ /* 0x001fc400000e0100 */
[----:B------:R-:W-:Y:S02]  /*49d0*/  VOTE.ANY R55, PT, P1 ;  /* 0x0000000000377806 */ /* 0x000fe400008e0100 */
[----:B------:R-:W-:Y:S02]  /*49e0*/  @!P0 LOP3.LUT R52, RZ, R52, RZ, 0x33, !PT ;  /* 0x00000034ff348212 */ /* 0x000fe400078e33ff */
[----:B------:R-:W-:Y:S02]  /*49f0*/  @!P1 LOP3.LUT R55, RZ, R55, RZ, 0x33, !PT ;  /* 0x00000037ff379212 */ /* 0x000fe400078e33ff */
[----:B------:R-:W-:Y:S02]  /*4a00*/  VOTE.ANY R59, PT, P2 ;  /* 0x00000000003b7806 */ /* 0x000fe400010e0100 */
[----:B------:R-:W-:Y:S02]  /*4a10*/  LOP3.LUT R52, R55, R52, RZ, 0xc0, !PT ;  /* 0x0000003437347212 */ /* 0x000fe400078ec0ff */
[----:B------:R-:W-:-:S02]  /*4a20*/  VOTE.ANY R55, PT, P3 ;  /* 0x0000000000377806 */ /* 0x000fc400018e0100 */
[----:B------:R-:W-:Y:S02]  /*4a30*/  @!P2 LOP3.LUT R59, RZ, R59, RZ, 0x33, !PT ;  /* 0x0000003bff3ba212 */ /* 0x000fe400078e33ff */
[----:B------:R-:W-:Y:S02]  /*4a40*/  @!P3 LOP3.LUT R55, RZ, R55, RZ, 0x33, !PT ;  /* 0x00000037ff37b212 */ /* 0x000fe400078e33ff */
[----:B------:R-:W-:Y:S02]  /*4a50*/  LOP3.LUT R52, R59, R52, RZ, 0xc0, !PT ;  /* 0x000000343b347212 */ /* 0x000fe400078ec0ff */
[----:B------:R-:W-:Y:S02]  /*4a60*/  LOP3.LUT P0, RZ, R54, 0x80, RZ, 0xc0, !PT ;  /* 0x0000008036ff7812 */ /* 0x000fe4000780c0ff */
[----:B------:R-:W-:Y:S02]  /*4a70*/  VOTE.ANY R59, PT, P4 ;  /* 0x00000000003b7806 */ /* 0x000fe400020e0100 */
[----:B------:R-:W-:-:S02]  /*4a80*/  LOP3.LUT R52, R55, R52, RZ, 0xc0, !PT ;  /* 0x0000003437347212 */ /* 0x000fc400078ec0ff */
[----:B------:R-:W-:Y:S02]  /*4a90*/  VOTE.ANY R55, PT, P5 ;  /* 0x0000000000377806 */ /* 0x000fe400028e0100 */
[----:B------:R-:W-:Y:S02]  /*4aa0*/  @!P4 LOP3.LUT R59, RZ, R59, RZ, 0x33, !PT ;  /* 0x0000003bff3bc212 */ /* 0x000fe400078e33ff */
[----:B------:R-:W-:Y:S02]  /*4ab0*/  @!P5 LOP3.LUT R55, RZ, R55, RZ, 0x33, !PT ;  /* 0x00000037ff37d212 */ /* 0x000fe400078e33ff */
[----:B------:R-:W-:Y:S02]  /*4ac0*/  LOP3.LUT R52, R59, R52, RZ, 0xc0, !PT ;  /* 0x000000343b347212 */ /* 0x000fe400078ec0ff */
[----:B------:R-:W-:Y:S02]  /*4ad0*/  VOTE.ANY R59, PT, P6 ;  /* 0x00000000003b7806 */ /* 0x000fe400030e0100 */
[----:B------:R-:W-:-:S02]  /*4ae0*/  LOP3.LUT R52, R55, R52, RZ, 0xc0, !PT ;  /* 0x0000003437347212 */ /* 0x000fc400078ec0ff */
[----:B------:R-:W-:Y:S02]  /*4af0*/  VOTE.ANY R55, PT, P0 ;  /* 0x0000000000377806 */ /* 0x000fe400000e0100 */
[----:B------:R-:W-:Y:S02]  /*4b00*/  @!P6 LOP3.LUT R59, RZ, R59, RZ, 0x33, !PT ;  /* 0x0000003bff3be212 */ /* 0x000fe400078e33ff */
[----:B------:R-:W-:Y:S02]  /*4b10*/  @!P0 LOP3.LUT R55, RZ, R55, RZ, 0x33, !PT ;  /* 0x00000037ff378212 */ /* 0x000fe400078e33ff */
[----:B------:R-:W-:Y:S01]  /*4b20*/  LOP3.LUT R52, R59, R52, RZ, 0xc0, !PT ;  /* 0x000000343b347212 */ /* 0x000fe200078ec0ff */
[----:B------:R-:W-:-:S03]  /*4b30*/  IMAD.MOV.U32 R59, RZ, RZ, RZ ;  /* 0x000000ffff3b7224 */ /* 0x000fc600078e00ff */
[----:B------:R-:W-:-:S04]  /*4b40*/  LOP3.LUT R63, R55, R52, RZ, 0xc0, !PT ;  /* 0x00000034373f7212 */ /* 0x000fc800078ec0ff */
[----:B------:R-:W0:Y:S01]  /*4b50*/  FLO.U32 R60, R63 ;  /* 0x0000003f003c7300 */ /* 0x000e2200000e0000 */
[----:B------:R-:W-:-:S06]  /*4b60*/  LOP3.LUT R55, R48, R63, RZ, 0xc0, !PT ;  /* 0x0000003f30377212 */ /* 0x000fcc00078ec0ff */
[----:B------:R-:W1:Y:S01]  /*4b70*/  POPC R55, R55 ;  /* 0x0000003700377309 */ /* 0x000e620000000000 */
[----:B0-----:R-:W-:-:S13]  /*4b80*/  ISETP.NE.AND P0, PT, R73, R60, PT ;  /* 0x0000003c4900720c */ /* 0x001fda0003f05270 */
[----:B-1--4-:R-:W-:Y:S05]  /*4b90*/  @P0 BRA `(.L_x_1774) ;  /* 0x0000000000080947 */ /* 0x012fea0003800000 */
[----:B------:R-:W-:-:S05]  /*4ba0*/  IMAD R54, R54, 0x4, R37 ;  /* 0x0000000436367824 */ /* 0x000fca00078e0225 */
[----:B------:R0:W1:Y:S02]  /*4bb0*/  ATOMS.ADD R59, [R54], R55 ;  /* 0x00000037363b738c */ /* 0x0000640000000000 */
.L_x_1774:
[----:B------:R-:W-:Y:S05]  /*4bc0*/  BSYNC.RECONVERGENT B0 ;  /* 0x0000000000007941 */ /* 0x000fea0003800200 */
.L_x_1773:
[----:B------:R-:W-:Y:S01]  /*4bd0*/  R2P PR, R26, 0x7f ;  /* 0x0000007f1a007804 */ /* 0x000fe20000000000 */
[----:B01----:R0:W1:Y:S01]  /*4be0*/  SHFL.IDX PT, R54, R59, R60, 0x1f ;  /* 0x00001f3c3b367589 */ /* 0x00306200000e0000 */
[----:B------:R-:W-:Y:S11]  /*4bf0*/  BSSY.RECONVERGENT B0, `(.L_x_1775) ;  /* 0x0000021000007945 */ /* 0x000ff60003800200 */
[----:B------:R-:W-:-:S02]  /*4c00*/  VOTE.ANY R52, PT, P0 ;  /* 0x0000000000347806 */ /* 0x000fc400000e0100 */
        /* <DEDUP_REMOVED lines=20> */
[----:B------:R-:W-:Y:S01]  /*4d50*/  LOP3.LUT R52, R61, R52, RZ, 0xc0, !PT ;  /* 0x000000343d347212 */ /* 0x000fe200078ec0ff */
[----:B------:R-:W-:Y:S01]  /*4d60*/  IMAD.MOV.U32 R61, RZ, RZ, RZ ;  /* 0x000000ffff3d7224 */ /* 0x000fe200078e00ff */
[----:B------:R-:W-:-:S04]  /*4d70*/  @!P0 LOP3.LUT R63, RZ, R63, RZ, 0x33, !PT ;  /* 0x0000003fff3f8212 */ /* 0x000fc800078e33ff */
[----:B------:R-:W-:-:S04]  /*4d80*/  LOP3.LUT R63, R63, R52, RZ, 0xc0, !PT ;  /* 0x000000343f3f7212 */ /* 0x000fc800078ec0ff */
[----:B------:R-:W4:Y:S01]  /*4d90*/  FLO.U32 R62, R63 ;  /* 0x0000003f003e7300 */ /* 0x000f2200000e0000 */
[----:B------:R-:W-:-:S06]  /*4da0*/  LOP3.LUT R52, R48, R63, RZ, 0xc0, !PT ;  /* 0x0000003f30347212 */ /* 0x000fcc00078ec0ff */
[----:B------:R-:W0:Y:S01]  /*4db0*/  POPC R52, R52 ;  /* 0x0000003400347309 */ /* 0x000e220000000000 */
[----:B----4-:R-:W-:-:S13]  /*4dc0*/  ISETP.NE.AND P0, PT, R73, R62, PT ;  /* 0x0000003e4900720c */ /* 0x010fda0003f05270 */
[----:B01----:R-:W-:Y:S05]  /*4dd0*/  @P0 BRA `(.L_x_1776) ;  /* 0x0000000000080947 */ /* 0x003fea0003800000 */
[----:B------:R-:W-:-:S06]  /*4de0*/  IMAD R61, R26, 0x4, R37 ;  /* 0x000000041a3d7824 */ /* 0x000fcc00078e0225 */
[----:B------:R0:W1:Y:S02]  /*4df0*/  ATOMS.ADD R61, [R61], R52 ;  /* 0x000000343d3d738c */ /* 0x0000640000000000 */
.L_x_1776:
[----:B------:R-:W-:Y:S05]  /*4e00*/  BSYNC.RECONVERGENT B0 ;  /* 0x0000000000007941 */ /* 0x000fea0003800200 */
.L_x_1775:
[----:B------:R-:W-:Y:S01]  /*4e10*/  R2P PR, R24, 0x7f ;  /* 0x0000007f18007804 */ /* 0x000fe20000000000 */
[----:B------:R-:W-:Y:S01]  /*4e20*/  BSSY.RECONVERGENT B0, `(.L_x_1777) ;  /* 0x0000022000007945 */ /* 0x000fe20003800200 */
[----:B------:R-:W-:-:S11]  /*4e30*/  IMAD.MOV.U32 R63, RZ, RZ, RZ ;  /* 0x000000ffff3f7224 */ /* 0x000fd600078e00ff */
        /* <DEDUP_REMOVED lines=24> */
[----:B-1----:R1:W4:Y:S02]  /*4fc0*/  SHFL.IDX PT, R59, R61, R62, 0x1f ;  /* 0x00001f3e3d3b7589 */ /* 0x00232400000e0000 */
[----:B------:R-:W5:Y:S01]  /*4fd0*/  FLO.U32 R60, R69 ;  /* 0x00000045003c7300 */ /* 0x000f6200000e0000 */
[----:B------:R-:W-:-:S06]  /*4fe0*/  LOP3.LUT R26, R48, R69, RZ, 0xc0, !PT ;  /* 0x00000045301a7212 */ /* 0x000fcc00078ec0ff */
[----:B------:R-:W0:Y:S01]  /*4ff0*/  POPC R26, R26 ;  /* 0x0000001a001a7309 */ /* 0x000e220000000000 */
[----:B-----5:R-:W-:-:S13]  /*5000*/  ISETP.NE.AND P0, PT, R73, R60, PT ;  /* 0x0000003c4900720c */ /* 0x020fda0003f05270 */
[----:B01--4-:R-:W-:Y:S05]  /*5010*/  @P0 BRA `(.L_x_1778) ;  /* 0x0000000000080947 */ /* 0x013fea0003800000 */
[----:B------:R-:W-:-:S06]  /*5020*/  IMAD R63, R24, 0x4, R37 ;  /* 0x00000004183f7824 */ /* 0x000fcc00078e0225 */
[----:B------:R0:W1:Y:S02]  /*5030*/  ATOMS.ADD R63, [R63], R26 ;  /* 0x0000001a3f3f738c */ /* 0x0000640000000000 */
.L_x_1778:
[----:B------:R-:W-:Y:S05]  /*5040*/  BSYNC.RECONVERGENT B0 ;  /* 0x0000000000007941 */ /* 0x000fea0003800200 */
.L_x_1777:
        /* <DEDUP_REMOVED lines=33> */
[----:B------:R-:W-:-:S05]  /*5260*/  IMAD R23, R23, 0x4, R37 ;  /* 0x0000000417177824 */ /* 0x000fca00078e0225 */
[----:B------:R0:W1:Y:S02]  /*5270*/  ATOMS.ADD R69, [R23], R24 ;  /* 0x000000181745738c */ /* 0x0000640000000000 */
.L_x_1780:
[----:B------:R-:W-:Y:S05]  /*5280*/  BSYNC.RECONVERGENT B0 ;  /* 0x0000000000007941 */ /* 0x000fea0003800200 */
.L_x_1779:
[----:B------:R-:W-:Y:S01]  /*5290*/  R2P PR, R22, 0x7f ;  /* 0x0000007f16007804 */ /* 0x000fe20000000000 */
[----:B-1----:R1:W4:Y:S01]  /*52a0*/  SHFL.IDX PT, R63, R69, R62, 0x1f ;  /* 0x00001f3e453f7589 */ /* 0x00232200000e0000 */
[----:B------:R-:W-:Y:S01]  /*52b0*/  BSSY.RECONVERGENT B0, `(.L_x_1781) ;  /* 0x0000021000007945 */ /* 0x000fe20003800200 */
[----:B------:R-:W-:-:S10]  /*52c0*/  IMAD.MOV.U32 R64, RZ, RZ, RZ ;  /* 0x000000ffff407224 */ /* 0x000fd400078e00ff */
        /* <DEDUP_REMOVED lines=31> */
.L_x_1782:
[----:B------:R-:W-:Y:S05]  /*54c0*/  BSYNC.RECONVERGENT B0 ;  /* 0x0000000000007941 */ /* 0x000fea0003800200 */
.L_x_1781:
[----:B------:R-:W-:Y:S01]  /*54d0*/  R2P PR, R21, 0x7f ;  /* 0x0000007f15007804 */ /* 0x000fe20000000000 */
[----:B-1----:R1:W4:Y:S01]  /*54e0*/  SHFL.IDX PT, R60, R64, R60, 0x1f ;  /* 0x00001f3c403c7589 */ /* 0x00232200000e0000 */
[----:B------:R-:W-:Y:S11]  /*54f0*/  BSSY.RECONVERGENT B0, `(.L_x_1783) ;  /* 0x0000021000007945 */ /* 0x000ff60003800200 */
[----:B0-----:R-:W-:-:S02]  /*5500*/  VOTE.ANY R22, PT, P0 ;  /* 0x0000000000167806 */ /* 0x001fc400000e0100 */
        /* <DEDUP_REMOVED lines=22> */
[----:B------:R-:W-:Y:S01]  /*5670*/  LOP3.LUT R68, R69, R22, RZ, 0xc0, !PT ;  /* 0x0000001645447212 */ /* 0x000fe200078ec0ff */
[----:B------:R-:W-:-:S03]  /*5680*/  IMAD.MOV.U32 R69, RZ, RZ, RZ ;  /* 0x000000ffff457224 */ /* 0x000fc600078e00ff */
[----:B------:R-:W0:Y:S01]  /*5690*/  FLO.U32 R62, R68 ;  /* 0x00000044003e7300 */ /* 0x000e2200000e0000 */
[----:B------:R-:W-:-:S06]  /*56a0*/  LOP3.LUT R22, R48, R68, RZ, 0xc0, !PT ;  /* 0x0000004430167212 */ /* 0x000fcc00078ec0ff */
[----:B------:R-:W1:Y:S01]  /*56b0*/  POPC R22, R22 ;  /* 0x0000001600167309 */ /* 0x000e620000000000 */
[----:B0-----:R-:W-:-:S13]  /*56c0*/  ISETP.NE.AND P0, PT, R73, R62, PT ;  /* 0x0000003e4900720c */ /* 0x001fda0003f05270 */
[----:B-1--4-:R-:W-:Y:S05]  /*56d0*/  @P0 BRA `(.L_x_1784) ;  /* 0x0000000000080947 */ /* 0x012fea0003800000 */
[----:B------:R-:W-:-:S05]  /*56e0*/  IMAD R21, R21, 0x4, R37 ;  /* 0x0000000415157824 */ /* 0x000fca00078e0225 */
[----:B------:R0:W1:Y:S02]  /*56f0*/  ATOMS.ADD R69, [R21], R22 ;  /* 0x000000161545738c */ /* 0x0000640000000000 */
.L_x_1784:
[----:B------:R-:W-:Y:S05]  /*5700*/  BSYNC.RECONVERGENT B0 ;  /* 0x0000000000007941 */ /* 0x000fea0003800200 */
.L_x_1783:
        /* <DEDUP_REMOVED lines=35> */
.L_x_1786:
[----:B------:R-:W-:Y:S05]  /*5940*/  BSYNC.RECONVERGENT B0 ;  /* 0x0000000000007941 */ /* 0x000fea0003800200 */
.L_x_1785:
[----:B------:R-:W-:Y:S01]  /*5950*/  R2P PR, R14, 0x7f ;  /* 0x0000007f0e007804 */ /* 0x000fe20000000000 */
[----:B------:R-:W-:Y:S01]  /*5960*/  IMAD.IADD R62, R36, 0x1, R51 ;  /* 0x00000001243e7824 */ /* 0x000fe200078e0233 */
[----:B------:R-:W-:Y:S01]  /*5970*/  BSSY.RECONVERGENT B0, `(.L_x_1787) ;  /* 0x0000022000007945 */ /* 0x000fe20003800200 */
[----:B-1-3--:R1:W3:Y:S10]  /*5980*/  SHFL.IDX PT, R36, R76, R64, 0x1f ;  /* 0x00001f404c247589 */ /* 0x00a2f400000e0000 */
        /* <DEDUP_REMOVED lines=24> */
[----:B------:R0:W4:Y:S01]  /*5b10*/  FLO.U32 R68, R51 ;  /* 0x0000003300447300 */ /* 0x00012200000e0000 */
[----:B------:R-:W-:-:S06]  /*5b20*/  LOP3.LUT R20, R48, R51, RZ, 0xc0, !PT ;  /* 0x0000003330147212 */ /* 0x000fcc00078ec0ff */
[----:B------:R-:W1:Y:S01]  /*5b30*/  POPC R20, R20 ;  /* 0x0000001400147309 */ /* 0x000e620000000000 */
[----:B0-----:R-:W-:Y:S01]  /*5b40*/  IMAD.MOV.U32 R51, RZ, RZ, RZ ;  /* 0x000000ffff337224 */ /* 0x001fe200078e00ff */
[----:B----4-:R-:W-:-:S13]  /*5b50*/  ISETP.NE.AND P0, PT, R73, R68, PT ;  /* 0x000000444900720c */ /* 0x010fda0003f05270 */
[----:B-1-3--:R-:W-:Y:S05]  /*5b60*/  @P0 BRA `(.L_x_1788) ;  /* 0x0000000000080947 */ /* 0x00afea0003800000 */
[----:B------:R-:W-:-:S06]  /*5b70*/  IMAD R51, R14, 0x4, R37 ;  /* 0x000000040e337824 */ /* 0x000fcc00078e0225 */
[----:B------:R0:W1:Y:S02]  /*5b80*/  ATOMS.ADD R51, [R51], R20 ;  /* 0x000000143333738c */ /* 0x0000640000000000 */
.L_x_1788:
[----:B------:R-:W-:Y:S05]  /*5b90*/  BSYNC.RECONVERGENT B0 ;  /* 0x0000000000007941 */ /* 0x000fea0003800200 */
.L_x_1787:
[----:B------:R-:W-:Y:S01]  /*5ba0*/  R2P PR, R13, 0x7f ;  /* 0x0000007f0d007804 */ /* 0x000fe20000000000 */
[----:B------:R-:W-:Y:S01]  /*5bb0*/  IMAD.IADD R30, R30, 0x1, R53 ;  /* 0x000000011e1e7824 */ /* 0x000fe200078e0235 */
[----:B-1----:R1:W3:Y:S01]  /*5bc0*/  SHFL.IDX PT, R51, R51, R68, 0x1f ;  /* 0x00001f4433337589 */ /* 0x0022e200000e0000 */
[----:B------:R-:W-:Y:S10]  /*5bd0*/  BSSY.RECONVERGENT B0, `(.L_x_1789) ;  /* 0x0000021000007945 */ /* 0x000ff40003800200 */
        /* <DEDUP_REMOVED lines=25> */
[----:B------:R-:W4:Y:S01]  /*5d70*/  FLO.U32 R64, R76 ;  /* 0x0000004c00407300 */ /* 0x000f2200000e0000 */
[----:B------:R-:W-:-:S06]  /*5d80*/  LOP3.LUT R14, R48, R76, RZ, 0xc0, !PT ;  /* 0x0000004c300e7212 */ /* 0x000fcc00078ec0ff */
[----:B------:R-:W0:Y:S01]  /*5d90*/  POPC R14, R14 ;  /* 0x0000000e000e7309 */ /* 0x000e220000000000 */
[----:B----4-:R-:W-:-:S13]  /*5da0*/  ISETP.NE.AND P0, PT, R73, R64, PT ;  /* 0x000000404900720c */ /* 0x010fda0003f05270 */
[----:B01-3--:R-:W-:Y:S05]  /*5db0*/  @P0 BRA `(.L_x_1790) ;  /* 0x0000000000080947 */ /* 0x00bfea0003800000 */
[----:B------:R-:W-:-:S05]  /*5dc0*/  IMAD R13, R13, 0x4, R37 ;  /* 0x000000040d0d7824 */ /* 0x000fca00078e0225 */
[----:B------:R0:W1:Y:S02]  /*5dd0*/  ATOMS.ADD R53, [R13], R14 ;  /* 0x0000000e0d35738c */ /* 0x0000640000000000 */
.L_x_1790:
[----:B------:R-:W-:Y:S05]  /*5de0*/  BSYNC.RECONVERGENT B0 ;  /* 0x0000000000007941 */ /* 0x000fea0003800200 */
.L_x_1789:
[----:B------:R-:W-:Y:S01]  /*5df0*/  R2P PR, R12, 0x7f ;  /* 0x0000007f0c007804 */ /* 0x000fe20000000000 */
[----:B------:R-:W-:Y:S01]  /*5e00*/  IMAD.IADD R50, R29, 0x1, R50 ;  /* 0x000000011d327824 */ /* 0x000fe200078e0232 */
[----:B------:R-:W-:Y:S01]  /*5e10*/  BSSY.RECONVERGENT B0, `(.L_x_1791) ;  /* 0x0000022000007945 */ /* 0x000fe20003800200 */
[----:B-1----:R1:W3:Y:S01]  /*5e20*/  SHFL.IDX PT, R29, R53, R64, 0x1f ;  /* 0x00001f40351d7589 */ /* 0x0022e200000e0000 */
[----:B------:R-:W-:-:S09]  /*5e30*/  IMAD.MOV.U32 R76, RZ, RZ, RZ ;  /* 0x000000ffff4c7224 */ /* 0x000fd200078e00ff */
        /* <DEDUP_REMOVED lines=24> */
[----:B------:R0:W4:Y:S02]  /*5fc0*/  FLO.U32 R68, R13 ;  /* 0x0000000d00447300 */ /* 0x00012400000e0000 */
[----:B0-----:R-:W-:Y:S02]  /*5fd0*/  LOP3.LUT R13, R48, R13, RZ, 0xc0, !PT ;  /* 0x0000000d300d7212 */ /* 0x001fe400078ec0ff */
[----:B----4-:R-:W-:-:S04]  /*5fe0*/  ISETP.NE.AND P0, PT, R73, R68, PT ;  /* 0x000000444900720c */ /* 0x010fc80003f05270 */
[----:B------:R-:W0:Y:S09]  /*5ff0*/  POPC R13, R13 ;  /* 0x0000000d000d7309 */ /* 0x000e320000000000 */
[----:B-1-3--:R-:W-:Y:S05]  /*6000*/  @P0 BRA `(.L_x_1792) ;  /* 0x0000000000080947 */ /* 0x00afea0003800000 */
[----:B------:R-:W-:-:S05]  /*6010*/  IMAD R12, R12, 0x4, R37 ;  /* 0x000000040c0c7824 */ /* 0x000fca00078e0225 */
[----:B0-----:R1:W3:Y:S02]  /*6020*/  ATOMS.ADD R76, [R12], R13 ;  /* 0x0000000d0c4c738c */ /* 0x0012e40000000000 */
.L_x_1792:
[----:B------:R-:W-:Y:S05]  /*6030*/  BSYNC.RECONVERGENT B0 ;  /* 0x0000000000007941 */ /* 0x000fea0003800200 */
.L_x_1791:
[----:B------:R-:W-:Y:S01]  /*6040*/  R2P PR, R11, 0x7f ;  /* 0x0000007f0b007804 */ /* 0x000fe20000000000 */
[----:B------:R-:W-:Y:S01]  /*6050*/  IMAD.IADD R64, R27, 0x1, R58 ;  /* 0x000000011b407824 */ /* 0x000fe200078e023a */
[----:B------:R-:W-:Y:S01]  /*6060*/  BSSY.RECONVERGENT B0, `(.L_x_1793) ;  /* 0x0000022000007945 */ /* 0x000fe20003800200 */
[----:B---3--:R3:W4:Y:S10]  /*6070*/  SHFL.IDX PT, R58, R76, R68, 0x1f ;  /* 0x00001f444c3a7589 */ /* 0x00873400000e0000 */
[----:B-1----:R-:W-:-:S02]  /*6080*/  VOTE.ANY R12, PT, P0 ;  /* 0x00000000000c7806 */ /* 0x002fc400000e0100 */
        /* <DEDUP_REMOVED lines=24> */
[----:B------:R1:W5:Y:S02]  /*6210*/  FLO.U32 R53, R27 ;  /* 0x0000001b00357300 */ /* 0x00036400000e0000 */
[----:B-1----:R-:W-:Y:S02]  /*6220*/  LOP3.LUT R27, R48, R27, RZ, 0xc0, !PT ;  /* 0x0000001b301b7212 */ /* 0x002fe400078ec0ff */
[----:B-----5:R-:W-:-:S04]  /*6230*/  ISETP.NE.AND P0, PT, R73, R53, PT ;  /* 0x000000354900720c */ /* 0x020fc80003f05270 */
[----:B------:R-:W1:Y:S09]  /*6240*/  POPC R27, R27 ;  /* 0x0000001b001b7309 */ /* 0x000e720000000000 */
[----:B---34-:R-:W-:Y:S05]  /*6250*/  @P0 BRA `(.L_x_1794) ;  /* 0x0000000000080947 */ /* 0x018fea0003800000 */
[----:B------:R-:W-:-:S06]  /*6260*/  IMAD R12, R11, 0x4, R37 ;  /* 0x000000040b0c7824 */ /* 0x000fcc00078e0225 */
[----:B-1----:R3:W4:Y:S02]  /*6270*/  ATOMS.ADD R12, [R12], R27 ;  /* 0x0000001b0c0c738c */ /* 0x0027240000000000 */
.L_x_1794:
[----:B------:R-:W-:Y:S05]  /*6280*/  BSYNC.RECONVERGENT B0 ;  /* 0x0000000000007941 */ /* 0x000fea0003800200 */
.L_x_1793:
        /* <DEDUP_REMOVED lines=27> */
[----:B------:R-:W-:Y:S02]  /*6440*/  @!P0 LOP3.LUT R56, RZ, R56, RZ, 0x33, !PT ;  /* 0x00000038ff388212 */ /* 0x000fe400078e33ff */
[C---:B------:R-:W-:Y:S02]  /*6450*/  ISETP.NE.AND P0, PT, R9.reuse, 0x7fffffff, PT ;  /* 0x7fffffff0900780c */ /* 0x040fe40003f05270 */
[----:B------:R-:W-:Y:S02]  /*6460*/  LOP3.LUT R57, R56, R11, RZ, 0xc0, !PT ;  /* 0x0000000b38397212 */ /* 0x000fe400078ec0ff */
[----:B------:R-:W-:Y:S02]  /*6470*/  SEL R11, R9, 0x80000000, P0 ;  /* 0x80000000090b7807 */ /* 0x000fe40000000000 */
[----:B------:R-:W5:Y:S01]  /*6480*/  FLO.U32 R56, R57 ;  /* 0x0000003900387300 */ /* 0x000f6200000e0000 */
[----:B------:R-:W-:Y:S02]  /*6490*/  LOP3.LUT R55, R48, R57, RZ, 0xc0, !PT ;  /* 0x0000003930377212 */ /* 0x000fe400078ec0ff */
[----:B------:R-:W-:-:S04]  /*64a0*/  SHF.R.U32.HI R11, RZ, UR7, R11 ;  /* 0x00000007ff0b7c19 */ /* 0x000fc8000801160b */
[----:B------:R-:W-:Y:S01]  /*64b0*/  LOP3.LUT R76, R11, UR4, RZ, 0x30, !PT ;  /* 0x000000040b4c7c12 */ /* 0x000fe2000f8e30ff */
[----:B------:R-:W0:Y:S01]  /*64c0*/  POPC R55, R55 ;  /* 0x0000003700377309 */ /* 0x000e220000000000 */
[----:B------:R-:W-:Y:S01]  /*64d0*/  IMAD.MOV.U32 R11, RZ, RZ, RZ ;  /* 0x000000ffff0b7224 */ /* 0x000fe200078e00ff */
[----:B-----5:R-:W-:-:S13]  /*64e0*/  ISETP.NE.AND P0, PT, R73, R56, PT ;  /* 0x000000384900720c */ /* 0x020fda0003f05270 */
[----:B0---4-:R-:W-:Y:S05]  /*64f0*/  @P0 BRA `(.L_x_1796) ;  /* 0x0000000000080947 */ /* 0x011fea0003800000 */
[----:B------:R-:W-:-:S05]  /*6500*/  IMAD R10, R10, 0x4, R37 ;  /* 0x000000040a0a7824 */ /* 0x000fca00078e0225 */
[----:B------:R0:W4:Y:S02]  /*6510*/  ATOMS.ADD R11, [R10], R55 ;  /* 0x000000370a0b738c */ /* 0x0001240000000000 */
.L_x_1796:
[----:B------:R-:W-:Y:S05]  /*6520*/  BSYNC.RECONVERGENT B0 ;  /* 0x0000000000007941 */ /* 0x000fea0003800200 */
.L_x_1795:
[----:B------:R-:W-:Y:S01]  /*6530*/  R2P PR, R76, 0x7f ;  /* 0x0000007f4c007804 */ /* 0x000fe20000000000 */
[----:B------:R-:W-:Y:S01]  /*6540*/  IMAD.IADD R52, R52, 0x1, R59 ;  /* 0x0000000134347824 */ /* 0x000fe200078e023b */
[----:B----4-:R4:W1:Y:S01]  /*6550*/  SHFL.IDX PT, R56, R11, R56, 0x1f ;  /* 0x00001f380b387589 */ /* 0x01086200000e0000 */
[----:B------:R-:W-:Y:S01]  /*6560*/  BSSY.RECONVERGENT B0, `(.L_x_1797) ;  /* 0x0000026000007945 */ /* 0x000fe20003800200 */
[----:B------:R-:W-:-:S09]  /*6570*/  IMAD.IADD R26, R26, 0x1, R61 ;  /* 0x000000011a1a7824 */ /* 0x000fd200078e023d */
        /* <DEDUP_REMOVED lines=23> */
[----:B------:R-:W-:Y:S02]  /*66f0*/  ISETP.NE.AND P0, PT, R8, 0x7fffffff, PT ;  /* 0x7fffffff0800780c */ /* 0x000fe40003f05270 */
[----:B------:R-:W-:Y:S02]  /*6700*/  LOP3.LUT R53, R10, R53, RZ, 0xc0, !PT ;  /* 0x000000350a357212 */ /* 0x000fe400078ec0ff */
[----:B------:R-:W-:Y:S02]  /*6710*/  SEL R57, R8, 0x80000000, P0 ;  /* 0x8000000008397807 */ /* 0x000fe40000000000 */
[----:B------:R0:W5:Y:S02]  /*6720*/  FLO.U32 R10, R53 ;  /* 0x00000035000a7300 */ /* 0x00016400000e0000 */
[----:B------:R-:W-:-:S02]  /*6730*/  SHF.R.U32.HI R59, RZ, UR7, R57 ;  /* 0x00000007ff3b7c19 */ /* 0x000fc40008011639 */
[----:B------:R-:W-:Y:S02]  /*6740*/  LOP3.LUT R57, R48, R53, RZ, 0xc0, !PT ;  /* 0x0000003530397212 */ /* 0x000fe400078ec0ff */
[----:B------:R-:W-:Y:S01]  /*6750*/  LOP3.LUT R59, R59, UR4, RZ, 0x30, !PT ;  /* 0x000000043b3b7c12 */ /* 0x000fe2000f8e30ff */
[----:B0-----:R-:W-:-:S03]  /*6760*/  IMAD.MOV.U32 R53, RZ, RZ, RZ ;  /* 0x000000ffff357224 */ /* 0x001fc600078e00ff */
[----:B------:R-:W0:Y:S01]  /*6770*/  POPC R57, R57 ;  /* 0x0000003900397309 */ /* 0x000e220000000000 */
[----:B-----5:R-:W-:-:S13]  /*6780*/  ISETP.NE.AND P0, PT, R73, R10, PT ;  /* 0x0000000a4900720c */ /* 0x020fda0003f05270 */
[----:B01--4-:R-:W-:Y:S05]  /*6790*/  @P0 BRA `(.L_x_1798) ;  /* 0x0000000000080947 */ /* 0x013fea0003800000 */
[----:B------:R-:W-:-:S05]  /*67a0*/  IMAD R76, R76, 0x4, R37 ;  /* 0x000000044c4c7824 */ /* 0x000fca00078e0225 */
[----:B------:R0:W1:Y:S02]  /*67b0*/  ATOMS.ADD R53, [R76], R57 ;  /* 0x000000394c35738c */ /* 0x0000640000000000 */
.L_x_1798:
[----:B------:R-:W-:Y:S05]  /*67c0*/  BSYNC.RECONVERGENT B0 ;  /* 0x0000000000007941 */ /* 0x000fea0003800200 */
.L_x_1797:
[----:B------:R-:W-:Y:S01]  /*67d0*/  R2P PR, R59, 0x7f ;  /* 0x0000007f3b007804 */ /* 0x000fe20000000000 */
[----:B0-----:R-:W-:Y:S01]  /*67e0*/  IMAD.IADD R76, R24, 0x1, R63 ;  /* 0x00000001184c7824 */ /* 0x001fe200078e023f */
[----:B-1----:R0:W1:Y:S01]  /*67f0*/  SHFL.IDX PT, R10, R53, R10, 0x1f ;  /* 0x00001f0a350a7589 */ /* 0x00206200000e0000 */
        /* <DEDUP_REMOVED lines=28> */
[----:B------:R-:W4:Y:S01]  /*69c0*/  FLO.U32 R24, R63 ;  /* 0x0000003f00187300 */ /* 0x000f2200000e0000 */
[----:B------:R-:W-:Y:S02]  /*69d0*/  LOP3.LUT R23, R48, R63, RZ, 0xc0, !PT ;  /* 0x0000003f30177212 */ /* 0x000fe400078ec0ff */
[----:B------:R-:W-:-:S04]  /*69e0*/  SHF.R.U32.HI R11, RZ, UR7, R11 ;  /* 0x00000007ff0b7c19 */ /* 0x000fc8000801160b */
[----:B------:R-:W-:Y:S01]  /*69f0*/  LOP3.LUT R61, R11, UR4, RZ, 0x30, !PT ;  /* 0x000000040b3d7c12 */ /* 0x000fe2000f8e30ff */
[----:B------:R-:W0:Y:S01]  /*6a00*/  POPC R23, R23 ;  /* 0x0000001700177309 */ /* 0x000e220000000000 */
[----:B------:R-:W-:Y:S01]  /*6a10*/  IMAD.MOV.U32 R11, RZ, RZ, RZ ;  /* 0x000000ffff0b7224 */ /* 0x000fe200078e00ff */
[----:B----4-:R-:W-:-:S13]  /*6a20*/  ISETP.NE.AND P0, PT, R73, R24, PT ;  /* 0x000000184900720c */ /* 0x010fda0003f05270 */
[----:B01----:R-:W-:Y:S05]  /*6a30*/  @P0 BRA `(.L_x_1800) ;  /* 0x0000000000080947 */ /* 0x003fea0003800000 */
[----:B------:R-:W-:-:S06]  /*6a40*/  IMAD R11, R59, 0x4, R37 ;  /* 0x000000043b0b7824 */ /* 0x000fcc00078e0225 */
[----:B------:R0:W1:Y:S02]  /*6a50*/  ATOMS.ADD R11, [R11], R23 ;  /* 0x000000170b0b738c */ /* 0x0000640000000000 */
.L_x_1800:
[----:B------:R-:W-:Y:S05]  /*6a60*/  BSYNC.RECONVERGENT B0 ;  /* 0x0000000000007941 */ /* 0x000fea0003800200 */
.L_x_1799:
[----:B------:R-:W-:Y:S01]  /*6a70*/  R2P PR, R61, 0x7f ;  /* 0x0000007f3d007804 */ /* 0x000fe20000000000 */
[----:B------:R-:W-:Y:S01]  /*6a80*/  IMAD.IADD R69, R22, 0x1, R69 ;  /* 0x0000000116457824 */ /* 0x000fe200078e0245 */
[----:B-1----:R1:W4:Y:S01]  /*6a90*/  SHFL.IDX PT, R24, R11, R24, 0x1f ;  /* 0x00001f180b187589 */ /* 0x00232200000e0000 */
        /* <DEDUP_REMOVED lines=16> */
[----:B------:R-:W-:Y:S02]  /*6ba0*/  VOTE.ANY R53, PT, P4 ;  /* 0x0000000000357806 */ /* 0x000fe400020e0100 */
[C---:B------:R-:W-:Y:S02]  /*6bb0*/  ISETP.NE.AND P0, PT, R6.reuse, 0x7fffffff, PT ;  /* 0x7fffffff0600780c */ /* 0x040fe40003f05270 */
[----:B------:R-:W-:Y:S02]  /*6bc0*/  @!P4 LOP3.LUT R53, RZ, R53, RZ, 0x33, !PT ;  /* 0x00000035ff35c212 */ /* 0x000fe400078e33ff */
[----:B------:R-:W-:Y:S02]  /*6bd0*/  SEL R21, R6, 0x80000000, P0 ;  /* 0x8000000006157807 */ /* 0x000fe40000000000 */
[----:B------:R-:W-:Y:S02]  /*6be0*/  LOP3.LUT R22, R53, R22, RZ, 0xc0, !PT ;  /* 0x0000001635167212 */ /* 0x000fe400078ec0ff */
[----:B------:R-:W-:-:S02]  /*6bf0*/  VOTE.ANY R53, PT, P5 ;  /* 0x0000000000357806 */ /* 0x000fc400028e0100 */
[----:B------:R-:W-:Y:S02]  /*6c00*/  SHF.R.U32.HI R21, RZ, UR7, R21 ;  /* 0x00000007ff157c19 */ /* 0x000fe40008011615 */
[----:B------:R-:W-:Y:S02]  /*6c10*/  @!P5 LOP3.LUT R53, RZ, R53, RZ, 0x33, !PT ;  /* 0x00000035ff35d212 */ /* 0x000fe400078e33ff */
[----:B------:R-:W-:Y:S01]  /*6c20*/  LOP3.LUT R59, R21, UR4, RZ, 0x30, !PT ;  /* 0x00000004153b7c12 */ /* 0x000fe2000f8e30ff */
[----:B------:R-:W-:Y:S01]  /*6c30*/  IMAD.MOV.U32 R21, RZ, RZ, RZ ;  /* 0x000000ffff157224 */ /* 0x000fe200078e00ff */
[----:B------:R-:W-:Y:S02]  /*6c40*/  LOP3.LUT R22, R53, R22, RZ, 0xc0, !PT ;  /* 0x0000001635167212 */ /* 0x000fe400078ec0ff */
[----:B------:R-:W-:-:S04]  /*6c50*/  VOTE.ANY R53, PT, P6 ;  /* 0x0000000000357806 */ /* 0x000fc800030e0100 */
[----:B------:R-:W-:-:S04]  /*6c60*/  @!P6 LOP3.LUT R53, RZ, R53, RZ, 0x33, !PT ;  /* 0x00000035ff35e212 */ /* 0x000fc800078e33ff */
[----:B------:R-:W-:-:S04]  /*6c70*/  LOP3.LUT R22, R53, R22, RZ, 0xc0, !PT ;  /* 0x0000001635167212 */ /* 0x000fc800078ec0ff */
[----:B------:R-:W-:-:S04]  /*6c80*/  LOP3.LUT R63, R63, R22, RZ, 0xc0, !PT ;  /* 0x000000163f3f7212 */ /* 0x000fc800078ec0ff */
[----:B------:R-:W5:Y:S01]  /*6c90*/  FLO.U32 R22, R63 ;  /* 0x0000003f00167300 */ /* 0x000f6200000e0000 */
[----:B------:R-:W-:-:S06]  /*6ca0*/  LOP3.LUT R53, R48, R63, RZ, 0xc0, !PT ;  /* 0x0000003f30357212 */ /* 0x000fcc00078ec0ff */
[----:B------:R-:W0:Y:S01]  /*6cb0*/  POPC R53, R53 ;  /* 0x0000003500357309 */ /* 0x000e220000000000 */
[----:B-----5:R-:W-:-:S13]  /*6cc0*/  ISETP.NE.AND P0, PT, R73, R22, PT ;  /* 0x000000164900720c */ /* 0x020fda0003f05270 */
[----:B01--4-:R-:W-:Y:S05]  /*6cd0*/  @P0 BRA `(.L_x_1802) ;  /* 0x0000000000080947 */ /* 0x013fea0003800000 */
[----:B------:R-:W-:-:S06]  /*6ce0*/  IMAD R21, R61, 0x4, R37 ;  /* 0x000000043d157824 */ /* 0x000fcc00078e0225 */
[----:B------:R0:W1:Y:S02]  /*6cf0*/  ATOMS.ADD R21, [R21], R53 ;  /* 0x000000351515738c */ /* 0x0000640000000000 */
.L_x_1802:
[----:B------:R-:W-:Y:S05]  /*6d00*/  BSYNC.RECONVERGENT B0 ;  /* 0x0000000000007941 */ /* 0x000fea0003800200 */
.L_x_1801:
[----:B------:R-:W-:Y:S01]  /*6d10*/  R2P PR, R59, 0x7f ;  /* 0x0000007f3b007804 */ /* 0x000fe20000000000 */
[----:B------:R-:W-:Y:S01]  /*6d20*/  IMAD.IADD R51, R20, 0x1, R51 ;  /* 0x0000000114337824 */ /* 0x000fe200078e0233 */
[----:B-1----:R1:W4:Y:S01]  /*6d30*/  SHFL.IDX PT, R22, R21, R22, 0x1f ;  /* 0x00001f1615167589 */ /* 0x00232200000e0000 */
[----:B------:R-:W-:Y:S01]  /*6d40*/  IMAD.IADD R14, R14, 0x1, R29 ;  /* 0x000000010e0e7824 */ /* 0x000fe200078e021d */
[----:B------:R-:W-:Y:S01]  /*6d50*/  BSSY.RECONVERGENT B0, `(.L_x_1803) ;  /* 0x0000025000007945 */ /* 0x000fe20003800200 */
[----:B------:R-:W-:-:S08]  /*6d60*/  IMAD.MOV.U32 R63, RZ, RZ, RZ ;  /* 0x000000ffff3f7224 */ /* 0x000fd000078e00ff */
        /* <DEDUP_REMOVED lines=26> */
[----:B------:R-:W5:Y:S02]  /*6f10*/  FLO.U32 R20, R61 ;  /* 0x0000003d00147300 */ /* 0x000f6400000e0000 */
[----:B------:R-:W-:-:S02]  /*6f20*/  SHF.R.U32.HI R29, RZ, UR7, R11 ;  /* 0x00000007ff1d7c19 */ /* 0x000fc4000801160b */
[----:B------:R-:W-:Y:S02]  /*6f30*/  LOP3.LUT R11, R48, R61, RZ, 0xc0, !PT ;  /* 0x0000003d300b7212 */ /* 0x000fe400078ec0ff */
[----:B------:R-:W-:-:S04]  /*6f40*/  LOP3.LUT R29, R29, UR4, RZ, 0x30, !PT ;  /* 0x000000041d1d7c12 */ /* 0x000fc8000f8e30ff */
[----:B------:R-:W0:Y:S01]  /*6f50*/  POPC R11, R11 ;  /* 0x0000000b000b7309 */ /* 0x000e220000000000 */
[----:B-----5:R-:W-:-:S13]  /*6f60*/  ISETP.NE.AND P0, PT, R73, R20, PT ;  /* 0x000000144900720c */ /* 0x020fda0003f05270 */
[----:B01--4-:R-:W-:Y:S05]  /*6f70*/  @P0 BRA `(.L_x_1804) ;  /* 0x0000000000080947 */ /* 0x013fea0003800000 */
[----:B------:R-:W-:-:S05]  /*6f80*/  IMAD R59, R59, 0x4, R37 ;  /* 0x000000043b3b7824 */ /* 0x000fca00078e0225 */
[----:B------:R0:W1:Y:S02]  /*6f90*/  ATOMS.ADD R63, [R59], R11 ;  /* 0x0000000b3b3f738c */ /* 0x0000640000000000 */
.L_x_1804:
[----:B------:R-:W-:Y:S05]  /*6fa0*/  BSYNC.RECONVERGENT B0 ;  /* 0x0000000000007941 */ /* 0x000fea0003800200 */
.L_x_1803:
[----:B------:R-:W-:Y:S01]  /*6fb0*/  R2P PR, R29, 0x7f ;  /* 0x0000007f1d007804 */ /* 0x000fe20000000000 */
[----:B------:R-:W-:Y:S01]  /*6fc0*/  IMAD.IADD R58, R13, 0x1, R58 ;  /* 0x000000010d3a7824 */ /* 0x000fe200078e023a */
[----:B-1----:R1:W4:Y:S01]  /*6fd0*/  SHFL.IDX PT, R20, R63, R20, 0x1f ;  /* 0x00001f143f147589 */ /* 0x00232200000e0000 */
[----:B------:R-:W-:Y:S01]  /*6fe0*/  BSSY.RECONVERGENT B0, `(.L_x_1805) ;  /* 0x0000021000007945 */ /* 0x000fe20003800200 */
[----:B------:R-:W-:-:S09]  /*6ff0*/  IMAD.MOV.U32 R61, RZ, RZ, RZ ;  /* 0x000000ffff3d7224 */ /* 0x000fd200078e00ff */
        /* <DEDUP_REMOVED lines=23> */
[----:B0-----:R-:W-:-:S04]  /*7170*/  LOP3.LUT R59, R21, R13, RZ, 0xc0, !PT ;  /* 0x0000000d153b7212 */ /* 0x001fc800078ec0ff */
[----:B------:R-:W0:Y:S01]  /*7180*/  FLO.U32 R13, R59 ;  /* 0x0000003b000d7300 */ /* 0x000e2200000e0000 */
[----:B------:R-:W-:-:S06]  /*7190*/  LOP3.LUT R21, R48, R59, RZ, 0xc0, !PT ;  /* 0x0000003b30157212 */ /* 0x000fcc00078ec0ff */
[----:B------:R-:W1:Y:S01]  /*71a0*/  POPC R21, R21 ;  /* 0x0000001500157309 */ /* 0x000e620000000000 */
[----:B0-----:R-:W-:-:S13]  /*71b0*/  ISETP.NE.AND P0, PT, R73, R13, PT ;  /* 0x0000000d4900720c */ /* 0x001fda0003f05270 */
[----:B-1--4-:R-:W-:Y:S05]  /*71c0*/  @P0 BRA `(.L_x_1806) ;  /* 0x0000000000080947 */ /* 0x012fea0003800000 */
[----:B------:R-:W-:-:S05]  /*71d0*/  IMAD R29, R29, 0x4, R37 ;  /* 0x000000041d1d7824 */ /* 0x000fca00078e0225 */
[----:B------:R0:W1:Y:S02]  /*71e0*/  ATOMS.ADD R61, [R29], R21 ;  /* 0x000000151d3d738c */ /* 0x0000640000000000 */
.L_x_1806:
[----:B------:R-:W-:Y:S05]  /*71f0*/  BSYNC.RECONVERGENT B0 ;  /* 0x0000000000007941 */ /* 0x000fea0003800200 */
.L_x_1805:
        /* <DEDUP_REMOVED lines=27> */
[----:B-1----:R-:W-:-:S04]  /*73b0*/  LOP3.LUT R61, R59, R29, RZ, 0xc0, !PT ;  /* 0x0000001d3b3d7212 */ /* 0x002fc800078ec0ff */
[----:B------:R-:W0:Y:S01]  /*73c0*/  FLO.U32 R59, R61 ;  /* 0x0000003d003b7300 */ /* 0x000e2200000e0000 */
[----:B------:R-:W-:-:S06]  /*73d0*/  LOP3.LUT R29, R48, R61, RZ, 0xc0, !PT ;  /* 0x0000003d301d7212 */ /* 0x000fcc00078ec0ff */
[----:B------:R-:W1:Y:S01]  /*73e0*/  POPC R29, R29 ;  /* 0x0000001d001d7309 */ /* 0x000e620000000000 */
[----:B0-----:R-:W-:-:S13]  /*73f0*/  ISETP.NE.AND P0, PT, R73, R59, PT ;  /* 0x0000003b4900720c */ /* 0x001fda0003f05270 */
[----:B-1--4-:R-:W-:Y:S05]  /*7400*/  @P0 BRA `(.L_x_1808) ;  /* 0x0000000000080947 */ /* 0x012fea0003800000 */
[----:B------:R-:W-:-:S05]  /*7410*/  IMAD R4, R4, 0x4, R37 ;  /* 0x0000000404047824 */ /* 0x000fca00078e0225 */
[----:B------:R0:W1:Y:S02]  /*7420*/  ATOMS.ADD R63, [R4], R29 ;  /* 0x0000001d043f738c */ /* 0x0000640000000000 */
.L_x_1808:
[----:B------:R-:W-:Y:S05]  /*7430*/  BSYNC.RECONVERGENT B0 ;  /* 0x0000000000007941 */ /* 0x000fea0003800200 */
.L_x_1807:
[----:B------:R-:W-:Y:S01]  /*7440*/  BAR.SYNC.DEFER_BLOCKING 0x0 ;  /* 0x0000000000007b1d */ /* 0x000fe20000010000 */
[----:B------:R-:W-:Y:S01]  /*7450*/  ISETP.GE.AND P0, PT, R70, RZ, PT ;  /* 0x000000ff4600720c */ /* 0x000fe20003f06270 */
[----:B------:R-:W-:Y:S01]  /*7460*/  IMAD.IADD R12, R27, 0x1, R12 ;  /* 0x000000011b0c7824 */ /* 0x000fe200078e020c */
[----:B------:R-:W-:Y:S01]  /*7470*/  ISETP.NE.AND P1, PT, R74, RZ, PT ;  /* 0x000000ff4a00720c */ /* 0x000fe20003f25270 */
[----:B------:R-:W-:Y:S01]  /*7480*/  IMAD.IADD R20, R11, 0x1, R20 ;  /* 0x000000010b147824 */ /* 0x000fe200078e0214 */
[----:B---3--:R-:W-:Y:S01]  /*7490*/  SEL R27, RZ, 0x7fffffff, !P0 ;  /* 0x7fffffffff1b7807 */ /* 0x008fe20004000000 */
[----:B------:R-:W-:Y:S01]  /*74a0*/  IMAD R11, R62, 0x4, R77 ;  /* 0x000000043e0b7824 */ /* 0x000fe200078e024d */
[----:B------:R-:W-:Y:S01]  /*74b0*/  BSSY B1, `(.L_x_1809) ;  /* 0x000005e000017945 */ /* 0x000fe20003800000 */
[----:B01----:R-:W0:Y:S01]  /*74c0*/  SHFL.IDX PT, R4, R63, R59, 0x1f ;  /* 0x00001f3b3f047589 */ /* 0x003e2200000e0000 */
[----:B------:R-:W-:Y:S01]  /*74d0*/  LOP3.LUT R70, R27, R70, RZ, 0x3c, !PT ;  /* 0x000000461b467212 */ /* 0x000fe200078e3cff */
[----:B------:R-:W-:-:S02]  /*74e0*/  IMAD.IADD R48, R21, 0x1, R13 ;  /* 0x0000000115307824 */ /* 0x000fc400078e020d */
[--C-:B------:R-:W-:Y:S02]  /*74f0*/  IMAD R30, R30, 0x4, R77.reuse ;  /* 0x000000041e1e7824 */ /* 0x100fe400078e024d */
[--C-:B------:R-:W-:Y:S02]  /*7500*/  IMAD R13, R50, 0x4, R77.reuse ;  /* 0x00000004320d7824 */ /* 0x100fe400078e024d */
[--C-:B------:R-:W-:Y:S02]  /*7510*/  IMAD R64, R64, 0x4, R77.reuse ;  /* 0x0000000440407824 */ /* 0x100fe400078e024d */
[--C-:B------:R-:W-:Y:S02]  /*7520*/  IMAD R21, R68, 0x4, R77.reuse ;  /* 0x0000000444157824 */ /* 0x100fe400078e024d */
[--C-:B------:R-:W-:Y:S02]  /*7530*/  IMAD R54, R54, 0x4, R77.reuse ;  /* 0x0000000436367824 */ /* 0x100fe400078e024d */
[----:B------:R-:W-:Y:S01]  /*7540*/  IMAD.IADD R24, R23, 0x1, R24 ;  /* 0x0000000117187824 */ /* 0x000fe200078e0218 */
[----:B------:R-:W-:Y:S01]  /*7550*/  STS [R11+-0x4], R70 ;  /* 0xfffffc460b007388 */ /* 0x000fe20000000800 */
[----:B------:R-:W-:-:S02]  /*7560*/  IMAD R52, R52, 0x4, R77 ;  /* 0x0000000434347824 */ /* 0x000fc400078e024d */
[--C-:B------:R-:W-:Y:S01]  /*7570*/  IMAD R23, R26, 0x4, R77.reuse ;  /* 0x000000041a177824 */ /* 0x100fe200078e024d */
[----:B------:R1:W-:Y:S01]  /*7580*/  STS [R30+-0x4], R31 ;  /* 0xfffffc1f1e007388 */ /* 0x0003e20000000800 */
[--C-:B------:R-:W-:Y:S02]  /*7590*/  IMAD R76, R76, 0x4, R77.reuse ;  /* 0x000000044c4c7824 */ /* 0x100fe400078e024d */
[--C-:B------:R-:W-:Y:S01]  /*75a0*/  IMAD R27, R60, 0x4, R77.reuse ;  /* 0x000000043c1b7824 */ /* 0x100fe200078e024d */
[----:B------:R-:W-:Y:S01]  /*75b0*/  STS [R13+-0x4], R28 ;  /* 0xfffffc1c0d007388 */ /* 0x000fe20000000800 */
[----:B0-----:R-:W-:Y:S02]  /*75c0*/  IMAD.IADD R50, R29, 0x1, R4 ;  /* 0x000000011d327824 */ /* 0x001fe400078e0204 */
[--C-:B------:R-:W-:Y:S01]  /*75d0*/  IMAD R4, R69, 0x4, R77.reuse ;  /* 0x0000000445047824 */ /* 0x100fe200078e024d */
[----:B------:R-:W-:Y:S01]  /*75e0*/  STS [R64+-0x4], R67 ;  /* 0xfffffc4340007388 */ /* 0x000fe20000000800 */
[----:B------:R-:W-:-:S02]  /*75f0*/  IMAD R36, R36, 0x4, R77 ;  /* 0x0000000424247824 */ /* 0x000fc400078e024d */
[----:B------:R-:W-:Y:S01]  /*7600*/  IMAD.IADD R56, R55, 0x1, R56 ;  /* 0x0000000137387824 */ /* 0x000fe200078e0238 */
[----:B------:R-:W-:Y:S01]  /*7610*/  STS [R21+-0x4], R66 ;  /* 0xfffffc4215007388 */ /* 0x000fe20000000800 */
[--C-:B------:R-:W-:Y:S02]  /*7620*/  IMAD R26, R51, 0x4, R77.reuse ;  /* 0x00000004331a7824 */ /* 0x100fe400078e024d */
[----:B------:R-:W-:Y:S01]  /*7630*/  IMAD.IADD R10, R57, 0x1, R10 ;  /* 0x00000001390a7824 */ /* 0x000fe200078e020a */
[----:B------:R-:W-:Y:S01]  /*7640*/  STS [R54+-0x4], R65 ;  /* 0xfffffc4136007388 */ /* 0x000fe20000000800 */
[--C-:B-1----:R-:W-:Y:S02]  /*7650*/  IMAD R31, R14, 0x4, R77.reuse ;  /* 0x000000040e1f7824 */ /* 0x102fe400078e024d */
[----:B------:R-:W-:Y:S01]  /*7660*/  IMAD R58, R58, 0x4, R77 ;  /* 0x000000043a3a7824 */ /* 0x000fe200078e024d */
[----:B------:R-:W-:Y:S01]  /*7670*/  STS [R52+-0x4], R47 ;  /* 0xfffffc2f34007388 */ /* 0x000fe20000000800 */
[----:B------:R-:W-:-:S02]  /*7680*/  IMAD.IADD R22, R53, 0x1, R22 ;  /* 0x0000000135167824 */ /* 0x000fc400078e0216 */
[--C-:B------:R-:W-:Y:S01]  /*7690*/  IMAD R37, R12, 0x4, R77.reuse ;  /* 0x000000040c257824 */ /* 0x100fe200078e024d */
[----:B------:R0:W-:Y:S01]  /*76a0*/  STS [R23+-0x4], R46 ;  /* 0xfffffc2e17007388 */ /* 0x0001e20000000800 */
[--C-:B------:R-:W-:Y:S02]  /*76b0*/  IMAD R56, R56, 0x4, R77.reuse ;  /* 0x0000000438387824 */ /* 0x100fe400078e024d */
[--C-:B------:R-:W-:Y:S01]  /*76c0*/  IMAD R51, R24, 0x4, R77.reuse ;  /* 0x0000000418337824 */ /* 0x100fe200078e024d */
[----:B------:R1:W-:Y:S01]  /*76d0*/  STS [R76+-0x4], R45 ;  /* 0xfffffc2d4c007388 */ /* 0x0003e20000000800 */
[--C-:B------:R-:W-:Y:S02]  /*76e0*/  IMAD R60, R22, 0x4, R77.reuse ;  /* 0x00000004163c7824 */ /* 0x100fe400078e024d */
[--C-:B------:R-:W-:Y:S01]  /*76f0*/  IMAD R53, R20, 0x4, R77.reuse ;  /* 0x0000000414357824 */ /* 0x100fe200078e024d */
[----:B------:R1:W-:Y:S01]  /*7700*/  STS [R27+-0x4], R44 ;  /* 0xfffffc2c1b007388 */ /* 0x0003e20000000800 */
[----:B------:R-:W-:-:S02]  /*7710*/  IMAD R48, R48, 0x4, R77 ;  /* 0x0000000430307824 */ /* 0x000fc400078e024d */
[--C-:B0-----:R-:W-:Y:S01]  /*7720*/  IMAD R46, R10, 0x4, R77.reuse ;  /* 0x000000040a2e7824 */ /* 0x101fe200078e024d */
[----:B------:R1:W-:Y:S01]  /*7730*/  STS [R4+-0x4], R33 ;  /* 0xfffffc2104007388 */ /* 0x0003e20000000800 */
[----:B------:R-:W-:-:S03]  /*7740*/  IMAD R55, R50, 0x4, R77 ;  /* 0x0000000432377824 */ /* 0x000fc600078e024d */
[----:B------:R1:W-:Y:S04]  /*7750*/  STS [R36+-0x4], R25 ;  /* 0xfffffc1924007388 */ /* 0x0003e80000000800 */
        /* <DEDUP_REMOVED lines=10> */
[----:B------:R1:W-:Y:S01]  /*7800*/  STS [R55+-0x4], R32 ;  /* 0xfffffc2037007388 */ /* 0x0003e20000000800 */
        /* <DEDUP_REMOVED lines=11> */
.L_x_1816:
[----:B------:R-:W0:Y:S01]  /*78c0*/  LDC.64 R6, c[0x0][0x380] ;  /* 0x0000e000ff067b82 */ /* 0x000e220000000a00 */
[----:B------:R-:W-:Y:S01]  /*78d0*/  VIADD R17, R9, 0xffffffff ;  /* 0xffffffff09117836 */ /* 0x000fe20000000000 */
[----:B------:R-:W-:Y:S03]  /*78e0*/  BSSY B2, `(.L_x_1813) ;  /* 0x0000008000027945 */ /* 0x000fe60003800000 */
[----:B------:R-:W-:-:S04]  /*78f0*/  IMAD R15, R17, 0x100, R35 ;  /* 0x00000100110f7824 */ /* 0x000fc800078e0223 */
[----:B0-----:R-:W-:-:S07]  /*7900*/  IMAD.WIDE R6, R15, 0x4, R6 ;  /* 0x000000040f067825 */ /* 0x001fce00078e0206 */
.L_x_1814:
[----:B------:R-:W-:Y:S05]  /*7910*/  YIELD ;  /* 0x0000000000007946 */ /* 0x000fea0003800000 */
[----:B------:R0:W-:Y:S06]  /*7920*/  MEMBAR.SC.CTA ;  /* 0x0000000000007992 */ /* 0x0001ec0000000000 */
[----:B0-----:R-:W2:Y:S02]  /*7930*/  LDG.E.STRONG.SYS R10, desc[UR8][R6.64] ;  /* 0x00000008060a7981 */ /* 0x001ea4000c1f5900 */
[----:B--2---:R-:W-:-:S13]  /*7940*/  ISETP.NE.AND P0, PT, R10, RZ, PT ;  /* 0x000000ff0a00720c */ /* 0x004fda0003f05270 */
[----:B------:R-:W-:Y:S05]  /*7950*/  @!P0 BRA `(.L_x_1814) ;  /* 0xfffffffc00ec8947 */ /* 0x000fea000383ffff */
[----:B------:R-:W-:Y:S05]  /*7960*/  BSYNC B2 ;  /* 0x0000000000027941 */ /* 0x000fea0003800000 */
.L_x_1813:
[----:B------:R-:W-:Y:S01]  /*7970*/  BSSY.RECONVERGENT B2, `(.L_x_1815) ;  /* 0x0000006000027945 */ /* 0x000fe20003800200 */
[C---:B------:R-:W-:Y:S02]  /*7980*/  ISETP.GT.AND P0, PT, R10.reuse, -0x1, PT ;  /* 0xffffffff0a00780c */ /* 0x040fe40003f04270 */
[----:B------:R-:W-:Y:S01]  /*7990*/  LOP3.LUT R7, R10, 0x3fffffff, RZ, 0xc0, !PT ;  /* 0x3fffffff0a077812 */ /* 0x000fe200078ec0ff */
[----:B------:R-:W-:Y:S05]  /*79a0*/  WARPSYNC.EXCLUSIVE R5 ;  /* 0x0000000005007348 */ /* 0x000fea0003a00000 */
[----:B------:R-:W-:-:S05]  /*79b0*/  IMAD.IADD R8, R7, 0x1, R8 ;  /* 0x0000000107087824 */ /* 0x000fca00078e0208 */
[----:B------:R-:W-:-:S07]  /*79c0*/  VOTE.ANY R5, PT, P0 ;  /* 0x0000000000057806 */ /* 0x000fce00000e0100 */
[----:B------:R-:W-:Y:S05]  /*79d0*/  BSYNC.RECONVERGENT B2 ;  /* 0x0000000000027941 */ /* 0x000fea0003800200 */
.L_x_1815:
[----:B------:R-:W-:Y:S01]  /*79e0*/  ISETP.GT.U32.AND P1, PT, R9, 0x1, PT ;  /* 0x000000010900780c */ /* 0x000fe20003f24070 */
[----:B------:R-:W-:-:S12]  /*79f0*/  IMAD.MOV.U32 R9, RZ, RZ, R17 ;  /* 0x000000ffff097224 */ /* 0x000fd800078e0011 */
[----:B------:R-:W-:Y:S05]  /*7a00*/  @P0 BRA P1, `(.L_x_1816) ;  /* 0xfffffffc00ac0947 */ /* 0x000fea000083ffff */
[----:B------:R-:W-:Y:S05]  /*7a10*/  BSYNC B0 ;  /* 0x0000000000007941 */ /* 0x000fea0003800000 */
.L_x_1812:
[----:B------:R1:W2:Y:S02]  /*7a20*/  LDS R5, [R3+0x8a00] ;  /* 0x008a000003057984 */ /* 0x0002a40000000800 */
.L_x_1811:
[----:B------:R-:W3:Y:S01]  /*7a30*/  LDC.64 R6, c[0x0][0x380] ;  /* 0x0000e000ff067b82 */ /* 0x000ee20000000a00 */
[----:B--2---:R-:W-:Y:S02]  /*7a40*/  IADD3 R10, PT, PT, R5, R8, -R2 ;  /* 0x00000008050a7210 */ /* 0x004fe40007ffe802 */
[----:B0-----:R-:W-:-:S03]  /*7a50*/  LOP3.LUT R5, R8, 0x80000000, RZ, 0xfc, !PT ;  /* 0x8000000008057812 */ /* 0x001fc600078efcff */
[----:B------:R0:W-:Y:S01]  /*7a60*/  STS [R3+0x8a00], R10 ;  /* 0x008a000a03007388 */ /* 0x0001e20000000800 */
[----:B---3--:R-:W-:-:S05]  /*7a70*/  IMAD.WIDE R6, R0, 0x4, R6 ;  /* 0x0000000400067825 */ /* 0x008fca00078e0206 */
[----:B------:R0:W-:Y:S02]  /*7a80*/  STG.E.STRONG.SYS desc[UR8][R6.64], R5 ;  /* 0x0000000506007986 */ /* 0x0001e4000c115908 */
.L_x_1810:
[----:B------:R-:W-:Y:S05]  /*7a90*/  BSYNC B1 ;  /* 0x0000000000017941 */ /* 0x000fea0003800000 */
.L_x_1809:
[----:B01----:R-:W0:Y:S01]  /*7aa0*/  LDC.64 R6, c[0x0][0x390] ;  /* 0x0000e400ff067b82 */ /* 0x003e220000000a00 */
[----:B------:R-:W-:Y:S01]  /*7ab0*/  VIADD R5, R72, 0x2280 ;  /* 0x0000228048057836 */ /* 0x000fe20000000000 */
[----:B------:R-:W-:Y:S06]  /*7ac0*/  WARPSYNC.ALL ;  /* 0x0000000000007948 */ /* 0x000fec0003800000 */
[----:B------:R-:W1:Y:S01]  /*7ad0*/  LDC R32, c[0x0][0x3c0] ;  /* 0x0000f000ff207b82 */ /* 0x000e620000000800 */
[----:B0-----:R-:W-:Y:S02]  /*7ae0*/  ISETP.EQ.U32.AND P1, PT, R6, RZ, PT ;  /* 0x000000ff0600720c */ /* 0x001fe40003f22070 */
[----:B-1----:R-:W-:-:S04]  /*7af0*/  ISETP.GE.AND P0, PT, R5, R32, PT ;  /* 0x000000200500720c */ /* 0x002fc80003f06270 */
[----:B------:R-:W-:-:S04]  /*7b00*/  ISETP.EQ.OR.EX P0, PT, R7, RZ, !P0, P1 ;  /* 0x000000ff0700720c */ /* 0x000fc80004702710 */
[----:B------:R-:W-:-:S13]  /*7b10*/  ISETP.GT.U32.OR P0, PT, R35, 0xff, P0 ;  /* 0x000000ff2300780c */ /* 0x000fda0000704470 */
[----:B------:R-:W2:Y:S02]  /*7b20*/  @!P0 LDS R0, [R3+0x8a00] ;  /* 0x008a000003008984 */ /* 0x000ea40000000800 */
[----:B--2---:R-:W-:-:S05]  /*7b30*/  @!P0 IADD3 R49, PT, PT, R0, R49, R2 ;  /* 0x0000003100318210 */ /* 0x004fca0007ffe002 */
[----:B------:R0:W-:Y:S01]  /*7b40*/  @!P0 STG.E desc[UR8][R40.64], R49 ;  /* 0x0000003128008986 */ /* 0x0001e2000c101908 */
[----:B------:R-:W-:Y:S01]  /*7b50*/  BAR.SYNC.DEFER_BLOCKING 0x0 ;  /* 0x0000000000007b1d */ /* 0x000fe20000010000 */
[----:B------:R-:W-:-:S13]  /*7b60*/  ISETP.GT.AND P0, PT, R5, R32, PT ;  /* 0x000000200500720c */ /* 0x000fda0003f04270 */
[----:B0-----:R-:W-:Y:S05]  /*7b70*/  @P0 BRA `(.L_x_1817) ;  /* 0x0000001400140947 */ /* 0x001fea0003800000 */
[----:B------:R-:W0:Y:S01]  /*7b80*/  LDS R0, [R3] ;  /* 0x0000000003007984 */ /* 0x000e220000000800 */
[----:B------:R-:W1:Y:S01]  /*7b90*/  LDCU UR5, c[0x0][0x3c4] ;  /* 0x00007880ff0577ac */ /* 0x000e620008000800 */
[----:B------:R-:W2:Y:S01]  /*7ba0*/  LDC.64 R6, c[0x0][0x3a0] ;  /* 0x0000e800ff067b82 */ /* 0x000ea20000000a00 */
[----:B0-----:R-:W-:-:S04]  /*7bb0*/  ISETP.NE.AND P1, PT, R0, 0x7fffffff, PT ;  /* 0x7fffffff0000780c */ /* 0x001fc80003f25270 */
[C---:B------:R-:W-:Y:S02]  /*7bc0*/  SEL R2, R0.reuse, 0x80000000, P1 ;  /* 0x8000000000027807 */ /* 0x040fe40000800000 */
[----:B------:R-:W-:Y:S02]  /*7bd0*/  ISETP.GE.AND P1, PT, R0, RZ, PT ;  /* 0x000000ff0000720c */ /* 0x000fe40003f26270 */
[----:B-1----:R-:W-:Y:S02]  /*7be0*/  SHF.R.U32.HI R2, RZ, UR5, R2 ;  /* 0x00000005ff027c19 */ /* 0x002fe40008011602 */
[----:B------:R-:W-:Y:S02]  /*7bf0*/  SEL R9, RZ, 0x7fffffff, !P1 ;  /* 0x7fffffffff097807 */ /* 0x000fe40004800000 */
[----:B------:R-:W-:Y:S02]  /*7c00*/  LOP3.LUT R2, R2, UR4, RZ, 0x30, !PT ;  /* 0x0000000402027c12 */ /* 0x000fe4000f8e30ff */
[----:B------:R-:W-:-:S03]  /*7c10*/  LOP3.LUT R15, R9, R0, RZ, 0x3c, !PT ;  /* 0x00000000090f7212 */ /* 0x000fc600078e3cff */
[----:B------:R-:W-:-:S05]  /*7c20*/  IMAD R2, R2, 0x4, R77 ;  /* 0x0000000402027824 */ /* 0x000fca00078e024d */
[----:B------:R-:W0:Y:S02]  /*7c30*/  LDS R5, [R2+0x8a00] ;  /* 0x008a000002057984 */ /* 0x000e240000000800 */
[----:B0-----:R-:W-:-:S04]  /*7c40*/  IMAD.IADD R5, R5, 0x1, R35 ;  /* 0x0000000105057824 */ /* 0x001fc800078e0223 */
[----:B--2---:R-:W-:-:S05]  /*7c50*/  IMAD.WIDE.U32 R8, R5, 0x4, R6 ;  /* 0x0000000405087825 */ /* 0x004fca00078e0006 */
[----:B------:R-:W-:Y:S01]  /*7c60*/  STG.E desc[UR8][R8.64], R15 ;  /* 0x0000000f08007986 */ /* 0x000fe2000c101908 */
[----:B------:R-:W-:-:S03]  /*7c70*/  NOP ;  /* 0x0000000000007918 */ /* 0x000fc60000000000 */
[----:B------:R-:W0:Y:S02]  /*7c80*/  LDS R0, [R3+0x600] ;  /* 0x0006000003007984 */ /* 0x000e240000000800 */
[----:B0-----:R-:W-:-:S04]  /*7c90*/  ISETP.NE.AND P1, PT, R0, 0x7fffffff, PT ;  /* 0x7fffffff0000780c */ /* 0x001fc80003f25270 */
[C---:B------:R-:W-:Y:S02]  /*7ca0*/  SEL R2, R0.reuse, 0x80000000, P1 ;  /* 0x8000000000027807 */ /* 0x040fe40000800000 */
        /* <DEDUP_REMOVED lines=303> */
[----:B------:R0:W-:Y:S01]  /*8fa0*/  STG.E desc[UR8][R6.64], R15 ;  /* 0x0000000f06007986 */ /* 0x0001e2000c101908 */
[----:B------:R-:W-:Y:S01]  /*8fb0*/  NOP ;  /* 0x0000000000007918 */ /* 0x000fe20000000000 */
[----:B------:R-:W-:Y:S05]  /*8fc0*/  BRA `(.L_x_1818) ;  /* 0x0000001c008c7947 */ /* 0x000fea0003800000 */
.L_x_1817:
[----:B------:R-:W-:Y:S01]  /*8fd0*/  IMAD R5, R75, -0x2280, R32 ;  /* 0xffffdd804b057824 */ /* 0x000fe200078e0220 */
[----:B------:R-:W-:Y:S01]  /*8fe0*/  BSSY.RECONVERGENT B0, `(.L_x_1819) ;  /* 0x0000017000007945 */ /* 0x000fe20003800200 */
[C---:B------:R-:W-:Y:S02]  /*8ff0*/  VIADD R10, R35.reuse, 0x180 ;  /* 0x00000180230a7836 */ /* 0x040fe40000000000 */
[C---:B------:R-:W-:Y:S01]  /*9000*/  VIADD R12, R35.reuse, 0x300 ;  /* 0x00000300230c7836 */ /* 0x040fe20000000000 */
[CC--:B------:R-:W-:Y:S01]  /*9010*/  ISETP.GE.AND P2, PT, R35.reuse, R5.reuse, PT ;  /* 0x000000052300720c */ /* 0x0c0fe20003f46270 */
[----:B------:R-:W-:Y:S01]  /*9020*/  VIADD R0, R35, 0x480 ;  /* 0x0000048023007836 */ /* 0x000fe20000000000 */
[-C--:B------:R-:W-:Y:S02]  /*9030*/  ISETP.GE.AND P3, PT, R10, R5.reuse, PT ;  /* 0x000000050a00720c */ /* 0x080fe40003f66270 */
[----:B------:R-:W-:-:S09]  /*9040*/  ISETP.GE.AND P1, PT, R12, R5, PT ;  /* 0x000000050c00720c */ /* 0x000fd20003f26270 */
[----:B------:R-:W-:Y:S05]  /*9050*/  @P2 BRA `(.L_x_1820) ;  /* 0x00000000003c2947 */ /* 0x000fea0003800000 */
[----:B------:R-:W0:Y:S01]  /*9060*/  LDS R2, [R3] ;  /* 0x0000000003027984 */ /* 0x000e220000000800 */
[----:B------:R-:W1:Y:S01]  /*9070*/  LDCU UR5, c[0x0][0x3c4] ;  /* 0x00007880ff0577ac */ /* 0x000e620008000800 */
[----:B0-----:R-:W-:-:S04]  /*9080*/  ISETP.NE.AND P2, PT, R2, 0x7fffffff, PT ;  /* 0x7fffffff0200780c */ /* 0x001fc80003f45270 */
[C---:B------:R-:W-:Y:S02]  /*9090*/  SEL R6, R2.reuse, 0x80000000, P2 ;  /* 0x8000000002067807 */ /* 0x040fe40001000000 */
[----:B------:R-:W-:Y:S02]  /*90a0*/  ISETP.GE.AND P2, PT, R2, RZ, PT ;  /* 0x000000ff0200720c */ /* 0x000fe40003f46270 */
[----:B-1----:R-:W-:Y:S02]  /*90b0*/  SHF.R.U32.HI R6, RZ, UR5, R6 ;  /* 0x00000005ff067c19 */ /* 0x002fe40008011606 */
        /* <DEDUP_REMOVED lines=8> */
[----:B------:R0:W-:Y:S02]  /*9140*/  STG.E desc[UR8][R6.64], R15 ;  /* 0x0000000f06007986 */ /* 0x0001e4000c101908 */
.L_x_1820:
[----:B------:R-:W-:Y:S05]  /*9150*/  BSYNC.RECONVERGENT B0 ;  /* 0x0000000000007941 */ /* 0x000fea0003800200 */
.L_x_1819:
[----:B------:R-:W-:Y:S01]  /*9160*/  NOP ;  /* 0x0000000000007918 */ /* 0x000fe20000000000 */
[----:B------:R-:W-:Y:S04]  /*9170*/  BSSY.RECONVERGENT B0, `(.L_x_1821) ;  /* 0x0000011000007945 */ /* 0x000fe80003800200 */
[----:B------:R-:W-:Y:S05]  /*9180*/  @P3 BRA `(.L_x_1822) ;  /* 0x00000000003c3947 */ /* 0x000fea0003800000 */
[----:B------:R-:W1:Y:S01]  /*9190*/  LDS R2, [R3+0x600] ;  /* 0x0006000003027984 */ /* 0x000e620000000800 */
[----:B------:R-:W2:Y:S01]  /*91a0*/  LDCU UR5, c[0x0][0x3c4] ;  /* 0x00007880ff0577ac */ /* 0x000ea20008000800 */
[----:B-1----:R-:W-:-:S04]  /*91b0*/  ISETP.NE.AND P2, PT, R2, 0x7fffffff, PT ;  /* 0x7fffffff0200780c */ /* 0x002fc80003f45270 */
[C---:B0-----:R-:W-:Y:S02]  /*91c0*/  SEL R6, R2.reuse, 0x80000000, P2 ;  /* 0x8000000002067807 */ /* 0x041fe40001000000 */
[----:B------:R-:W-:Y:S02]  /*91d0*/  ISETP.GE.AND P2, PT, R2, RZ, PT ;  /* 0x000000ff0200720c */ /* 0x000fe40003f46270 */
[----:B--2---:R-:W-:Y:S02]  /*91e0*/  SHF.R.U32.HI R6, RZ, UR5, R6 ;  /* 0x00000005ff067c19 */ /* 0x004fe40008011606 */
        /* <DEDUP_REMOVED lines=9> */
.L_x_1822:
[----:B------:R-:W-:Y:S05]  /*9280*/  BSYNC.RECONVERGENT B0 ;  /* 0x0000000000007941 */ /* 0x000fea0003800200 */
.L_x_1821:
[----:B------:R-:W-:Y:S01]  /*9290*/  NOP ;  /* 0x0000000000007918 */ /* 0x000fe20000000000 */
[----:B------:R-:W-:Y:S01]  /*92a0*/  BSSY.RECONVERGENT B0, `(.L_x_1823) ;  /* 0x0000012000007945 */ /* 0x000fe20003800200 */
[----:B------:R-:W-:-:S03]  /*92b0*/  VIADD R14, R35, 0x600 ;  /* 0x00000600230e7836 */ /* 0x000fc60000000000 */
[----:B------:R-:W-:Y:S05]  /*92c0*/  @P1 BRA `(.L_x_1824) ;  /* 0x00000000003c1947 */ /* 0x000fea0003800000 */
[----:B------:R-:W2:Y:S01]  /*92d0*/  LDS R2, [R3+0xc00] ;  /* 0x000c000003027984 */ /* 0x000ea20000000800 */
[----:B------:R-:W3:Y:S01]  /*92e0*/  LDCU UR5, c[0x0][0x3c4] ;  /* 0x00007880ff0577ac */ /* 0x000ee20008000800 */
[----:B--2---:R-:W-:-:S04]  /*92f0*/  ISETP.NE.AND P1, PT, R2, 0x7fffffff, PT ;  /* 0x7fffffff0200780c */ /* 0x004fc80003f25270 */
[C---:B01----:R-:W-:Y:S02]  /*9300*/  SEL R6, R2.reuse, 0x80000000, P1 ;  /* 0x8000000002067807 */ /* 0x043fe40000800000 */
[----:B------:R-:W-:Y:S02]  /*9310*/  ISETP.GE.AND P1, PT, R2, RZ, PT ;  /* 0x000000ff0200720c */ /* 0x000fe40003f26270 */
[----:B---3--:R-:W-:Y:S02]  /*9320*/  SHF.R.U32.HI R6, RZ, UR5, R6 ;  /* 0x00000005ff067c19 */ /* 0x008fe40008011606 */
        /* <DEDUP_REMOVED lines=9> */
.L_x_1824:
[----:B------:R-:W-:Y:S05]  /*93c0*/  BSYNC.RECONVERGENT B0 ;  /* 0x0000000000007941 */ /* 0x000fea0003800200 */
.L_x_1823:
[-C--:B------:R-:W-:Y:S01]  /*93d0*/  ISETP.GE.AND P5, PT, R0, R5.reuse, PT ;  /* 0x000000050000720c */ /* 0x080fe20003fa6270 */
[C---:B------:R-:W-:Y:S01]  /*93e0*/  VIADD R16, R35.reuse, 0x780 ;  /* 0x0000078023107836 */ /* 0x040fe20000000000 */
[----:B------:R-:W-:Y:S01]  /*93f0*/  NOP ;  /* 0x0000000000007918 */ /* 0x000fe20000000000 */
[C---:B------:R-:W-:Y:S01]  /*9400*/  VIADD R8, R35.reuse, 0x900 ;  /* 0x0000090023087836 */ /* 0x040fe20000000000 */
[----:B------:R-:W-:Y:S01]  /*9410*/  BSSY.RECONVERGENT B0, `(.L_x_1825) ;  /* 0x0000016000007945 */ /* 0x000fe20003800200 */
[----:B------:R-:W-:Y:S01]  /*9420*/  VIADD R2, R35, 0xa80 ;  /* 0x00000a8023027836 */ /* 0x000fe20000000000 */
[-C--:B------:R-:W-:Y:S02]  /*9430*/  ISETP.GE.AND P1, PT, R14, R5.reuse, PT ;  /* 0x000000050e00720c */ /* 0x080fe40003f26270 */
[-C--:B------:R-:W-:Y:S02]  /*9440*/  ISETP.GE.AND P2, PT, R16, R5.reuse, PT ;  /* 0x000000051000720c */ /* 0x080fe40003f46270 */
[----:B------:R-:W-:-:S02]  /*9450*/  ISETP.GE.AND P3, PT, R8, R5, PT ;  /* 0x000000050800720c */ /* 0x000fc40003f66270 */
[----:B------:R-:W-:Y:S01]  /*9460*/  ISETP.GE.AND P4, PT, R2, R5, PT ;  /* 0x000000050200720c */ /* 0x000fe20003f86270 */
[----:B------:R-:W-:-:S12]  /*9470*/  @P5 BRA `(.L_x_1826) ;  /* 0x00000000003c5947 */ /* 0x000fd80003800000 */
[----:B------:R-:W3:Y:S01]  /*9480*/  LDS R9, [R3+0x1200] ;  /* 0x0012000003097984 */ /* 0x000ee20000000800 */
[----:B------:R-:W4:Y:S01]  /*9490*/  LDCU UR5, c[0x0][0x3c4] ;  /* 0x00007880ff0577ac */ /* 0x000f220008000800 */
[----:B---3--:R-:W-:-:S04]  /*94a0*/  ISETP.NE.AND P5, PT, R9, 0x7fffffff, PT ;  /* 0x7fffffff0900780c */ /* 0x008fc80003fa5270 */
[C---:B012---:R-:W-:Y:S02]  /*94b0*/  SEL R6, R9.reuse, 0x80000000, P5 ;  /* 0x8000000009067807 */ /* 0x047fe40002800000 */
[----:B------:R-:W-:Y:S02]  /*94c0*/  ISETP.GE.AND P5, PT, R9, RZ, PT ;  /* 0x000000ff0900720c */ /* 0x000fe40003fa6270 */
[----:B----4-:R-:W-:Y:S02]  /*94d0*/  SHF.R.U32.HI R6, RZ, UR5, R6 ;  /* 0x00000005ff067c19 */ /* 0x010fe40008011606 */
        /* <DEDUP_REMOVED lines=9> */
.L_x_1826:
[----:B------:R-:W-:Y:S05]  /*9570*/  BSYNC.RECONVERGENT B0 ;  /* 0x0000000000007941 */ /* 0x000fea0003800200 */
.L_x_1825:
[----:B------:R-:W-:Y:S01]  /*9580*/  NOP ;  /* 0x0000000000007918 */ /* 0x000fe20000000000 */
[----:B------:R-:W-:Y:S04]  /*9590*/  BSSY.RECONVERGENT B0, `(.L_x_1827) ;  /* 0x0000011000007945 */ /* 0x000fe80003800200 */
[----:B------:R-:W-:Y:S05]  /*95a0*/  @P1 BRA `(.L_x_1828) ;  /* 0x00000000003c1947 */ /* 0x000fea0003800000 */
[----:B------:R-:W4:Y:S01]  /*95b0*/  LDS R0, [R3+0x1800] ;  /* 0x0018000003007984 */ /* 0x000f220000000800 */
[----:B------:R-:W5:Y:S01]  /*95c0*/  LDCU UR5, c[0x0][0x3c4] ;  /* 0x00007880ff0577ac */ /* 0x000f620008000800 */
[----:B----4-:R-:W-:-:S04]  /*95d0*/  ISETP.NE.AND P1, PT, R0, 0x7fffffff, PT ;  /* 0x7fffffff0000780c */ /* 0x010fc80003f25270 */
[C---:B0123--:R-:W-:Y:S02]  /*95e0*/  SEL R6, R0.reuse, 0x80000000, P1 ;  /* 0x8000000000067807 */ /* 0x04ffe40000800000 */
[----:B------:R-:W-:Y:S02]  /*95f0*/  ISETP.GE.AND P1, PT, R0, RZ, PT ;  /* 0x000000ff0000720c */ /* 0x000fe40003f26270 */
[----:B-----5:R-:W-:Y:S02]  /*9600*/  SHF.R.U32.HI R6, RZ, UR5, R6 ;  /* 0x00000005ff067c19 */ /* 0x020fe40008011606 */
        /* <DEDUP_REMOVED lines=8> */
[----:B------:R4:W-:Y:S02]  /*9690*/  STG.E desc[UR8][R6.64], R15 ;  /* 0x0000000f06007986 */ /* 0x0009e4000c101908 */
.L_x_1828:
[----:B------:R-:W-:Y:S05]  /*96a0*/  BSYNC.RECONVERGENT B0 ;  /* 0x0000000000007941 */ /* 0x000fea0003800200 */
.L_x_1827:
[----:B------:R-:W-:Y:S01]  /*96b0*/  NOP ;  /* 0x0000000000007918 */ /* 0x000fe20000000000 */
[----:B------:R-:W-:Y:S04]  /*96c0*/  BSSY.RECONVERGENT B0, `(.L_x_1829) ;  /* 0x0000011000007945 */ /* 0x000fe80003800200 */
[----:B------:R-:W-:Y:S05]  /*96d0*/  @P2 BRA `(.L_x_1830) ;  /* 0x00000000003c2947 */ /* 0x000fea0003800000 */
[----:B------:R-:W5:Y:S01]  /*96e0*/  LDS R0, [R3+0x1e00] ;  /* 0x001e000003007984 */ /* 0x000f620000000800 */
[----:B------:R-:W0:Y:S01]  /*96f0*/  LDCU UR5, c[0x0][0x3c4] ;  /* 0x00007880ff0577ac */ /* 0x000e220008000800 */
[----:B-----5:R-:W-:-:S04]  /*9700*/  ISETP.NE.AND P1, PT, R0, 0x7fffffff, PT ;  /* 0x7fffffff0000780c */ /* 0x020fc80003f25270 */
[C---:B01234-:R-:W-:Y:S02]  /*9710*/  SEL R6, R0.reuse, 0x80000000, P1 ;  /* 0x8000000000067807 */ /* 0x05ffe40000800000 */
        /* <DEDUP_REMOVED lines=11> */
.L_x_1830:
[----:B------:R-:W-:Y:S05]  /*97d0*/  BSYNC.RECONVERGENT B0 ;  /* 0x0000000000007941 */ /* 0x000fea0003800200 */
.L_x_1829:
[----:B------:R-:W-:Y:S01]  /*97e0*/  NOP ;  /* 0x0000000000007918 */ /* 0x000fe20000000000 */
[----:B------:R-:W-:Y:S01]  /*97f0*/  BSSY.RECONVERGENT B0, `(.L_x_1831) ;  /* 0x0000012000007945 */ /* 0x000fe20003800200 */
[----:B------:R-:W-:-:S03]  /*9800*/  LOP3.LUT R10, R35, 0xc00, RZ, 0xfc, !PT ;  /* 0x00000c00230a7812 */ /* 0x000fc600078efcff */
        /* <DEDUP_REMOVED lines=16> */
.L_x_1832:
[----:B------:R-:W-:Y:S05]  /*9910*/  BSYNC.RECONVERGENT B0 ;  /* 0x0000000000007941 */ /* 0x000fea0003800200 */
.L_x_1831:
[----:B------:R-:W-:Y:S01]  /*9920*/  NOP ;  /* 0x0000000000007918 */ /* 0x000fe20000000000 */
[----:B------:R-:W-:Y:S01]  /*9930*/  BSSY.RECONVERGENT B0, `(.L_x_1833) ;  /* 0x0000012000007945 */ /* 0x000fe20003800200 */
[----:B------:R-:W-:-:S03]  /*9940*/  VIADD R12, R35, 0xd80 ;  /* 0x00000d80230c7836 */ /* 0x000fc60000000000 */
        /* <DEDUP_REMOVED lines=16> */
.L_x_1834:
[----:B------:R-:W-:Y:S05]  /*9a50*/  BSYNC.RECONVERGENT B0 ;  /* 0x0000000000007941 */ /* 0x000fea0003800200 */
.L_x_1833:
        /* <DEDUP_REMOVED lines=26> */
.L_x_1836:
[----:B------:R-:W-:Y:S05]  /*9c00*/  BSYNC.RECONVERGENT B0 ;  /* 0x0000000000007941 */ /* 0x000fea0003800200 */
.L_x_1835:
        /* <DEDUP_REMOVED lines=18> */
.L_x_1838:
[----:B------:R-:W-:Y:S05]  /*9d30*/  BSYNC.RECONVERGENT B0 ;  /* 0x0000000000007941 */ /* 0x000fea0003800200 */
.L_x_1837:
        /* <DEDUP_REMOVED lines=18> */
.L_x_1840:
[----:B------:R-:W-:Y:S05]  /*9e60*/  BSYNC.RECONVERGENT B0 ;  /* 0x0000000000007941 */ /* 0x000fea0003800200 */
.L_x_1839:
        /* <DEDUP_REMOVED lines=19> */
.L_x_1842:
[----:B------:R-:W-:Y:S05]  /*9fa0*/  BSYNC.RECONVERGENT B0 ;  /* 0x0000000000007941 */ /* 0x000fea0003800200 */
.L_x_1841:
        /* <DEDUP_REMOVED lines=19> */
.L_x_1844:
[----:B------:R-:W-:Y:S05]  /*a0e0*/  BSYNC.RECONVERGENT B0 ;  /* 0x0000000000007941 */ /* 0x000fea0003800200 */
.L_x_1843:
        /* <DEDUP_REMOVED lines=26> */
.L_x_1846:
[----:B------:R-:W-:Y:S05]  /*a290*/  BSYNC.RECONVERGENT B0 ;  /* 0x0000000000007941 */ /* 0x000fea0003800200 */
.L_x_1845:
        /* <DEDUP_REMOVED lines=18> */
.L_x_1848:
[----:B------:R-:W-:Y:S05]  /*a3c0*/  BSYNC.RECONVERGENT B0 ;  /* 0x0000000000007941 */ /* 0x000fea0003800200 */
.L_x_1847:
        /* <DEDUP_REMOVED lines=18> */
.L_x_1850:
[----:B------:R-:W-:Y:S05]  /*a4f0*/  BSYNC.RECONVERGENT B0 ;  /* 0x0000000000007941 */ /* 0x000fea0003800200 */
.L_x_1849:
        /* <DEDUP_REMOVED lines=19> */
.L_x_1852:
[----:B------:R-:W-:Y:S05]  /*a630*/  BSYNC.RECONVERGENT B0 ;  /* 0x0000000000007941 */ /* 0x000fea0003800200 */
.L_x_1851:
        /* <DEDUP_REMOVED lines=19> */
.L_x_1854:
[----:B------:R-:W-:Y:S05]  /*a770*/  BSYNC.RECONVERGENT B0 ;  /* 0x0000000000007941 */ /* 0x000fea0003800200 */
.L_x_1853:
        /* <DEDUP_REMOVED lines=14> */
[C---:B------:R-:W-:Y:S02]  /*a860*/  SEL R5, R2.reuse, 0x80000000, P5 ;  /* 0x8000000002057807 */ /* 0x040fe40002800000 */
[----:B------:R-:W-:Y:S02]  /*a870*/  ISETP.GE.AND P5, PT, R2, RZ, PT ;  /* 0x000000ff0200720c */ /* 0x000fe40003fa6270 */
[----:B0-----:R-:W-:Y:S02]  /*a880*/  SHF.R.U32.HI R5, RZ, UR5, R5 ;  /* 0x00000005ff057c19 */ /* 0x001fe40008011605 */
[----:B---3--:R-:W-:Y:S02]  /*a890*/  SEL R9, RZ, 0x7fffffff, !P5 ;  /* 0x7fffffffff097807 */ /* 0x008fe40006800000 */
[----:B-12-4-:R-:W-:Y:S02]  /*a8a0*/  LOP3.LUT R6, R5, UR4, RZ, 0x30, !PT ;  /* 0x0000000405067c12 */ /* 0x016fe4000f8e30ff */
[----:B------:R-:W-:-:S03]  /*a8b0*/  LOP3.LUT R9, R9, R2, RZ, 0x3c, !PT ;  /* 0x0000000209097212 */ /* 0x000fc600078e3cff */
[----:B------:R-:W-:Y:S02]  /*a8c0*/  IMAD R5, R6, 0x4, R77 ;  /* 0x0000000406057824 */ /* 0x000fe400078e024d */
[----:B------:R-:W0:Y:S04]  /*a8d0*/  LDC.64 R6, c[0x0][0x3a0] ;  /* 0x0000e800ff067b82 */ /* 0x000e280000000a00 */
[----:B------:R-:W1:Y:S02]  /*a8e0*/  LDS R5, [R5+0x8a00] ;  /* 0x008a000005057984 */ /* 0x000e640000000800 */
[----:B-1----:R-:W-:-:S04]  /*a8f0*/  IMAD.IADD R15, R10, 0x1, R5 ;  /* 0x000000010a0f7824 */ /* 0x002fc800078e0205 */
[----:B0-----:R-:W-:-:S05]  /*a900*/  IMAD.WIDE.U32 R6, R15, 0x4, R6 ;  /* 0x000000040f067825 */ /* 0x001fca00078e0006 */
[----:B------:R0:W-:Y:S02]  /*a910*/  STG.E desc[UR8][R6.64], R9 ;  /* 0x0000000906007986 */ /* 0x0001e4000c101908 */
.L_x_1856:
[----:B------:R-:W-:Y:S05]  /*a920*/  BSYNC.RECONVERGENT B0 ;  /* 0x0000000000007941 */ /* 0x000fea0003800200 */
.L_x_1855:
[----:B------:R-:W-:Y:S01]  /*a930*/  NOP ;  /* 0x0000000000007918 */ /* 0x000fe20000000000 */
[----:B------:R-:W-:Y:S04]  /*a940*/  BSSY.RECONVERGENT B0, `(.L_x_1857) ;  /* 0x0000011000007945 */ /* 0x000fe80003800200 */
[----:B------:R-:W-:Y:S05]  /*a950*/  @P1 BRA `(.L_x_1858) ;  /* 0x00000000003c1947 */ /* 0x000fea0003800000 */
        /* <DEDUP_REMOVED lines=15> */
.L_x_1858:
[----:B------:R-:W-:Y:S05]  /*aa50*/  BSYNC.RECONVERGENT B0 ;  /* 0x0000000000007941 */ /* 0x000fea0003800200 */
.L_x_1857:
        /* <DEDUP_REMOVED lines=18> */
.L_x_1860:
[----:B------:R-:W-:Y:S05]  /*ab80*/  BSYNC.RECONVERGENT B0 ;  /* 0x0000000000007941 */ /* 0x000fea0003800200 */
.L_x_1859:
        /* <DEDUP_REMOVED lines=18> */
.L_x_1862:
[----:B------:R-:W-:Y:S05]  /*acb0*/  BSYNC.RECONVERGENT B0 ;  /* 0x0000000000007941 */ /* 0x000fea0003800200 */
.L_x_1861:
[----:B------:R-:W-:Y:S01]  /*acc0*/  NOP ;  /* 0x0000000000007918 */ /* 0x000fe20000000000 */
[----:B------:R-:W-:Y:S04]  /*acd0*/  BSSY.RECONVERGENT B0, `(.L_x_1863) ;  /* 0x0000011000007945 */ /* 0x000fe80003800200 */
[----:B------:R-:W-:Y:S05]  /*ace0*/  @P4 BRA `(.L_x_1864) ;  /* 0x00000000003c4947 */ /* 0x000fea0003800000 */
[----:B------:R-:W5:Y:S01]  /*acf0*/  LDS R0, [R3+0x8400] ;  /* 0x0084000003007984 */ /* 0x000f620000000800 */
[----:B------:R-:W5:Y:S01]  /*ad00*/  LDCU UR5, c[0x0][0x3c4] ;  /* 0x00007880ff0577ac */ /* 0x000f620008000800 */
[----:B01234-:R-:W0:Y:S01]  /*ad10*/  LDC.64 R6, c[0x0][0x3a0] ;  /* 0x0000e800ff067b82 */ /* 0x01fe220000000a00 */
[----:B-----5:R-:W-:-:S04]  /*ad20*/  ISETP.NE.AND P1, PT, R0, 0x7fffffff, PT ;  /* 0x7fffffff0000780c */ /* 0x020fc80003f25270 */
[C---:B------:R-:W-:Y:S02]  /*ad30*/  SEL R2, R0.reuse, 0x80000000, P1 ;  /* 0x8000000000027807 */ /* 0x040fe40000800000 */
[----:B------:R-:W-:Y:S02]  /*ad40*/  ISETP.GE.AND P1, PT, R0, RZ, PT ;  /* 0x000000ff0000720c */ /* 0x000fe40003f26270 */
[----:B------:R-:W-:Y:S02]  /*ad50*/  SHF.R.U32.HI R2, RZ, UR5, R2 ;  /* 0x00000005ff027c19 */ /* 0x000fe40008011602 */
[----:B------:R-:W-:Y:S02]  /*ad60*/  SEL R9, RZ, 0x7fffffff, !P1 ;  /* 0x7fffffffff097807 */ /* 0x000fe40004800000 */
[----:B------:R-:W-:Y:S02]  /*ad70*/  LOP3.LUT R2, R2, UR4, RZ, 0x30, !PT ;  /* 0x0000000402027c12 */ /* 0x000fe4000f8e30ff */
[----:B------:R-:W-:-:S03]  /*ad80*/  LOP3.LUT R9, R9, R0, RZ, 0x3c, !PT ;  /* 0x0000000009097212 */ /* 0x000fc600078e3cff */
[----:B------:R-:W-:-:S05]  /*ad90*/  IMAD R2, R2, 0x4, R77 ;  /* 0x0000000402027824 */ /* 0x000fca00078e024d */
[----:B------:R-:W1:Y:S02]  /*ada0*/  LDS R5, [R2+0x8a00] ;  /* 0x008a000002057984 */ /* 0x000e640000000800 */
[----:B-1----:R-:W-:-:S04]  /*adb0*/  IMAD.IADD R5, R34, 0x1, R5 ;  /* 0x0000000122057824 */ /* 0x002fc800078e0205 */
[----:B0-----:R-:W-:-:S05]  /*adc0*/  IMAD.WIDE.U32 R6, R5, 0x4, R6 ;  /* 0x0000000405067825 */ /* 0x001fca00078e0006 */
[----:B------:R0:W-:Y:S02]  /*add0*/  STG.E desc[UR8][R6.64], R9 ;  /* 0x0000000906007986 */ /* 0x0001e4000c101908 */
.L_x_1864:
[----:B------:R-:W-:Y:S05]  /*ade0*/  BSYNC.RECONVERGENT B0 ;  /* 0x0000000000007941 */ /* 0x000fea0003800200 */
.L_x_1863:
[----:B------:R-:W-:Y:S01]  /*adf0*/  NOP ;  /* 0x0000000000007918 */ /* 0x000fe20000000000 */
.L_x_1818:
[----:B------:R-:W5:Y:S01]  /*ae00*/  LDS R0, [R3] ;  /* 0x0000000003007984 */ /* 0x000f620000000800 */
[----:B------:R-:W5:Y:S03]  /*ae10*/  LDCU UR5, c[0x0][0x3c4] ;  /* 0x00007880ff0577ac */ /* 0x000f660008000800 */
[----:B------:R-:W5:Y:S04]  /*ae20*/  LDS R2, [R3+0x600] ;  /* 0x0006000003027984 */ /* 0x000f680000000800 */
[----:B------:R-:W5:Y:S04]  /*ae30*/  LDS R5, [R3+0xc00] ;  /* 0x000c000003057984 */ /* 0x000f680000000800 */
[----:B01234-:R-:W0:Y:S04]  /*ae40*/  LDS R6, [R3+0x1200] ;  /* 0x0012000003067984 */ /* 0x01fe280000000800 */
[----:B------:R-:W1:Y:S04]  /*ae50*/  LDS R7, [R3+0x1800] ;  /* 0x0018000003077984 */ /* 0x000e680000000800 */
[----:B------:R-:W2:Y:S04]  /*ae60*/  LDS R8, [R3+0x1e00] ;  /* 0x001e000003087984 */ /* 0x000ea80000000800 */
[----:B------:R-:W3:Y:S04]  /*ae70*/  LDS R9, [R3+0x2400] ;  /* 0x0024000003097984 */ /* 0x000ee80000000800 */
[----:B------:R-:W4:Y:S04]  /*ae80*/  LDS R10, [R3+0x2a00] ;  /* 0x002a0000030a7984 */ /* 0x000f280000000800 */
[----:B------:R-:W4:Y:S04]  /*ae90*/  LDS R12, [R3+0x3000] ;  /* 0x00300000030c7984 */ /* 0x000f280000000800 */
[----:B------:R-:W4:Y:S04]  /*aea0*/  LDS R14, [R3+0x3600] ;  /* 0x00360000030e7984 */ /* 0x000f280000000800 */
[----:B------:R-:W4:Y:S01]  /*aeb0*/  LDS R15, [R3+0x3c00] ;  /* 0x003c0000030f7984 */ /* 0x000f220000000800 */
[----:B-----5:R-:W-:-:S03]  /*aec0*/  ISETP.NE.AND P1, PT, R0, 0x7fffffff, PT ;  /* 0x7fffffff0000780c */ /* 0x020fc60003f25270 */
[----:B------:R-:W5:Y:S01]  /*aed0*/  LDS R16, [R3+0x4200] ;  /* 0x0042000003107984 */ /* 0x000f620000000800 */
[----:B------:R-:W-:Y:S02]  /*aee0*/  ISETP.NE.AND P4, PT, R2, 0x7fffffff, PT ;  /* 0x7fffffff0200780c */ /* 0x000fe40003f85270 */
[----:B------:R-:W-:Y:S01]  /*aef0*/  SEL R0, R0, 0x80000000, P1 ;  /* 0x8000000000007807 */ /* 0x000fe20000800000 */
[----:B------:R-:W5:Y:S01]  /*af00*/  LDS R17, [R3+0x4800] ;  /* 0x0048000003117984 */ /* 0x000f620000000800 */
[C---:B------:R-:W-:Y:S02]  /*af10*/  ISETP.NE.AND P6, PT, R5.reuse, 0x7fffffff, PT ;  /* 0x7fffffff0500780c */ /* 0x040fe40003fc5270 */
[----:B------:R-:W-:Y:S01]  /*af20*/  SEL R2, R2, 0x80000000, P4 ;  /* 0x8000000002027807 */ /* 0x000fe20002000000 */
[----:B------:R-:W5:Y:S01]  /*af30*/  LDS R18, [R3+0x4e00] ;  /* 0x004e000003127984 */ /* 0x000f620000000800 */
[----:B0-----:R-:W-:Y:S02]  /*af40*/  ISETP.NE.AND P5, PT, R6, 0x7fffffff, PT ;  /* 0x7fffffff0600780c */ /* 0x001fe40003fa5270 */
[----:B------:R-:W-:Y:S01]  /*af50*/  SEL R5, R5, 0x80000000, P6 ;  /* 0x8000000005057807 */ /* 0x000fe20003000000 */
[----:B------:R-:W0:Y:S01]  /*af60*/  LDS R19, [R3+0x5400] ;  /* 0x0054000003137984 */ /* 0x000e220000000800 */
[----:B-1----:R-:W-:-:S02]  /*af70*/  ISETP.NE.AND P3, PT, R7, 0x7fffffff, PT ;  /* 0x7fffffff0700780c */ /* 0x002fc40003f65270 */
[----:B------:R-:W-:Y:S01]  /*af80*/  SEL R6, R6, 0x80000000, P5 ;  /* 0x8000000006067807 */ /* 0x000fe20002800000 */
[----:B------:R-:W1:Y:S01]  /*af90*/  LDS R20, [R3+0x5a00] ;  /* 0x005a000003147984 */ /* 0x000e620000000800 */
[----:B------:R-:W-:Y:S02]  /*afa0*/  SEL R7, R7, 0x80000000, P3 ;  /* 0x8000000007077807 */ /* 0x000fe40001800000 */
[C---:B--2---:R-:W-:Y:S01]  /*afb0*/  ISETP.NE.AND P2, PT, R8.reuse, 0x7fffffff, PT ;  /* 0x7fffffff0800780c */ /* 0x044fe20003f45270 */
[----:B------:R-:W2:Y:S01]  /*afc0*/  LDS R22, [R3+0x6000] ;  /* 0x0060000003167984 */ /* 0x000ea20000000800 */
[----:B---3--:R-:W-:Y:S02]  /*afd0*/  ISETP.NE.AND P1, PT, R9, 0x7fffffff, PT ;  /* 0x7fffffff0900780c */ /* 0x008fe40003f25270 */
[----:B------:R-:W-:Y:S01]  /*afe0*/  SEL R8, R8, 0x80000000, P2 ;  /* 0x8000000008087807 */ /* 0x000fe20001000000 */
[----:B------:R-:W3:Y:S01]  /*aff0*/  LDS R24, [R3+0x6600] ;  /* 0x0066000003187984 */ /* 0x000ee20000000800 */
[----:B----4-:R-:W-:-:S02]  /*b000*/  ISETP.NE.AND P4, PT, R10, 0x7fffffff, PT ;  /* 0x7fffffff0a00780c */ /* 0x010fc40003f85270 */
[----:B------:R-:W-:Y:S01]  /*b010*/  SEL R9, R9, 0x80000000, P1 ;  /* 0x8000000009097807 */ /* 0x000fe20000800000 */
[----:B------:R-:W4:Y:S01]  /*b020*/  LDS R25, [R3+0x6c00] ;  /* 0x006c000003197984 */ /* 0x000f220000000800 */
[----:B------:R-:W-:Y:S02]  /*b030*/  ISETP.NE.AND P6, PT, R12, 0x7fffffff, PT ;  /* 0x7fffffff0c00780c */ /* 0x000fe40003fc5270 */
[----:B------:R-:W-:Y:S01]  /*b040*/  SEL R10, R10, 0x80000000, P4 ;  /* 0x800000000a0a7807 */ /* 0x000fe20002000000 */
[----:B------:R-:W4:Y:S01]  /*b050*/  LDS R29, [R3+0x7200] ;  /* 0x00720000031d7984 */ /* 0x000f220000000800 */
[----:B------:R-:W-:Y:S02]  /*b060*/  ISETP.NE.AND P5, PT, R14, 0x7fffffff, PT ;  /* 0x7fffffff0e00780c */ /* 0x000fe40003fa5270 */
[----:B------:R-:W-:Y:S01]  /*b070*/  SEL R12, R12, 0x80000000, P6 ;  /* 0x800000000c0c7807 */ /* 0x000fe20003000000 */
[----:B------:R-:W4:Y:S01]  /*b080*/  LDS R33, [R3+0x7800] ;  /* 0x0078000003217984 */ /* 0x000f220000000800 */
[----:B------:R-:W-:-:S02]  /*b090*/  ISETP.NE.AND P3, PT, R15, 0x7fffffff, PT ;  /* 0x7fffffff0f00780c */ /* 0x000fc40003f65270 */
[----:B------:R-:W-:Y:S01]  /*b0a0*/  SEL R14, R14, 0x80000000, P5 ;  /* 0x800000000e0e7807 */ /* 0x000fe20002800000 */
[----:B------:R-:W4:Y:S01]  /*b0b0*/  LDS R35, [R3+0x8400] ;  /* 0x0084000003237984 */ /* 0x000f220000000800 */
[----:B------:R-:W-:Y:S02]  /*b0c0*/  SEL R15, R15, 0x80000000, P3 ;  /* 0x800000000f0f7807 */ /* 0x000fe40001800000 */
[C---:B-----5:R-:W-:Y:S01]  /*b0d0*/  ISETP.NE.AND P2, PT, R16.reuse, 0x7fffffff, PT ;  /* 0x7fffffff1000780c */ /* 0x060fe20003f45270 */
[----:B------:R-:W5:Y:S01]  /*b0e0*/  LDS R34, [R3+0x7e00] ;  /* 0x007e000003227984 */ /* 0x000f620000000800 */
[----:B------:R-:W-:Y:S02]  /*b0f0*/  ISETP.NE.AND P1, PT, R17, 0x7fffffff, PT ;  /* 0x7fffffff1100780c */ /* 0x000fe40003f25270 */
[----:B------:R-:W-:Y:S02]  /*b100*/  SEL R16, R16, 0x80000000, P2 ;  /* 0x8000000010107807 */ /* 0x000fe40001000000 */
[----:B------:R-:W-:-:S02]  /*b110*/  ISETP.NE.AND P4, PT, R18, 0x7fffffff, PT ;  /* 0x7fffffff1200780c */ /* 0x000fc40003f85270 */
[----:B------:R-:W-:Y:S02]  /*b120*/  SEL R17, R17, 0x80000000, P1 ;  /* 0x8000000011117807 */ /* 0x000fe40000800000 */
[C---:B0-----:R-:W-:Y:S02]  /*b130*/  ISETP.NE.AND P6, PT, R19.reuse, 0x7fffffff, PT ;  /* 0x7fffffff1300780c */ /* 0x041fe40003fc5270 */
[----:B------:R-:W-:Y:S02]  /*b140*/  SEL R18, R18, 0x80000000, P4 ;  /* 0x8000000012127807 */ /* 0x000fe40002000000 */
[----:B-1----:R-:W-:Y:S02]  /*b150*/  ISETP.NE.AND P5, PT, R20, 0x7fffffff, PT ;  /* 0x7fffffff1400780c */ /* 0x002fe40003fa5270 */
[----:B------:R-:W-:Y:S02]  /*b160*/  SEL R19, R19, 0x80000000, P6 ;  /* 0x8000000013137807 */ /* 0x000fe40003000000 */
[----:B--2---:R-:W-:-:S02]  /*b170*/  ISETP.NE.AND P3, PT, R22, 0x7fffffff, PT ;  /* 0x7fffffff1600780c */ /* 0x004fc40003f65270 */
[----:B------:R-:W-:Y:S02]  /*b180*/  SEL R20, R20, 0x80000000, P5 ;  /* 0x8000000014147807 */ /* 0x000fe40002800000 */
[----:B------:R-:W-:Y:S02]  /*b190*/  SEL R22, R22, 0x80000000, P3 ;  /* 0x8000000016167807 */ /* 0x000fe40001800000 */
[C---:B---3--:R-:W-:Y:S02]  /*b1a0*/  ISETP.NE.AND P2, PT, R24.reuse, 0x7fffffff, PT ;  /* 0x7fffffff1800780c */ /* 0x048fe40003f45270 */
[----:B----4-:R-:W-:Y:S02]  /*b1b0*/  ISETP.NE.AND P1, PT, R25, 0x7fffffff, PT ;  /* 0x7fffffff1900780c */ /* 0x010fe40003f25270 */
[----:B------:R-:W-:Y:S02]  /*b1c0*/  SEL R24, R24, 0x80000000, P2 ;  /* 0x8000000018187807 */ /* 0x000fe40001000000 */
[----:B------:R-:W-:-:S02]  /*b1d0*/  ISETP.NE.AND P4, PT, R29, 0x7fffffff, PT ;  /* 0x7fffffff1d00780c */ /* 0x000fc40003f85270 */
[----:B------:R-:W-:Y:S02]  /*b1e0*/  SEL R28, R25, 0x80000000, P1 ;  /* 0x80000000191c7807 */ /* 0x000fe40000800000 */
[----:B------:R-:W-:Y:S02]  /*b1f0*/  ISETP.NE.AND P6, PT, R33, 0x7fffffff, PT ;  /* 0x7fffffff2100780c */ /* 0x000fe40003fc5270 */
[----:B------:R-:W-:Y:S02]  /*b200*/  SEL R29, R29, 0x80000000, P4 ;  /* 0x800000001d1d7807 */ /* 0x000fe40002000000 */
[----:B------:R-:W-:Y:S02]  /*b210*/  ISETP.NE.AND P5, PT, R35, 0x7fffffff, PT ;  /* 0x7fffffff2300780c */ /* 0x000fe40003fa5270 */
[----:B------:R-:W-:Y:S02]  /*b220*/  SEL R33, R33, 0x80000000, P6 ;  /* 0x8000000021217807 */ /* 0x000fe40003000000 */
[----:B-----5:R-:W-:-:S02]  /*b230*/  ISETP.NE.AND P3, PT, R34, 0x7fffffff, PT ;  /* 0x7fffffff2200780c */ /* 0x020fc40003f65270 */
[----:B------:R-:W-:Y:S02]  /*b240*/  SEL R49, R35, 0x80000000, P5 ;  /* 0x8000000023317807 */ /* 0x000fe40002800000 */
[----:B------:R-:W-:Y:S02]  /*b250*/  SEL R47, R34, 0x80000000, P3 ;  /* 0x80000000222f7807 */ /* 0x000fe40001800000 */
[----:B------:R-:W-:Y:S02]  /*b260*/  SHF.R.U32.HI R15, RZ, UR5, R15 ;  /* 0x00000005ff0f7c19 */ /* 0x000fe4000801160f */
[----:B------:R-:W-:Y:S02]  /*b270*/  SHF.R.U32.HI R0, RZ, UR5, R0 ;  /* 0x00000005ff007c19 */ /* 0x000fe40008011600 */
[----:B------:R-:W-:Y:S02]  /*b280*/  SHF.R.U32.HI R2, RZ, UR5, R2 ;  /* 0x00000005ff027c19 */ /* 0x000fe40008011602 */
[----:B------:R-:W-:-:S02]  /*b290*/  SHF.R.U32.HI R5, RZ, UR5, R5 ;  /* 0x00000005ff057c19 */ /* 0x000fc40008011605 */
        /* <DEDUP_REMOVED lines=41> */
[----:B------:R-:W-:Y:S01]  /*b530*/  LOP3.LUT R0, R47, UR4, RZ, 0x30, !PT ;  /* 0x000000042f007c12 */ /* 0x000fe2000f8e30ff */
[----:B------:R-:W-:Y:S06]  /*b540*/  @P0 BRA `(.L_x_1865) ;  /* 0x0000000000600947 */ /* 0x000fec0003800000 */
        /* <DEDUP_REMOVED lines=24> */
.L_x_1865:
[----:B------:R-:W-:Y:S02]  /*b6d0*/  IMAD.IADD R50, R32, 0x1, -R72 ;  /* 0x0000000120327824 */ /* 0x000fe400078e0a48 */
[----:B------:R-:W-:-:S03]  /*b6e0*/  VIADD R25, R71, 0x20 ;  /* 0x0000002047197836 */ /* 0x000fc60000000000 */
[-C--:B------:R-:W-:Y:S02]  /*b6f0*/  ISETP.GE.AND P1, PT, R71, R50.reuse, PT ;  /* 0x000000324700720c */ /* 0x080fe40003f26270 */
[----:B------:R-:W-:Y:S01]  /*b700*/  ISETP.GE.AND P4, PT, R25, R50, PT ;  /* 0x000000321900720c */ /* 0x000fe20003f86270 */
[----:B------:R-:W-:-:S05]  /*b710*/  VIADD R25, R71, 0x40 ;  /* 0x0000004047197836 */ /* 0x000fca0000000000 */
[----:B------:R-:W-:Y:S01]  /*b720*/  ISETP.GE.AND P6, PT, R25, R50, PT ;  /* 0x000000321900720c */ /* 0x000fe20003fc6270 */
[----:B------:R-:W-:-:S04]  /*b730*/  VIADD R25, R71, 0x60 ;  /* 0x0000006047197836 */ /* 0x000fc80000000000 */
[----:B------:R1:W5:Y:S01]  /*b740*/  @!P1 LDG.E R68, desc[UR8][R38.64] ;  /* 0x0000000826449981 */ /* 0x000362000c1e1900 */
[-C--:B------:R-:W-:Y:S01]  /*b750*/  ISETP.GE.AND P5, PT, R25, R50.reuse, PT ;  /* 0x000000321900720c */ /* 0x080fe20003fa6270 */
[----:B------:R-:W-:Y:S02]  /*b760*/  VIADD R25, R71, 0x80 ;  /* 0x0000008047197836 */ /* 0x000fe40000000000 */
[----:B------:R1:W5:Y:S03]  /*b770*/  @!P4 LDG.E R63, desc[UR8][R38.64+0x80] ;  /* 0x00008008263fc981 */ /* 0x000366000c1e1900 */
        /* <DEDUP_REMOVED lines=55> */
[----:B------:R1:W5:Y:S06]  /*baf0*/  @!P6 LDG.E R74, desc[UR8][R38.64+0xa00] ;  /* 0x000a0008264ae981 */ /* 0x00036c000c1e1900 */
[----:B------:R1:W5:Y:S06]  /*bb00*/  @!P5 LDG.E R71, desc[UR8][R38.64+0xa80] ;  /* 0x000a80082647d981 */ /* 0x00036c000c1e1900 */
[----:B------:R1:W5:Y:S02]  /*bb10*/  @!P3 LDG.E R66, desc[UR8][R38.64+0xb00] ;  /* 0x000b00082642b981 */ /* 0x000364000c1e1900 */
.L_x_1866:
[----:B------:R-:W-:Y:S08]  /*bb20*/  BAR.SYNC.DEFER_BLOCKING 0x0 ;  /* 0x0000000000007b1d */ /* 0x000ff00000010000 */
[----:B------:R-:W2:Y:S01]  /*bb30*/  S2UR UR5, SR_CgaCtaId ;  /* 0x00000000000579c3 */ /* 0x000ea20000008800 */
[----:B------:R-:W-:Y:S01]  /*bb40*/  UMOV UR4, 0x400 ;  /* 0x0000040000047882 */ /* 0x000fe20000000000 */
[----:B------:R-:W3:Y:S01]  /*bb50*/  S2R R50, SR_TID.X ;  /* 0x0000000000327919 */ /* 0x000ee20000002100 */
[----:B-----5:R3:W-:Y:S04]  /*bb60*/  STS [R11+-0x4], R68 ;  /* 0xfffffc440b007388 */ /* 0x0207e80000000800 */
[----:B------:R-:W-:Y:S01]  /*bb70*/  STS [R30+-0x4], R63 ;  /* 0xfffffc3f1e007388 */ /* 0x000fe20000000800 */
[----:B--2---:R-:W-:-:S03]  /*bb80*/  ULEA UR4, UR5, UR4, 0x18 ;  /* 0x0000000405047291 */ /* 0x004fc6000f8ec0ff */
[----:B------:R2:W-:Y:S04]  /*bb90*/  STS [R13+-0x4], R70 ;  /* 0xfffffc460d007388 */ /* 0x0005e80000000800 */
[----:B------:R4:W-:Y:S04]  /*bba0*/  STS [R64+-0x4], R35 ;  /* 0xfffffc2340007388 */ /* 0x0009e80000000800 */
[----:B------:R0:W-:Y:S01]  /*bbb0*/  STS [R21+-0x4], R34 ;  /* 0xfffffc2215007388 */ /* 0x0001e20000000800 */
[C---:B---3--:R-:W-:Y:S01]  /*bbc0*/  LEA R11, R50.reuse, UR4, 0x2 ;  /* 0x00000004320b7c11 */ /* 0x048fe2000f8e10ff */
[----:B------:R-:W-:-:S02]  /*bbd0*/  VIADD R25, R50, 0x1f80 ;  /* 0x00001f8032197836 */ /* 0x000fc40000000000 */
[----:B------:R3:W-:Y:S01]  /*bbe0*/  STS [R54+-0x4], R41 ;  /* 0xfffffc2936007388 */ /* 0x0007e20000000800 */
[C---:B--2---:R-:W-:Y:S01]  /*bbf0*/  VIADD R13, R50.reuse, 0x1e00 ;  /* 0x00001e00320d7836 */ /* 0x044fe20000000000 */
[C---:B----4-:R-:W-:Y:S01]  /*bc00*/  LOP3.LUT R35, R50.reuse, 0x1800, RZ, 0xfc, !PT ;  /* 0x0000180032237812 */ /* 0x050fe200078efcff */
[C---:B01----:R-:W-:Y:S01]  /*bc10*/  VIADD R38, R50.reuse, 0x1380 ;  /* 0x0000138032267836 */ /* 0x043fe20000000000 */
[----:B------:R0:W-:Y:S01]  /*bc20*/  STS [R52+-0x4], R43 ;  /* 0xfffffc2b34007388 */ /* 0x0001e20000000800 */
[C---:B------:R-:W-:Y:S02]  /*bc30*/  VIADD R39, R50.reuse, 0x1200 ;  /* 0x0000120032277836 */ /* 0x040fe40000000000 */
[C---:B------:R-:W-:Y:S01]  /*bc40*/  VIADD R21, R50.reuse, 0x1c80 ;  /* 0x00001c8032157836 */ /* 0x040fe20000000000 */
[----:B------:R1:W-:Y:S01]  /*bc50*/  STS [R23+-0x4], R40 ;  /* 0xfffffc2817007388 */ /* 0x0003e20000000800 */
[C---:B------:R-:W-:Y:S02]  /*bc60*/  VIADD R34, R50.reuse, 0x1980 ;  /* 0x0000198032227836 */ /* 0x040fe40000000000 */
[C---:B---3--:R-:W-:Y:S01]  /*bc70*/  VIADD R41, R50.reuse, 0xf00 ;  /* 0x00000f0032297836 */ /* 0x048fe20000000000 */
[----:B------:R2:W-:Y:S01]  /*bc80*/  STS [R76+-0x4], R45 ;  /* 0xfffffc2d4c007388 */ /* 0x0005e20000000800 */
[----:B0-----:R-:W-:-:S03]  /*bc90*/  LOP3.LUT R43, R50, 0xc00, RZ, 0xfc, !PT ;  /* 0x00000c00322b7812 */ /* 0x001fc600078efcff */
[----:B------:R0:W-:Y:S01]  /*bca0*/  STS [R27+-0x4], R42 ;  /* 0xfffffc2a1b007388 */ /* 0x0001e20000000800 */
[----:B-1----:R-:W-:-:S03]  /*bcb0*/  VIADD R23, R50, 0x1b00 ;  /* 0x00001b0032177836 */ /* 0x002fc60000000000 */
[----:B------:R1:W-:Y:S01]  /*bcc0*/  STS [R4+-0x4], R47 ;  /* 0xfffffc2f04007388 */ /* 0x0003e20000000800 */
[C---:B------:R-:W-:Y:S02]  /*bcd0*/  VIADD R40, R50.reuse, 0x1080 ;  /* 0x0000108032287836 */ /* 0x040fe40000000000 */
[C---:B--2---:R-:W-:Y:S01]  /*bce0*/  VIADD R45, R50.reuse, 0x900 ;  /* 0x00000900322d7836 */ /* 0x044fe20000000000 */
[----:B------:R2:W-:Y:S01]  /*bcf0*/  STS [R36+-0x4], R57 ;  /* 0xfffffc3924007388 */ /* 0x0005e20000000800 */
[----:B0-----:R-:W-:-:S03]  /*bd00*/  VIADD R42, R50, 0xd80 ;  /* 0x00000d80322a7836 */ /* 0x001fc60000000000 */
[----:B------:R0:W-:Y:S01]  /*bd10*/  STS [R26+-0x4], R59 ;  /* 0xfffffc3b1a007388 */ /* 0x0001e20000000800 */
[----:B-1----:R-:W-:-:S03]  /*bd20*/  VIADD R4, R50, 0x2100 ;  /* 0x0000210032047836 */ /* 0x002fc60000000000 */
[----:B------:R1:W-:Y:S01]  /*bd30*/  STS [R31+-0x4], R44 ;  /* 0xfffffc2c1f007388 */ /* 0x0003e20000000800 */
[C---:B------:R-:W-:Y:S02]  /*bd40*/  VIADD R47, R50.reuse, 0x780 ;  /* 0x00000780322f7836 */ /* 0x040fe40000000000 */
[C---:B--2---:R-:W-:Y:S01]  /*bd50*/  VIADD R57, R50.reuse, 0x300 ;  /* 0x0000030032397836 */ /* 0x044fe20000000000 */
[----:B------:R-:W-:Y:S01]  /*bd60*/  STS [R58+-0x4], R61 ;  /* 0xfffffc3d3a007388 */ /* 0x000fe20000000800 */
[C---:B------:R-:W-:Y:S02]  /*bd70*/  VIADD R36, R50.reuse, 0x1680 ;  /* 0x0000168032247836 */ /* 0x040fe40000000000 */
[C---:B0-----:R-:W-:Y:S01]  /*bd80*/  VIADD R59, R50.reuse, 0x180 ;  /* 0x00000180323b7836 */ /* 0x041fe20000000000 */
[----:B------:R0:W-:Y:S01]  /*bd90*/  STS [R37+-0x4], R62 ;  /* 0xfffffc3e25007388 */ /* 0x0001e20000000800 */
[----:B-1----:R-:W-:-:S03]  /*bda0*/  VIADD R44, R50, 0xa80 ;  /* 0x00000a80322c7836 */ /* 0x002fc60000000000 */
[----:B------:R-:W-:Y:S04]  /*bdb0*/  STS [R56+-0x4], R65 ;  /* 0xfffffc4138007388 */ /* 0x000fe80000000800 */
[----:B------:R-:W-:Y:S01]  /*bdc0*/  STS [R46+-0x4], R67 ;  /* 0xfffffc432e007388 */ /* 0x000fe20000000800 */
[----:B0-----:R-:W-:-:S03]  /*bdd0*/  VIADD R37, R50, 0x1500 ;  /* 0x0000150032257836 */ /* 0x001fc60000000000 */
[----:B------:R0:W-:Y:S04]  /*bde0*/  STS [R51+-0x4], R72 ;  /* 0xfffffc4833007388 */ /* 0x0001e80000000800 */
[----:B------:R-:W-:Y:S04]  /*bdf0*/  STS [R60+-0x4], R69 ;  /* 0xfffffc453c007388 */ /* 0x000fe80000000800 */
[----:B------:R1:W-:Y:S01]  /*be00*/  STS [R53+-0x4], R74 ;  /* 0xfffffc4a35007388 */ /* 0x0003e20000000800 */
[----:B0-----:R-:W-:-:S03]  /*be10*/  VIADD R51, R50, 0x600 ;  /* 0x0000060032337836 */ /* 0x001fc60000000000 */
[----:B------:R0:W-:Y:S04]  /*be20*/  STS [R48+-0x4], R71 ;  /* 0xfffffc4730007388 */ /* 0x0001e80000000800 */
[----:B------:R0:W-:Y:S01]  /*be30*/  STS [R55+-0x4], R66 ;  /* 0xfffffc4237007388 */ /* 0x0001e20000000800 */
[----:B-1----:R-:W-:Y:S01]  /*be40*/  VIADD R53, R50, 0x480 ;  /* 0x0000048032357836 */ /* 0x002fe20000000000 */
[----:B------:R-:W-:Y:S06]  /*be50*/  BAR.SYNC.DEFER_BLOCKING 0x0 ;  /* 0x0000000000007b1d */ /* 0x000fec0000010000 */
[----:B------:R-:W-:Y:S05]  /*be60*/  @P0 BRA `(.L_x_1867) ;  /* 0x0000000800980947 */ /* 0x000fea0003800000 */
[----:B------:R-:W1:Y:S01]  /*be70*/  S2UR UR5, SR_CgaCtaId ;  /* 0x00000000000579c3 */ /* 0x000e620000008800 */
[----:B------:R-:W-:-:S07]  /*be80*/  UMOV UR4, 0x400 ;  /* 0x0000040000047882 */ /* 0x000fce0000000000 */
[----:B------:R-:W2:Y:S01]  /*be90*/  LDC.64 R26, c[0x0][0x3b0] ;  /* 0x0000ec00ff1a7b82 */ /* 0x000ea20000000a00 */
[----:B-1----:R-:W-:-:S06]  /*bea0*/  ULEA UR4, UR5, UR4, 0x18 ;  /* 0x0000000405047291 */ /* 0x002fcc000f8ec0ff */
[----:B------:R-:W-:Y:S02]  /*beb0*/  LEA R46, R49, UR4, 0x2 ;  /* 0x00000004312e7c11 */ /* 0x000fe4000f8e10ff */
[----:B------:R-:W-:Y:S01]  /*bec0*/  LDS R49, [R11] ;  /* 0x000000000b317984 */ /* 0x000fe20000000800 */
[----:B0-----:R-:W-:Y:S02]  /*bed0*/  LEA R48, R33, UR4, 0x2 ;  /* 0x0000000421307c11 */ /* 0x001fe4000f8e10ff */
[----:B------:R-:W-:Y:S01]  /*bee0*/  LEA R24, R24, UR4, 0x2 ;  /* 0x0000000418187c11 */ /* 0x000fe2000f8e10ff */
[----:B------:R0:W1:Y:S01]  /*bef0*/  LDS R31, [R46+0x8a00] ;  /* 0x008a00002e1f7984 */ /* 0x0000620000000800 */
[----:B------:R-:W-:Y:S02]  /*bf00*/  LEA R22, R22, UR4, 0x2 ;  /* 0x0000000416167c11 */ /* 0x000fe4000f8e10ff */
[----:B------:R-:W-:Y:S02]  /*bf10*/  LEA R20, R20, UR4, 0x2 ;  /* 0x0000000414147c11 */ /* 0x000fe4000f8e10ff */
[----:B------:R-:W-:-:S02]  /*bf20*/  LEA R12, R12, UR4, 0x2 ;  /* 0x000000040c0c7c11 */ /* 0x000fc4000f8e10ff */
[----:B------:R-:W-:Y:S02]  /*bf30*/  LEA R10, R10, UR4, 0x2 ;  /* 0x000000040a0a7c11 */ /* 0x000fe4000f8e10ff */
[----:B0-----:R-:W-:Y:S02]  /*bf40*/  LEA R46, R29, UR4, 0x2 ;  /* 0x000000041d2e7c11 */ /* 0x001fe4000f8e10ff */
[----:B------:R-:W-:Y:S02]  /*bf50*/  LEA R0, R0, UR4, 0x2 ;  /* 0x0000000400007c11 */ /* 0x000fe4000f8e10ff */
[----:B------:R-:W-:Y:S01]  /*bf60*/  LEA R2, R2, UR4, 0x2 ;  /* 0x0000000402027c11 */ /* 0x000fe2000f8e10ff */
[----:B-1----:R-:W-:-:S04]  /*bf70*/  IMAD.IADD R31, R31, 0x1, R50 ;  /* 0x000000011f1f7824 */ /* 0x002fc800078e0232 */
[----:B--2---:R-:W-:-:S05]  /*bf80*/  IMAD.WIDE.U32 R30, R31, 0x4, R26 ;  /* 0x000000041f1e7825 */ /* 0x004fca00078e001a */
[----:B------:R-:W-:Y:S01]  /*bf90*/  STG.E desc[UR8][R30.64], R49 ;  /* 0x000000311e007986 */ /* 0x000fe2000c101908 */
[----:B------:R-:W-:-:S03]  /*bfa0*/  NOP ;  /* 0x0000000000007918 */ /* 0x000fc60000000000 */
[----:B------:R0:W1:Y:S04]  /*bfb0*/  LDS R32, [R48+0x8a00] ;  /* 0x008a000030207984 */ /* 0x0000680000000800 */
        /* <DEDUP_REMOVED lines=145> */
.L_x_1867:
[----:B------:R-:W1:Y:S01]  /*c8d0*/  S2UR UR5, SR_CgaCtaId ;  /* 0x00000000000579c3 */ /* 0x000e620000008800 */
[----:B------:R-:W-:Y:S01]  /*c8e0*/  UMOV UR4, 0x400 ;  /* 0x0000040000047882 */ /* 0x000fe20000000000 */
[----:B------:R-:W-:-:S05]  /*c8f0*/  IMAD R32, R75, -0x2280, R32 ;  /* 0xffffdd804b207824 */ /* 0x000fca00078e0220 */
[-C--:B------:R-:W-:Y:S02]  /*c900*/  ISETP.GE.AND P0, PT, R50, R32.reuse, PT ;  /* 0x000000203200720c */ /* 0x080fe40003f06270 */
[----:B------:R-:W-:-:S11]  /*c910*/  ISETP.GE.AND P1, PT, R59, R32, PT ;  /* 0x000000203b00720c */ /* 0x000fd60003f26270 */
[----:B------:R-:W2:Y:S01]  /*c920*/  @!P0 LDC.64 R26, c[0x0][0x3b0] ;  /* 0x0000ec00ff1a8b82 */ /* 0x000ea20000000a00 */
[----:B-1----:R-:W-:-:S06]  /*c930*/  ULEA UR4, UR5, UR4, 0x18 ;  /* 0x0000000405047291 */ /* 0x002fcc000f8ec0ff */
[----:B------:R-:W-:Y:S02]  /*c940*/  LEA R30, R49, UR4, 0x2 ;  /* 0x00000004311e7c11 */ /* 0x000fe4000f8e10ff */
[----:B------:R-:W-:Y:S01]  /*c950*/  @!P0 LDS R49, [R11] ;  /* 0x000000000b318984 */ /* 0x000fe20000000800 */
[----:B0-----:R-:W-:Y:S02]  /*c960*/  LEA R48, R33, UR4, 0x2 ;  /* 0x0000000421307c11 */ /* 0x001fe4000f8e10ff */
[----:B------:R-:W-:Y:S01]  /*c970*/  LEA R46, R29, UR4, 0x2 ;  /* 0x000000041d2e7c11 */ /* 0x000fe2000f8e10ff */
[----:B------:R-:W0:Y:S01]  /*c980*/  LDS R31, [R30+0x8a00] ;  /* 0x008a00001e1f7984 */ /* 0x000e220000000800 */
[----:B------:R-:W-:Y:S02]  /*c990*/  LEA R24, R24, UR4, 0x2 ;  /* 0x0000000418187c11 */ /* 0x000fe4000f8e10ff */
[----:B------:R-:W-:Y:S02]  /*c9a0*/  LEA R22, R22, UR4, 0x2 ;  /* 0x0000000416167c11 */ /* 0x000fe4000f8e10ff */
[----:B------:R-:W-:-:S02]  /*c9b0*/  LEA R20, R20, UR4, 0x2 ;  /* 0x0000000414147c11 */ /* 0x000fc4000f8e10ff */
[----:B------:R-:W-:Y:S02]  /*c9c0*/  LEA R12, R12, UR4, 0x2 ;  /* 0x000000040c0c7c11 */ /* 0x000fe4000f8e10ff */
[----:B------:R-:W-:Y:S02]  /*c9d0*/  LEA R10, R10, UR4, 0x2 ;  /* 0x000000040a0a7c11 */ /* 0x000fe4000f8e10ff */
[----:B------:R-:W-:Y:S01]  /*c9e0*/  LEA R0, R0, UR4, 0x2 ;  /* 0x0000000400007c11 */ /* 0x000fe2000f8e10ff */
[----:B0-----:R-:W-:-:S04]  /*c9f0*/  IMAD.IADD R31, R31, 0x1, R50 ;  /* 0x000000011f1f7824 */ /* 0x001fc800078e0232 */
[----:B--2---:R-:W-:Y:S02]  /*ca00*/  @!P0 IMAD.WIDE.U32 R26, R31, 0x4, R26 ;  /* 0x000000041f1a8825 */ /* 0x004fe400078e001a */
[----:B------:R-:W0:Y:S03]  /*ca10*/  @!P1 LDC.64 R30, c[0x0][0x3b0] ;  /* 0x0000ec00ff1e9b82 */ /* 0x000e260000000a00 */
[----:B------:R-:W-:Y:S01]  /*ca20*/  @!P0 STG.E desc[UR8][R26.64], R49 ;  /* 0x000000311a008986 */ /* 0x000fe2000c101908 */
[----:B------:R-:W-:-:S03]  /*ca30*/  NOP ;  /* 0x0000000000007918 */ /* 0x000fc60000000000 */
[----:B------:R1:W2:Y:S01]  /*ca40*/  LDS R33, [R48+0x8a00] ;  /* 0x008a000030217984 */ /* 0x0002a20000000800 */
[----:B------:R-:W-:-:S03]  /*ca50*/  ISETP.GE.AND P0, PT, R57, R32, PT ;  /* 0x000000203900720c */ /* 0x000fc60003f06270 */
[----:B------:R-:W3:Y:S01]  /*ca60*/  @!P1 LDS R55, [R11+0x600] ;  /* 0x000600000b379984 */ /* 0x000ee20000000800 */
[----:B-1----:R-:W-:-:S09]  /*ca70*/  LEA R48, R28, UR4, 0x2 ;  /* 0x000000041c307c11 */ /* 0x002fd2000f8e10ff */
[----:B------:R-:W1:Y:S01]  /*ca80*/  @!P0 LDC.64 R26, c[0x0][0x3b0] ;  /* 0x0000ec00ff1a8b82 */ /* 0x000e620000000a00 */
[----:B--2---:R-:W-:-:S04]  /*ca90*/  IMAD.IADD R33, R59, 0x1, R33 ;  /* 0x000000013b217824 */ /* 0x004fc800078e0221 */
[----:B0-----:R-:W-:-:S05]  /*caa0*/  @!P1 IMAD.WIDE.U32 R30, R33, 0x4, R30 ;  /* 0x00000004211e9825 */ /* 0x001fca00078e001e */
[----:B---3--:R-:W-:Y:S01]  /*cab0*/  @!P1 STG.E desc[UR8][R30.64], R55 ;  /* 0x000000371e009986 */ /* 0x008fe2000c101908 */
[----:B------:R-:W-:-:S03]  /*cac0*/  NOP ;  /* 0x0000000000007918 */ /* 0x000fc60000000000 */
[----:B------:R-:W0:Y:S01]  /*cad0*/  LDS R46, [R46+0x8a00] ;  /* 0x008a00002e2e7984 */ /* 0x000e220000000800 */
[----:B------:R-:W-:-:S03]  /*cae0*/  ISETP.GE.AND P1, PT, R53, R32, PT ;  /* 0x000000203500720c */ /* 0x000fc60003f26270 */
[----:B------:R-:W2:Y:S10]  /*caf0*/  @!P0 LDS R33, [R11+0xc00] ;  /* 0x000c00000b218984 */ /* 0x000eb40000000800 */
[----:B------:R-:W3:Y:S01]  /*cb00*/  @!P1 LDC.64 R28, c[0x0][0x3b0] ;  /* 0x0000ec00ff1c9b82 */ /* 0x000ee20000000a00 */
[----:B0-----:R-:W-:-:S04]  /*cb10*/  IMAD.IADD R57, R57, 0x1, R46 ;  /* 0x0000000139397824 */ /* 0x001fc800078e022e */
[----:B-1----:R-:W-:-:S05]  /*cb20*/  @!P0 IMAD.WIDE.U32 R26, R57, 0x4, R26 ;  /* 0x00000004391a8825 */ /* 0x002fca00078e001a */
[----:B--2---:R0:W-:Y:S01]  /*cb30*/  @!P0 STG.E desc[UR8][R26.64], R33 ;  /* 0x000000211a008986 */ /* 0x0041e2000c101908 */
[----:B------:R-:W-:-:S03]  /*cb40*/  NOP ;  /* 0x0000000000007918 */ /* 0x000fc60000000000 */
[----:B------:R-:W1:Y:S01]  /*cb50*/  LDS R30, [R48+0x8a00] ;  /* 0x008a0000301e7984 */ /* 0x000e620000000800 */
[----:B------:R-:W-:-:S03]  /*cb60*/  ISETP.GE.AND P0, PT, R51, R32, PT ;  /* 0x000000203300720c */ /* 0x000fc60003f06270 */
[----:B------:R-:W2:Y:S10]  /*cb70*/  @!P1 LDS R31, [R11+0x1200] ;  /* 0x001200000b1f9984 */ /* 0x000eb40000000800 */
[----:B0-----:R-:W0:Y:S01]  /*cb80*/  @!P0 LDC.64 R26, c[0x0][0x3b0] ;  /* 0x0000ec00ff1a8b82 */ /* 0x001e220000000a00 */
[----:B-1----:R-:W-:-:S04]  /*cb90*/  IMAD.IADD R53, R53, 0x1, R30 ;  /* 0x0000000135357824 */ /* 0x002fc800078e021e */
[----:B---3--:R-:W-:-:S05]  /*cba0*/  @!P1 IMAD.WIDE.U32 R28, R53, 0x4, R28 ;  /* 0x00000004351c9825 */ /* 0x008fca00078e001c */
[----:B--2---:R1:W-:Y:S01]  /*cbb0*/  @!P1 STG.E desc[UR8][R28.64], R31 ;  /* 0x0000001f1c009986 */ /* 0x0043e2000c101908 */
[----:B------:R-:W-:-:S03]  /*cbc0*/  NOP ;  /* 0x0000000000007918 */ /* 0x000fc60000000000 */
[----:B------:R-:W2:Y:S01]  /*cbd0*/  LDS R24, [R24+0x8a00] ;  /* 0x008a000018187984 */ /* 0x000ea20000000800 */
[----:B------:R-:W-:-:S03]  /*cbe0*/  ISETP.GE.AND P1, PT, R47, R32, PT ;  /* 0x000000202f00720c */ /* 0x000fc60003f26270 */
[----:B------:R-:W3:Y:S10]  /*cbf0*/  @!P0 LDS R33, [R11+0x1800] ;  /* 0x001800000b218984 */ /* 0x000ef40000000800 */
[----:B-1----:R-:W1:Y:S01]  /*cc00*/  @!P1 LDC.64 R28, c[0x0][0x3b0] ;  /* 0x0000ec00ff1c9b82 */ /* 0x002e620000000a00 */
[----:B--2---:R-:W-:-:S04]  /*cc10*/  IMAD.IADD R51, R51, 0x1, R24 ;  /* 0x0000000133337824 */ /* 0x004fc800078e0218 */
[----:B0-----:R-:W-:-:S05]  /*cc20*/  @!P0 IMAD.WIDE.U32 R26, R51, 0x4, R26 ;  /* 0x00000004331a8825 */ /* 0x001fca00078e001a */
[----:B---3--:R0:W-:Y:S01]  /*cc30*/  @!P0 STG.E desc[UR8][R26.64], R33 ;  /* 0x000000211a008986 */ /* 0x0081e2000c101908 */
[----:B------:R-:W-:-:S03]  /*cc40*/  NOP ;  /* 0x0000000000007918 */ /* 0x000fc60000000000 */
[----:B------:R-:W2:Y:S01]  /*cc50*/  LDS R22, [R22+0x8a00] ;  /* 0x008a000016167984 */ /* 0x000ea20000000800 */
[----:B------:R-:W-:-:S03]  /*cc60*/  ISETP.GE.AND P0, PT, R45, R32, PT ;  /* 0x000000202d00720c */ /* 0x000fc60003f06270 */
[----:B------:R-:W3:Y:S10]  /*cc70*/  @!P1 LDS R31, [R11+0x1e00] ;  /* 0x001e00000b1f9984 */ /* 0x000ef40000000800 */
        /* <DEDUP_REMOVED lines=10> */
[----:B--2---:R-:W-:Y:S01]  /*cd20*/  IMAD.IADD R45, R45, 0x1, R20 ;  /* 0x000000012d2d7824 */ /* 0x004fe200078e0214 */
[----:B------:R-:W-:-:S03]  /*cd30*/  LEA R20, R18, UR4, 0x2 ;  /* 0x0000000412147c11 */ /* 0x000fc6000f8e10ff */
[----:B0-----:R-:W-:-:S05]  /*cd40*/  @!P0 IMAD.WIDE.U32 R26, R45, 0x4, R26 ;  /* 0x000000042d1a8825 */ /* 0x001fca00078e001a */
[----:B---3--:R-:W-:Y:S01]  /*cd50*/  @!P0 STG.E desc[UR8][R26.64], R33 ;  /* 0x000000211a008986 */ /* 0x008fe2000c101908 */
[----:B------:R-:W-:-:S03]  /*cd60*/  NOP ;  /* 0x0000000000007918 */ /* 0x000fc60000000000 */
[----:B------:R0:W2:Y:S01]  /*cd70*/  LDS R19, [R22+0x8a00] ;  /* 0x008a000016137984 */ /* 0x0000a20000000800 */
[----:B------:R-:W-:-:S03]  /*cd80*/  ISETP.GE.AND P0, PT, R43, R32, PT ;  /* 0x000000202b00720c */ /* 0x000fc60003f06270 */
[----:B------:R-:W3:Y:S01]  /*cd90*/  @!P1 LDS R31, [R11+0x2a00] ;  /* 0x002a00000b1f9984 */ /* 0x000ee20000000800 */
[----:B0-----:R-:W-:Y:S01]  /*cda0*/  LEA R22, R17, UR4, 0x2 ;  /* 0x0000000411167c11 */ /* 0x001fe2000f8e10ff */
[----:B--2---:R-:W-:-:S04]  /*cdb0*/  IMAD.IADD R19, R44, 0x1, R19 ;  /* 0x000000012c137824 */ /* 0x004fc800078e0213 */
[----:B-1----:R-:W-:-:S04]  /*cdc0*/  @!P1 IMAD.WIDE.U32 R28, R19, 0x4, R28 ;  /* 0x00000004131c9825 */ /* 0x002fc800078e001c */
[----:B------:R-:W0:Y:S01]  /*cdd0*/  @!P0 LDC.64 R18, c[0x0][0x3b0] ;  /* 0x0000ec00ff128b82 */ /* 0x000e220000000a00 */
[----:B---3--:R-:W-:Y:S01]  /*cde0*/  @!P1 STG.E desc[UR8][R28.64], R31 ;  /* 0x0000001f1c009986 */ /* 0x008fe2000c101908 */
[----:B------:R-:W-:-:S03]  /*cdf0*/  NOP ;  /* 0x0000000000007918 */ /* 0x000fc60000000000 */
[----:B------:R-:W1:Y:S01]  /*ce00*/  LDS R20, [R20+0x8a00] ;  /* 0x008a000014147984 */ /* 0x000e620000000800 */
[----:B------:R-:W-:-:S03]  /*ce10*/  ISETP.GE.AND P1, PT, R42, R32, PT ;  /* 0x000000202a00720c */ /* 0x000fc60003f26270 */
[----:B------:R-:W2:Y:S10]  /*ce20*/  @!P0 LDS R33, [R11+0x3000] ;  /* 0x003000000b218984 */ /* 0x000eb40000000800 */
[----:B------:R-:W3:Y:S01]  /*ce30*/  @!P1 LDC.64 R26, c[0x0][0x3b0] ;  /* 0x0000ec00ff1a9b82 */ /* 0x000ee20000000a00 */
[----:B-1----:R-:W-:Y:S01]  /*ce40*/  IMAD.IADD R43, R43, 0x1, R20 ;  /* 0x000000012b2b7824 */ /* 0x002fe200078e0214 */
[----:B------:R-:W-:-:S03]  /*ce50*/  LEA R20, R16, UR4, 0x2 ;  /* 0x0000000410147c11 */ /* 0x000fc6000f8e10ff */
[----:B0-----:R-:W-:-:S05]  /*ce60*/  @!P0 IMAD.WIDE.U32 R18, R43, 0x4, R18 ;  /* 0x000000042b128825 */ /* 0x001fca00078e0012 */
[----:B--2---:R-:W-:Y:S01]  /*ce70*/  @!P0 STG.E desc[UR8][R18.64], R33 ;  /* 0x0000002112008986 */ /* 0x004fe2000c101908 */
[----:B------:R-:W-:-:S03]  /*ce80*/  NOP ;  /* 0x0000000000007918 */ /* 0x000fc60000000000 */
[----:B------:R0:W1:Y:S01]  /*ce90*/  LDS R17, [R22+0x8a00] ;  /* 0x008a000016117984 */ /* 0x0000620000000800 */
[----:B------:R-:W-:-:S03]  /*cea0*/  ISETP.GE.AND P0, PT, R41, R32, PT ;  /* 0x000000202900720c */ /* 0x000fc60003f06270 */
[----:B------:R-:W2:Y:S01]  /*ceb0*/  @!P1 LDS R29, [R11+0x3600] ;  /* 0x003600000b1d9984 */ /* 0x000ea20000000800 */
[----:B0-----:R-:W-:Y:S01]  /*cec0*/  LEA R22, R15, UR4, 0x2 ;  /* 0x000000040f167c11 */ /* 0x001fe2000f8e10ff */
[----:B-1----:R-:W-:-:S04]  /*ced0*/  IMAD.IADD R17, R42, 0x1, R17 ;  /* 0x000000012a117824 */ /* 0x002fc800078e0211 */
[----:B---3--:R-:W-:-:S04]  /*cee0*/  @!P1 IMAD.WIDE.U32 R26, R17, 0x4, R26 ;  /* 0x00000004111a9825 */ /* 0x008fc800078e001a */
[----:B------:R-:W0:Y:S01]  /*cef0*/  @!P0 LDC.64 R16, c[0x0][0x3b0] ;  /* 0x0000ec00ff108b82 */ /* 0x000e220000000a00 */
[----:B--2---:R-:W-:Y:S01]  /*cf00*/  @!P1 STG.E desc[UR8][R26.64], R29 ;  /* 0x0000001d1a009986 */ /* 0x004fe2000c101908 */
[----:B------:R-:W-:-:S03]  /*cf10*/  NOP ;  /* 0x0000000000007918 */ /* 0x000fc60000000000 */
[----:B------:R1:W2:Y:S01]  /*cf20*/  LDS R18, [R20+0x8a00] ;  /* 0x008a000014127984 */ /* 0x0002a20000000800 */
[----:B------:R-:W-:-:S03]  /*cf30*/  ISETP.GE.AND P1, PT, R40, R32, PT ;  /* 0x000000202800720c */ /* 0x000fc60003f26270 */
[----:B------:R-:W3:Y:S01]  /*cf40*/  @!P0 LDS R31, [R11+0x3c00] ;  /* 0x003c00000b1f8984 */ /* 0x000ee20000000800 */
[----:B-1----:R-:W-:Y:S01]  /*cf50*/  LEA R20, R14, UR4, 0x2 ;  /* 0x000000040e147c11 */ /* 0x002fe2000f8e10ff */
[----:B--2---:R-:W-:-:S08]  /*cf60*/  IMAD.IADD R41, R41, 0x1, R18 ;  /* 0x0000000129297824 */ /* 0x004fd000078e0212 */
[----:B------:R-:W1:Y:S01]  /*cf70*/  @!P1 LDC.64 R18, c[0x0][0x3b0] ;  /* 0x0000ec00ff129b82 */ /* 0x000e620000000a00 */
[----:B0-----:R-:W-:-:S05]  /*cf80*/  @!P0 IMAD.WIDE.U32 R16, R41, 0x4, R16 ;  /* 0x0000000429108825 */ /* 0x001fca00078e0010 */
[----:B---3--:R-:W-:Y:S01]  /*cf90*/  @!P0 STG.E desc[UR8][R16.64], R31 ;  /* 0x0000001f10008986 */ /* 0x008fe2000c101908 */
[----:B------:R-:W-:-:S03]  /*cfa0*/  NOP ;  /* 0x0000000000007918 */ /* 0x000fc60000000000 */
[----:B------:R-:W0:Y:S01]  /*cfb0*/  LDS R15, [R22+0x8a00] ;  /* 0x008a0000160f7984 */ /* 0x000e220000000800 */
[----:B------:R-:W-:-:S03]  /*cfc0*/  ISETP.GE.AND P0, PT, R39, R32, PT ;  /* 0x000000202700720c */ /* 0x000fc60003f06270 */
[----:B------:R-:W2:Y:S01]  /*cfd0*/  @!P1 LDS R27, [R11+0x4200] ;  /* 0x004200000b1b9984 */ /* 0x000ea20000000800 */
[----:B0-----:R-:W-:-:S04]  /*cfe0*/  IMAD.IADD R15, R40, 0x1, R15 ;  /* 0x00000001280f7824 */ /* 0x001fc800078e020f */
[----:B-1----:R-:W-:-:S05]  /*cff0*/  @!P1 IMAD.WIDE.U32 R18, R15, 0x4, R18 ;  /* 0x000000040f129825 */ /* 0x002fca00078e0012 */
[----:B------:R-:W0:Y:S01]  /*d000*/  @!P0 LDC.64 R14, c[0x0][0x3b0] ;  /* 0x0000ec00ff0e8b82 */ /* 0x000e220000000a00 */
[----:B--2---:R-:W-:Y:S01]  /*d010*/  @!P1 STG.E desc[UR8][R18.64], R27 ;  /* 0x0000001b12009986 */ /* 0x004fe2000c101908 */
[----:B------:R-:W-:-:S03]  /*d020*/  NOP ;  /* 0x0000000000007918 */ /* 0x000fc60000000000 */
[----:B------:R-:W1:Y:S01]  /*d030*/  LDS R16, [R20+0x8a00] ;  /* 0x008a000014107984 */ /* 0x000e620000000800 */
[----:B------:R-:W-:-:S03]  /*d040*/  ISETP.GE.AND P1, PT, R38, R32, PT ;  /* 0x000000202600720c */ /* 0x000fc60003f26270 */
[----:B------:R-:W2:Y:S01]  /*d050*/  @!P0 LDS R29, [R11+0x4800] ;  /* 0x004800000b1d8984 */ /* 0x000ea20000000800 */
[----:B-1----:R-:W-:-:S09]  /*d060*/  IMAD.IADD R39, R39, 0x1, R16 ;  /* 0x0000000127277824 */ /* 0x002fd200078e0210 */
[----:B------:R-:W1:Y:S01]  /*d070*/  @!P1 LDC.64 R16, c[0x0][0x3b0] ;  /* 0x0000ec00ff109b82 */ /* 0x000e620000000a00 */
[----:B0-----:R-:W-:-:S05]  /*d080*/  @!P0 IMAD.WIDE.U32 R14, R39, 0x4, R14 ;  /* 0x00000004270e8825 */ /* 0x001fca00078e000e */
[----:B--2---:R-:W-:Y:S01]  /*d090*/  @!P0 STG.E desc[UR8][R14.64], R29 ;  /* 0x0000001d0e008986 */ /* 0x004fe2000c101908 */
[----:B------:R-:W-:-:S03]  /*d0a0*/  NOP ;  /* 0x0000000000007918 */ /* 0x000fc60000000000 */
[----:B------:R0:W2:Y:S01]  /*d0b0*/  LDS R19, [R12+0x8a00] ;  /* 0x008a00000c137984 */ /* 0x0000a20000000800 */
[----:B------:R-:W-:-:S03]  /*d0c0*/  ISETP.GE.AND P0, PT, R37, R32, PT ;  /* 0x000000202500720c */ /* 0x000fc60003f06270 */
[----:B------:R-:W3:Y:S01]  /*d0d0*/  @!P1 LDS R27, [R11+0x4e00] ;  /* 0x004e00000b1b9984 */ /* 0x000ee20000000800 */
[----:B0-----:R-:W-:-:S09]  /*d0e0*/  LEA R12, R9, UR4, 0x2 ;  /* 0x00000004090c7c11 */ /* 0x001fd2000f8e10ff */
        /* <DEDUP_REMOVED lines=21> */
[----:B---3--:R1:W-:Y:S01]  /*d240*/  @!P1 STG.E desc[UR8][R16.64], R27 ;  /* 0x0000001b10009986 */ /* 0x0083e2000c101908 */
[----:B------:R-:W-:-:S03]  /*d250*/  NOP ;  /* 0x0000000000007918 */ /* 0x000fc60000000000 */
[----:B------:R-:W2:Y:S01]  /*d260*/  LDS R10, [R10+0x8a00] ;  /* 0x008a00000a0a7984 */ /* 0x000ea20000000800 */
        /* <DEDUP_REMOVED lines=19> */
[----:B------:R-:W2:Y:S01]  /*d3a0*/  @!P0 LDS R19, [R11+0x6c00] ;  /* 0x006c00000b138984 */ /* 0x000ea20000000800 */
[----:B-1----:R-:W-:-:S09]  /*d3b0*/  IMAD.IADD R23, R23, 0x1, R8 ;  /* 0x0000000117177824 */ /* 0x002fd200078e0208 */
[----:B------:R-:W1:Y:S01]  /*d3c0*/  @!P1 LDC.64 R8, c[0x0][0x3b0] ;  /* 0x0000ec00ff089b82 */ /* 0x000e620000000a00 */
[----:B0-----:R-:W-:-:S05]  /*d3d0*/  @!P0 IMAD.WIDE.U32 R6, R23, 0x4, R6 ;  /* 0x0000000417068825 */ /* 0x001fca00078e0006 */
[----:B--2---:R0:W-:Y:S01]  /*d3e0*/  @!P0 STG.E desc[UR8][R6.64], R19 ;  /* 0x0000001306008986 */ /* 0x0041e2000c101908 */
        /* <DEDUP_REMOVED lines=24> */
[----:B-1----:R-:W-:-:S05]  /*d570*/  @!P1 IMAD.WIDE.U32 R8, R25, 0x4, R8 ;  /* 0x0000000419089825 */ /* 0x002fca00078e0008 */
[----:B---3--:R-:W-:Y:S01]  /*d580*/  @!P1 STG.E desc[UR8][R8.64], R5 ;  /* 0x0000000508009986 */ /* 0x008fe2000c101908 */
[----:B------:R-:W-:-:S03]  /*d590*/  NOP ;  /* 0x0000000000007918 */ /* 0x000fc60000000000 */
[----:B------:R-:W1:Y:S04]  /*d5a0*/  LDS R7, [R10+0x8a00] ;  /* 0x008a00000a077984 */ /* 0x000e680000000800 */
[----:B------:R-:W2:Y:S01]  /*d5b0*/  @!P0 LDS R13, [R11+0x8400] ;  /* 0x008400000b0d8984 */ /* 0x000ea20000000800 */
[----:B-1----:R-:W-:-:S04]  /*d5c0*/  IMAD.IADD R7, R4, 0x1, R7 ;  /* 0x0000000104077824 */ /* 0x002fc800078e0207 */
[----:B0-----:R-:W-:-:S05]  /*d5d0*/  @!P0 IMAD.WIDE.U32 R2, R7, 0x4, R2 ;  /* 0x0000000407028825 */ /* 0x001fca00078e0002 */
[----:B--2---:R-:W-:Y:S01]  /*d5e0*/  @!P0 STG.E desc[UR8][R2.64], R13 ;  /* 0x0000000d02008986 */ /* 0x004fe2000c101908 */
[----:B------:R-:W-:Y:S01]  /*d5f0*/  NOP ;  /* 0x0000000000007918 */ /* 0x000fe20000000000 */
[----:B------:R-:W-:Y:S05]  /*d600*/  EXIT ;  /* 0x000000000000794d */ /* 0x000fea0003800000 */
.L_x_1760:
[----:B------:R-:W-:Y:S02]  /*d610*/  IMAD.MOV.U32 R69, RZ, RZ, RZ ;  /* 0x000000ffff457224 */ /* 0x000fe400078e00ff */
[----:B------:R-:W-:Y:S02]  /*d620*/  IMAD.MOV.U32 R68, RZ, RZ, R58 ;  /* 0x000000ffff447224 */ /* 0x000fe400078e003a */
[----:B------:R-:W-:Y:S02]  /*d630*/  IMAD.MOV.U32 R76, RZ, RZ, 0x1 ;  /* 0x00000001ff4c7424 */ /* 0x000fe400078e00ff */
[----:B------:R-:W-:-:S07]  /*d640*/  IMAD.MOV.U32 R64, RZ, RZ, -0x1 ;  /* 0xffffffffff407424 */ /* 0x000fce00078e00ff */
[----:B------:R-:W-:Y:S05]  /*d650*/  WARPSYNC.COLLECTIVE R64, `(.L_x_1868) ;  /* 0x0000000040087348 */ /* 0x000fea0003c00000 */
[----:B------:R0:W1:Y:S02]  /*d660*/  SHFL.UP P0, R69, R68, R76, R69 ;  /* 0x0400004c44457389 */ /* 0x0000640000000045 */
[----:B01----:R-:W-:Y:S05]  /*d670*/  ENDCOLLECTIVE ;  /* 0x000000000000791b */ /* 0x003fea0003800000 */
.L_x_1868:
        /* <DEDUP_REMOVED lines=8> */
.L_x_1869:
        /* <DEDUP_REMOVED lines=8> */
.L_x_1870:
        /* <DEDUP_REMOVED lines=8> */
.L_x_1871:
        /* <DEDUP_REMOVED lines=8> */
.L_x_1872:
[----:B------:R-:W-:Y:S05]  /*d880*/  BRA `(.L_x_1873) ;  /* 0xffffff5c00fc7947 */ /* 0x000fea000383ffff */
.L_x_1874:
        /* <DEDUP_REMOVED lines=15> */
.L_x_2115:


//--------------------- .text._ZN3cub18CUB_300001_SM_10306detail10radix_sort33DeviceRadixSortExclusiveSumKernelINS1_5radix10policy_hubIfijE10Policy1000EjEEvPT0_ --------------------------
	.section	.text._ZN3cub18CUB_300001_SM_10306detail10radix_sort33DeviceRadixSortExclusiveSumKernelINS1_5radix10policy_hubIfijE10Policy1000EjEEvPT0_,"ax",@progbits
	.align	128
        .global         _ZN3cub18CUB_300001_SM_10306detail10radix_sort33DeviceRadixSortExclusiveSumKernelINS1_5radix10policy_hubIfijE10Policy1000EjEEvPT0_
        .type           _ZN3cub18CUB_300001_SM_10306detail10radix_sort33DeviceRadixSortExclusiveSumKernelINS1_5radix10policy_hubIfijE10Policy1000EjEEvPT0_,@function
        .size           _ZN3cub18CUB_300001_SM_10306detail10radix_sort33DeviceRadixSortExclusiveSumKernelINS1_5radix10policy_hubIfijE10Policy1000EjEEvPT0_,(.L_x_2116 - _ZN3cub18CUB_300001_SM_10306detail10radix_sort33DeviceRadixSortExclusiveSumKernelINS1_5radix10policy_hubIfijE10Policy1000EjEEvPT0_)
        .other          _ZN3cub18CUB_300001_SM_10306detail10radix_sort33DeviceRadixSortExclusiveSumKernelINS1_5radix10policy_hubIfijE10Policy1000EjEEvPT0_,@"STO_CUDA_ENTRY STV_DEFAULT"
_ZN3cub18CUB_300001_SM_10306detail10radix_sort33DeviceRadixSortExclusiveSumKernelINS1_5radix10policy_hubIfijE10Policy1000EjEEvPT0_:
.text._ZN3cub18CUB_300001_SM_10306detail10radix_sort33DeviceRadixSortExclusiveSumKernelINS1_5radix10policy_hubIfijE10Policy1000EjEEvPT0_:
        /* <DEDUP_REMOVED lines=42> */
.L_x_1882:
        /* <DEDUP_REMOVED lines=17> */
.L_x_1875:
[----:B------:R-:W-:Y:S05]  /*03b0*/  WARPSYNC.ALL ;  /* 0x0000000000007948 */ /* 0x000fea0003800000 */
[----:B------:R-:W-:Y:S06]  /*03c0*/  BAR.SYNC.DEFER_BLOCKING 0x0 ;  /* 0x0000000000007b1d */ /* 0x000fec0000010000 */
[----:B------:R-:W-:Y:S05]  /*03d0*/  @P1 EXIT ;  /* 0x000000000000194d */ /* 0x000fea0003800000 */
[----:B-1----:R-:W1:Y:S04]  /*03e0*/  LDS R5, [R0+0x10] ;  /* 0x0000100000057984 */ /* 0x002e680000000800 */
[----:B-1----:R-:W-:Y:S01]  /*03f0*/  STG.E desc[UR4][R2.64], R5 ;  /* 0x0000000502007986 */ /* 0x002fe2000c101904 */
[----:B------:R-:W-:Y:S05]  /*0400*/  EXIT ;  /* 0x000000000000794d */ /* 0x000fea0003800000 */
.L_x_1876:
[----:B------:R-:W-:Y:S02]  /*0410*/  IMAD.MOV.U32 R19, RZ, RZ, R12 ;  /* 0x000000ffff137224 */ /* 0x000fe400078e000c */
[----:B------:R-:W-:Y:S02]  /*0420*/  HFMA2 R20, -RZ, RZ, 0, 5.9604644775390625e-08 ;  /* 0x00000001ff147431 */ /* 0x000fe400000001ff */
[----:B------:R-:W-:Y:S01]  /*0430*/  IMAD.MOV.U32 R21, RZ, RZ, RZ ;  /* 0x000000ffff157224 */ /* 0x000fe200078e00ff */
[----:B------:R-:W-:-:S07]  /*0440*/  MOV R18, 0xffffffff ;  /* 0xffffffff00127802 */ /* 0x000fce0000000f00 */
[----:B------:R-:W-:Y:S05]  /*0450*/  WARPSYNC.COLLECTIVE R18, `(.L_x_1877) ;  /* 0x0000000012087348 */ /* 0x000fea0003c00000 */
[----:B------:R0:W1:Y:S02]  /*0460*/  SHFL.UP P0, R17, R19, R20, R21 ;  /* 0x0400001413117389 */ /* 0x0000640000000015 */
[----:B01----:R-:W-:Y:S05]  /*0470*/  ENDCOLLECTIVE ;  /* 0x000000000000791b */ /* 0x003fea0003800000 */
.L_x_1877:
[----:B------:R-:W-:Y:S02]  /*0480*/  HFMA2 R20, -RZ, RZ, 0, 1.1920928955078125e-07 ;  /* 0x00000002ff147431 */ /* 0x000fe400000001ff */
[----:B------:R-:W-:-:S05]  /*0490*/  IMAD.MOV.U32 R13, RZ, RZ, R17 ;  /* 0x000000ffff0d7224 */ /* 0x000fca00078e0011 */
[----:B------:R-:W-:-:S05]  /*04a0*/  @P0 IADD3 R13, PT, PT, R12, R13, RZ ;  /* 0x0000000d0c0d0210 */ /* 0x000fca0007ffe0ff */
[----:B------:R-:W-:-:S07]  /*04b0*/  IMAD.MOV.U32 R19, RZ, RZ, R13 ;  /* 0x000000ffff137224 */ /* 0x000fce00078e000d */
[----:B------:R-:W-:Y:S05]  /*04c0*/  WARPSYNC.COLLECTIVE R18, `(.L_x_1878) ;  /* 0x0000000012087348 */ /* 0x000fea0003c00000 */
[----:B------:R0:W1:Y:S02]  /*04d0*/  SHFL.UP P0, R17, R19, R20, R21 ;  /* 0x0400001413117389 */ /* 0x0000640000000015 */
[----:B01----:R-:W-:Y:S05]  /*04e0*/  ENDCOLLECTIVE ;  /* 0x000000000000791b */ /* 0x003fea0003800000 */
.L_x_1878:
[----:B------:R-:W-:Y:S01]  /*04f0*/  MOV R20, 0x4 ;  /* 0x0000000400147802 */ /* 0x000fe20000000f00 */
[----:B------:R-:W-:-:S05]  /*0500*/  IMAD.MOV.U32 R14, RZ, RZ, R17 ;  /* 0x000000ffff0e7224 */ /* 0x000fca00078e0011 */
[----:B------:R-:W-:-:S05]  /*0510*/  @P0 IADD3 R14, PT, PT, R13, R14, RZ ;  /* 0x0000000e0d0e0210 */ /* 0x000fca0007ffe0ff */
[----:B------:R-:W-:-:S07]  /*0520*/  IMAD.MOV.U32 R19, RZ, RZ, R14 ;  /* 0x000000ffff137224 */ /* 0x000fce00078e000e */
[----:B------:R-:W-:Y:S05]  /*0530*/  WARPSYNC.COLLECTIVE R18, `(.L_x_1879) ;  /* 0x0000000012087348 */ /* 0x000fea0003c00000 */
[----:B------:R0:W1:Y:S02]  /*0540*/  SHFL.UP P0, R17, R19, R20, R21 ;  /* 0x0400001413117389 */ /* 0x0000640000000015 */
[----:B01----:R-:W-:Y:S05]  /*0550*/  ENDCOLLECTIVE ;  /* 0x000000000000791b */ /* 0x003fea0003800000 */
.L_x_1879:
[----:B------:R-:W-:Y:S02]  /*0560*/  HFMA2 R20, -RZ, RZ, 0, 4.76837158203125e-07 ;  /* 0x00000008ff147431 */ /* 0x000fe400000001ff */
[----:B------:R-:W-:-:S05]  /*0570*/  IMAD.MOV.U32 R15, RZ, RZ, R17 ;  /* 0x000000ffff0f7224 */ /* 0x000fca00078e0011 */
[----:B------:R-:W-:-:S05]  /*0580*/  @P0 IADD3 R15, PT, PT, R14, R15, RZ ;  /* 0x0000000f0e0f0210 */ /* 0x000fca0007ffe0ff */
[----:B------:R-:W-:-:S07]  /*0590*/  IMAD.MOV.U32 R19, RZ, RZ, R15 ;  /* 0x000000ffff137224 */ /* 0x000fce00078e000f */
[----:B------:R-:W-:Y:S05]  /*05a0*/  WARPSYNC.COLLECTIVE R18, `(.L_x_1880) ;  /* 0x0000000012087348 */ /* 0x000fea0003c00000 */
[----:B------:R0:W1:Y:S02]  /*05b0*/  SHFL.UP P0, R17, R19, R20, R21 ;  /* 0x0400001413117389 */ /* 0x0000640000000015 */
[----:B01----:R-:W-:Y:S05]  /*05c0*/  ENDCOLLECTIVE ;  /* 0x000000000000791b */ /* 0x003fea0003800000 */
.L_x_1880:
[----:B------:R-:W-:Y:S01]  /*05d0*/  MOV R20, 0x10 ;  /* 0x0000001000147802 */ /* 0x000fe20000000f00 */
[----:B------:R-:W-:-:S05]  /*05e0*/  IMAD.MOV.U32 R16, RZ, RZ, R17 ;  /* 0x000000ffff107224 */ /* 0x000fca00078e0011 */
[----:B------:R-:W-:-:S05]  /*05f0*/  @P0 IADD3 R16, PT, PT, R15, R16, RZ ;  /* 0x000000100f100210 */ /* 0x000fca0007ffe0ff */
[----:B------:R-:W-:-:S07]  /*0600*/  IMAD.MOV.U32 R19, RZ, RZ, R16 ;  /* 0x000000ffff137224 */ /* 0x000fce00078e0010 */
[----:B------:R-:W-:Y:S05]  /*0610*/  WARPSYNC.COLLECTIVE R18, `(.L_x_1881) ;  /* 0x0000000012087348 */ /* 0x000fea0003c00000 */
[----:B------:R0:W1:Y:S02]  /*0620*/  SHFL.UP P0, R17, R19, R20, R21 ;  /* 0x0400001413117389 */ /* 0x0000640000000015 */
[----:B01----:R-:W-:Y:S05]  /*0630*/  ENDCOLLECTIVE ;  /* 0x000000000000791b */ /* 0x003fea0003800000 */
.L_x_1881:
[----:B------:R-:W-:Y:S05]  /*0640*/  BRA `(.L_x_1882) ;  /* 0xfffffffc00147947 */ /* 0x000fea000383ffff */
.L_x_1883:
        /* <DEDUP_REMOVED lines=11> */
.L_x_2116:


//--------------------- .text._ZN3cub18CUB_300001_SM_10306detail10radix_sort30DeviceRadixSortHistogramKernelINS1_5radix10policy_hubIfijE10Policy1000ELNS0_9SortOrderE1EfjNS1_21identity_decomposer_tEEEvPT2_PKT1_SA_iiT3_ --------------------------
	.section	.text._ZN3cub18CUB_300001_SM_10306detail10radix_sort30DeviceRadixSortHistogramKernelINS1_5radix10policy_hubIfijE10Policy1000ELNS0_9SortOrderE1EfjNS1_21identity_decomposer_tEEEvPT2_PKT1_SA_iiT3_,"ax",@progbits
	.align	128
        .global         _ZN3cub18CUB_300001_SM_10306detail10radix_sort30DeviceRadixSortHistogramKernelINS1_5radix10policy_hubIfijE10Policy1000ELNS0_9SortOrderE1EfjNS1_21identity_decomposer_tEEEvPT2_PKT1_SA_iiT3_
        .type           _ZN3cub18CUB_300001_SM_10306detail10radix_sort30DeviceRadixSortHistogramKernelINS1_5radix10policy_hubIfijE10Policy1000ELNS0_9SortOrderE1EfjNS1_21identity_decomposer_tEEEvPT2_PKT1_SA_iiT3_,@function
        .size           _ZN3cub18CUB_300001_SM_10306detail10radix_sort30DeviceRadixSortHistogramKernelINS1_5radix10policy_hubIfijE10Policy1000ELNS0_9SortOrderE1EfjNS1_21identity_decomposer_tEEEvPT2_PKT1_SA_iiT3_,(.L_x_2117 - _ZN3cub18CUB_300001_SM_10306detail10radix_sort30DeviceRadixSortHistogramKernelINS1_5radix10policy_hubIfijE10Policy1000ELNS0_9SortOrderE1EfjNS1_21identity_decomposer_tEEEvPT2_PKT1_SA_iiT3_)
        .other          _ZN3cub18CUB_300001_SM_10306detail10radix_sort30DeviceRadixSortHistogramKernelINS1_5radix10policy_hubIfijE10Policy1000ELNS0_9SortOrderE1EfjNS1_21identity_decomposer_tEEEvPT2_PKT1_SA_iiT3_,@"STO_CUDA_ENTRY STV_DEFAULT"
_ZN3cub18CUB_300001_SM_10306detail10radix_sort30DeviceRadixSortHistogramKernelINS1_5radix10policy_hubIfijE10Policy1000ELNS0_9SortOrderE1EfjNS1_21identity_decomposer_tEEEvPT2_PKT1_SA_iiT3_:
.text._ZN3cub18CUB_300001_SM_10306detail10radix_sort30DeviceRadixSortHistogramKernelINS1_5radix10policy_hubIfijE10Policy1000ELNS0_9SortOrderE1EfjNS1_21identity_decomposer_tEEEvPT2_PKT1_SA_iiT3_:
        /* <DEDUP_REMOVED lines=25> */
.L_x_1967:
        /* <DEDUP_REMOVED lines=19> */
.L_x_1887:
        /* <DEDUP_REMOVED lines=21> */
.L_x_1886:
        /* <DEDUP_REMOVED lines=18> */
.L_x_1889:
        /* <DEDUP_REMOVED lines=17> */
.L_x_1888:
[----:B------:R-:W-:-:S13]  /*0640*/  ISETP.GT.U32.AND P2, PT, R0, 0x7f, PT ;  /* 0x0000007f0000780c */ /* 0x000fda0003f44070 */
[----:B------:R-:W-:Y:S05]  /*0650*/  @P2 BRA `(.L_x_1885) ;  /* 0x0000000000dc2947 */ /* 0x000fea0003800000 */
[----:B--2---:R-:W-:Y:S01]  /*0660*/  IMAD.MOV.U32 R9, RZ, RZ, RZ ;  /* 0x000000ffff097224 */ /* 0x004fe200078e00ff */
[----:B------:R-:W-:Y:S06]  /*0670*/  @!P0 BRA `(.L_x_1890) ;  /* 0x0000000000588947 */ /* 0x000fec0003800000 */
[----:B------:R-:W-:-:S07]  /*0680*/  IMAD.MOV.U32 R9, RZ, RZ, RZ ;  /* 0x000000ffff097224 */ /* 0x000fce00078e00ff */
.L_x_1891:
        /* <DEDUP_REMOVED lines=21> */
.L_x_1890:
        /* <DEDUP_REMOVED lines=14> */
.L_x_1892:
        /* <DEDUP_REMOVED lines=17> */
.L_x_1885:
[----:B------:R-:W-:Y:S05]  /*09d0*/  BSYNC.RECONVERGENT B0 ;  /* 0x0000000000007941 */ /* 0x000fea0003800200 */
.L_x_1884:
        /* <DEDUP_REMOVED lines=9> */
.L_x_1898:
        /* <DEDUP_REMOVED lines=27> */
.L_x_1894:
[----:B01234-:R-:W0:Y:S01]  /*0c20*/  LDC.64 R10, c[0x0][0x388] ;  /* 0x0000e200ff0a7b82 */ /* 0x01fe220000000a00 */
[C---:B------:R-:W-:Y:S01]  /*0c30*/  ISETP.GE.AND P1, PT, R0.reuse, UR5, PT ;  /* 0x0000000500007c0c */ /* 0x040fe2000bf26270 */
[C---:B------:R-:W-:Y:S02]  /*0c40*/  VIADD R12, R0.reuse, 0x80 ;  /* 0x00000080000c7836 */ /* 0x040fe40000000000 */
[C---:B------:R-:W-:Y:S02]  /*0c50*/  VIADD R14, R0.reuse, 0x100 ;  /* 0x00000100000e7836 */ /* 0x040fe40000000000 */
[----:B------:R-:W-:Y:S01]  /*0c60*/  VIADD R13, R0, 0x180 ;  /* 0x00000180000d7836 */ /* 0x000fe20000000000 */
[----:B------:R-:W-:Y:S01]  /*0c70*/  ISETP.GE.AND P2, PT, R12, UR5, PT ;  /* 0x000000050c007c0c */ /* 0x000fe2000bf46270 */
[----:B------:R-:W-:Y:S01]  /*0c80*/  VIADD R9, R0, UR9 ;  /* 0x0000000900097c36 */ /* 0x000fe20008000000 */
[----:B------:R-:W-:Y:S01]  /*0c90*/  ISETP.GE.AND P3, PT, R14, UR5, PT ;  /* 0x000000050e007c0c */ /* 0x000fe2000bf66270 */
[C---:B------:R-:W-:Y:S01]  /*0ca0*/  VIADD R12, R0.reuse, 0x200 ;  /* 0x00000200000c7836 */ /* 0x040fe20000000000 */
[----:B------:R-:W-:Y:S01]  /*0cb0*/  ISETP.GE.AND P4, PT, R13, UR5, PT ;  /* 0x000000050d007c0c */ /* 0x000fe2000bf86270 */
[----:B------:R-:W-:-:S02]  /*0cc0*/  VIADD R13, R0, 0x280 ;  /* 0x00000280000d7836 */ /* 0x000fc40000000000 */
[----:B------:R-:W-:Y:S01]  /*0cd0*/  IMAD.MOV.U32 R24, RZ, RZ, -0x1 ;  /* 0xffffffffff187424 */ /* 0x000fe200078e00ff */
[----:B------:R-:W-:Y:S01]  /*0ce0*/  ISETP.GE.AND P5, PT, R12, UR5, PT ;  /* 0x000000050c007c0c */ /* 0x000fe2000bfa6270 */
[----:B------:R-:W-:Y:S01]  /*0cf0*/  IMAD.MOV.U32 R26, RZ, RZ, -0x1 ;  /* 0xffffffffff1a7424 */ /* 0x000fe200078e00ff */
[----:B------:R-:W-:Y:S01]  /*0d00*/  ISETP.GE.AND P0, PT, R13, UR5, PT ;  /* 0x000000050d007c0c */ /* 0x000fe2000bf06270 */
[----:B------:R-:W-:Y:S02]  /*0d10*/  IMAD.MOV.U32 R22, RZ, RZ, -0x1 ;  /* 0xffffffffff167424 */ /* 0x000fe400078e00ff */
[----:B------:R-:W-:Y:S02]  /*0d20*/  IMAD.MOV.U32 R23, RZ, RZ, -0x1 ;  /* 0xffffffffff177424 */ /* 0x000fe400078e00ff */
[----:B0-----:R-:W-:-:S04]  /*0d30*/  IMAD.WIDE.U32 R10, R9, 0x4, R10 ;  /* 0x00000004090a7825 */ /* 0x001fc800078e000a */
[C---:B------:R-:W-:Y:S01]  /*0d40*/  VIADD R9, R0.reuse, 0x380 ;  /* 0x0000038000097836 */ /* 0x040fe20000000000 */
[----:B------:R1:W5:Y:S01]  /*0d50*/  @!P1 LDG.E R24, desc[UR12][R10.64] ;  /* 0x0000000c0a189981 */ /* 0x000362000c1e1900 */
[----:B------:R-:W-:-:S03]  /*0d60*/  VIADD R12, R0, 0x480 ;  /* 0x00000480000c7836 */ /* 0x000fc60000000000 */
[----:B------:R-:W-:Y:S01]  /*0d70*/  ISETP.GE.AND P1, PT, R9, UR5, PT ;  /* 0x0000000509007c0c */ /* 0x000fe2000bf26270 */
[----:B------:R1:W5:Y:S01]  /*0d80*/  @!P2 LDG.E R26, desc[UR12][R10.64+0x200] ;  /* 0x0002000c0a1aa981 */ /* 0x000362000c1e1900 */
[----:B------:R-:W-:Y:S01]  /*0d90*/  LOP3.LUT R9, R0, 0x400, RZ, 0xfc, !PT ;  /* 0x0000040000097812 */ /* 0x000fe200078efcff */
[----:B------:R-:W-:Y:S01]  /*0da0*/  IMAD.MOV.U32 R25, RZ, RZ, -0x1 ;  /* 0xffffffffff197424 */ /* 0x000fe200078e00ff */
[----:B------:R-:W-:Y:S01]  /*0db0*/  ISETP.GE.AND P2, PT, R2, UR5, PT ;  /* 0x0000000502007c0c */ /* 0x000fe2000bf46270 */
[----:B------:R1:W5:Y:S01]  /*0dc0*/  @!P3 LDG.E R22, desc[UR12][R10.64+0x400] ;  /* 0x0004000c0a16b981 */ /* 0x000362000c1e1900 */
[----:B------:R-:W-:Y:S01]  /*0dd0*/  IMAD.MOV.U32 R21, RZ, RZ, -0x1 ;  /* 0xffffffffff157424 */ /* 0x000fe200078e00ff */
[----:B------:R-:W-:Y:S02]  /*0de0*/  ISETP.GE.AND P3, PT, R9, UR5, PT ;  /* 0x0000000509007c0c */ /* 0x000fe4000bf66270 */
[----:B------:R1:W5:Y:S01]  /*0df0*/  @!P4 LDG.E R23, desc[UR12][R10.64+0x600] ;  /* 0x0006000c0a17c981 */ /* 0x000362000c1e1900 */
[----:B------:R-:W-:Y:S01]  /*0e00*/  ISETP.GE.AND P4, PT, R12, UR5, PT ;  /* 0x000000050c007c0c */ /* 0x000fe2000bf86270 */
[----:B------:R-:W-:-:S02]  /*0e10*/  VIADD R9, R0, 0x580 ;  /* 0x0000058000097836 */ /* 0x000fc40000000000 */
[----:B------:R-:W-:Y:S01]  /*0e20*/  VIADD R12, R0, 0x600 ;  /* 0x00000600000c7836 */ /* 0x000fe20000000000 */
[----:B------:R1:W5:Y:S01]  /*0e30*/  @!P5 LDG.E R25, desc[UR12][R10.64+0x800] ;  /* 0x0008000c0a19d981 */ /* 0x000362000c1e1900 */
[----:B------:R-:W-:Y:S01]  /*0e40*/  IMAD.MOV.U32 R19, RZ, RZ, -0x1 ;  /* 0xffffffffff137424 */ /* 0x000fe200078e00ff */
[----:B------:R-:W-:Y:S02]  /*0e50*/  ISETP.GE.AND P5, PT, R9, UR5, PT ;  /* 0x0000000509007c0c */ /* 0x000fe4000bfa6270 */
[----:B------:R1:W5:Y:S01]  /*0e60*/  @!P0 LDG.E R21, desc[UR12][R10.64+0xa00] ;  /* 0x000a000c0a158981 */ /* 0x000362000c1e1900 */
[----:B------:R-:W-:Y:S01]  /*0e70*/  ISETP.GE.AND P0, PT, R12, UR5, PT ;  /* 0x000000050c007c0c */ /* 0x000fe2000bf06270 */
[----:B------:R-:W-:Y:S02]  /*0e80*/  IMAD.MOV.U32 R9, RZ, RZ, -0x1 ;  /* 0xffffffffff097424 */ /* 0x000fe400078e00ff */
[----:B------:R-:W-:Y:S01]  /*0e90*/  IMAD.MOV.U32 R12, RZ, RZ, -0x1 ;  /* 0xffffffffff0c7424 */ /* 0x000fe200078e00ff */
[----:B------:R1:W5:Y:S01]  /*0ea0*/  @!P2 LDG.E R19, desc[UR12][R10.64+0xc00] ;  /* 0x000c000c0a13a981 */ /* 0x000362000c1e1900 */
[----:B------:R-:W-:-:S02]  /*0eb0*/  IMAD.MOV.U32 R13, RZ, RZ, -0x1 ;  /* 0xffffffffff0d7424 */ /* 0x000fc400078e00ff */
[C---:B------:R-:W-:Y:S01]  /*0ec0*/  VIADD R14, R0.reuse, 0x680 ;  /* 0x00000680000e7836 */ /* 0x040fe20000000000 */
[----:B------:R1:W5:Y:S01]  /*0ed0*/  @!P1 LDG.E R9, desc[UR12][R10.64+0xe00] ;  /* 0x000e000c0a099981 */ /* 0x000362000c1e1900 */
[----:B------:R-:W-:Y:S01]  /*0ee0*/  VIADD R15, R0, 0x700 ;  /* 0x00000700000f7836 */ /* 0x000fe20000000000 */
[----:B------:R-:W-:Y:S02]  /*0ef0*/  ISETP.GE.AND P2, PT, R3, UR5, PT ;  /* 0x0000000503007c0c */ /* 0x000fe4000bf46270 */
[----:B------:R1:W5:Y:S01]  /*0f00*/  @!P3 LDG.E R12, desc[UR12][R10.64+0x1000] ;  /* 0x0010000c0a0cb981 */ /* 0x000362000c1e1900 */
[----:B------:R-:W-:Y:S02]  /*0f10*/  ISETP.GE.AND P1, PT, R14, UR5, PT ;  /* 0x000000050e007c0c */ /* 0x000fe4000bf26270 */
[----:B------:R-:W-:Y:S01]  /*0f20*/  ISETP.GE.AND P3, PT, R15, UR5, PT ;  /* 0x000000050f007c0c */ /* 0x000fe2000bf66270 */
[----:B------:R1:W5:Y:S01]  /*0f30*/  @!P4 LDG.E R13, desc[UR12][R10.64+0x1200] ;  /* 0x0012000c0a0dc981 */ /* 0x000362000c1e1900 */
[----:B------:R-:W-:Y:S01]  /*0f40*/  ISETP.GE.AND P4, PT, R4, UR5, PT ;  /* 0x0000000504007c0c */ /* 0x000fe2000bf86270 */
[----:B------:R-:W-:-:S02]  /*0f50*/  IMAD.MOV.U32 R14, RZ, RZ, -0x1 ;  /* 0xffffffffff0e7424 */ /* 0x000fc400078e00ff */
[----:B------:R-:W-:Y:S02]  /*0f60*/  IMAD.MOV.U32 R15, RZ, RZ, -0x1 ;  /* 0xffffffffff0f7424 */ /* 0x000fe400078e00ff */
[----:B------:R-:W-:Y:S02]  /*0f70*/  IMAD.MOV.U32 R16, RZ, RZ, -0x1 ;  /* 0xffffffffff107424 */ /* 0x000fe400078e00ff */
[----:B------:R-:W-:Y:S01]  /*0f80*/  IMAD.MOV.U32 R17, RZ, RZ, -0x1 ;  /* 0xffffffffff117424 */ /* 0x000fe200078e00ff */
[----:B------:R1:W5:Y:S01]  /*0f90*/  @!P2 LDG.E R14, desc[UR12][R10.64+0x1400] ;  /* 0x0014000c0a0ea981 */ /* 0x000362000c1e1900 */
[----:B------:R-:W-:Y:S02]  /*0fa0*/  IMAD.MOV.U32 R18, RZ, RZ, -0x1 ;  /* 0xffffffffff127424 */ /* 0x000fe400078e00ff */
[----:B------:R-:W-:Y:S01]  /*0fb0*/  IMAD.MOV.U32 R20, RZ, RZ, -0x1 ;  /* 0xffffffffff147424 */ /* 0x000fe200078e00ff */
[----:B------:R1:W5:Y:S04]  /*0fc0*/  @!P5 LDG.E R15, desc[UR12][R10.64+0x1600] ;  /* 0x0016000c0a0fd981 */ /* 0x000368000c1e1900 */
[----:B------:R1:W5:Y:S04]  /*0fd0*/  @!P0 LDG.E R16, desc[UR12][R10.64+0x1800] ;  /* 0x0018000c0a108981 */ /* 0x000368000c1e1900 */
[----:B------:R1:W5:Y:S04]  /*0fe0*/  @!P1 LDG.E R17, desc[UR12][R10.64+0x1a00] ;  /* 0x001a000c0a119981 */ /* 0x000368000c1e1900 */
[----:B------:R1:W5:Y:S04]  /*0ff0*/  @!P3 LDG.E R18, desc[UR12][R10.64+0x1c00] ;  /* 0x001c000c0a12b981 */ /* 0x000368000c1e1900 */
[----:B------:R1:W5:Y:S02]  /*1000*/  @!P4 LDG.E R20, desc[UR12][R10.64+0x1e00] ;  /* 0x001e000c0a14c981 */ /* 0x000364000c1e1900 */
.L_x_1895:
[----:B01----:R-:W0:Y:S01]  /*1010*/  LDC R10, c[0x0][0x398] ;  /* 0x0000e600ff0a7b82 */ /* 0x003e220000000800 */
[----:B------:R-:W0:Y:S02]  /*1020*/  LDCU UR5, c[0x0][0x394] ;  /* 0x00007280ff0577ac */ /* 0x000e240008000800 */
[----:B0-----:R-:W-:-:S13]  /*1030*/  ISETP.GT.AND P0, PT, R10, UR5, PT ;  /* 0x000000050a007c0c */ /* 0x001fda000bf04270 */
[----:B------:R-:W-:Y:S05]  /*1040*/  @!P0 BRA `(.L_x_1896) ;  /* 0x0000000800788947 */ /* 0x000fea0003800000 */
[----:B-----5:R-:W-:Y:S01]  /*1050*/  ISETP.GE.AND P0, PT, R24, RZ, PT ;  /* 0x000000ff1800720c */ /* 0x020fe20003f06270 */
[----:B------:R-:W0:Y:S01]  /*1060*/  S2UR UR9, SR_CgaCtaId ;  /* 0x00000000000979c3 */ /* 0x000e220000008800 */
[----:B------:R-:W-:Y:S01]  /*1070*/  ISETP.GE.AND P1, PT, R23, RZ, PT ;  /* 0x000000ff1700720c */ /* 0x000fe20003f26270 */
[----:B------:R-:W-:Y:S01]  /*1080*/  UMOV UR5, 0x400 ;  /* 0x0000040000057882 */ /* 0x000fe20000000000 */
[----:B------:R-:W-:Y:S01]  /*1090*/  SEL R11, RZ, 0x7fffffff, !P0 ;  /* 0x7fffffffff0b7807 */ /* 0x000fe20004000000 */
[----:B------:R-:W1:Y:S01]  /*10a0*/  LDCU UR10, c[0x0][0x394] ;  /* 0x00007280ff0a77ac */ /* 0x000e620008000800 */
[----:B------:R-:W-:Y:S02]  /*10b0*/  ISETP.GE.AND P0, PT, R26, RZ, PT ;  /* 0x000000ff1a00720c */ /* 0x000fe40003f06270 */
[----:B------:R-:W-:Y:S02]  /*10c0*/  LOP3.LUT R24, R11, R24, RZ, 0x3c, !PT ;  /* 0x000000180b187212 */ /* 0x000fe400078e3cff */
[----:B------:R-:W-:-:S02]  /*10d0*/  SEL R11, RZ, 0x7fffffff, !P0 ;  /* 0x7fffffffff0b7807 */ /* 0x000fc40004000000 */
[----:B------:R-:W-:Y:S02]  /*10e0*/  ISETP.GE.AND P0, PT, R22, RZ, PT ;  /* 0x000000ff1600720c */ /* 0x000fe40003f06270 */
[----:B------:R-:W-:Y:S02]  /*10f0*/  LOP3.LUT R11, R11, R26, RZ, 0x3c, !PT ;  /* 0x0000001a0b0b7212 */ /* 0x000fe400078e3cff */
[----:B------:R-:W-:Y:S02]  /*1100*/  SEL R26, RZ, 0x7fffffff, !P1 ;  /* 0x7fffffffff1a7807 */ /* 0x000fe40004800000 */
[----:B------:R-:W-:Y:S02]  /*1110*/  ISETP.GE.AND P2, PT, R25, RZ, PT ;  /* 0x000000ff1900720c */ /* 0x000fe40003f46270 */
[----:B------:R-:W-:Y:S02]  /*1120*/  LOP3.LUT R23, R26, R23, RZ, 0x3c, !PT ;  /* 0x000000171a177212 */ /* 0x000fe400078e3cff */
[----:B------:R-:W-:-:S02]  /*1130*/  SEL R27, RZ, 0x7fffffff, !P0 ;  /* 0x7fffffffff1b7807 */ /* 0x000fc40004000000 */
[----:B------:R-:W-:Y:S01]  /*1140*/  SEL R26, RZ, 0x7fffffff, !P2 ;  /* 0x7fffffffff1a7807 */ /* 0x000fe20005000000 */
[----:B0-----:R-:W-:Y:S01]  /*1150*/  ULEA UR9, UR9, UR5, 0x18 ;  /* 0x0000000509097291 */ /* 0x001fe2000f8ec0ff */
[----:B------:R-:W-:Y:S02]  /*1160*/  ISETP.GE.AND P0, PT, R21, RZ, PT ;  /* 0x000000ff1500720c */ /* 0x000fe40003f06270 */
[----:B------:R-:W-:Y:S01]  /*1170*/  LOP3.LUT R25, R26, R25, RZ, 0x3c, !PT ;  /* 0x000000191a197212 */ /* 0x000fe200078e3cff */
[----:B------:R-:W-:Y:S01]  /*1180*/  UMOV UR5, URZ ;  /* 0x000000ff00057c82 */ /* 0x000fe20008000000 */
[----:B------:R-:W-:Y:S02]  /*1190*/  SEL R26, RZ, 0x7fffffff, !P0 ;  /* 0x7fffffffff1a7807 */ /* 0x000fe40004000000 */
[----:B------:R-:W-:Y:S02]  /*11a0*/  ISETP.GE.AND P1, PT, R19, RZ, PT ;  /* 0x000000ff1300720c */ /* 0x000fe40003f26270 */
[----:B------:R-:W-:-:S02]  /*11b0*/  ISETP.GE.AND P2, PT, R9, RZ, PT ;  /* 0x000000ff0900720c */ /* 0x000fc40003f46270 */
[----:B------:R-:W-:Y:S02]  /*11c0*/  ISETP.GE.AND P0, PT, R12, RZ, PT ;  /* 0x000000ff0c00720c */ /* 0x000fe40003f06270 */
[----:B------:R-:W-:Y:S02]  /*11d0*/  LOP3.LUT R22, R27, R22, RZ, 0x3c, !PT ;  /* 0x000000161b167212 */ /* 0x000fe400078e3cff */
[----:B------:R-:W-:Y:S02]  /*11e0*/  LOP3.LUT R21, R26, R21, RZ, 0x3c, !PT ;  /* 0x000000151a157212 */ /* 0x000fe400078e3cff */
[----:B------:R-:W-:Y:S02]  /*11f0*/  SEL R28, RZ, 0x7fffffff, !P1 ;  /* 0x7fffffffff1c7807 */ /* 0x000fe40004800000 */
[----:B------:R-:W-:Y:S02]  /*1200*/  SEL R26, RZ, 0x7fffffff, !P2 ;  /* 0x7fffffffff1a7807 */ /* 0x000fe40005000000 */
[----:B------:R-:W-:-:S02]  /*1210*/  SEL R27, RZ, 0x7fffffff, !P0 ;  /* 0x7fffffffff1b7807 */ /* 0x000fc40004000000 */
[----:B------:R-:W-:Y:S02]  /*1220*/  ISETP.GE.AND P1, PT, R13, RZ, PT ;  /* 0x000000ff0d00720c */ /* 0x000fe40003f26270 */
[----:B------:R-:W-:Y:S02]  /*1230*/  ISETP.GE.AND P0, PT, R14, RZ, PT ;  /* 0x000000ff0e00720c */ /* 0x000fe40003f06270 */
[----:B------:R-:W-:Y:S02]  /*1240*/  LOP3.LUT R9, R26, R9, RZ, 0x3c, !PT ;  /* 0x000000091a097212 */ /* 0x000fe400078e3cff */
[----:B------:R-:W-:Y:S02]  /*1250*/  LOP3.LUT R12, R27, R12, RZ, 0x3c, !PT ;  /* 0x0000000c1b0c7212 */ /* 0x000fe400078e3cff */
        /* <DEDUP_REMOVED lines=9> */
[----:B------:R-:W-:Y:S02]  /*12f0*/  LOP3.LUT R16, R27, R16, RZ, 0x3c, !PT ;  /* 0x000000101b107212 */ /* 0x000fe400078e3cff */
[----:B------:R-:W-:Y:S02]  /*1300*/  SEL R27, RZ, 0x7fffffff, !P1 ;  /* 0x7fffffffff1b7807 */ /* 0x000fe40004800000 */
[----:B------:R-:W-:Y:S02]  /*1310*/  ISETP.GE.AND P2, PT, R20, RZ, PT ;  /* 0x000000ff1400720c */ /* 0x000fe40003f46270 */
[----:B------:R-:W-:Y:S02]  /*1320*/  ISETP.GE.AND P0, PT, R17, RZ, PT ;  /* 0x000000ff1100720c */ /* 0x000fe40003f06270 */
[----:B------:R-:W-:-:S02]  /*1330*/  LOP3.LUT R18, R27, R18, RZ, 0x3c, !PT ;  /* 0x000000121b127212 */ /* 0x000fc400078e3cff */
[----:B------:R-:W-:Y:S02]  /*1340*/  SEL R27, RZ, 0x7fffffff, !P2 ;  /* 0x7fffffffff1b7807 */ /* 0x000fe40005000000 */
[----:B------:R-:W-:Y:S02]  /*1350*/  ISETP.NE.AND P1, PT, R24, 0x7fffffff, PT ;  /* 0x7fffffff1800780c */ /* 0x000fe40003f25270 */
[----:B------:R-:W-:Y:S02]  /*1360*/  ISETP.NE.AND P2, PT, R11, 0x7fffffff, PT ;  /* 0x7fffffff0b00780c */ /* 0x000fe40003f45270 */
[----:B------:R-:W-:Y:S02]  /*1370*/  ISETP.NE.AND P3, PT, R22, 0x7fffffff, PT ;  /* 0x7fffffff1600780c */ /* 0x000fe40003f65270 */
[----:B------:R-:W-:Y:S02]  /*1380*/  ISETP.NE.AND P4, PT, R23, 0x7fffffff, PT ;  /* 0x7fffffff1700780c */ /* 0x000fe40003f85270 */
[----:B------:R-:W-:-:S02]  /*1390*/  LOP3.LUT R19, R28, R19, RZ, 0x3c, !PT ;  /* 0x000000131c137212 */ /* 0x000fc400078e3cff */
[----:B------:R-:W-:Y:S02]  /*13a0*/  LOP3.LUT R15, R26, R15, RZ, 0x3c, !PT ;  /* 0x0000000f1a0f7212 */ /* 0x000fe400078e3cff */
[----:B------:R-:W-:Y:S02]  /*13b0*/  SEL R26, RZ, 0x7fffffff, !P0 ;  /* 0x7fffffffff1a7807 */ /* 0x000fe40004000000 */
[----:B------:R-:W-:Y:S02]  /*13c0*/  SEL R24, R24, 0x80000000, P1 ;  /* 0x8000000018187807 */ /* 0x000fe40000800000 */
[----:B------:R-:W-:Y:S02]  /*13d0*/  SEL R11, R11, 0x80000000, P2 ;  /* 0x800000000b0b7807 */ /* 0x000fe40001000000 */
[----:B------:R-:W-:Y:S02]  /*13e0*/  SEL R22, R22, 0x80000000, P3 ;  /* 0x8000000016167807 */ /* 0x000fe40001800000 */
[----:B------:R-:W-:-:S02]  /*13f0*/  SEL R23, R23, 0x80000000, P4 ;  /* 0x8000000017177807 */ /* 0x000fc40002000000 */
[----:B------:R-:W-:Y:S02]  /*1400*/  ISETP.NE.AND P5, PT, R25, 0x7fffffff, PT ;  /* 0x7fffffff1900780c */ /* 0x000fe40003fa5270 */
[----:B------:R-:W-:Y:S02]  /*1410*/  ISETP.NE.AND P0, PT, R21, 0x7fffffff, PT ;  /* 0x7fffffff1500780c */ /* 0x000fe40003f05270 */
[----:B------:R-:W-:Y:S02]  /*1420*/  ISETP.NE.AND P1, PT, R19, 0x7fffffff, PT ;  /* 0x7fffffff1300780c */ /* 0x000fe40003f25270 */
[----:B------:R-:W-:Y:S02]  /*1430*/  ISETP.NE.AND P2, PT, R9, 0x7fffffff, PT ;  /* 0x7fffffff0900780c */ /* 0x000fe40003f45270 */
[----:B------:R-:W-:Y:S02]  /*1440*/  ISETP.NE.AND P3, PT, R12, 0x7fffffff, PT ;  /* 0x7fffffff0c00780c */ /* 0x000fe40003f65270 */
[----:B------:R-:W-:-:S02]  /*1450*/  ISETP.NE.AND P4, PT, R13, 0x7fffffff, PT ;  /* 0x7fffffff0d00780c */ /* 0x000fc40003f85270 */
[----:B------:R-:W-:Y:S02]  /*1460*/  LOP3.LUT R17, R26, R17, RZ, 0x3c, !PT ;  /* 0x000000111a117212 */ /* 0x000fe400078e3cff */
[----:B------:R-:W-:Y:S02]  /*1470*/  LOP3.LUT R20, R27, R20, RZ, 0x3c, !PT ;  /* 0x000000141b147212 */ /* 0x000fe400078e3cff */
[----:B------:R-:W-:Y:S02]  /*1480*/  SEL R25, R25, 0x80000000, P5 ;  /* 0x8000000019197807 */ /* 0x000fe40002800000 */
[----:B------:R-:W-:Y:S02]  /*1490*/  SEL R21, R21, 0x80000000, P0 ;  /* 0x8000000015157807 */ /* 0x000fe40000000000 */
[----:B------:R-:W-:Y:S02]  /*14a0*/  SEL R19, R19, 0x80000000, P1 ;  /* 0x8000000013137807 */ /* 0x000fe40000800000 */
[----:B------:R-:W-:-:S02]  /*14b0*/  SEL R9, R9, 0x80000000, P2 ;  /* 0x8000000009097807 */ /* 0x000fc40001000000 */
[----:B------:R-:W-:Y:S02]  /*14c0*/  SEL R12, R12, 0x80000000, P3 ;  /* 0x800000000c0c7807 */ /* 0x000fe40001800000 */
[----:B------:R-:W-:Y:S02]  /*14d0*/  SEL R13, R13, 0x80000000, P4 ;  /* 0x800000000d0d7807 */ /* 0x000fe40002000000 */
[----:B------:R-:W-:Y:S02]  /*14e0*/  ISETP.NE.AND P5, PT, R14, 0x7fffffff, PT ;  /* 0x7fffffff0e00780c */ /* 0x000fe40003fa5270 */
[----:B------:R-:W-:Y:S02]  /*14f0*/  ISETP.NE.AND P0, PT, R15, 0x7fffffff, PT ;  /* 0x7fffffff0f00780c */ /* 0x000fe40003f05270 */
[----:B------:R-:W-:Y:S02]  /*1500*/  ISETP.NE.AND P1, PT, R16, 0x7fffffff, PT ;  /* 0x7fffffff1000780c */ /* 0x000fe40003f25270 */
[----:B------:R-:W-:-:S02]  /*1510*/  ISETP.NE.AND P2, PT, R17, 0x7fffffff, PT ;  /* 0x7fffffff1100780c */ /* 0x000fc40003f45270 */
[----:B------:R-:W-:Y:S02]  /*1520*/  ISETP.NE.AND P3, PT, R18, 0x7fffffff, PT ;  /* 0x7fffffff1200780c */ /* 0x000fe40003f65270 */
[----:B------:R-:W-:Y:S02]  /*1530*/  ISETP.NE.AND P4, PT, R20, 0x7fffffff, PT ;  /* 0x7fffffff1400780c */ /* 0x000fe40003f85270 */
[----:B------:R-:W-:Y:S02]  /*1540*/  SEL R14, R14, 0x80000000, P5 ;  /* 0x800000000e0e7807 */ /* 0x000fe40002800000 */
[----:B------:R-:W-:Y:S02]  /*1550*/  SEL R15, R15, 0x80000000, P0 ;  /* 0x800000000f0f7807 */ /* 0x000fe40000000000 */
[----:B------:R-:W-:Y:S02]  /*1560*/  SEL R16, R16, 0x80000000, P1 ;  /* 0x8000000010107807 */ /* 0x000fe40000800000 */
[----:B------:R-:W-:-:S02]  /*1570*/  SEL R17, R17, 0x80000000, P2 ;  /* 0x8000000011117807 */ /* 0x000fc40001000000 */
[----:B------:R-:W-:Y:S02]  /*1580*/  SEL R18, R18, 0x80000000, P3 ;  /* 0x8000000012127807 */ /* 0x000fe40001800000 */
[----:B-1----:R-:W-:-:S07]  /*1590*/  SEL R20, R20, 0x80000000, P4 ;  /* 0x8000000014147807 */ /* 0x002fce0002000000 */
.L_x_1897:
[----:B------:R-:W-:Y:S01]  /*15a0*/  IMAD R27, RZ, RZ, -UR10 ;  /* 0x8000000aff1b7e24 */ /* 0x000fe2000f8e02ff */
[----:B------:R-:W-:Y:S01]  /*15b0*/  ULEA UR11, UR5, UR9, 0xa ;  /* 0x00000009050b7291 */ /* 0x000fe2000f8e50ff */
[----:B0-----:R-:W-:Y:S01]  /*15c0*/  SHF.R.U32.HI R29, RZ, UR10, R11 ;  /* 0x0000000aff1d7c19 */ /* 0x001fe2000801160b */
[----:B------:R-:W-:Y:S01]  /*15d0*/  UIADD3 UR5, UPT, UPT, UR5, 0x1, URZ ;  /* 0x0000000105057890 */ /* 0x000fe2000fffe0ff */
[----:B------:R-:W-:Y:S02]  /*15e0*/  SHF.R.U32.HI R28, RZ, UR10, R22 ;  /* 0x0000000aff1c7c19 */ /* 0x000fe40008011616 */
[----:B------:R-:W-:Y:S01]  /*15f0*/  VIADDMNMX R26, R27, R10, 0x8, PT ;  /* 0x000000081b1a7446 */ /* 0x000fe2000380010a */
[----:B------:R-:W-:-:S05]  /*1600*/  IMAD.MOV.U32 R27, RZ, RZ, -0x1 ;  /* 0xffffffffff1b7424 */ /* 0x000fca00078e00ff */
[----:B------:R-:W-:Y:S02]  /*1610*/  SHF.L.U32 R26, R27, R26, RZ ;  /* 0x0000001a1b1a7219 */ /* 0x000fe400000006ff */
[----:B------:R-:W-:Y:S02]  /*1620*/  SHF.R.U32.HI R27, RZ, UR10, R24 ;  /* 0x0000000aff1b7c19 */ /* 0x000fe40008011618 */
[-C--:B------:R-:W-:Y:S02]  /*1630*/  LOP3.LUT R29, R29, R26.reuse, RZ, 0x30, !PT ;  /* 0x0000001a1d1d7212 */ /* 0x080fe400078e30ff */
[-C--:B------:R-:W-:Y:S02]  /*1640*/  LOP3.LUT R27, R27, R26.reuse, RZ, 0x30, !PT ;  /* 0x0000001a1b1b7212 */ /* 0x080fe400078e30ff */
[----:B------:R-:W-:Y:S02]  /*1650*/  LOP3.LUT R28, R28, R26, RZ, 0x30, !PT ;  /* 0x0000001a1c1c7212 */ /* 0x000fe400078e30ff */
[----:B------:R-:W-:-:S02]  /*1660*/  LEA R27, R27, UR11, 0x2 ;  /* 0x0000000b1b1b7c11 */ /* 0x000fc4000f8e10ff */
[----:B------:R-:W-:Y:S02]  /*1670*/  LEA R29, R29, UR11, 0x2 ;  /* 0x0000000b1d1d7c11 */ /* 0x000fe4000f8e10ff */
[----:B------:R-:W-:Y:S01]  /*1680*/  LEA R28, R28, UR11, 0x2 ;  /* 0x0000000b1c1c7c11 */ /* 0x000fe2000f8e10ff */
[----:B------:R0:W-:Y:S04]  /*1690*/  ATOMS.POPC.INC.32 RZ, [R27+URZ] ;  /* 0x000000001bff7f8c */ /* 0x0001e8000d8000ff */
        /* <DEDUP_REMOVED lines=49> */
[----:B------:R-:W-:Y:S01]  /*19b0*/  SHF.R.U32.HI R27, RZ, UR10, R20 ;  /* 0x0000000aff1b7c19 */ /* 0x000fe20008011614 */
[----:B------:R-:W-:Y:S02]  /*19c0*/  UIADD3 UR10, UPT, UPT, UR10, 0x8, URZ ;  /* 0x000000080a0a7890 */ /* 0x000fe4000fffe0ff */
[----:B------:R0:W-:Y:S01]  /*19d0*/  ATOMS.POPC.INC.32 RZ, [R28+URZ] ;  /* 0x000000001cff7f8c */ /* 0x0001e2000d8000ff */
[----:B------:R-:W-:-:S03]  /*19e0*/  LOP3.LUT R26, R27, R26, RZ, 0x30, !PT ;  /* 0x0000001a1b1a7212 */ /* 0x000fc600078e30ff */
[----:B------:R-:W-:Y:S02]  /*19f0*/  ISETP.LE.AND P0, PT, R10, UR10, PT ;  /* 0x0000000a0a007c0c */ /* 0x000fe4000bf03270 */
[----:B------:R-:W-:-:S05]  /*1a00*/  LEA R26, R26, UR11, 0x2 ;  /* 0x0000000b1a1a7c11 */ /* 0x000fca000f8e10ff */
[----:B------:R0:W-:Y:S06]  /*1a10*/  ATOMS.POPC.INC.32 RZ, [R26+URZ] ;  /* 0x000000001aff7f8c */ /* 0x0001ec000d8000ff */
[----:B------:R-:W-:Y:S05]  /*1a20*/  @!P0 BRA `(.L_x_1897) ;  /* 0xfffffff800dc8947 */ /* 0x000fea000383ffff */
.L_x_1896:
[----:B------:R-:W-:Y:S05]  /*1a30*/  BRA.U !UP1, `(.L_x_1898) ;  /* 0xfffffff1090c7547 */ /* 0x000fea000b83ffff */
.L_x_1893:
        /* <DEDUP_REMOVED lines=20> */
.L_x_1918:
        /* <DEDUP_REMOVED lines=15> */
.L_x_1903:
[----:B------:R-:W-:Y:S05]  /*1c70*/  BSYNC.RECONVERGENT B1 ;  /* 0x0000000000017941 */ /* 0x000fea0003800200 */
.L_x_1902:
        /* <DEDUP_REMOVED lines=13> */
.L_x_1905:
[----:B------:R-:W-:Y:S05]  /*1d50*/  BSYNC.RECONVERGENT B1 ;  /* 0x0000000000017941 */ /* 0x000fea0003800200 */
.L_x_1904:
[----:B------:R-:W-:Y:S04]  /*1d60*/  BSSY.RECONVERGENT B1, `(.L_x_1906) ;  /* 0x0000006000017945 */ /* 0x000fe80003800200 */
[----:B------:R-:W-:Y:S05]  /*1d70*/  @!P0 BRA `(.L_x_1907) ;  /* 0x0000000000108947 */ /* 0x000fea0003800000 */
[----:B01----:R-:W-:-:S04]  /*1d80*/  IMAD R17, R9, 0x100, R0 ;  /* 0x0000010009117824 */ /* 0x003fc800078e0200 */
[----:B------:R-:W-:-:S04]  /*1d90*/  VIADD R17, R17, 0x200 ;  /* 0x0000020011117836 */ /* 0x000fc80000000000 */
[----:B------:R-:W-:-:S05]  /*1da0*/  IMAD.WIDE.U32 R16, R17, 0x4, R14 ;  /* 0x0000000411107825 */ /* 0x000fca00078e000e */
[----:B------:R2:W-:Y:S02]  /*1db0*/  REDG.E.ADD.STRONG.GPU desc[UR12][R16.64], R25 ;  /* 0x000000191000798e */ /* 0x0005e4000c12e10c */
.L_x_1907:
[----:B------:R-:W-:Y:S05]  /*1dc0*/  BSYNC.RECONVERGENT B1 ;  /* 0x0000000000017941 */ /* 0x000fea0003800200 */
.L_x_1906:
[----:B------:R-:W-:Y:S04]  /*1dd0*/  BSSY.RECONVERGENT B1, `(.L_x_1908) ;  /* 0x0000006000017945 */ /* 0x000fe80003800200 */
[----:B------:R-:W-:Y:S05]  /*1de0*/  @!P1 BRA `(.L_x_1909) ;  /* 0x0000000000109947 */ /* 0x000fea0003800000 */
[----:B012---:R-:W-:-:S04]  /*1df0*/  IMAD R17, R9, 0x100, R0 ;  /* 0x0000010009117824 */ /* 0x007fc800078e0200 */
[----:B------:R-:W-:-:S04]  /*1e00*/  VIADD R17, R17, 0x300 ;  /* 0x0000030011117836 */ /* 0x000fc80000000000 */
[----:B------:R-:W-:-:S05]  /*1e10*/  IMAD.WIDE.U32 R16, R17, 0x4, R14 ;  /* 0x0000000411107825 */ /* 0x000fca00078e000e */
[----:B------:R3:W-:Y:S02]  /*1e20*/  REDG.E.ADD.STRONG.GPU desc[UR12][R16.64], R23 ;  /* 0x000000171000798e */ /* 0x0007e4000c12e10c */
.L_x_1909:
[----:B------:R-:W-:Y:S05]  /*1e30*/  BSYNC.RECONVERGENT B1 ;  /* 0x0000000000017941 */ /* 0x000fea0003800200 */
.L_x_1908:
[----:B------:R-:W-:Y:S04]  /*1e40*/  BSSY.RECONVERGENT B1, `(.L_x_1910) ;  /* 0x0000006000017945 */ /* 0x000fe80003800200 */
[----:B------:R-:W-:Y:S05]  /*1e50*/  @!P2 BRA `(.L_x_1911) ;  /* 0x000000000010a947 */ /* 0x000fea0003800000 */
[----:B0123--:R-:W-:-:S04]  /*1e60*/  IMAD R17, R9, 0x100, R0 ;  /* 0x0000010009117824 */ /* 0x00ffc800078e0200 */
[----:B------:R-:W-:-:S04]  /*1e70*/  VIADD R17, R17, 0x400 ;  /* 0x0000040011117836 */ /* 0x000fc80000000000 */
[----:B------:R-:W-:-:S05]  /*1e80*/  IMAD.WIDE.U32 R16, R17, 0x4, R14 ;  /* 0x0000000411107825 */ /* 0x000fca00078e000e */
[----:B------:R4:W-:Y:S02]  /*1e90*/  REDG.E.ADD.STRONG.GPU desc[UR12][R16.64], R21 ;  /* 0x000000151000798e */ /* 0x0009e4000c12e10c */
.L_x_1911:
[----:B------:R-:W-:Y:S05]  /*1ea0*/  BSYNC.RECONVERGENT B1 ;  /* 0x0000000000017941 */ /* 0x000fea0003800200 */
.L_x_1910:
[----:B------:R-:W-:Y:S04]  /*1eb0*/  BSSY.RECONVERGENT B1, `(.L_x_1912) ;  /* 0x0000006000017945 */ /* 0x000fe80003800200 */
[----:B------:R-:W-:Y:S05]  /*1ec0*/  @!P3 BRA `(.L_x_1913) ;  /* 0x000000000010b947 */ /* 0x000fea0003800000 */
[----:B01234-:R-:W-:-:S04]  /*1ed0*/  IMAD R17, R9, 0x100, R0 ;  /* 0x0000010009117824 */ /* 0x01ffc800078e0200 */
[----:B------:R-:W-:-:S04]  /*1ee0*/  VIADD R17, R17, 0x500 ;  /* 0x0000050011117836 */ /* 0x000fc80000000000 */
[----:B------:R-:W-:-:S05]  /*1ef0*/  IMAD.WIDE.U32 R16, R17, 0x4, R14 ;  /* 0x0000000411107825 */ /* 0x000fca00078e000e */
[----:B------:R0:W-:Y:S02]  /*1f00*/  REDG.E.ADD.STRONG.GPU desc[UR12][R16.64], R19 ;  /* 0x000000131000798e */ /* 0x0001e4000c12e10c */
.L_x_1913:
[----:B------:R-:W-:Y:S05]  /*1f10*/  BSYNC.RECONVERGENT B1 ;  /* 0x0000000000017941 */ /* 0x000fea0003800200 */
.L_x_1912:
[----:B------:R-:W-:Y:S04]  /*1f20*/  BSSY.RECONVERGENT B1, `(.L_x_1914) ;  /* 0x0000006000017945 */ /* 0x000fe80003800200 */
[----:B------:R-:W-:Y:S05]  /*1f30*/  @!P4 BRA `(.L_x_1915) ;  /* 0x000000000010c947 */ /* 0x000fea0003800000 */
[----:B01234-:R-:W-:-:S04]  /*1f40*/  IMAD R17, R9, 0x100, R0 ;  /* 0x0000010009117824 */ /* 0x01ffc800078e0200 */
[----:B------:R-:W-:-:S04]  /*1f50*/  VIADD R17, R17, 0x600 ;  /* 0x0000060011117836 */ /* 0x000fc80000000000 */
[----:B------:R-:W-:-:S05]  /*1f60*/  IMAD.WIDE.U32 R16, R17, 0x4, R14 ;  /* 0x0000000411107825 */ /* 0x000fca00078e000e */
[----:B------:R0:W-:Y:S02]  /*1f70*/  REDG.E.ADD.STRONG.GPU desc[UR12][R16.64], R13 ;  /* 0x0000000d1000798e */ /* 0x0001e4000c12e10c */
.L_x_1915:
[----:B------:R-:W-:Y:S05]  /*1f80*/  BSYNC.RECONVERGENT B1 ;  /* 0x0000000000017941 */ /* 0x000fea0003800200 */
.L_x_1914:
[----:B------:R-:W-:Y:S04]  /*1f90*/  BSSY.RECONVERGENT B1, `(.L_x_1916) ;  /* 0x0000006000017945 */ /* 0x000fe80003800200 */
[----:B------:R-:W-:Y:S05]  /*1fa0*/  @!P5 BRA `(.L_x_1917) ;  /* 0x000000000010d947 */ /* 0x000fea0003800000 */
[----:B01234-:R-:W-:-:S04]  /*1fb0*/  IMAD R17, R9, 0x100, R0 ;  /* 0x0000010009117824 */ /* 0x01ffc800078e0200 */
[----:B------:R-:W-:-:S04]  /*1fc0*/  VIADD R17, R17, 0x700 ;  /* 0x0000070011117836 */ /* 0x000fc80000000000 */
[----:B------:R-:W-:-:S05]  /*1fd0*/  IMAD.WIDE.U32 R16, R17, 0x4, R14 ;  /* 0x0000000411107825 */ /* 0x000fca00078e000e */
[----:B------:R0:W-:Y:S02]  /*1fe0*/  REDG.E.ADD.STRONG.GPU desc[UR12][R16.64], R18 ;  /* 0x000000121000798e */ /* 0x0001e4000c12e10c */
.L_x_1917:
[----:B------:R-:W-:Y:S05]  /*1ff0*/  BSYNC.RECONVERGENT B1 ;  /* 0x0000000000017941 */ /* 0x000fea0003800200 */
.L_x_1916:
[----:B------:R-:W-:-:S05]  /*2000*/  VIADD R9, R9, 0x8 ;  /* 0x0000000809097836 */ /* 0x000fca0000000000 */
[----:B------:R-:W-:-:S13]  /*2010*/  ISETP.NE.AND P0, PT, R9, R11, PT ;  /* 0x0000000b0900720c */ /* 0x000fda0003f05270 */
[----:B------:R-:W-:Y:S05]  /*2020*/  @P0 BRA `(.L_x_1918) ;  /* 0xfffffff800d40947 */ /* 0x000fea000383ffff */
[----:B------:R-:W-:-:S07]  /*2030*/  IMAD.MOV.U32 R9, RZ, RZ, R11 ;  /* 0x000000ffff097224 */ /* 0x000fce00078e000b */
.L_x_1901:
        /* <DEDUP_REMOVED lines=22> */
.L_x_1922:
[----:B------:R-:W-:Y:S05]  /*21a0*/  BSYNC.RECONVERGENT B1 ;  /* 0x0000000000017941 */ /* 0x000fea0003800200 */
.L_x_1921:
[----:B------:R-:W-:Y:S04]  /*21b0*/  BSSY.RECONVERGENT B1, `(.L_x_1923) ;  /* 0x0000007000017945 */ /* 0x000fe80003800200 */
[----:B------:R-:W-:Y:S05]  /*21c0*/  @!P1 BRA `(.L_x_1924) ;  /* 0x0000000000149947 */ /* 0x000fea0003800000 */
[----:B0-----:R-:W0:Y:S01]  /*21d0*/  LDC.64 R14, c[0x0][0x380] ;  /* 0x0000e000ff0e7b82 */ /* 0x001e220000000a00 */
[----:B------:R-:W-:-:S04]  /*21e0*/  IMAD R23, R9, 0x100, R0 ;  /* 0x0000010009177824 */ /* 0x000fc800078e0200 */
[----:B------:R-:W-:-:S04]  /*21f0*/  VIADD R23, R23, 0x100 ;  /* 0x0000010017177836 */ /* 0x000fc80000000000 */
[----:B0-----:R-:W-:-:S05]  /*2200*/  IMAD.WIDE.U32 R14, R23, 0x4, R14 ;  /* 0x00000004170e7825 */ /* 0x001fca00078e000e */
[----:B------:R1:W-:Y:S02]  /*2210*/  REDG.E.ADD.STRONG.GPU desc[UR12][R14.64], R21 ;  /* 0x000000150e00798e */ /* 0x0003e4000c12e10c */
.L_x_1924:
[----:B------:R-:W-:Y:S05]  /*2220*/  BSYNC.RECONVERGENT B1 ;  /* 0x0000000000017941 */ /* 0x000fea0003800200 */
.L_x_1923:
[----:B------:R-:W-:Y:S04]  /*2230*/  BSSY.RECONVERGENT B1, `(.L_x_1925) ;  /* 0x0000007000017945 */ /* 0x000fe80003800200 */
[----:B------:R-:W-:Y:S05]  /*2240*/  @!P2 BRA `(.L_x_1926) ;  /* 0x000000000014a947 */ /* 0x000fea0003800000 */
[----:B01----:R-:W0:Y:S01]  /*2250*/  LDC.64 R14, c[0x0][0x380] ;  /* 0x0000e000ff0e7b82 */ /* 0x003e220000000a00 */
[----:B------:R-:W-:-:S04]  /*2260*/  IMAD R21, R9, 0x100, R0 ;  /* 0x0000010009157824 */ /* 0x000fc800078e0200 */
[----:B------:R-:W-:-:S04]  /*2270*/  VIADD R21, R21, 0x200 ;  /* 0x0000020015157836 */ /* 0x000fc80000000000 */
[----:B0-----:R-:W-:-:S05]  /*2280*/  IMAD.WIDE.U32 R14, R21, 0x4, R14 ;  /* 0x00000004150e7825 */ /* 0x001fca00078e000e */
[----:B------:R2:W-:Y:S02]  /*2290*/  REDG.E.ADD.STRONG.GPU desc[UR12][R14.64], R19 ;  /* 0x000000130e00798e */ /* 0x0005e4000c12e10c */
.L_x_1926:
[----:B------:R-:W-:Y:S05]  /*22a0*/  BSYNC.RECONVERGENT B1 ;  /* 0x0000000000017941 */ /* 0x000fea0003800200 */
.L_x_1925:
[----:B------:R-:W-:Y:S04]  /*22b0*/  BSSY.RECONVERGENT B1, `(.L_x_1927) ;  /* 0x0000007000017945 */ /* 0x000fe80003800200 */
[----:B------:R-:W-:Y:S05]  /*22c0*/  @!P3 BRA `(.L_x_1928) ;  /* 0x000000000014b947 */ /* 0x000fea0003800000 */
[----:B012---:R-:W0:Y:S01]  /*22d0*/  LDC.64 R14, c[0x0][0x380] ;  /* 0x0000e000ff0e7b82 */ /* 0x007e220000000a00 */
[----:B------:R-:W-:-:S04]  /*22e0*/  IMAD R19, R9, 0x100, R0 ;  /* 0x0000010009137824 */ /* 0x000fc800078e0200 */
[----:B------:R-:W-:-:S04]  /*22f0*/  VIADD R19, R19, 0x300 ;  /* 0x0000030013137836 */ /* 0x000fc80000000000 */
[----:B0-----:R-:W-:-:S05]  /*2300*/  IMAD.WIDE.U32 R14, R19, 0x4, R14 ;  /* 0x00000004130e7825 */ /* 0x001fca00078e000e */
[----:B------:R3:W-:Y:S02]  /*2310*/  REDG.E.ADD.STRONG.GPU desc[UR12][R14.64], R17 ;  /* 0x000000110e00798e */ /* 0x0007e4000c12e10c */
.L_x_1928:
[----:B------:R-:W-:Y:S05]  /*2320*/  BSYNC.RECONVERGENT B1 ;  /* 0x0000000000017941 */ /* 0x000fea0003800200 */
.L_x_1927:
[----:B------:R-:W-:-:S07]  /*2330*/  VIADD R9, R9, 0x4 ;  /* 0x0000000409097836 */ /* 0x000fce0000000000 */
.L_x_1920:
        /* <DEDUP_REMOVED lines=16> */
.L_x_1932:
[----:B------:R-:W-:Y:S05]  /*2440*/  BSYNC.RECONVERGENT B2 ;  /* 0x0000000000027941 */ /* 0x000fea0003800200 */
.L_x_1931:
[----:B------:R-:W-:Y:S04]  /*2450*/  BSSY.RECONVERGENT B2, `(.L_x_1933) ;  /* 0x0000007000027945 */ /* 0x000fe80003800200 */
[----:B------:R-:W-:Y:S05]  /*2460*/  @!P1 BRA `(.L_x_1934) ;  /* 0x0000000000149947 */ /* 0x000fea0003800000 */
[----:B0-----:R-:W0:Y:S01]  /*2470*/  LDC.64 R14, c[0x0][0x380] ;  /* 0x0000e000ff0e7b82 */ /* 0x001e220000000a00 */
[----:B------:R-:W-:-:S04]  /*2480*/  IMAD R17, R9, 0x100, R0 ;  /* 0x0000010009117824 */ /* 0x000fc800078e0200 */
[----:B------:R-:W-:-:S04]  /*2490*/  VIADD R17, R17, 0x100 ;  /* 0x0000010011117836 */ /* 0x000fc80000000000 */
[----:B0-----:R-:W-:-:S05]  /*24a0*/  IMAD.WIDE.U32 R14, R17, 0x4, R14 ;  /* 0x00000004110e7825 */ /* 0x001fca00078e000e */
[----:B------:R1:W-:Y:S02]  /*24b0*/  REDG.E.ADD.STRONG.GPU desc[UR12][R14.64], R19 ;  /* 0x000000130e00798e */ /* 0x0003e4000c12e10c */
.L_x_1934:
[----:B------:R-:W-:Y:S05]  /*24c0*/  BSYNC.RECONVERGENT B2 ;  /* 0x0000000000027941 */ /* 0x000fea0003800200 */
.L_x_1933:
[----:B------:R-:W-:-:S07]  /*24d0*/  VIADD R9, R9, 0x2 ;  /* 0x0000000209097836 */ /* 0x000fce0000000000 */
.L_x_1930:
        /* <DEDUP_REMOVED lines=10> */
.L_x_1929:
[----:B------:R-:W-:Y:S05]  /*2580*/  BSYNC.RECONVERGENT B1 ;  /* 0x0000000000017941 */ /* 0x000fea0003800200 */
.L_x_1919:
[----:B------:R-:W-:-:S13]  /*2590*/  ISETP.GT.U32.AND P0, PT, R0, 0x7f, PT ;  /* 0x0000007f0000780c */ /* 0x000fda0003f04070 */
[----:B------:R-:W-:Y:S05]  /*25a0*/  @P0 BRA `(.L_x_1900) ;  /* 0x0000000800300947 */ /* 0x000fea0003800000 */
[----:B------:R-:W-:Y:S01]  /*25b0*/  ISETP.GE.U32.AND P0, PT, R5, 0x7, PT ;  /* 0x000000070500780c */ /* 0x000fe20003f06070 */
[----:B------:R-:W-:-:S12]  /*25c0*/  IMAD.MOV.U32 R9, RZ, RZ, RZ ;  /* 0x000000ffff097224 */ /* 0x000fd800078e00ff */
[----:B------:R-:W-:Y:S05]  /*25d0*/  @!P0 BRA `(.L_x_1935) ;  /* 0x0000000000e48947 */ /* 0x000fea0003800000 */
[----:B01234-:R-:W0:Y:S01]  /*25e0*/  LDC.64 R14, c[0x0][0x380] ;  /* 0x0000e000ff0e7b82 */ /* 0x01fe220000000a00 */
[----:B------:R-:W-:-:S07]  /*25f0*/  IMAD.MOV.U32 R9, RZ, RZ, RZ ;  /* 0x000000ffff097224 */ /* 0x000fce00078e00ff */
.L_x_1952:
        /* <DEDUP_REMOVED lines=16> */
.L_x_1937:
[----:B------:R-:W-:Y:S05]  /*2700*/  BSYNC.RECONVERGENT B1 ;  /* 0x0000000000017941 */ /* 0x000fea0003800200 */
.L_x_1936:
[----:B------:R-:W-:Y:S01]  /*2710*/  BSSY.RECONVERGENT B1, `(.L_x_1938) ;  /* 0x0000004000017945 */ /* 0x000fe20003800200 */
[----:B------:R-:W-:-:S03]  /*2720*/  VIADD R9, R9, 0x8 ;  /* 0x0000000809097836 */ /* 0x000fc60000000000 */
[----:B------:R-:W-:Y:S05]  /*2730*/  @!P1 BRA `(.L_x_1939) ;  /* 0x0000000000049947 */ /* 0x000fea0003800000 */
[----:B------:R1:W-:Y:S02]  /*2740*/  REDG.E.ADD.STRONG.GPU desc[UR12][R18.64+0x600], R23 ;  /* 0x000600171200798e */ /* 0x0003e4000c12e10c */
.L_x_1939:
[----:B------:R-:W-:Y:S05]  /*2750*/  BSYNC.RECONVERGENT B1 ;  /* 0x0000000000017941 */ /* 0x000fea0003800200 */
.L_x_1938:
        /* <DEDUP_REMOVED lines=10> */
.L_x_1941:
[----:B------:R-:W-:Y:S05]  /*2800*/  BSYNC.RECONVERGENT B1 ;  /* 0x0000000000017941 */ /* 0x000fea0003800200 */
.L_x_1940:
[----:B------:R-:W-:Y:S04]  /*2810*/  BSSY.RECONVERGENT B1, `(.L_x_1942) ;  /* 0x0000003000017945 */ /* 0x000fe80003800200 */
[----:B------:R-:W-:Y:S05]  /*2820*/  @!P1 BRA `(.L_x_1943) ;  /* 0x0000000000049947 */ /* 0x000fea0003800000 */
[----:B------:R3:W-:Y:S02]  /*2830*/  REDG.E.ADD.STRONG.GPU desc[UR12][R18.64+0xe00], R27 ;  /* 0x000e001b1200798e */ /* 0x0007e4000c12e10c */
.L_x_1943:
[----:B------:R-:W-:Y:S05]  /*2840*/  BSYNC.RECONVERGENT B1 ;  /* 0x0000000000017941 */ /* 0x000fea0003800200 */
.L_x_1942:
[----:B------:R-:W-:Y:S04]  /*2850*/  BSSY.RECONVERGENT B1, `(.L_x_1944) ;  /* 0x0000003000017945 */ /* 0x000fe80003800200 */
[----:B------:R-:W-:Y:S05]  /*2860*/  @!P2 BRA `(.L_x_1945) ;  /* 0x000000000004a947 */ /* 0x000fea0003800000 */
[----:B------:R4:W-:Y:S02]  /*2870*/  REDG.E.ADD.STRONG.GPU desc[UR12][R18.64+0x1200], R29 ;  /* 0x0012001d1200798e */ /* 0x0009e4000c12e10c */
.L_x_1945:
[----:B------:R-:W-:Y:S05]  /*2880*/  BSYNC.RECONVERGENT B1 ;  /* 0x0000000000017941 */ /* 0x000fea0003800200 */
.L_x_1944:
[----:B------:R-:W-:Y:S04]  /*2890*/  BSSY.RECONVERGENT B1, `(.L_x_1946) ;  /* 0x0000003000017945 */ /* 0x000fe80003800200 */
[----:B------:R-:W-:Y:S05]  /*28a0*/  @!P3 BRA `(.L_x_1947) ;  /* 0x000000000004b947 */ /* 0x000fea0003800000 */
[----:B------:R0:W-:Y:S02]  /*28b0*/  REDG.E.ADD.STRONG.GPU desc[UR12][R18.64+0x1600], R20 ;  /* 0x001600141200798e */ /* 0x0001e4000c12e10c */
.L_x_1947:
[----:B------:R-:W-:Y:S05]  /*28c0*/  BSYNC.RECONVERGENT B1 ;  /* 0x0000000000017941 */ /* 0x000fea0003800200 */
.L_x_1946:
[----:B------:R-:W-:Y:S04]  /*28d0*/  BSSY.RECONVERGENT B1, `(.L_x_1948) ;  /* 0x0000003000017945 */ /* 0x000fe80003800200 */
[----:B------:R-:W-:Y:S05]  /*28e0*/  @!P4 BRA `(.L_x_1949) ;  /* 0x000000000004c947 */ /* 0x000fea0003800000 */
[----:B------:R0:W-:Y:S02]  /*28f0*/  REDG.E.ADD.STRONG.GPU desc[UR12][R18.64+0x1a00], R22 ;  /* 0x001a00161200798e */ /* 0x0001e4000c12e10c */
.L_x_1949:
[----:B------:R-:W-:Y:S05]  /*2900*/  BSYNC.RECONVERGENT B1 ;  /* 0x0000000000017941 */ /* 0x000fea0003800200 */
.L_x_1948:
[----:B------:R-:W-:Y:S04]  /*2910*/  BSSY.RECONVERGENT B1, `(.L_x_1950) ;  /* 0x0000003000017945 */ /* 0x000fe80003800200 */
[----:B------:R-:W-:Y:S05]  /*2920*/  @!P5 BRA `(.L_x_1951) ;  /* 0x000000000004d947 */ /* 0x000fea0003800000 */
[----:B------:R0:W-:Y:S02]  /*2930*/  REDG.E.ADD.STRONG.GPU desc[UR12][R18.64+0x1e00], R24 ;  /* 0x001e00181200798e */ /* 0x0001e4000c12e10c */
.L_x_1951:
[----:B------:R-:W-:Y:S05]  /*2940*/  BSYNC.RECONVERGENT B1 ;  /* 0x0000000000017941 */ /* 0x000fea0003800200 */
.L_x_1950:
[----:B------:R-:W-:Y:S05]  /*2950*/  @P0 BRA `(.L_x_1952) ;  /* 0xfffffffc00280947 */ /* 0x000fea000383ffff */
[----:B------:R-:W-:-:S07]  /*2960*/  IMAD.MOV.U32 R9, RZ, RZ, R11 ;  /* 0x000000ffff097224 */ /* 0x000fce00078e000b */
.L_x_1935:
        /* <DEDUP_REMOVED lines=19> */
.L_x_1955:
[----:B------:R-:W-:Y:S05]  /*2aa0*/  BSYNC.RECONVERGENT B1 ;  /* 0x0000000000017941 */ /* 0x000fea0003800200 */
.L_x_1954:
[----:B------:R-:W-:Y:S04]  /*2ab0*/  BSSY.RECONVERGENT B1, `(.L_x_1956) ;  /* 0x0000007000017945 */ /* 0x000fe80003800200 */
[----:B------:R-:W-:Y:S05]  /*2ac0*/  @!P1 BRA `(.L_x_1957) ;  /* 0x0000000000149947 */ /* 0x000fea0003800000 */
[----:B0-----:R-:W0:Y:S01]  /*2ad0*/  LDC.64 R14, c[0x0][0x380] ;  /* 0x0000e000ff0e7b82 */ /* 0x001e220000000a00 */
[----:B------:R-:W-:-:S04]  /*2ae0*/  IMAD R17, R9, 0x100, R0 ;  /* 0x0000010009117824 */ /* 0x000fc800078e0200 */
[----:B------:R-:W-:-:S04]  /*2af0*/  VIADD R17, R17, 0x100 ;  /* 0x0000010011117836 */ /* 0x000fc80000000000 */
[----:B0-----:R-:W-:-:S05]  /*2b00*/  IMAD.WIDE.U32 R14, R17, 0x4, R14 ;  /* 0x00000004110e7825 */ /* 0x001fca00078e000e */
[----:B------:R1:W-:Y:S02]  /*2b10*/  REDG.E.ADD.STRONG.GPU desc[UR12][R14.64+0x200], R21 ;  /* 0x000200150e00798e */ /* 0x0003e4000c12e10c */
.L_x_1957:
[----:B------:R-:W-:Y:S05]  /*2b20*/  BSYNC.RECONVERGENT B1 ;  /* 0x0000000000017941 */ /* 0x000fea0003800200 */
.L_x_1956:
[----:B------:R-:W-:Y:S04]  /*2b30*/  BSSY.RECONVERGENT B1, `(.L_x_1958) ;  /* 0x0000007000017945 */ /* 0x000fe80003800200 */
[----:B------:R-:W-:Y:S05]  /*2b40*/  @!P2 BRA `(.L_x_1959) ;  /* 0x000000000014a947 */ /* 0x000fea0003800000 */
[----:B01----:R-:W0:Y:S01]  /*2b50*/  LDC.64 R14, c[0x0][0x380] ;  /* 0x0000e000ff0e7b82 */ /* 0x003e220000000a00 */
[----:B------:R-:W-:-:S04]  /*2b60*/  IMAD R17, R9, 0x100, R0 ;  /* 0x0000010009117824 */ /* 0x000fc800078e0200 */
[----:B------:R-:W-:-:S04]  /*2b70*/  VIADD R17, R17, 0x200 ;  /* 0x0000020011117836 */ /* 0x000fc80000000000 */
[----:B0-----:R-:W-:-:S05]  /*2b80*/  IMAD.WIDE.U32 R14, R17, 0x4, R14 ;  /* 0x00000004110e7825 */ /* 0x001fca00078e000e */
[----:B------:R2:W-:Y:S02]  /*2b90*/  REDG.E.ADD.STRONG.GPU desc[UR12][R14.64+0x200], R13 ;  /* 0x0002000d0e00798e */ /* 0x0005e4000c12e10c */
.L_x_1959:
[----:B------:R-:W-:Y:S05]  /*2ba0*/  BSYNC.RECONVERGENT B1 ;  /* 0x0000000000017941 */ /* 0x000fea0003800200 */
.L_x_1958:
[----:B------:R-:W-:Y:S04]  /*2bb0*/  BSSY.RECONVERGENT B1, `(.L_x_1960) ;  /* 0x0000007000017945 */ /* 0x000fe80003800200 */
[----:B------:R-:W-:Y:S05]  /*2bc0*/  @!P3 BRA `(.L_x_1961) ;  /* 0x000000000014b947 */ /* 0x000fea0003800000 */
[----:B012---:R-:W0:Y:S01]  /*2bd0*/  LDC.64 R14, c[0x0][0x380] ;  /* 0x0000e000ff0e7b82 */ /* 0x007e220000000a00 */
[----:B------:R-:W-:-:S04]  /*2be0*/  IMAD R13, R9, 0x100, R0 ;  /* 0x00000100090d7824 */ /* 0x000fc800078e0200 */
[----:B------:R-:W-:-:S04]  /*2bf0*/  VIADD R13, R13, 0x300 ;  /* 0x000003000d0d7836 */ /* 0x000fc80000000000 */
[----:B0-----:R-:W-:-:S05]  /*2c00*/  IMAD.WIDE.U32 R14, R13, 0x4, R14 ;  /* 0x000000040d0e7825 */ /* 0x001fca00078e000e */
[----:B------:R3:W-:Y:S02]  /*2c10*/  REDG.E.ADD.STRONG.GPU desc[UR12][R14.64+0x200], R11 ;  /* 0x0002000b0e00798e */ /* 0x0007e4000c12e10c */
.L_x_1961:
[----:B------:R-:W-:Y:S05]  /*2c20*/  BSYNC.RECONVERGENT B1 ;  /* 0x0000000000017941 */ /* 0x000fea0003800200 */
.L_x_1960:
[----:B------:R-:W-:-:S07]  /*2c30*/  VIADD R9, R9, 0x4 ;  /* 0x0000000409097836 */ /* 0x000fce0000000000 */
.L_x_1953:
        /* <DEDUP_REMOVED lines=15> */
.L_x_1964:
[----:B------:R-:W-:Y:S05]  /*2d30*/  BSYNC.RECONVERGENT B1 ;  /* 0x0000000000017941 */ /* 0x000fea0003800200 */
.L_x_1963:
[----:B------:R-:W-:Y:S04]  /*2d40*/  BSSY.RECONVERGENT B1, `(.L_x_1965) ;  /* 0x0000007000017945 */ /* 0x000fe80003800200 */
[----:B------:R-:W-:Y:S05]  /*2d50*/  @!P1 BRA `(.L_x_1966) ;  /* 0x0000000000149947 */ /* 0x000fea0003800000 */
[----:B0-----:R-:W0:Y:S01]  /*2d60*/  LDC.64 R14, c[0x0][0x380] ;  /* 0x0000e000ff0e7b82 */ /* 0x001e220000000a00 */
[----:B------:R-:W-:-:S04]  /*2d70*/  IMAD R11, R9, 0x100, R0 ;  /* 0x00000100090b7824 */ /* 0x000fc800078e0200 */
[----:B------:R-:W-:-:S04]  /*2d80*/  VIADD R11, R11, 0x100 ;  /* 0x000001000b0b7836 */ /* 0x000fc80000000000 */
[----:B0-----:R-:W-:-:S05]  /*2d90*/  IMAD.WIDE.U32 R14, R11, 0x4, R14 ;  /* 0x000000040b0e7825 */ /* 0x001fca00078e000e */
[----:B------:R1:W-:Y:S02]  /*2da0*/  REDG.E.ADD.STRONG.GPU desc[UR12][R14.64+0x200], R13 ;  /* 0x0002000d0e00798e */ /* 0x0003e4000c12e10c */
.L_x_1966:
[----:B------:R-:W-:Y:S05]  /*2db0*/  BSYNC.RECONVERGENT B1 ;  /* 0x0000000000017941 */ /* 0x000fea0003800200 */
.L_x_1965:
[----:B------:R-:W-:-:S07]  /*2dc0*/  VIADD R9, R9, 0x2 ;  /* 0x0000000209097836 */ /* 0x000fce0000000000 */
.L_x_1962:
        /* <DEDUP_REMOVED lines=10> */
.L_x_1900:
[----:B------:R-:W-:Y:S05]  /*2e70*/  BSYNC.RECONVERGENT B0 ;  /* 0x0000000000007941 */ /* 0x000fea0003800200 */
.L_x_1899:
        /* <DEDUP_REMOVED lines=10> */
.L_x_1968:
        /* <DEDUP_REMOVED lines=14> */
.L_x_2117:


//--------------------- .text._ZN3cub18CUB_300001_SM_10306detail10radix_sort31DeviceRadixSortSingleTileKernelINS1_5radix10policy_hubIfijE10Policy1000ELNS0_9SortOrderE1EfijNS1_21identity_decomposer_tEEEvPKT1_PSA_PKT2_PSE_T3_iiT4_ --------------------------
	.section	.text._ZN3cub18CUB_300001_SM_10306detail10radix_sort31DeviceRadixSortSingleTileKernelINS1_5radix10policy_hubIfijE10Policy1000ELNS0_9SortOrderE1EfijNS1_21identity_decomposer_tEEEvPKT1_PSA_PKT2_PSE_T3_iiT4_,"ax",@progbits
	.align	128
        .global         _ZN3cub18CUB_300001_SM_10306detail10radix_sort31DeviceRadixSortSingleTileKernelINS1_5radix10policy_hubIfijE10Policy1000ELNS0_9SortOrderE1EfijNS1_21identity_decomposer_tEEEvPKT1_PSA_PKT2_PSE_T3_iiT4_
        .type           _ZN3cub18CUB_300001_SM_10306detail10radix_sort31DeviceRadixSortSingleTileKernelINS1_5radix10policy_hubIfijE10Policy1000ELNS0_9SortOrderE1EfijNS1_21identity_decomposer_tEEEvPKT1_PSA_PKT2_PSE_T3_iiT4_,@function
        .size           _ZN3cub18CUB_300001_SM_10306detail10radix_sort31DeviceRadixSortSingleTileKernelINS1_5radix10policy_hubIfijE10Policy1000ELNS0_9SortOrderE1EfijNS1_21identity_decomposer_tEEEvPKT1_PSA_PKT2_PSE_T3_iiT4_,(.L_x_2118 - _ZN3cub18CUB_300001_SM_10306detail10radix_sort31DeviceRadixSortSingleTileKernelINS1_5radix10policy_hubIfijE10Policy1000ELNS0_9SortOrderE1EfijNS1_21identity_decomposer_tEEEvPKT1_PSA_PKT2_PSE_T3_iiT4_)
        .other          _ZN3cub18CUB_300001_SM_10306detail10radix_sort31DeviceRadixSortSingleTileKernelINS1_5radix10policy_hubIfijE10Policy1000ELNS0_9SortOrderE1EfijNS1_21identity_decomposer_tEEEvPKT1_PSA_PKT2_PSE_T3_iiT4_,@"STO_CUDA_ENTRY STV_DEFAULT"
_ZN3cub18CUB_300001_SM_10306detail10radix_sort31DeviceRadixSortSingleTileKernelINS1_5radix10policy_hubIfijE10Policy1000ELNS0_9SortOrderE1EfijNS1_21identity_decomposer_tEEEvPKT1_PSA_PKT2_PSE_T3_iiT4_:
.text._ZN3cub18CUB_300001_SM_10306detail10radix_sort31DeviceRadixSortSingleTileKernelINS1_5radix10policy_hubIfijE10Policy1000ELNS0_9SortOrderE1EfijNS1_21identity_decomposer_tEEEvPKT1_PSA_PKT2_PSE_T3_iiT4_:
[----:B------:R-:W-:Y:S01]  /*0000*/  LDC R1, c[0x0][0x37c] ;  /* 0x0000df00ff017b82 */ /* 0x000fe20000000800 */
[----:B------:R-:W0:Y:S01]  /*0010*/  S2R R0, SR_TID.X ;  /* 0x0000000000007919 */ /* 0x000e220000002100 */
[----:B------:R-:W1:Y:S01]  /*0020*/  LDCU UR4, c[0x0][0x3a0] ;  /* 0x00007400ff0477ac */ /* 0x000e620008000800 */
[----:B------:R-:W-:Y:S02]  /*0030*/  IMAD.MOV.U32 R35, RZ, RZ, -0x1 ;  /* 0xffffffffff237424 */ /* 0x000fe400078e00ff */
[----:B------:R-:W-:Y:S01]  /*0040*/  IMAD.MOV.U32 R36, RZ, RZ, -0x1 ;  /* 0xffffffffff247424 */ /* 0x000fe200078e00ff */
[----:B------:R-:W2:Y:S01]  /*0050*/  LDCU.64 UR10, c[0x0][0x358] ;  /* 0x00006b00ff0a77ac */ /* 0x000ea20008000a00 */
[----:B------:R-:W-:Y:S02]  /*0060*/  IMAD.MOV.U32 R37, RZ, RZ, -0x1 ;  /* 0xffffffffff257424 */ /* 0x000fe400078e00ff */
[----:B------:R-:W-:Y:S02]  /*0070*/  IMAD.MOV.U32 R38, RZ, RZ, -0x1 ;  /* 0xffffffffff267424 */ /* 0x000fe400078e00ff */
[----:B------:R-:W-:-:S02]  /*0080*/  IMAD.MOV.U32 R39, RZ, RZ, -0x1 ;  /* 0xffffffffff277424 */ /* 0x000fc400078e00ff */
[----:B------:R-:W-:Y:S02]  /*0090*/  IMAD.MOV.U32 R29, RZ, RZ, -0x1 ;  /* 0xffffffffff1d7424 */ /* 0x000fe400078e00ff */
[----:B------:R-:W-:Y:S02]  /*00a0*/  IMAD.MOV.U32 R30, RZ, RZ, -0x1 ;  /* 0xffffffffff1e7424 */ /* 0x000fe400078e00ff */
[----:B------:R-:W-:Y:S02]  /*00b0*/  IMAD.MOV.U32 R32, RZ, RZ, -0x1 ;  /* 0xffffffffff207424 */ /* 0x000fe400078e00ff */
        /* <DEDUP_REMOVED lines=10> */
[----:B------:R-:W-:Y:S01]  /*0160*/  IMAD.MOV.U32 R49, RZ, RZ, -0x1 ;  /* 0xffffffffff317424 */ /* 0x000fe200078e00ff */
        /* <DEDUP_REMOVED lines=11> */
[----:B------:R-:W-:Y:S01]  /*0220*/  VIADD R5, R9, 0x5 ;  /* 0x0000000509057836 */ /* 0x000fe20000000000 */
[----:B------:R-:W-:Y:S01]  /*0230*/  ISETP.GE.AND P0, PT, R7, UR4, PT ;  /* 0x0000000407007c0c */ /* 0x000fe2000bf06270 */
[C---:B------:R-:W-:Y:S01]  /*0240*/  VIADD R51, R9.reuse, 0x7 ;  /* 0x0000000709337836 */ /* 0x040fe20000000000 */
[----:B------:R-:W-:Y:S01]  /*0250*/  ISETP.GE.AND P2, PT, R4, UR4, PT ;  /* 0x0000000404007c0c */ /* 0x000fe2000bf46270 */
[----:B------:R-:W-:Y:S01]  /*0260*/  VIADD R52, R9, 0x8 ;  /* 0x0000000809347836 */ /* 0x000fe20000000000 */
[----:B------:R-:W-:Y:S01]  /*0270*/  ISETP.GE.AND P1, PT, R5, UR4, PT ;  /* 0x0000000405007c0c */ /* 0x000fe2000bf26270 */
[C---:B------:R-:W-:Y:S01]  /*0280*/  VIADD R53, R9.reuse, 0x9 ;  /* 0x0000000909357836 */ /* 0x040fe20000000000 */
[----:B------:R-:W4:Y:S01]  /*0290*/  LDC.64 R4, c[0x0][0x380] ;  /* 0x0000e000ff047b82 */ /* 0x000f220000000a00 */
        /* <DEDUP_REMOVED lines=8> */
[----:B------:R-:W-:Y:S01]  /*0320*/  ISETP.GE.AND P3, PT, R6, UR4, PT ;  /* 0x0000000406007c0c */ /* 0x000fe2000bf66270 */
[C---:B------:R-:W-:Y:S01]  /*0330*/  VIADD R57, R9.reuse, 0xd ;  /* 0x0000000d09397836 */ /* 0x040fe20000000000 */
[----:B------:R-:W-:Y:S01]  /*0340*/  P2R R10, PR, RZ, 0x10 ;  /* 0x00000010ff0a7803 */ /* 0x000fe20000000000 */
[C---:B------:R-:W-:Y:S01]  /*0350*/  VIADD R58, R9.reuse, 0xe ;  /* 0x0000000e093a7836 */ /* 0x040fe20000000000 */
[----:B------:R-:W-:Y:S01]  /*0360*/  P2R R11, PR, RZ, 0x8 ;  /* 0x00000008ff0b7803 */ /* 0x000fe20000000000 */
[C---:B------:R-:W-:Y:S01]  /*0370*/  VIADD R59, R9.reuse, 0xf ;  /* 0x0000000f093b7836 */ /* 0x040fe20000000000 */
[----:B------:R-:W0:Y:S01]  /*0380*/  LDC.64 R6, c[0x0][0x390] ;  /* 0x0000e400ff067b82 */ /* 0x000e220000000a00 */
[C---:B------:R-:W-:Y:S01]  /*0390*/  VIADD R60, R9.reuse, 0x10 ;  /* 0x00000010093c7836 */ /* 0x040fe20000000000 */
[----:B------:R-:W0:Y:S01]  /*03a0*/  LDCU UR9, c[0x0][0x3a8] ;  /* 0x00007500ff0977ac */ /* 0x000e220008000800 */
[----:B------:R-:W-:-:S02]  /*03b0*/  VIADD R61, R9, 0x11 ;  /* 0x00000011093d7836 */ /* 0x000fc40000000000 */
[C---:B------:R-:W-:Y:S02]  /*03c0*/  VIADD R62, R9.reuse, 0x12 ;  /* 0x00000012093e7836 */ /* 0x040fe40000000000 */
[----:B----4-:R-:W-:-:S05]  /*03d0*/  IMAD.WIDE.U32 R4, R9, 0x4, R4 ;  /* 0x0000000409047825 */ /* 0x010fca00078e0004 */
[----:B--2---:R-:W2:Y:S01]  /*03e0*/  @!P0 LDG.E R35, desc[UR10][R4.64+0x18] ;  /* 0x0000180a04238981 */ /* 0x004ea2000c1e1900 */
[----:B------:R-:W-:-:S03]  /*03f0*/  ISETP.GE.AND P0, PT, R51, UR4, PT ;  /* 0x0000000433007c0c */ /* 0x000fc6000bf06270 */
[----:B------:R-:W4:Y:S01]  /*0400*/  @!P6 LDG.E R29, desc[UR10][R4.64] ;  /* 0x0000000a041de981 */ /* 0x000f22000c1e1900 */
[----:B------:R-:W-:-:S03]  /*0410*/  P2R R51, PR, RZ, 0x1 ;  /* 0x00000001ff337803 */ /* 0x000fc60000000000 */
[----:B------:R-:W3:Y:S01]  /*0420*/  @!P5 LDG.E R30, desc[UR10][R4.64+0x4] ;  /* 0x0000040a041ed981 */ /* 0x000ee2000c1e1900 */
[----:B0-----:R-:W-:-:S03]  /*0430*/  IMAD.WIDE.U32 R6, R9, 0x4, R6 ;  /* 0x0000000409067825 */ /* 0x001fc600078e0006 */
[----:B------:R-:W2:Y:S04]  /*0440*/  @!P3 LDG.E R32, desc[UR10][R4.64+0xc] ;  /* 0x00000c0a0420b981 */ /* 0x000ea8000c1e1900 */
[----:B------:R-:W2:Y:S01]  /*0450*/  @!P0 LDG.E R36, desc[UR10][R4.64+0x1c] ;  /* 0x00001c0a04248981 */ /* 0x000ea2000c1e1900 */
[----:B------:R-:W-:-:S03]  /*0460*/  ISETP.GE.AND P0, PT, R52, UR4, PT ;  /* 0x0000000434007c0c */ /* 0x000fc6000bf06270 */
[----:B------:R-:W2:Y:S01]  /*0470*/  @!P2 LDG.E R33, desc[UR10][R4.64+0x10] ;  /* 0x0000100a0421a981 */ /* 0x000ea2000c1e1900 */
[----:B------:R-:W-:-:S03]  /*0480*/  P2R R52, PR, RZ, 0x1 ;  /* 0x00000001ff347803 */ /* 0x000fc60000000000 */
[----:B------:R-:W2:Y:S04]  /*0490*/  @!P1 LDG.E R34, desc[UR10][R4.64+0x14] ;  /* 0x0000140a04229981 */ /* 0x000ea8000c1e1900 */
[----:B------:R-:W2:Y:S04]  /*04a0*/  @!P4 LDG.E R31, desc[UR10][R4.64+0x8] ;  /* 0x0000080a041fc981 */ /* 0x000ea8000c1e1900 */
[----:B------:R-:W2:Y:S01]  /*04b0*/  @!P0 LDG.E R37, desc[UR10][R4.64+0x20] ;  /* 0x0000200a04258981 */ /* 0x000ea2000c1e1900 */
[----:B------:R-:W-:-:S04]  /*04c0*/  ISETP.GE.AND P0, PT, R53, UR4, PT ;  /* 0x0000000435007c0c */ /* 0x000fc8000bf06270 */
[----:B------:R-:W-:-:S09]  /*04d0*/  P2R R53, PR, RZ, 0x1 ;  /* 0x00000001ff357803 */ /* 0x000fd20000000000 */
[----:B------:R-:W2:Y:S01]  /*04e0*/  @!P0 LDG.E R38, desc[UR10][R4.64+0x24] ;  /* 0x0000240a04268981 */ /* 0x000ea2000c1e1900 */
[----:B------:R-:W-:-:S04]  /*04f0*/  ISETP.GE.AND P0, PT, R54, UR4, PT ;  /* 0x0000000436007c0c */ /* 0x000fc8000bf06270 */
[----:B------:R-:W-:-:S09]  /*0500*/  P2R R54, PR, RZ, 0x1 ;  /* 0x00000001ff367803 */ /* 0x000fd20000000000 */
[----:B------:R-:W2:Y:S01]  /*0510*/  @!P0 LDG.E R39, desc[UR10][R4.64+0x28] ;  /* 0x0000280a04278981 */ /* 0x000ea2000c1e1900 */
[----:B------:R-:W-:Y:S02]  /*0520*/  ISETP.GE.AND P0, PT, R55, UR4, PT ;  /* 0x0000000437007c0c */ /* 0x000fe4000bf06270 */
[----:B------:R-:W-:Y:S02]  /*0530*/  ISETP.GE.AND P1, PT, R57, UR4, PT ;  /* 0x0000000439007c0c */ /* 0x000fe4000bf26270 */
[----:B------:R-:W-:Y:S02]  /*0540*/  P2R R55, PR, RZ, 0x1 ;  /* 0x00000001ff377803 */ /* 0x000fe40000000000 */
[----:B------:R-:W-:-:S07]  /*0550*/  ISETP.GE.AND P2, PT, R58, UR4, PT ;  /* 0x000000043a007c0c */ /* 0x000fce000bf46270 */
[----:B------:R-:W2:Y:S01]  /*0560*/  @!P0 LDG.E R40, desc[UR10][R4.64+0x2c] ;  /* 0x00002c0a04288981 */ /* 0x000ea2000c1e1900 */
[----:B------:R-:W-:Y:S02]  /*0570*/  ISETP.GE.AND P0, PT, R56, UR4, PT ;  /* 0x0000000438007c0c */ /* 0x000fe4000bf06270 */
[----:B------:R-:W-:Y:S01]  /*0580*/  ISETP.GE.AND P3, PT, R59, UR4, PT ;  /* 0x000000043b007c0c */ /* 0x000fe2000bf66270 */
[----:B------:R-:W2:Y:S01]  /*0590*/  @!P1 LDG.E R42, desc[UR10][R4.64+0x34] ;  /* 0x0000340a042a9981 */ /* 0x000ea2000c1e1900 */
[----:B------:R-:W-:Y:S02]  /*05a0*/  ISETP.GE.AND P4, PT, R60, UR4, PT ;  /* 0x000000043c007c0c */ /* 0x000fe4000bf86270 */
[----:B------:R-:W-:Y:S01]  /*05b0*/  ISETP.GE.AND P5, PT, R61, UR4, PT ;  /* 0x000000043d007c0c */ /* 0x000fe2000bfa6270 */
[----:B------:R-:W2:Y:S01]  /*05c0*/  @!P2 LDG.E R43, desc[UR10][R4.64+0x38] ;  /* 0x0000380a042ba981 */ /* 0x000ea2000c1e1900 */
[----:B------:R-:W-:-:S05]  /*05d0*/  ISETP.GE.AND P6, PT, R62, UR4, PT ;  /* 0x000000043e007c0c */ /* 0x000fca000bfc6270 */
[----:B------:R-:W2:Y:S04]  /*05e0*/  @!P0 LDG.E R41, desc[UR10][R4.64+0x30] ;  /* 0x0000300a04298981 */ /* 0x000ea8000c1e1900 */
[----:B------:R-:W2:Y:S04]  /*05f0*/  @!P3 LDG.E R44, desc[UR10][R4.64+0x3c] ;  /* 0x00003c0a042cb981 */ /* 0x000ea8000c1e1900 */
[----:B------:R-:W2:Y:S04]  /*0600*/  @!P4 LDG.E R46, desc[UR10][R4.64+0x40] ;  /* 0x0000400a042ec981 */ /* 0x000ea8000c1e1900 */
[----:B------:R-:W2:Y:S04]  /*0610*/  @!P5 LDG.E R48, desc[UR10][R4.64+0x44] ;  /* 0x0000440a0430d981 */ /* 0x000ea8000c1e1900 */
[----:B------:R0:W2:Y:S01]  /*0620*/  @!P6 LDG.E R49, desc[UR10][R4.64+0x48] ;  /* 0x0000480a0431e981 */ /* 0x0000a2000c1e1900 */
        /* <DEDUP_REMOVED lines=9> */
[----:B------:R-:W-:Y:S01]  /*06c0*/  P2R R52, PR, RZ, 0x1 ;  /* 0x00000001ff347803 */ /* 0x000fe20000000000 */
[----:B------:R-:W5:Y:S01]  /*06d0*/  @!P1 LDG.E R23, desc[UR10][R6.64+0x34] ;  /* 0x0000340a06179981 */ /* 0x000f62000c1e1900 */
[----:B------:R-:W-:-:S03]  /*06e0*/  ISETP.NE.AND P0, PT, R51, RZ, PT ;  /* 0x000000ff3300720c */ /* 0x000fc60003f05270 */
[----:B------:R-:W5:Y:S01]  /*06f0*/  @!P2 LDG.E R24, desc[UR10][R6.64+0x38] ;  /* 0x0000380a0618a981 */ /* 0x000f62000c1e1900 */
[----:B------:R-:W-:Y:S02]  /*0700*/  P2R R51, PR, RZ, 0x1 ;  /* 0x00000001ff337803 */ /* 0x000fe40000000000 */
[----:B------:R-:W-:Y:S01]  /*0710*/  ISETP.NE.AND P0, PT, R50, RZ, PT ;  /* 0x000000ff3200720c */ /* 0x000fe20003f05270 */
[----:B------:R-:W5:Y:S03]  /*0720*/  @!P3 LDG.E R25, desc[UR10][R6.64+0x3c] ;  /* 0x00003c0a0619b981 */ /* 0x000f66000c1e1900 */
[----:B------:R-:W-:Y:S01]  /*0730*/  P2R R50, PR, RZ, 0x1 ;  /* 0x00000001ff327803 */ /* 0x000fe20000000000 */
[----:B------:R-:W5:Y:S01]  /*0740*/  @!P4 LDG.E R26, desc[UR10][R6.64+0x40] ;  /* 0x0000400a061ac981 */ /* 0x000f62000c1e1900 */
[----:B------:R-:W-:-:S03]  /*0750*/  ISETP.NE.AND P0, PT, R47, RZ, PT ;  /* 0x000000ff2f00720c */ /* 0x000fc60003f05270 */
[----:B------:R-:W5:Y:S01]  /*0760*/  @!P5 LDG.E R27, desc[UR10][R6.64+0x44] ;  /* 0x0000440a061bd981 */ /* 0x000f62000c1e1900 */
[----:B------:R-:W-:Y:S02]  /*0770*/  P2R R47, PR, RZ, 0x1 ;  /* 0x00000001ff2f7803 */ /* 0x000fe40000000000 */
[----:B------:R-:W-:Y:S01]  /*0780*/  ISETP.NE.AND P0, PT, R45, RZ, PT ;  /* 0x000000ff2d00720c */ /* 0x000fe20003f05270 */
[----:B------:R-:W5:Y:S03]  /*0790*/  @!P6 LDG.E R28, desc[UR10][R6.64+0x48] ;  /* 0x0000480a061ce981 */ /* 0x000f66000c1e1900 */
[----:B------:R-:W-:Y:S02]  /*07a0*/  P2R R45, PR, RZ, 0x1 ;  /* 0x00000001ff2d7803 */ /* 0x000fe40000000000 */
[----:B------:R-:W-:-:S04]  /*07b0*/  ISETP.NE.AND P0, PT, R11, RZ, PT ;  /* 0x000000ff0b00720c */ /* 0x000fc80003f05270 */
[----:B------:R-:W-:Y:S02]  /*07c0*/  P2R R11, PR, RZ, 0x1 ;  /* 0x00000001ff0b7803 */ /* 0x000fe40000000000 */
[----:B------:R-:W-:-:S04]  /*07d0*/  ISETP.NE.AND P0, PT, R10, RZ, PT ;  /* 0x000000ff0a00720c */ /* 0x000fc80003f05270 */
[----:B------:R-:W-:Y:S02]  /*07e0*/  P2R R10, PR, RZ, 0x1 ;  /* 0x00000001ff0a7803 */ /* 0x000fe40000000000 */
[----:B------:R-:W-:-:S04]  /*07f0*/  ISETP.NE.AND P0, PT, R8, RZ, PT ;  /* 0x000000ff0800720c */ /* 0x000fc80003f05270 */
[----:B------:R-:W-:Y:S02]  /*0800*/  P2R R8, PR, RZ, 0x1 ;  /* 0x00000001ff087803 */ /* 0x000fe40000000000 */
[----:B------:R-:W-:-:S13]  /*0810*/  ISETP.GE.AND P0, PT, R9, UR4, PT ;  /* 0x0000000409007c0c */ /* 0x000fda000bf06270 */
        /* <DEDUP_REMOVED lines=23> */
[----:B------:R-:W-:Y:S01]  /*0990*/  ISETP.NE.AND P0, PT, R56, RZ, PT ;  /* 0x000000ff3800720c */ /* 0x000fe20003f05270 */
[----:B------:R-:W-:Y:S01]  /*09a0*/  IMAD.MOV.U32 R9, RZ, RZ, -0x1 ;  /* 0xffffffffff097424 */ /* 0x000fe200078e00ff */
[----:B---3--:R-:W-:-:S04]  /*09b0*/  ISETP.GT.AND P1, PT, R30, -0x1, PT ;  /* 0xffffffff1e00780c */ /* 0x008fc80003f24270 */
[----:B0-----:R-:W-:-:S07]  /*09c0*/  SEL R5, R9, 0x80000000, !P1 ;  /* 0x8000000009057807 */ /* 0x001fce0004800000 */
[----:B------:R0:W5:Y:S01]  /*09d0*/  @!P0 LDG.E R22, desc[UR10][R6.64+0x30] ;  /* 0x0000300a06168981 */ /* 0x000162000c1e1900 */
[----:B----4-:R-:W-:Y:S02]  /*09e0*/  ISETP.GT.AND P0, PT, R29, -0x1, PT ;  /* 0xffffffff1d00780c */ /* 0x010fe40003f04270 */
[----:B--2---:R-:W-:Y:S02]  /*09f0*/  ISETP.GT.AND P1, PT, R33, -0x1, PT ;  /* 0xffffffff2100780c */ /* 0x004fe40003f24270 */
[----:B------:R-:W-:Y:S02]  /*0a00*/  SEL R4, R9, 0x80000000, !P0 ;  /* 0x8000000009047807 */ /* 0x000fe40004000000 */
[----:B------:R-:W-:Y:S02]  /*0a10*/  ISETP.GT.AND P0, PT, R32, -0x1, PT ;  /* 0xffffffff2000780c */ /* 0x000fe40003f04270 */
[----:B------:R-:W-:Y:S02]  /*0a20*/  LOP3.LUT R29, R4, R29, RZ, 0x3c, !PT ;  /* 0x0000001d041d7212 */ /* 0x000fe400078e3cff */
[----:B------:R-:W-:-:S02]  /*0a30*/  LOP3.LUT R30, R5, R30, RZ, 0x3c, !PT ;  /* 0x0000001e051e7212 */ /* 0x000fc400078e3cff */
[C---:B------:R-:W-:Y:S02]  /*0a40*/  SEL R5, R9.reuse, 0x80000000, !P0 ;  /* 0x8000000009057807 */ /* 0x040fe40004000000 */
[----:B------:R-:W-:Y:S02]  /*0a50*/  SEL R4, R9, 0x80000000, !P1 ;  /* 0x8000000009047807 */ /* 0x000fe40004800000 */
[----:B------:R-:W-:Y:S02]  /*0a60*/  ISETP.GT.AND P0, PT, R36, -0x1, PT ;  /* 0xffffffff2400780c */ /* 0x000fe40003f04270 */
[----:B------:R-:W-:Y:S02]  /*0a70*/  ISETP.GT.AND P1, PT, R37, -0x1, PT ;  /* 0xffffffff2500780c */ /* 0x000fe40003f24270 */
[----:B------:R-:W-:Y:S02]  /*0a80*/  LOP3.LUT R32, R5, R32, RZ, 0x3c, !PT ;  /* 0x0000002005207212 */ /* 0x000fe400078e3cff */
[----:B------:R-:W-:-:S02]  /*0a90*/  LOP3.LUT R33, R4, R33, RZ, 0x3c, !PT ;  /* 0x0000002104217212 */ /* 0x000fc400078e3cff */
[C---:B------:R-:W-:Y:S02]  /*0aa0*/  SEL R5, R9.reuse, 0x80000000, !P0 ;  /* 0x8000000009057807 */ /* 0x040fe40004000000 */
[----:B------:R-:W-:Y:S02]  /*0ab0*/  SEL R4, R9, 0x80000000, !P1 ;  /* 0x8000000009047807 */ /* 0x000fe40004800000 */
[----:B------:R-:W-:Y:S02]  /*0ac0*/  ISETP.GT.AND P0, PT, R39, -0x1, PT ;  /* 0xffffffff2700780c */ /* 0x000fe40003f04270 */
[----:B------:R-:W-:Y:S02]  /*0ad0*/  LOP3.LUT R37, R4, R37, RZ, 0x3c, !PT ;  /* 0x0000002504257212 */ /* 0x000fe400078e3cff */
[----:B------:R-:W-:Y:S02]  /*0ae0*/  SEL R4, R9, 0x80000000, !P0 ;  /* 0x8000000009047807 */ /* 0x000fe40004000000 */
[----:B------:R-:W-:-:S02]  /*0af0*/  ISETP.GT.AND P2, PT, R31, -0x1, PT ;  /* 0xffffffff1f00780c */ /* 0x000fc40003f44270 */
[----:B------:R-:W-:Y:S02]  /*0b00*/  ISETP.GT.AND P0, PT, R40, -0x1, PT ;  /* 0xffffffff2800780c */ /* 0x000fe40003f04270 */
[----:B------:R-:W-:Y:S02]  /*0b10*/  LOP3.LUT R36, R5, R36, RZ, 0x3c, !PT ;  /* 0x0000002405247212 */ /* 0x000fe400078e3cff */
[C---:B------:R-:W-:Y:S02]  /*0b20*/  SEL R8, R9.reuse, 0x80000000, !P2 ;  /* 0x8000000009087807 */ /* 0x040fe40005000000 */
[----:B------:R-:W-:Y:S01]  /*0b30*/  SEL R5, R9, 0x80000000, !P0 ;  /* 0x8000000009057807 */ /* 0x000fe20004000000 */
[----:B------:R-:W-:Y:S01]  /*0b40*/  UMOV UR4, 0x400 ;  /* 0x0000040000047882 */ /* 0x000fe20000000000 */
[----:B------:R-:W-:Y:S02]  /*0b50*/  ISETP.GT.AND P2, PT, R34, -0x1, PT ;  /* 0xffffffff2200780c */ /* 0x000fe40003f44270 */
[----:B------:R-:W-:-:S02]  /*0b60*/  ISETP.GT.AND P1, PT, R41, -0x1, PT ;  /* 0xffffffff2900780c */ /* 0x000fc40003f24270 */
[----:B------:R-:W-:Y:S01]  /*0b70*/  ISETP.GT.AND P0, PT, R42, -0x1, PT ;  /* 0xffffffff2a00780c */ /* 0x000fe20003f04270 */
[----:B------:R-:W-:Y:S01]  /*0b80*/  ULEA UR4, UR5, UR4, 0x18 ;  /* 0x0000000405047291 */ /* 0x000fe2000f8ec0ff */
[----:B------:R-:W-:Y:S02]  /*0b90*/  LOP3.LUT R39, R4, R39, RZ, 0x3c, !PT ;  /* 0x0000002704277212 */ /* 0x000fe400078e3cff */
[----:B------:R-:W-:Y:S02]  /*0ba0*/  LOP3.LUT R40, R5, R40, RZ, 0x3c, !PT ;  /* 0x0000002805287212 */ /* 0x000fe400078e3cff */
[C---:B0-----:R-:W-:Y:S02]  /*0bb0*/  SEL R7, R9.reuse, 0x80000000, !P2 ;  /* 0x8000000009077807 */ /* 0x041fe40005000000 */
[C---:B------:R-:W-:Y:S02]  /*0bc0*/  SEL R4, R9.reuse, 0x80000000, !P1 ;  /* 0x8000000009047807 */ /* 0x040fe40004800000 */
[----:B------:R-:W-:-:S02]  /*0bd0*/  SEL R5, R9, 0x80000000, !P0 ;  /* 0x8000000009057807 */ /* 0x000fc40004000000 */
[----:B------:R-:W-:Y:S02]  /*0be0*/  ISETP.GT.AND P2, PT, R38, -0x1, PT ;  /* 0xffffffff2600780c */ /* 0x000fe40003f44270 */
[----:B------:R-:W-:Y:S02]  /*0bf0*/  ISETP.GT.AND P1, PT, R43, -0x1, PT ;  /* 0xffffffff2b00780c */ /* 0x000fe40003f24270 */
[----:B------:R-:W-:Y:S02]  /*0c00*/  ISETP.GT.AND P0, PT, R44, -0x1, PT ;  /* 0xffffffff2c00780c */ /* 0x000fe40003f04270 */
[----:B------:R-:W-:Y:S02]  /*0c10*/  LOP3.LUT R34, R7, R34, RZ, 0x3c, !PT ;  /* 0x0000002207227212 */ /* 0x000fe400078e3cff */
[----:B------:R-:W-:Y:S02]  /*0c20*/  LOP3.LUT R41, R4, R41, RZ, 0x3c, !PT ;  /* 0x0000002904297212 */ /* 0x000fe400078e3cff */
[----:B------:R-:W-:-:S02]  /*0c30*/  LOP3.LUT R42, R5, R42, RZ, 0x3c, !PT ;  /* 0x0000002a052a7212 */ /* 0x000fc400078e3cff */
[C---:B------:R-:W-:Y:S02]  /*0c40*/  SEL R7, R9.reuse, 0x80000000, !P2 ;  /* 0x8000000009077807 */ /* 0x040fe40005000000 */
[C---:B------:R-:W-:Y:S02]  /*0c50*/  SEL R4, R9.reuse, 0x80000000, !P1 ;  /* 0x8000000009047807 */ /* 0x040fe40004800000 */
[----:B------:R-:W-:Y:S02]  /*0c60*/  SEL R5, R9, 0x80000000, !P0 ;  /* 0x8000000009057807 */ /* 0x000fe40004000000 */
[----:B------:R-:W-:Y:S02]  /*0c70*/  LEA R45, R0, UR4, 0x2 ;  /* 0x00000004002d7c11 */ /* 0x000fe4000f8e10ff */
[----:B------:R-:W-:Y:S02]  /*0c80*/  ISETP.GT.AND P3, PT, R35, -0x1, PT ;  /* 0xffffffff2300780c */ /* 0x000fe40003f64270 */
[----:B------:R-:W-:-:S02]  /*0c90*/  ISETP.GT.AND P0, PT, R46, -0x1, PT ;  /* 0xffffffff2e00780c */ /* 0x000fc40003f04270 */
[----:B------:R-:W-:Y:S02]  /*0ca0*/  ISETP.GT.AND P1, PT, R48, -0x1, PT ;  /* 0xffffffff3000780c */ /* 0x000fe40003f24270 */
[----:B------:R-:W-:Y:S01]  /*0cb0*/  ISETP.GT.AND P2, PT, R49, -0x1, PT ;  /* 0xffffffff3100780c */ /* 0x000fe20003f44270 */
[----:B------:R-:W-:Y:S01]  /*0cc0*/  IMAD R47, R0, 0x80, R45 ;  /* 0x00000080002f7824 */ /* 0x000fe200078e022d */
[----:B------:R-:W-:Y:S02]  /*0cd0*/  LOP3.LUT R38, R7, R38, RZ, 0x3c, !PT ;  /* 0x0000002607267212 */ /* 0x000fe400078e3cff */
[----:B------:R-:W-:Y:S02]  /*0ce0*/  LOP3.LUT R43, R4, R43, RZ, 0x3c, !PT ;  /* 0x0000002b042b7212 */ /* 0x000fe400078e3cff */
[----:B------:R-:W-:Y:S02]  /*0cf0*/  LOP3.LUT R44, R5, R44, RZ, 0x3c, !PT ;  /* 0x0000002c052c7212 */ /* 0x000fe400078e3cff */
[----:B------:R-:W-:-:S02]  /*0d00*/  SEL R6, R9, 0x80000000, !P3 ;  /* 0x8000000009067807 */ /* 0x000fc40005800000 */
[----:B------:R-:W-:Y:S02]  /*0d10*/  SHF.R.U32.HI R123, RZ, 0x5, R0 ;  /* 0x00000005ff7b7819 */ /* 0x000fe40000011600 */
[C---:B------:R-:W-:Y:S02]  /*0d20*/  SEL R5, R9.reuse, 0x80000000, !P0 ;  /* 0x8000000009057807 */ /* 0x040fe40004000000 */
[C---:B------:R-:W-:Y:S02]  /*0d30*/  SEL R7, R9.reuse, 0x80000000, !P1 ;  /* 0x8000000009077807 */ /* 0x040fe40004800000 */
[----:B------:R-:W-:Y:S01]  /*0d40*/  SEL R4, R9, 0x80000000, !P2 ;  /* 0x8000000009047807 */ /* 0x000fe20005000000 */
[----:B------:R-:W-:Y:S01]  /*0d50*/  IMAD R51, R0, -0x38, R47 ;  /* 0xffffffc800337824 */ /* 0x000fe200078e022f */
[----:B------:R-:W-:Y:S02]  /*0d60*/  LOP3.LUT R31, R8, R31, RZ, 0x3c, !PT ;  /* 0x0000001f081f7212 */ /* 0x000fe400078e3cff */
[----:B------:R-:W-:-:S02]  /*0d70*/  LOP3.LUT R35, R6, R35, RZ, 0x3c, !PT ;  /* 0x0000002306237212 */ /* 0x000fc400078e3cff */
[----:B------:R-:W-:Y:S02]  /*0d80*/  LOP3.LUT R46, R5, R46, RZ, 0x3c, !PT ;  /* 0x0000002e052e7212 */ /* 0x000fe400078e3cff */
[----:B------:R-:W-:Y:S02]  /*0d90*/  LOP3.LUT R48, R7, R48, RZ, 0x3c, !PT ;  /* 0x0000003007307212 */ /* 0x000fe400078e3cff */
[----:B------:R-:W-:Y:S02]  /*0da0*/  LOP3.LUT R49, R4, R49, RZ, 0x3c, !PT ;  /* 0x0000003104317212 */ /* 0x000fe400078e3cff */
[----:B------:R-:W-:Y:S01]  /*0db0*/  LEA R50, R123, UR4, 0x2 ;  /* 0x000000047b327c11 */ /* 0x000fe2000f8e10ff */
[----:B------:R-:W-:Y:S02]  /*0dc0*/  UIADD3 UR8, UPT, UPT, UR6, 0x6, URZ ;  /* 0x0000000606087890 */ /* 0x000fe4000fffe0ff */
[----:B-1----:R-:W-:Y:S01]  /*0dd0*/  UIADD3 UR5, UPT, UPT, -UR6, UR7, URZ ;  /* 0x0000000706057290 */ /* 0x002fe2000fffe1ff */
[----:B------:R-:W-:Y:S11]  /*0de0*/  BAR.SYNC.DEFER_BLOCKING 0x0 ;  /* 0x0000000000007b1d */ /* 0x000ff60000010000 */
.L_x_1970:
[----:B------:R-:W-:Y:S01]  /*0df0*/  UISETP.LT.AND UP0, UPT, UR5, 0x6, UPT ;  /* 0x000000060500788c */ /* 0x000fe2000bf01270 */
[C---:B------:R-:W-:Y:S01]  /*0e00*/  ISETP.NE.AND P0, PT, R29.reuse, 0x7fffffff, PT ;  /* 0x7fffffff1d00780c */ /* 0x040fe20003f05270 */
[----:B------:R-:W-:Y:S01]  /*0e10*/  UIADD3 UR6, UPT, UPT, UR8, -0x6, URZ ;  /* 0xfffffffa08067890 */ /* 0x000fe2000fffe0ff */
[----:B------:R-:W-:Y:S01]  /*0e20*/  STS [R45], RZ ;  /* 0x000000ff2d007388 */ /* 0x000fe20000000800 */
[----:B------:R-:W-:Y:S01]  /*0e30*/  USEL UR4, UR5, 0x6, UP0 ;  /* 0x0000000605047887 */ /* 0x000fe20008000000 */
[----:B0-----:R-:W-:Y:S01]  /*0e40*/  SEL R4, R29, 0x80000000, P0 ;  /* 0x800000001d047807 */ /* 0x001fe20000000000 */
[----:B------:R-:W-:Y:S01]  /*0e50*/  UISETP.GE.AND UP0, UPT, UR8, UR9, UPT ;  /* 0x000000090800728c */ /* 0x000fe2000bf06270 */
[----:B------:R-:W-:Y:S01]  /*0e60*/  STS [R45+0x400], RZ ;  /* 0x000400ff2d007388 */ /* 0x000fe20000000800 */
[----:B------:R-:W-:Y:S01]  /*0e70*/  UBMSK UR4, URZ, UR4 ;  /* 0x00000004ff04729b */ /* 0x000fe20008000000 */
[----:B------:R-:W-:Y:S02]  /*0e80*/  SHF.R.U32.HI R4, RZ, UR6, R4 ;  /* 0x00000006ff047c19 */ /* 0x000fe40008011604 */
[----:B------:R-:W-:Y:S01]  /*0e90*/  STS [R45+0x800], RZ ;  /* 0x000800ff2d007388 */ /* 0x000fe20000000800 */
[----:B------:R-:W-:-:S02]  /*0ea0*/  ISETP.NE.AND P0, PT, R30, 0x7fffffff, PT ;  /* 0x7fffffff1e00780c */ /* 0x000fc40003f05270 */
[----:B------:R-:W-:Y:S01]  /*0eb0*/  LOP3.LUT R4, R4, UR4, RZ, 0xc0, !PT ;  /* 0x0000000404047c12 */ /* 0x000fe2000f8ec0ff */
[----:B------:R-:W-:Y:S01]  /*0ec0*/  STS [R45+0xc00], RZ ;  /* 0x000c00ff2d007388 */ /* 0x000fe20000000800 */
[C---:B------:R-:W-:Y:S02]  /*0ed0*/  ISETP.NE.AND P2, PT, R123.reuse, 0x6, PT ;  /* 0x000000067b00780c */ /* 0x040fe40003f45270 */
[----:B------:R-:W-:Y:S01]  /*0ee0*/  ISETP.NE.AND P3, PT, R123, 0x7, PT ;  /* 0x000000077b00780c */ /* 0x000fe20003f65270 */
        /* <DEDUP_REMOVED lines=14> */
[----:B------:R-:W-:Y:S03]  /*0fd0*/  STS [R45+0x2400], RZ ;  /* 0x002400ff2d007388 */ /* 0x000fe60000000800 */
[----:B------:R-:W-:Y:S01]  /*0fe0*/  SHF.R.U32.HI R6, RZ, 0x4, R4 ;  /* 0x00000004ff067819 */ /* 0x000fe20000011604 */
[----:B------:R-:W-:Y:S01]  /*0ff0*/  STS [R45+0x2800], RZ ;  /* 0x002800ff2d007388 */ /* 0x000fe20000000800 */
[----:B------:R-:W-:-:S02]  /*1000*/  IMAD.SHL.U32 R5, R4, 0x400, RZ ;  /* 0x0000040004057824 */ /* 0x000fc400078e00ff */
[----:B------:R-:W-:Y:S01]  /*1010*/  LOP3.LUT R6, R6, 0xffffffe, RZ, 0xc0, !PT ;  /* 0x0ffffffe06067812 */ /* 0x000fe200078ec0ff */
[----:B------:R-:W-:Y:S02]  /*1020*/  STS [R45+0x2c00], RZ ;  /* 0x002c00ff2d007388 */ /* 0x000fe40000000800 */
[----:B------:R-:W-:Y:S02]  /*1030*/  LOP3.LUT R4, R5, 0x7c00, RZ, 0xc, !PT ;  /* 0x00007c0005047812 */ /* 0x000fe400078e0cff */
[----:B------:R-:W-:Y:S02]  /*1040*/  STS [R45+0x3000], RZ ;  /* 0x003000ff2d007388 */ /* 0x000fe40000000800 */
[----:B------:R-:W-:Y:S02]  /*1050*/  IADD3 R55, PT, PT, -R6, R45, R4 ;  /* 0x0000002d06377210 */ /* 0x000fe40007ffe104 */
[----:B------:R-:W-:Y:S01]  /*1060*/  STS [R45+0x3400], RZ ;  /* 0x003400ff2d007388 */ /* 0x000fe20000000800 */
[----:B------:R-:W-:-:S02]  /*1070*/  SEL R4, R31, 0x80000000, P0 ;  /* 0x800000001f047807 */ /* 0x000fc40000000000 */
[----:B------:R-:W-:Y:S01]  /*1080*/  ISETP.NE.AND P0, PT, R32, 0x7fffffff, PT ;  /* 0x7fffffff2000780c */ /* 0x000fe20003f05270 */
        /* <DEDUP_REMOVED lines=32> */
[----:B0-----:R-:W-:Y:S02]  /*1290*/  SEL R5, R32, 0x80000000, P0 ;  /* 0x8000000020057807 */ /* 0x001fe40000000000 */
[----:B------:R-:W-:Y:S02]  /*12a0*/  ISETP.NE.AND P0, PT, R33, 0x7fffffff, PT ;  /* 0x7fffffff2100780c */ /* 0x000fe40003f05270 */
[----:B------:R-:W-:-:S04]  /*12b0*/  SHF.R.U32.HI R5, RZ, UR6, R5 ;  /* 0x00000006ff057c19 */ /* 0x000fc80008011605 */
[----:B------:R-:W-:-:S05]  /*12c0*/  LOP3.LUT R5, R5, UR4, RZ, 0xc0, !PT ;  /* 0x0000000405057c12 */ /* 0x000fca000f8ec0ff */
[----:B------:R-:W-:Y:S01]  /*12d0*/  IMAD.SHL.U32 R6, R5, 0x400, RZ ;  /* 0x0000040005067824 */ /* 0x000fe200078e00ff */
[----:B------:R-:W-:-:S04]  /*12e0*/  SHF.R.U32.HI R5, RZ, 0x4, R5 ;  /* 0x00000004ff057819 */ /* 0x000fc80000011605 */
[----:B------:R-:W-:Y:S02]  /*12f0*/  LOP3.LUT R8, R6, 0x7c00, RZ, 0xc, !PT ;  /* 0x00007c0006087812 */ /* 0x000fe400078e0cff */
[----:B------:R-:W-:-:S04]  /*1300*/  LOP3.LUT R5, R5, 0xffffffe, RZ, 0xc0, !PT ;  /* 0x0ffffffe05057812 */ /* 0x000fc800078ec0ff */
[----:B------:R-:W-:Y:S01]  /*1310*/  IADD3 R59, PT, PT, -R5, R45, R8 ;  /* 0x0000002d053b7210 */ /* 0x000fe20007ffe108 */
[----:B-1----:R-:W-:-:S05]  /*1320*/  VIADD R4, R56, 0x1 ;  /* 0x0000000138047836 */ /* 0x002fca0000000000 */
        /* <DEDUP_REMOVED lines=9> */
[----:B------:R-:W-:Y:S02]  /*13c0*/  LOP3.LUT R61, R4, 0xffffffe, RZ, 0xc0, !PT ;  /* 0x0ffffffe043d7812 */ /* 0x000fe400078ec0ff */
[----:B------:R-:W-:Y:S02]  /*13d0*/  SEL R5, R34, 0x80000000, P0 ;  /* 0x8000000022057807 */ /* 0x000fe40000000000 */
[----:B------:R-:W-:Y:S02]  /*13e0*/  IADD3 R61, PT, PT, -R61, R45, R8 ;  /* 0x0000002d3d3d7210 */ /* 0x000fe40007ffe108 */
[----:B------:R-:W-:Y:S02]  /*13f0*/  SHF.R.U32.HI R5, RZ, UR6, R5 ;  /* 0x00000006ff057c19 */ /* 0x000fe40008011605 */
[----:B------:R-:W-:-:S02]  /*1400*/  ISETP.NE.AND P0, PT, R35, 0x7fffffff, PT ;  /* 0x7fffffff2300780c */ /* 0x000fc40003f05270 */
[----:B------:R-:W-:Y:S01]  /*1410*/  LOP3.LUT R5, R5, UR4, RZ, 0xc0, !PT ;  /* 0x0000000405057c12 */ /* 0x000fe2000f8ec0ff */
[----:B-1----:R-:W-:-:S05]  /*1420*/  VIADD R6, R58, 0x1 ;  /* 0x000000013a067836 */ /* 0x002fca0000000000 */
[----:B------:R0:W-:Y:S04]  /*1430*/  STS.U16 [R57+0x2], R6 ;  /* 0x0000020639007388 */ /* 0x0001e80000000400 */
[----:B------:R-:W1:Y:S01]  /*1440*/  LDS.U16 R60, [R59+0x2] ;  /* 0x000002003b3c7984 */ /* 0x000e620000000400 */
[----:B0-----:R-:W-:Y:S01]  /*1450*/  IMAD.SHL.U32 R6, R5, 0x400, RZ ;  /* 0x0000040005067824 */ /* 0x001fe200078e00ff */
        /* <DEDUP_REMOVED lines=151> */
[----:B0-----:R-:W-:-:S04]  /*1dd0*/  SEL R4, R49, 0x80000000, P0 ;  /* 0x8000000031047807 */ /* 0x001fc80000000000 */
[----:B------:R-:W-:Y:S01]  /*1de0*/  SHF.R.U32.HI R4, RZ, UR6, R4 ;  /* 0x00000006ff047c19 */ /* 0x000fe20008011604 */
[----:B------:R-:W0:Y:S03]  /*1df0*/  S2UR UR6, SR_CgaCtaId ;  /* 0x00000000000679c3 */ /* 0x000e260000008800 */
[----:B------:R-:W-:Y:S01]  /*1e00*/  LOP3.LUT R4, R4, UR4, RZ, 0xc0, !PT ;  /* 0x0000000404047c12 */ /* 0x000fe2000f8ec0ff */
[----:B------:R-:W-:-:S04]  /*1e10*/  UMOV UR4, 0x400 ;  /* 0x0000040000047882 */ /* 0x000fc80000000000 */
[----:B------:R-:W-:Y:S01]  /*1e20*/  IMAD.SHL.U32 R5, R4, 0x400, RZ ;  /* 0x0000040004057824 */ /* 0x000fe200078e00ff */
[----:B------:R-:W-:-:S04]  /*1e30*/  SHF.R.U32.HI R4, RZ, 0x4, R4 ;  /* 0x00000004ff047819 */ /* 0x000fc80000011604 */
[----:B------:R-:W-:Y:S02]  /*1e40*/  LOP3.LUT R8, R5, 0x7c00, RZ, 0xc, !PT ;  /* 0x00007c0005087812 */ /* 0x000fe400078e0cff */
[----:B------:R-:W-:-:S04]  /*1e50*/  LOP3.LUT R89, R4, 0xffffffe, RZ, 0xc0, !PT ;  /* 0x0ffffffe04597812 */ /* 0x000fc800078ec0ff */
[----:B------:R-:W-:Y:S01]  /*1e60*/  IADD3 R89, PT, PT, -R89, R45, R8 ;  /* 0x0000002d59597210 */ /* 0x000fe20007ffe108 */
[----:B0-----:R-:W-:Y:S01]  /*1e70*/  ULEA UR4, UR6, UR4, 0x18 ;  /* 0x0000000406047291 */ /* 0x001fe2000f8ec0ff */
[----:B-1----:R-:W-:-:S05]  /*1e80*/  VIADD R6, R86, 0x1 ;  /* 0x0000000156067836 */ /* 0x002fca0000000000 */
        /* <DEDUP_REMOVED lines=230> */
[----:B------:R0:W-:Y:S01]  /*2cf0*/  STS [R4], R29 ;  /* 0x0000001d04007388 */ /* 0x0001e20000000800 */
[----:B------:R-:W-:Y:S02]  /*2d00*/  LEA R7, R59, UR4, 0x2 ;  /* 0x000000043b077c11 */ /* 0x000fe4000f8e10ff */
[----:B------:R-:W-:Y:S01]  /*2d10*/  LEA R8, R61, UR4, 0x2 ;  /* 0x000000043d087c11 */ /* 0x000fe2000f8e10ff */
[----:B------:R0:W-:Y:S01]  /*2d20*/  STS [R5], R30 ;  /* 0x0000001e05007388 */ /* 0x0001e20000000800 */
[----:B------:R-:W-:-:S02]  /*2d30*/  LEA R9, R63, UR4, 0x2 ;  /* 0x000000043f097c11 */ /* 0x000fc4000f8e10ff */
[----:B------:R-:W-:Y:S01]  /*2d40*/  LEA R10, R65, UR4, 0x2 ;  /* 0x00000004410a7c11 */ /* 0x000fe2000f8e10ff */
[----:B------:R0:W-:Y:S01]  /*2d50*/  STS [R6], R31 ;  /* 0x0000001f06007388 */ /* 0x0001e20000000800 */
[----:B------:R-:W-:Y:S02]  /*2d60*/  LEA R11, R67, UR4, 0x2 ;  /* 0x00000004430b7c11 */ /* 0x000fe4000f8e10ff */
        /* <DEDUP_REMOVED lines=28> */
[----:B------:R0:W1:Y:S04]  /*2f30*/  LDS R29, [R51] ;  /* 0x00000000331d7984 */ /* 0x0000680000000800 */
[----:B------:R0:W2:Y:S04]  /*2f40*/  LDS R30, [R51+0x4] ;  /* 0x00000400331e7984 */ /* 0x0000a80000000800 */
[----:B------:R0:W3:Y:S04]  /*2f50*/  LDS R31, [R51+0x8] ;  /* 0x00000800331f7984 */ /* 0x0000e80000000800 */
[----:B------:R0:W4:Y:S04]  /*2f60*/  LDS R32, [R51+0xc] ;  /* 0x00000c0033207984 */ /* 0x0001280000000800 */
        /* <DEDUP_REMOVED lines=56> */
[----:B-1234-:R-:W-:Y:S05]  /*32f0*/  BRA `(.L_x_1970) ;  /* 0xffffffd800bc7947 */ /* 0x01efea000383ffff */
.L_x_1969:
[----:B------:R-:W-:Y:S01]  /*3300*/  LEA R5, R5, UR4, 0x2 ;  /* 0x0000000405057c11 */ /* 0x000fe2000f8e10ff */
[----:B------:R-:W-:Y:S01]  /*3310*/  IMAD R51, R0, -0x48, R51 ;  /* 0xffffffb800337824 */ /* 0x000fe200078e0233 */
[----:B------:R-:W-:Y:S01]  /*3320*/  LEA R55, R55, UR4, 0x2 ;  /* 0x0000000437377c11 */ /* 0x000fe2000f8e10ff */
[----:B------:R-:W0:Y:S01]  /*3330*/  LDCU UR5, c[0x0][0x3a0] ;  /* 0x00007400ff0577ac */ /* 0x000e220008000800 */
[----:B------:R-:W-:Y:S01]  /*3340*/  LEA R57, R57, UR4, 0x2 ;  /* 0x0000000439397c11 */ /* 0x000fe2000f8e10ff */
[----:B------:R-:W-:Y:S01]  /*3350*/  STS [R5], R29 ;  /* 0x0000001d05007388 */ /* 0x000fe20000000800 */
[----:B------:R-:W-:Y:S02]  /*3360*/  LEA R59, R59, UR4, 0x2 ;  /* 0x000000043b3b7c11 */ /* 0x000fe4000f8e10ff */
[----:B------:R-:W-:Y:S01]  /*3370*/  LEA R61, R61, UR4, 0x2 ;  /* 0x000000043d3d7c11 */ /* 0x000fe2000f8e10ff */
[----:B------:R-:W-:Y:S01]  /*3380*/  STS [R55], R30 ;  /* 0x0000001e37007388 */ /* 0x000fe20000000800 */
[----:B------:R-:W-:-:S02]  /*3390*/  LEA R63, R63, UR4, 0x2 ;  /* 0x000000043f3f7c11 */ /* 0x000fc4000f8e10ff */
[----:B------:R-:W-:Y:S01]  /*33a0*/  LEA R65, R65, UR4, 0x2 ;  /* 0x0000000441417c11 */ /* 0x000fe2000f8e10ff */
[----:B------:R-:W-:Y:S01]  /*33b0*/  STS [R57], R31 ;  /* 0x0000001f39007388 */ /* 0x000fe20000000800 */
[----:B------:R-:W-:Y:S02]  /*33c0*/  LEA R67, R67, UR4, 0x2 ;  /* 0x0000000443437c11 */ /* 0x000fe4000f8e10ff */
        /* <DEDUP_REMOVED lines=17> */
[----:B0-----:R-:W-:-:S03]  /*34e0*/  ISETP.GE.U32.AND P3, PT, R0, UR5, PT ;  /* 0x0000000500007c0c */ /* 0x001fc6000bf66070 */
        /* <DEDUP_REMOVED lines=10> */
[----:B------:R-:W-:Y:S06]  /*3590*/  BAR.SYNC.DEFER_BLOCKING 0x0 ;  /* 0x0000000000007b1d */ /* 0x000fec0000010000 */
[----:B------:R-:W0:Y:S04]  /*35a0*/  LDS R6, [R51] ;  /* 0x0000000033067984 */ /* 0x000e280000000800 */
[----:B------:R-:W1:Y:S04]  /*35b0*/  LDS R7, [R51+0x400] ;  /* 0x0004000033077984 */ /* 0x000e680000000800 */
[----:B------:R-:W2:Y:S04]  /*35c0*/  LDS R8, [R51+0x800] ;  /* 0x0008000033087984 */ /* 0x000ea80000000800 */
[----:B------:R-:W-:Y:S04]  /*35d0*/  LDS R9, [R51+0xc00] ;  /* 0x000c000033097984 */ /* 0x000fe80000000800 */
[----:B------:R-:W-:Y:S04]  /*35e0*/  LDS R10, [R51+0x1000] ;  /* 0x00100000330a7984 */ /* 0x000fe80000000800 */
[----:B------:R-:W-:Y:S04]  /*35f0*/  LDS R11, [R51+0x1400] ;  /* 0x00140000330b7984 */ /* 0x000fe80000000800 */
[----:B------:R-:W-:Y:S04]  /*3600*/  LDS R29, [R51+0x1800] ;  /* 0x00180000331d7984 */ /* 0x000fe80000000800 */
[----:B------:R-:W-:Y:S04]  /*3610*/  LDS R30, [R51+0x1c00] ;  /* 0x001c0000331e7984 */ /* 0x000fe80000000800 */
[----:B------:R-:W-:Y:S04]  /*3620*/  LDS R31, [R51+0x2000] ;  /* 0x00200000331f7984 */ /* 0x000fe80000000800 */
[----:B------:R-:W-:Y:S04]  /*3630*/  LDS R32, [R51+0x2400] ;  /* 0x0024000033207984 */ /* 0x000fe80000000800 */
[----:B------:R-:W-:Y:S01]  /*3640*/  LDS R33, [R51+0x2800] ;  /* 0x0028000033217984 */ /* 0x000fe20000000800 */
[----:B0-----:R-:W-:-:S03]  /*3650*/  @!P3 ISETP.GT.AND P2, PT, R6, -0x1, PT ;  /* 0xffffffff0600b80c */ /* 0x001fc60003f44270 */
        /* <DEDUP_REMOVED lines=8> */
[----:B------:R-:W-:Y:S06]  /*36e0*/  BAR.SYNC.DEFER_BLOCKING 0x0 ;  /* 0x0000000000007b1d */ /* 0x000fec0000010000 */
[----:B-----5:R0:W-:Y:S04]  /*36f0*/  STS [R5], R2 ;  /* 0x0000000205007388 */ /* 0x0201e80000000800 */
[----:B------:R3:W-:Y:S04]  /*3700*/  STS [R55], R3 ;  /* 0x0000000337007388 */ /* 0x0007e80000000800 */
[----:B------:R4:W-:Y:S01]  /*3710*/  STS [R57], R12 ;  /* 0x0000000c39007388 */ /* 0x0009e20000000800 */
[C---:B0-----:R-:W-:Y:S01]  /*3720*/  VIADD R2, R0.reuse, 0x100 ;  /* 0x0000010000027836 */ /* 0x041fe20000000000 */
[----:B------:R-:W0:Y:S02]  /*3730*/  LDC.64 R4, c[0x0][0x398] ;  /* 0x0000e600ff047b82 */ /* 0x000e240000000a00 */
[----:B------:R-:W-:Y:S01]  /*3740*/  STS [R59], R13 ;  /* 0x0000000d3b007388 */ /* 0x000fe20000000800 */
[----:B---3--:R-:W-:Y:S01]  /*3750*/  VIADD R3, R0, 0x200 ;  /* 0x0000020000037836 */ /* 0x008fe20000000000 */
[----:B------:R-:W-:-:S02]  /*3760*/  ISETP.GE.U32.AND P4, PT, R2, UR5, PT ;  /* 0x0000000502007c0c */ /* 0x000fc4000bf86070 */
[----:B------:R3:W-:Y:S01]  /*3770*/  STS [R61], R14 ;  /* 0x0000000e3d007388 */ /* 0x0007e20000000800 */
[----:B----4-:R-:W-:Y:S01]  /*3780*/  VIADD R12, R0, 0x300 ;  /* 0x00000300000c7836 */ /* 0x010fe20000000000 */
[----:B------:R-:W-:Y:S02]  /*3790*/  ISETP.GE.U32.AND P5, PT, R3, UR5, PT ;  /* 0x0000000503007c0c */ /* 0x000fe4000bfa6070 */
[----:B------:R-:W-:Y:S01]  /*37a0*/  STS [R63], R15 ;  /* 0x0000000f3f007388 */ /* 0x000fe20000000800 */
[----:B------:R-:W4:Y:S01]  /*37b0*/  LDC.64 R2, c[0x0][0x388] ;  /* 0x0000e200ff027b82 */ /* 0x000f220000000a00 */
[----:B------:R-:W-:Y:S02]  /*37c0*/  ISETP.GE.U32.AND P6, PT, R12, UR5, PT ;  /* 0x000000050c007c0c */ /* 0x000fe4000bfc6070 */
[----:B------:R2:W-:Y:S01]  /*37d0*/  STS [R65], R16 ;  /* 0x0000001041007388 */ /* 0x0005e20000000800 */
[----:B---3--:R-:W-:-:S03]  /*37e0*/  LOP3.LUT R14, R0, 0x400, RZ, 0xfc, !PT ;  /* 0x00000400000e7812 */ /* 0x008fc600078efcff */
[----:B------:R-:W-:Y:S01]  /*37f0*/  STS [R67], R17 ;  /* 0x0000001143007388 */ /* 0x000fe20000000800 */
[----:B------:R-:W-:Y:S01]  /*3800*/  @!P4 IMAD.MOV.U32 R12, RZ, RZ, -0x1 ;  /* 0xffffffffff0cc424 */ /* 0x000fe200078e00ff */
[----:B-1----:R-:W-:Y:S02]  /*3810*/  @!P4 ISETP.GT.AND P1, PT, R7, -0x1, PT ;  /* 0xffffffff0700c80c */ /* 0x002fe40003f24270 */
[----:B------:R-:W-:Y:S01]  /*3820*/  STS [R69], R18 ;  /* 0x0000001245007388 */ /* 0x000fe20000000800 */
[----:B------:R-:W-:Y:S01]  /*3830*/  ISETP.GE.U32.AND P0, PT, R14, UR5, PT ;  /* 0x000000050e007c0c */ /* 0x000fe2000bf06070 */
[----:B------:R-:W-:Y:S01]  /*3840*/  VIADD R14, R0, 0x500 ;  /* 0x00000500000e7836 */ /* 0x000fe20000000000 */
[----:B------:R-:W-:Y:S01]  /*3850*/  @!P4 SEL R12, R12, 0x80000000, P1 ;  /* 0x800000000c0cc807 */ /* 0x000fe20000800000 */
[----:B------:R-:W-:Y:S01]  /*3860*/  STS [R71], R19 ;  /* 0x0000001347007388 */ /* 0x000fe20000000800 */
[----:B0-----:R-:W-:Y:S02]  /*3870*/  IMAD.WIDE.U32 R4, R0, 0x4, R4 ;  /* 0x0000000400047825 */ /* 0x001fe400078e0004 */
[----:B------:R-:W-:Y:S01]  /*3880*/  @!P4 LOP3.LUT R7, R12, R7, RZ, 0x3c, !PT ;  /* 0x000000070c07c212 */ /* 0x000fe200078e3cff */
[----:B------:R-:W-:Y:S01]  /*3890*/  STS [R73], R20 ;  /* 0x0000001449007388 */ /* 0x000fe20000000800 */
[----:B------:R-:W-:Y:S01]  /*38a0*/  ISETP.GE.U32.AND P1, PT, R14, UR5, PT ;  /* 0x000000050e007c0c */ /* 0x000fe2000bf26070 */
[----:B--2---:R-:W-:-:S02]  /*38b0*/  VIADD R16, R0, 0x600 ;  /* 0x0000060000107836 */ /* 0x004fc40000000000 */
[----:B------:R-:W-:Y:S01]  /*38c0*/  STS [R75], R21 ;  /* 0x000000154b007388 */ /* 0x000fe20000000800 */
[----:B----4-:R-:W-:-:S03]  /*38d0*/  IMAD.WIDE.U32 R2, R0, 0x4, R2 ;  /* 0x0000000400027825 */ /* 0x010fc600078e0002 */
[----:B------:R-:W-:Y:S01]  /*38e0*/  STS [R77], R22 ;  /* 0x000000164d007388 */ /* 0x000fe20000000800 */
[----:B------:R-:W-:-:S03]  /*38f0*/  @!P0 IMAD.MOV.U32 R12, RZ, RZ, -0x1 ;  /* 0xffffffffff0c8424 */ /* 0x000fc600078e00ff */
[----:B------:R0:W-:Y:S02]  /*3900*/  STS [R79], R23 ;  /* 0x000000174f007388 */ /* 0x0001e40000000800 */
[----:B------:R-:W-:Y:S02]  /*3910*/  @!P1 IMAD.MOV.U32 R14, RZ, RZ, -0x1 ;  /* 0xffffffffff0e9424 */ /* 0x000fe400078e00ff */
[----:B------:R-:W-:Y:S04]  /*3920*/  STS [R81], R24 ;  /* 0x0000001851007388 */ /* 0x000fe80000000800 */
[----:B------:R1:W-:Y:S01]  /*3930*/  STS [R83], R25 ;  /* 0x0000001953007388 */ /* 0x0003e20000000800 */
[----:B0-----:R-:W-:-:S03]  /*3940*/  @!P3 IMAD.MOV.U32 R23, RZ, RZ, -0x1 ;  /* 0xffffffffff17b424 */ /* 0x001fc600078e00ff */
[----:B------:R-:W-:Y:S02]  /*3950*/  STS [R85], R26 ;  /* 0x0000001a55007388 */ /* 0x000fe40000000800 */
[----:B------:R-:W-:Y:S02]  /*3960*/  @!P3 SEL R23, R23, 0x80000000, P2 ;  /* 0x800000001717b807 */ /* 0x000fe40001000000 */
[----:B------:R-:W-:Y:S01]  /*3970*/  STS [R87], R27 ;  /* 0x0000001b57007388 */ /* 0x000fe20000000800 */
[----:B------:R-:W-:Y:S01]  /*3980*/  @!P5 ISETP.GT.AND P2, PT, R8, -0x1, PT ;  /* 0xffffffff0800d80c */ /* 0x000fe20003f44270 */
[----:B-1----:R-:W-:Y:S01]  /*3990*/  @!P5 IMAD.MOV.U32 R25, RZ, RZ, -0x1 ;  /* 0xffffffffff19d424 */ /* 0x002fe200078e00ff */
[----:B------:R-:W-:Y:S01]  /*39a0*/  @!P3 LOP3.LUT R23, R23, R6, RZ, 0x3c, !PT ;  /* 0x000000061717b212 */ /* 0x000fe200078e3cff */
[----:B------:R-:W-:Y:S01]  /*39b0*/  STS [R89], R28 ;  /* 0x0000001c59007388 */ /* 0x000fe20000000800 */
[----:B------:R-:W-:Y:S02]  /*39c0*/  VIADD R6, R0, 0x700 ;  /* 0x0000070000067836 */ /* 0x000fe40000000000 */
[----:B------:R-:W-:Y:S01]  /*39d0*/  @!P5 SEL R25, R25, 0x80000000, P2 ;  /* 0x800000001919d807 */ /* 0x000fe20001000000 */
[----:B------:R-:W-:Y:S01]  /*39e0*/  BAR.SYNC.DEFER_BLOCKING 0x0 ;  /* 0x0000000000007b1d */ /* 0x000fe20000010000 */
[----:B------:R-:W-:-:S02]  /*39f0*/  ISETP.GE.U32.AND P2, PT, R16, UR5, PT ;  /* 0x0000000510007c0c */ /* 0x000fc4000bf46070 */
[----:B------:R-:W-:Y:S02]  /*3a00*/  @!P5 LOP3.LUT R25, R25, R8, RZ, 0x3c, !PT ;  /* 0x000000081919d212 */ /* 0x000fe400078e3cff */
[----:B------:R-:W-:Y:S01]  /*3a10*/  LOP3.LUT R8, R0, 0x800, RZ, 0xfc, !PT ;  /* 0x0000080000087812 */ /* 0x000fe200078efcff */
[----:B------:R-:W0:Y:S04]  /*3a20*/  @!P3 LDS R43, [R51] ;  /* 0x00000000332bb984 */ /* 0x000e280000000800 */
[----:B------:R-:W1:Y:S04]  /*3a30*/  LDS R13, [R51+0x400] ;  /* 0x00040000330d7984 */ /* 0x000e680000000800 */
[----:B------:R-:W2:Y:S04]  /*3a40*/  LDS R15, [R51+0x800] ;  /* 0x00080000330f7984 */ /* 0x000ea80000000800 */
[----:B------:R-:W3:Y:S04]  /*3a50*/  LDS R17, [R51+0xc00] ;  /* 0x000c000033117984 */ /* 0x000ee80000000800 */
[----:B------:R-:W4:Y:S04]  /*3a60*/  LDS R19, [R51+0x1000] ;  /* 0x0010000033137984 */ /* 0x000f280000000800 */
[----:B------:R-:W4:Y:S04]  /*3a70*/  LDS R21, [R51+0x1400] ;  /* 0x0014000033157984 */ /* 0x000f280000000800 */
[----:B------:R2:W-:Y:S04]  /*3a80*/  @!P3 STG.E desc[UR10][R2.64], R23 ;  /* 0x000000170200b986 */ /* 0x0005e8000c10190a */
[----:B0-----:R-:W-:Y:S01]  /*3a90*/  @!P3 STG.E desc[UR10][R4.64], R43 ;  /* 0x0000002b0400b986 */ /* 0x001fe2000c10190a */
[----:B------:R-:W-:Y:S01]  /*3aa0*/  ISETP.GE.U32.AND P3, PT, R6, UR5, PT ;  /* 0x0000000506007c0c */ /* 0x000fe2000bf66070 */
[----:B------:R-:W-:-:S02]  /*3ab0*/  @!P6 IMAD.MOV.U32 R6, RZ, RZ, -0x1 ;  /* 0xffffffffff06e424 */ /* 0x000fc400078e00ff */
[----:B------:R-:W-:Y:S04]  /*3ac0*/  @!P4 STG.E desc[UR10][R2.64+0x400], R7 ;  /* 0x000400070200c986 */ /* 0x000fe8000c10190a */
[----:B------:R-:W0:Y:S04]  /*3ad0*/  LDS R7, [R51+0x1800] ;  /* 0x0018000033077984 */ /* 0x000e280000000800 */
[----:B-1----:R-:W-:Y:S01]  /*3ae0*/  @!P4 STG.E desc[UR10][R4.64+0x400], R13 ;  /* 0x0004000d0400c986 */ /* 0x002fe2000c10190a */
[----:B------:R-:W-:-:S03]  /*3af0*/  @!P6 ISETP.GT.AND P4, PT, R9, -0x1, PT ;  /* 0xffffffff0900e80c */ /* 0x000fc60003f84270 */
[----:B------:R-:W-:Y:S01]  /*3b00*/  @!P5 STG.E desc[UR10][R2.64+0x800], R25 ;  /* 0x000800190200d986 */ /* 0x000fe2000c10190a */
[----:B------:R-:W-:Y:S02]  /*3b10*/  @!P6 SEL R6, R6, 0x80000000, P4 ;  /* 0x800000000606e807 */ /* 0x000fe40002000000 */
[----:B------:R-:W-:Y:S01]  /*3b20*/  ISETP.GE.U32.AND P4, PT, R8, UR5, PT ;  /* 0x0000000508007c0c */ /* 0x000fe2000bf86070 */
[----:B------:R-:W1:Y:S01]  /*3b30*/  LDS R13, [R51+0x1c00] ;  /* 0x001c0000330d7984 */ /* 0x000e620000000800 */
[----:B------:R-:W-:Y:S01]  /*3b40*/  @!P6 LOP3.LUT R9, R6, R9, RZ, 0x3c, !PT ;  /* 0x000000090609e212 */ /* 0x000fe200078e3cff */
[----:B------:R-:W-:Y:S02]  /*3b50*/  VIADD R8, R0, 0x900 ;  /* 0x0000090000087836 */ /* 0x000fe40000000000 */
[----:B--2---:R-:W-:Y:S01]  /*3b60*/  @!P5 STG.E desc[UR10][R4.64+0x800], R15 ;  /* 0x0008000f0400d986 */ /* 0x004fe2000c10190a */
[----:B------:R-:W-:-:S03]  /*3b70*/  @!P0 ISETP.GT.AND P5, PT, R10, -0x1, PT ;  /* 0xffffffff0a00880c */ /* 0x000fc60003fa4270 */
[----:B------:R-:W2:Y:S01]  /*3b80*/  LDS R15, [R51+0x2000] ;  /* 0x00200000330f7984 */ /* 0x000ea20000000800 */
[----:B------:R-:W-:Y:S01]  /*3b90*/  @!P0 SEL R23, R12, 0x80000000, P5 ;  /* 0x800000000c178807 */ /* 0x000fe20002800000 */
[----:B------:R-:W-:Y:S01]  /*3ba0*/  @!P3 IMAD.MOV.U32 R12, RZ, RZ, -0x1 ;  /* 0xffffffffff0cb424 */ /* 0x000fe200078e00ff */
[----:B------:R-:W-:Y:S01]  /*3bb0*/  @!P1 ISETP.GT.AND P5, PT, R11, -0x1, PT ;  /* 0xffffffff0b00980c */ /* 0x000fe20003fa4270 */
[----:B------:R-:W-:Y:S01]  /*3bc0*/  @!P6 STG.E desc[UR10][R2.64+0xc00], R9 ;  /* 0x000c00090200e986 */ /* 0x000fe2000c10190a */
[----:B------:R-:W-:Y:S02]  /*3bd0*/  @!P0 LOP3.LUT R23, R23, R10, RZ, 0x3c, !PT ;  /* 0x0000000a17178212 */ /* 0x000fe400078e3cff */
[----:B------:R-:W-:Y:S01]  /*3be0*/  @!P1 SEL R6, R14, 0x80000000, P5 ;  /* 0x800000000e069807 */ /* 0x000fe20002800000 */
[----:B------:R-:W2:Y:S01]  /*3bf0*/  LDS R9, [R51+0x2400] ;  /* 0x0024000033097984 */ /* 0x000ea20000000800 */
[----:B------:R-:W-:Y:S01]  /*3c00*/  ISETP.GE.U32.AND P5, PT, R8, UR5, PT ;  /* 0x0000000508007c0c */ /* 0x000fe2000bfa6070 */
[----:B------:R-:W-:Y:S01]  /*3c10*/  VIADD R8, R0, 0xa00 ;  /* 0x00000a0000087836 */ /* 0x000fe20000000000 */
[----:B------:R-:W-:Y:S01]  /*3c20*/  @!P1 LOP3.LUT R11, R6, R11, RZ, 0x3c, !PT ;  /* 0x0000000b060b9212 */ /* 0x000fe200078e3cff */
[----:B---3--:R-:W-:Y:S01]  /*3c30*/  @!P6 STG.E desc[UR10][R4.64+0xc00], R17 ;  /* 0x000c00110400e986 */ /* 0x008fe2000c10190a */
[----:B------:R-:W-:Y:S01]  /*3c40*/  @!P2 IMAD.MOV.U32 R6, RZ, RZ, -0x1 ;  /* 0xffffffffff06a424 */ /* 0x000fe200078e00ff */
[----:B------:R-:W-:Y:S01]  /*3c50*/  LOP3.LUT R10, R0, 0xc00, RZ, 0xfc, !PT ;  /* 0x00000c00000a7812 */ /* 0x000fe200078efcff */
[----:B------:R-:W-:Y:S01]  /*3c60*/  @!P4 IMAD.MOV.U32 R14, RZ, RZ, -0x1 ;  /* 0xffffffffff0ec424 */ /* 0x000fe200078e00ff */
[----:B------:R-:W-:Y:S01]  /*3c70*/  @!P0 STG.E desc[UR10][R2.64+0x1000], R23 ;  /* 0x0010001702008986 */ /* 0x000fe2000c10190a */
[----:B------:R-:W-:Y:S01]  /*3c80*/  ISETP.GE.U32.AND P6, PT, R8, UR5, PT ;  /* 0x0000000508007c0c */ /* 0x000fe2000bfc6070 */
[----:B------:R-:W-:-:S02]  /*3c90*/  VIADD R8, R0, 0xb00 ;  /* 0x00000b0000087836 */ /* 0x000fc40000000000 */
[----:B----4-:R3:W-:Y:S01]  /*3ca0*/  @!P0 STG.E desc[UR10][R4.64+0x1000], R19 ;  /* 0x0010001304008986 */ /* 0x0107e2000c10190a */
[----:B------:R-:W-:-:S03]  /*3cb0*/  @!P2 ISETP.GT.AND P0, PT, R29, -0x1, PT ;  /* 0xffffffff1d00a80c */ /* 0x000fc60003f04270 */
[----:B------:R-:W-:Y:S01]  /*3cc0*/  @!P1 STG.E desc[UR10][R2.64+0x1400], R11 ;  /* 0x0014000b02009986 */ /* 0x000fe2000c10190a */
[----:B------:R-:W-:Y:S02]  /*3cd0*/  @!P2 SEL R6, R6, 0x80000000, P0 ;  /* 0x800000000606a807 */ /* 0x000fe40000000000 */
[----:B------:R-:W-:Y:S01]  /*3ce0*/  @!P4 ISETP.GT.AND P0, PT, R31, -0x1, PT ;  /* 0xffffffff1f00c80c */ /* 0x000fe20003f04270 */
[----:B------:R-:W4:Y:S01]  /*3cf0*/  LDS R11, [R51+0x2800] ;  /* 0x00280000330b7984 */ /* 0x000f220000000800 */
[----:B------:R-:W-:Y:S02]  /*3d00*/  @!P2 LOP3.LUT R29, R6, R29, RZ, 0x3c, !PT ;  /* 0x0000001d061da212 */ /* 0x000fe400078e3cff */
[----:B------:R-:W-:Y:S01]  /*3d10*/  @!P4 SEL R6, R14, 0x80000000, P0 ;  /* 0x800000000e06c807 */ /* 0x000fe20000000000 */
[----:B------:R-:W-:Y:S01]  /*3d20*/  @!P1 STG.E desc[UR10][R4.64+0x1400], R21 ;  /* 0x0014001504009986 */ /* 0x000fe2000c10190a */
[----:B------:R-:W-:Y:S02]  /*3d30*/  @!P3 ISETP.GT.AND P1, PT, R30, -0x1, PT ;  /* 0xffffffff1e00b80c */ /* 0x000fe40003f24270 */
[----:B------:R-:W-:Y:S01]  /*3d40*/  @!P4 LOP3.LUT R31, R6, R31, RZ, 0x3c, !PT ;  /* 0x0000001f061fc212 */ /* 0x000fe200078e3cff */
[----:B------:R-:W4:Y:S01]  /*3d50*/  LDS R17, [R51+0x2c00] ;  /* 0x002c000033117984 */ /* 0x000f220000000800 */
[----:B---3--:R-:W-:Y:S01]  /*3d60*/  @!P3 SEL R19, R12, 0x80000000, P1 ;  /* 0x800000000c13b807 */ /* 0x008fe20000800000 */
[----:B------:R-:W-:Y:S01]  /*3d70*/  @!P5 IMAD.MOV.U32 R6, RZ, RZ, -0x1 ;  /* 0xffffffffff06d424 */ /* 0x000fe200078e00ff */
[----:B------:R-:W-:Y:S01]  /*3d80*/  ISETP.GE.U32.AND P1, PT, R8, UR5, PT ;  /* 0x0000000508007c0c */ /* 0x000fe2000bf26070 */
[----:B------:R-:W-:Y:S01]  /*3d90*/  @!P2 STG.E desc[UR10][R2.64+0x1800], R29 ;  /* 0x0018001d0200a986 */ /* 0x000fe2000c10190a */
[----:B------:R-:W-:Y:S01]  /*3da0*/  @!P3 LOP3.LUT R19, R19, R30, RZ, 0x3c, !PT ;  /* 0x0000001e1313b212 */ /* 0x000fe200078e3cff */
[----:B------:R-:W-:Y:S01]  /*3db0*/  @!P6 IMAD.MOV.U32 R12, RZ, RZ, -0x1 ;  /* 0xffffffffff0ce424 */ /* 0x000fe200078e00ff */
[----:B------:R-:W-:Y:S01]  /*3dc0*/  ISETP.GE.U32.AND P0, PT, R10, UR5, PT ;  /* 0x000000050a007c0c */ /* 0x000fe2000bf06070 */
[----:B0-----:R-:W-:Y:S01]  /*3dd0*/  @!P2 STG.E desc[UR10][R4.64+0x1800], R7 ;  /* 0x001800070400a986 */ /* 0x001fe2000c10190a */
[----:B------:R-:W-:-:S02]  /*3de0*/  VIADD R8, R0, 0xd00 ;  /* 0x00000d0000087836 */ /* 0x000fc40000000000 */
[----:B------:R-:W-:Y:S01]  /*3df0*/  VIADD R10, R0, 0xf00 ;  /* 0x00000f00000a7836 */ /* 0x000fe20000000000 */
[----:B------:R0:W-:Y:S02]  /*3e00*/  @!P3 STG.E desc[UR10][R2.64+0x1c00], R19 ;  /* 0x001c00130200b986 */ /* 0x0001e4000c10190a */
[----:B------:R-:W-:Y:S01]  /*3e10*/  ISETP.GE.U32.AND P2, PT, R8, UR5, PT ;  /* 0x0000000508007c0c */ /* 0x000fe2000bf46070 */
[----:B------:R-:W-:Y:S01]  /*3e20*/  VIADD R8, R0, 0xe00 ;  /* 0x00000e0000087836 */ /* 0x000fe20000000000 */
[----:B-1----:R1:W-:Y:S01]  /*3e30*/  @!P3 STG.E desc[UR10][R4.64+0x1c00], R13 ;  /* 0x001c000d0400b986 */ /* 0x0023e2000c10190a */
[----:B------:R-:W-:Y:S01]  /*3e40*/  @!P6 ISETP.GT.AND P3, PT, R33, -0x1, PT ;  /* 0xffffffff2100e80c */ /* 0x000fe20003f64270 */
[----:B------:R-:W-:Y:S02]  /*3e50*/  @!P1 IMAD.MOV.U32 R14, RZ, RZ, -0x1 ;  /* 0xffffffffff0e9424 */ /* 0x000fe400078e00ff */
[----:B------:R-:W-:Y:S04]  /*3e60*/  @!P4 STG.E desc[UR10][R2.64+0x2000], R31 ;  /* 0x0020001f0200c986 */ /* 0x000fe8000c10190a */
[----:B--2---:R2:W-:Y:S01]  /*3e70*/  @!P4 STG.E desc[UR10][R4.64+0x2000], R15 ;  /* 0x0020000f0400c986 */ /* 0x0045e2000c10190a */
[----:B------:R-:W-:-:S02]  /*3e80*/  @!P5 ISETP.GT.AND P4, PT, R32, -0x1, PT ;  /* 0xffffffff2000d80c */ /* 0x000fc40003f84270 */
[----:B0-----:R-:W-:Y:S02]  /*3e90*/  @!P2 IMAD.MOV.U32 R19, RZ, RZ, -0x1 ;  /* 0xffffffffff13a424 */ /* 0x001fe400078e00ff */
[----:B------:R-:W-:Y:S02]  /*3ea0*/  @!P5 SEL R7, R6, 0x80000000, P4 ;  /* 0x800000000607d807 */ /* 0x000fe40002000000 */
[----:B------:R-:W-:Y:S02]  /*3eb0*/  @!P1 ISETP.GT.AND P4, PT, R34, -0x1, PT ;  /* 0xffffffff2200980c */ /* 0x000fe40003f84270 */
[----:B-1----:R-:W-:Y:S02]  /*3ec0*/  @!P5 LOP3.LUT R13, R7, R32, RZ, 0x3c, !PT ;  /* 0x00000020070dd212 */ /* 0x002fe400078e3cff */
[----:B------:R-:W-:Y:S02]  /*3ed0*/  LOP3.LUT R7, R0, 0x1000, RZ, 0xfc, !PT ;  /* 0x0000100000077812 */ /* 0x000fe400078efcff */
[----:B------:R-:W-:Y:S01]  /*3ee0*/  @!P6 SEL R6, R12, 0x80000000, P3 ;  /* 0x800000000c06e807 */ /* 0x000fe20001800000 */
[----:B------:R-:W-:Y:S01]  /*3ef0*/  @!P5 STG.E desc[UR10][R2.64+0x2400], R13 ;  /* 0x0024000d0200d986 */ /* 0x000fe2000c10190a */
[----:B--2---:R-:W-:-:S02]  /*3f00*/  @!P1 SEL R15, R14, 0x80000000, P4 ;  /* 0x800000000e0f9807 */ /* 0x004fc40002000000 */
[----:B------:R-:W-:Y:S01]  /*3f10*/  @!P6 LOP3.LUT R33, R6, R33, RZ, 0x3c, !PT ;  /* 0x000000210621e212 */ /* 0x000fe200078e3cff */
[----:B------:R-:W-:Y:S01]  /*3f20*/  @!P5 STG.E desc[UR10][R4.64+0x2400], R9 ;  /* 0x002400090400d986 */ /* 0x000fe2000c10190a */
[----:B------:R-:W-:Y:S01]  /*3f30*/  ISETP.GE.U32.AND P5, PT, R7, UR5, PT ;  /* 0x0000000507007c0c */ /* 0x000fe2000bfa6070 */
[----:B------:R-:W-:Y:S01]  /*3f40*/  VIADD R6, R0, 0x1100 ;  /* 0x0000110000067836 */ /* 0x000fe20000000000 */
[----:B------:R-:W-:Y:S01]  /*3f50*/  @!P1 LOP3.LUT R15, R15, R34, RZ, 0x3c, !PT ;  /* 0x000000220f0f9212 */ /* 0x000fe200078e3cff */
[----:B------:R-:W0:Y:S01]  /*3f60*/  LDS R7, [R51+0x3000] ;  /* 0x0030000033077984 */ /* 0x000e220000000800 */
[----:B------:R-:W-:Y:S01]  /*3f70*/  ISETP.GE.U32.AND P3, PT, R8, UR5, PT ;  /* 0x0000000508007c0c */ /* 0x000fe2000bf66070 */
[----:B------:R-:W-:Y:S01]  /*3f80*/  VIADD R0, R0, 0x1200 ;  /* 0x0000120000007836 */ /* 0x000fe20000000000 */
[----:B------:R-:W-:Y:S01]  /*3f90*/  ISETP.GE.U32.AND P4, PT, R10, UR5, PT ;  /* 0x000000050a007c0c */ /* 0x000fe2000bf86070 */
[----:B------:R-:W1:Y:S04]  /*3fa0*/  LDS R9, [R51+0x3400] ;  /* 0x0034000033097984 */ /* 0x000e680000000800 */
[----:B------:R-:W-:Y:S02]  /*3fb0*/  @!P6 STG.E desc[UR10][R2.64+0x2800], R33 ;  /* 0x002800210200e986 */ /* 0x000fe4000c10190a */
[----:B------:R-:W-:-:S02]  /*3fc0*/  @!P5 IMAD.MOV.U32 R10, RZ, RZ, -0x1 ;  /* 0xffffffffff0ad424 */ /* 0x000fc400078e00ff */
[----:B------:R-:W2:Y:S02]  /*3fd0*/  LDS R13, [R51+0x3800] ;  /* 0x00380000330d7984 */ /* 0x000ea40000000800 */
[----:B------:R-:W-:Y:S02]  /*3fe0*/  @!P3 IMAD.MOV.U32 R8, RZ, RZ, -0x1 ;  /* 0xffffffffff08b424 */ /* 0x000fe400078e00ff */
[----:B----4-:R-:W-:Y:S01]  /*3ff0*/  @!P6 STG.E desc[UR10][R4.64+0x2800], R11 ;  /* 0x0028000b0400e986 */ /* 0x010fe2000c10190a */
[----:B------:R-:W-:Y:S01]  /*4000*/  ISETP.GE.U32.AND P6, PT, R6, UR5, PT ;  /* 0x0000000506007c0c */ /* 0x000fe2000bfc6070 */
[----:B------:R-:W-:Y:S02]  /*4010*/  @!P0 IMAD.MOV.U32 R6, RZ, RZ, -0x1 ;  /* 0xffffffffff068424 */ /* 0x000fe400078e00ff */
[----:B------:R-:W-:Y:S01]  /*4020*/  @!P1 STG.E desc[UR10][R2.64+0x2c00], R15 ;  /* 0x002c000f02009986 */ /* 0x000fe2000c10190a */
[----:B------:R-:W-:-:S03]  /*4030*/  @!P4 IMAD.MOV.U32 R21, RZ, RZ, -0x1 ;  /* 0xffffffffff15c424 */ /* 0x000fc600078e00ff */
[----:B------:R-:W3:Y:S04]  /*4040*/  LDS R11, [R51+0x3c00] ;  /* 0x003c0000330b7984 */ /* 0x000ee80000000800 */
[----:B------:R-:W-:Y:S01]  /*4050*/  @!P1 STG.E desc[UR10][R4.64+0x2c00], R17 ;  /* 0x002c001104009986 */ /* 0x000fe2000c10190a */
[----:B------:R-:W-:Y:S01]  /*4060*/  @!P0 ISETP.GT.AND P1, PT, R35, -0x1, PT ;  /* 0xffffffff2300880c */ /* 0x000fe20003f24270 */
[----:B------:R-:W-:Y:S02]  /*4070*/  @!P6 IMAD.MOV.U32 R23, RZ, RZ, -0x1 ;  /* 0xffffffffff17e424 */ /* 0x000fe400078e00ff */
[----:B------:R-:W4:Y:S01]  /*4080*/  LDS R15, [R51+0x4000] ;  /* 0x00400000330f7984 */ /* 0x000f220000000800 */
[----:B------:R-:W-:Y:S02]  /*4090*/  @!P0 SEL R6, R6, 0x80000000, P1 ;  /* 0x8000000006068807 */ /* 0x000fe40000800000 */
[----:B------:R-:W-:Y:S01]  /*40a0*/  @!P2 ISETP.GT.AND P1, PT, R36, -0x1, PT ;  /* 0xffffffff2400a80c */ /* 0x000fe20003f24270 */
[----:B------:R-:W4:Y:S01]  /*40b0*/  LDS R17, [R51+0x4400] ;  /* 0x0044000033117984 */ /* 0x000f220000000800 */
[----:B------:R-:W-:-:S02]  /*40c0*/  @!P0 LOP3.LUT R35, R6, R35, RZ, 0x3c, !PT ;  /* 0x0000002306238212 */ /* 0x000fc400078e3cff */
[----:B------:R-:W-:Y:S02]  /*40d0*/  @!P2 SEL R19, R19, 0x80000000, P1 ;  /* 0x800000001313a807 */ /* 0x000fe40000800000 */
[----:B------:R-:W-:Y:S01]  /*40e0*/  @!P3 ISETP.GT.AND P1, PT, R37, -0x1, PT ;  /* 0xffffffff2500b80c */ /* 0x000fe20003f24270 */
[----:B------:R1:W-:Y:S01]  /*40f0*/  @!P0 STG.E desc[UR10][R2.64+0x3000], R35 ;  /* 0x0030002302008986 */ /* 0x0003e2000c10190a */
[----:B------:R-:W-:Y:S02]  /*4100*/  @!P2 LOP3.LUT R19, R19, R36, RZ, 0x3c, !PT ;  /* 0x000000241313a212 */ /* 0x000fe400078e3cff */
[----:B------:R-:W-:Y:S01]  /*4110*/  @!P3 SEL R8, R8, 0x80000000, P1 ;  /* 0x800000000808b807 */ /* 0x000fe20000800000 */
[----:B0-----:R0:W-:Y:S01]  /*4120*/  @!P0 STG.E desc[UR10][R4.64+0x3000], R7 ;  /* 0x0030000704008986 */ /* 0x0011e2000c10190a */
[----:B------:R-:W-:Y:S02]  /*4130*/  @!P4 ISETP.GT.AND P1, PT, R38, -0x1, PT ;  /* 0xffffffff2600c80c */ /* 0x000fe40003f24270 */
[----:B------:R-:W-:Y:S01]  /*4140*/  @!P3 LOP3.LUT R37, R8, R37, RZ, 0x3c, !PT ;  /* 0x000000250825b212 */ /* 0x000fe200078e3cff */
[----:B------:R0:W-:Y:S01]  /*4150*/  @!P2 STG.E desc[UR10][R2.64+0x3400], R19 ;  /* 0x003400130200a986 */ /* 0x0001e2000c10190a */
[----:B------:R-:W-:-:S02]  /*4160*/  @!P4 SEL R21, R21, 0x80000000, P1 ;  /* 0x800000001515c807 */ /* 0x000fc40000800000 */
[----:B------:R-:W-:Y:S01]  /*4170*/  @!P5 ISETP.GT.AND P1, PT, R39, -0x1, PT ;  /* 0xffffffff2700d80c */ /* 0x000fe20003f24270 */
[----:B-1----:R0:W-:Y:S01]  /*4180*/  @!P2 STG.E desc[UR10][R4.64+0x3400], R9 ;  /* 0x003400090400a986 */ /* 0x0021e2000c10190a */
[----:B------:R-:W-:Y:S02]  /*4190*/  @!P4 LOP3.LUT R21, R21, R38, RZ, 0x3c, !PT ;  /* 0x000000261515c212 */ /* 0x000fe400078e3cff */
[----:B------:R-:W-:Y:S01]  /*41a0*/  @!P5 SEL R10, R10, 0x80000000, P1 ;  /* 0x800000000a0ad807 */ /* 0x000fe20000800000 */
[----:B------:R0:W-:Y:S01]  /*41b0*/  @!P3 STG.E desc[UR10][R2.64+0x3800], R37 ;  /* 0x003800250200b986 */ /* 0x0001e2000c10190a */
[----:B------:R-:W-:Y:S02]  /*41c0*/  @!P6 ISETP.GT.AND P1, PT, R40, -0x1, PT ;  /* 0xffffffff2800e80c */ /* 0x000fe40003f24270 */
[----:B------:R-:W-:Y:S01]  /*41d0*/  @!P5 LOP3.LUT R39, R10, R39, RZ, 0x3c, !PT ;  /* 0x000000270a27d212 */ /* 0x000fe200078e3cff */
[----:B--2---:R0:W-:Y:S01]  /*41e0*/  @!P3 STG.E desc[UR10][R4.64+0x3800], R13 ;  /* 0x0038000d0400b986 */ /* 0x0041e2000c10190a */
[----:B------:R-:W-:-:S02]  /*41f0*/  @!P6 SEL R23, R23, 0x80000000, P1 ;  /* 0x800000001717e807 */ /* 0x000fc40000800000 */
[----:B------:R-:W-:Y:S01]  /*4200*/  ISETP.GE.U32.AND P1, PT, R0, UR5, PT ;  /* 0x0000000500007c0c */ /* 0x000fe2000bf26070 */
[----:B------:R0:W-:Y:S01]  /*4210*/  @!P4 STG.E desc[UR10][R2.64+0x3c00], R21 ;  /* 0x003c00150200c986 */ /* 0x0001e2000c10190a */
[----:B------:R-:W-:-:S03]  /*4220*/  @!P6 LOP3.LUT R23, R23, R40, RZ, 0x3c, !PT ;  /* 0x000000281717e212 */ /* 0x000fc600078e3cff */
[----:B---3--:R0:W-:Y:S04]  /*4230*/  @!P4 STG.E desc[UR10][R4.64+0x3c00], R11 ;  /* 0x003c000b0400c986 */ /* 0x0081e8000c10190a */
[----:B------:R0:W-:Y:S04]  /*4240*/  @!P5 STG.E desc[UR10][R2.64+0x4000], R39 ;  /* 0x004000270200d986 */ /* 0x0001e8000c10190a */
[----:B----4-:R0:W-:Y:S04]  /*4250*/  @!P5 STG.E desc[UR10][R4.64+0x4000], R15 ;  /* 0x0040000f0400d986 */ /* 0x0101e8000c10190a */
[----:B------:R0:W-:Y:S04]  /*4260*/  @!P6 STG.E desc[UR10][R2.64+0x4400], R23 ;  /* 0x004400170200e986 */ /* 0x0001e8000c10190a */
[----:B------:R0:W-:Y:S01]  /*4270*/  @!P6 STG.E desc[UR10][R4.64+0x4400], R17 ;  /* 0x004400110400e986 */ /* 0x0001e2000c10190a */
[----:B------:R-:W-:Y:S05]  /*4280*/  @P1 EXIT ;  /* 0x000000000000194d */ /* 0x000fea0003800000 */
[----:B------:R-:W1:Y:S01]  /*4290*/  LDS R51, [R51+0x4800] ;  /* 0x0048000033337984 */ /* 0x000e620000000800 */
[----:B------:R-:W-:Y:S01]  /*42a0*/  IMAD.MOV.U32 R0, RZ, RZ, -0x1 ;  /* 0xffffffffff007424 */ /* 0x000fe200078e00ff */
[----:B------:R-:W-:-:S04]  /*42b0*/  ISETP.GT.AND P0, PT, R41, -0x1, PT ;  /* 0xffffffff2900780c */ /* 0x000fc80003f04270 */
[----:B------:R-:W-:-:S04]  /*42c0*/  SEL R0, R0, 0x80000000, P0 ;  /* 0x8000000000007807 */ /* 0x000fc80000000000 */
[----:B------:R-:W-:-:S05]  /*42d0*/  LOP3.LUT R41, R0, R41, RZ, 0x3c, !PT ;  /* 0x0000002900297212 */ /* 0x000fca00078e3cff */
[----:B------:R-:W-:Y:S04]  /*42e0*/  STG.E desc[UR10][R2.64+0x4800], R41 ;  /* 0x0048002902007986 */ /* 0x000fe8000c10190a */
[----:B-1----:R-:W-:Y:S01]  /*42f0*/  STG.E desc[UR10][R4.64+0x4800], R51 ;  /* 0x0048003304007986 */ /* 0x002fe2000c10190a */
[----:B------:R-:W-:Y:S05]  /*4300*/  EXIT ;  /* 0x000000000000794d */ /* 0x000fea0003800000 */
.L_x_1971:
        /* <DEDUP_REMOVED lines=15> */
.L_x_2118:


//--------------------- .text._ZN3cub18CUB_300001_SM_10306detail10radix_sort30DeviceSegmentedRadixSortKernelINS1_5radix10policy_hubIfiiE10Policy1000ELb1ELNS0_9SortOrderE1EfiPiS9_iNS1_21identity_decomposer_tEEEvPKT2_PSB_PKT3_PSF_T4_T5_iiiT7_ --------------------------
	.section	.text._ZN3cub18CUB_300001_SM_10306detail10radix_sort30DeviceSegmentedRadixSortKernelINS1_5radix10policy_hubIfiiE10Policy1000ELb1ELNS0_9SortOrderE1EfiPiS9_iNS1_21identity_decomposer_tEEEvPKT2_PSB_PKT3_PSF_T4_T5_iiiT7_,"ax",@progbits
	.align	128
        .global         _ZN3cub18CUB_300001_SM_10306detail10radix_sort30DeviceSegmentedRadixSortKernelINS1_5radix10policy_hubIfiiE10Policy1000ELb1ELNS0_9SortOrderE1EfiPiS9_iNS1_21identity_decomposer_tEEEvPKT2_PSB_PKT3_PSF_T4_T5_iiiT7_
        .type           _ZN3cub18CUB_300001_SM_10306detail10radix_sort30DeviceSegmentedRadixSortKernelINS1_5radix10policy_hubIfiiE10Policy1000ELb1ELNS0_9SortOrderE1EfiPiS9_iNS1_21identity_decomposer_tEEEvPKT2_PSB_PKT3_PSF_T4_T5_iiiT7_,@function
        .size           _ZN3cub18CUB_300001_SM_10306detail10radix_sort30DeviceSegmentedRadixSortKernelINS1_5radix10policy_hubIfiiE10Policy1000ELb1ELNS0_9SortOrderE1EfiPiS9_iNS1_21identity_decomposer_tEEEvPKT2_PSB_PKT3_PSF_T4_T5_iiiT7_,(.L_x_2119 - _ZN3cub18CUB_300001_SM_10306detail10radix_sort30DeviceSegmentedRadixSortKernelINS1_5radix10policy_hubIfiiE10Policy1000ELb1ELNS0_9SortOrderE1EfiPiS9_iNS1_21identity_decomposer_tEEEvPKT2_PSB_PKT3_PSF_T4_T5_iiiT7_)
        .other          _ZN3cub18CUB_300001_SM_10306detail10radix_sort30DeviceSegmentedRadixSortKernelINS1_5radix10policy_hubIfiiE10Policy1000ELb1ELNS0_9SortOrderE1EfiPiS9_iNS1_21identity_decomposer_tEEEvPKT2_PSB_PKT3_PSF_T4_T5_iiiT7_,@"STO_CUDA_ENTRY STV_DEFAULT"
_ZN3cub18CUB_300001_SM_10306detail10radix_sort30DeviceSegmentedRadixSortKernelINS1_5radix10policy_hubIfiiE10Policy1000ELb1ELNS0_9SortOrderE1EfiPiS9_iNS1_21identity_decomposer_tEEEvPKT2_PSB_PKT3_PSF_T4_T5_iiiT7_:
.text._ZN3cub18CUB_300001_SM_10306detail10radix_sort30DeviceSegmentedRadixSortKernelINS1_5radix10policy_hubIfiiE10Policy1000ELb1ELNS0_9SortOrderE1EfiPiS9_iNS1_21identity_decomposer_tEEEvPKT2_PSB_PKT3_PSF_T4_T5_iiiT7_:
        /* <DEDUP_REMOVED lines=39> */
.L_x_1976:
[----:B------:R-:W-:Y:S01]  /*0270*/  IMAD.IADD R6, R4, 0x1, -R7 ;  /* 0x0000000104067824 */ /* 0x000fe200078e0a07 */
[----:B-1----:R-:W1:Y:S01]  /*0280*/  LDCU UR11, c[0x0][0x3b4] ;  /* 0x00007680ff0b77ac */ /* 0x002e620008000800 */
[----:B------:R-:W2:Y:S01]  /*0290*/  LDCU UR12, c[0x0][0x3b8] ;  /* 0x00007700ff0c77ac */ /* 0x000ea20008000800 */
[----:B---3--:R-:W-:-:S05]  /*02a0*/  UMOV UR4, URZ ;  /* 0x000000ff00047c82 */ /* 0x008fca0008000000 */
.L_x_1973:
[----:B---3--:R-:W-:-:S04]  /*02b0*/  IADD3 R12, P0, PT, R71, R7, RZ ;  /* 0x00000007470c7210 */ /* 0x008fc80007f1e0ff */
[----:B------:R-:W-:Y:S02]  /*02c0*/  LEA.HI.X.SX32 R13, R7, RZ, 0x1, P0 ;  /* 0x000000ff070d7211 */ /* 0x000fe400000f0eff */
[----:B------:R-:W-:-:S04]  /*02d0*/  LEA R20, P0, R12, UR6, 0x2 ;  /* 0x000000060c147c11 */ /* 0x000fc8000f8010ff */
[----:B------:R-:W-:-:S05]  /*02e0*/  LEA.HI.X R21, R12, UR5, R13, 0x2, P0 ;  /* 0x000000050c157c11 */ /* 0x000fca00080f140d */
[----:B------:R-:W3:Y:S04]  /*02f0*/  LDG.E R15, desc[UR8][R20.64+-0x1e00] ;  /* 0xffe20008140f7981 */ /* 0x000ee8000c1e1900 */
[----:B------:R-:W4:Y:S04]  /*0300*/  LDG.E R19, desc[UR8][R20.64+-0x1800] ;  /* 0xffe8000814137981 */ /* 0x000f28000c1e1900 */
[----:B------:R-:W5:Y:S04]  /*0310*/  LDG.E R22, desc[UR8][R20.64+-0x1200] ;  /* 0xffee000814167981 */ /* 0x000f68000c1e1900 */
[----:B------:R-:W5:Y:S04]  /*0320*/  LDG.E R23, desc[UR8][R20.64+-0xc00] ;  /* 0xfff4000814177981 */ /* 0x000f68000c1e1900 */
[----:B------:R-:W5:Y:S04]  /*0330*/  LDG.E R24, desc[UR8][R20.64+-0x600] ;  /* 0xfffa000814187981 */ /* 0x000f68000c1e1900 */
[----:B------:R-:W5:Y:S01]  /*0340*/  LDG.E R14, desc[UR8][R20.64] ;  /* 0x00000008140e7981 */ /* 0x000f62000c1e1900 */
[----:B------:R-:W-:-:S03]  /*0350*/  IMAD.MOV.U32 R12, RZ, RZ, -0x80000000 ;  /* 0x80000000ff0c7424 */ /* 0x000fc600078e00ff */
[----:B------:R-:W5:Y:S01]  /*0360*/  LDG.E R13, desc[UR8][R20.64+0x600] ;  /* 0x00060008140d7981 */ /* 0x000f62000c1e1900 */
[----:B--2---:R-:W-:-:S03]  /*0370*/  UBMSK UR10, URZ, UR12 ;  /* 0x0000000cff0a729b */ /* 0x004fc60008000000 */
[----:B------:R-:W2:Y:S01]  /*0380*/  LDG.E R18, desc[UR8][R20.64+0x1e00] ;  /* 0x001e000814127981 */ /* 0x000ea2000c1e1900 */
[----:B---3--:R-:W-:-:S04]  /*0390*/  ISETP.GT.AND P0, PT, R15, -0x1, PT ;  /* 0xffffffff0f00780c */ /* 0x008fc80003f04270 */
[----:B------:R-:W-:-:S04]  /*03a0*/  SEL R16, R12, 0xffffffff, P0 ;  /* 0xffffffff0c107807 */ /* 0x000fc80000000000 */
[----:B------:R-:W-:Y:S02]  /*03b0*/  LOP3.LUT R16, R16, R15, RZ, 0x3c, !PT ;  /* 0x0000000f10107212 */ /* 0x000fe400078e3cff */
[----:B------:R-:W3:Y:S02]  /*03c0*/  LDG.E R15, desc[UR8][R20.64+0xc00] ;  /* 0x000c0008140f7981 */ /* 0x000ee4000c1e1900 */
[----:B------:R-:W-:-:S04]  /*03d0*/  ISETP.NE.AND P0, PT, R16, 0x7fffffff, PT ;  /* 0x7fffffff1000780c */ /* 0x000fc80003f05270 */
[----:B------:R-:W-:-:S04]  /*03e0*/  SEL R16, R16, 0x80000000, P0 ;  /* 0x8000000010107807 */ /* 0x000fc80000000000 */
[----:B-1----:R-:W-:-:S04]  /*03f0*/  SHF.R.U32.HI R16, RZ, UR11, R16 ;  /* 0x0000000bff107c19 */ /* 0x002fc80008011610 */
[----:B------:R-:W-:-:S04]  /*0400*/  LOP3.LUT R16, R16, UR10, RZ, 0xc0, !PT ;  /* 0x0000000a10107c12 */ /* 0x000fc8000f8ec0ff */
[----:B------:R-:W-:Y:S02]  /*0410*/  SHF.R.U32.HI R17, RZ, 0x2, R16 ;  /* 0x00000002ff117819 */ /* 0x000fe40000011610 */
[----:B------:R-:W-:-:S03]  /*0420*/  LOP3.LUT R16, R16, 0x3, RZ, 0xc0, !PT ;  /* 0x0000000310107812 */ /* 0x000fc600078ec0ff */
[----:B------:R-:W-:-:S04]  /*0430*/  IMAD R17, R17, 0x600, R0 ;  /* 0x0000060011117824 */ /* 0x000fc800078e0200 */
[----:B------:R-:W-:Y:S02]  /*0440*/  IMAD.IADD R25, R16, 0x1, R17 ;  /* 0x0000000110197824 */ /* 0x000fe400078e0211 */
[----:B------:R-:W2:Y:S04]  /*0450*/  LDG.E R17, desc[UR8][R20.64+0x1200] ;  /* 0x0012000814117981 */ /* 0x000ea8000c1e1900 */
[----:B------:R1:W2:Y:S01]  /*0460*/  LDG.E R16, desc[UR8][R20.64+0x1800] ;  /* 0x0018000814107981 */ /* 0x0002a2000c1e1900 */
[----:B------:R-:W-:Y:S01]  /*0470*/  BAR.SYNC.DEFER_BLOCKING 0x0 ;  /* 0x0000000000007b1d */ /* 0x000fe20000010000 */
[----:B----4-:R-:W-:-:S04]  /*0480*/  ISETP.GT.AND P0, PT, R19, -0x1, PT ;  /* 0xffffffff1300780c */ /* 0x010fc80003f04270 */
[----:B------:R-:W-:-:S04]  /*0490*/  SEL R28, R12, 0xffffffff, P0 ;  /* 0xffffffff0c1c7807 */ /* 0x000fc80000000000 */
[----:B------:R-:W-:Y:S01]  /*04a0*/  LOP3.LUT R28, R28, R19, RZ, 0x3c, !PT ;  /* 0x000000131c1c7212 */ /* 0x000fe200078e3cff */
[----:B------:R-:W4:Y:S03]  /*04b0*/  LDS.U8 R26, [R25] ;  /* 0x00000000191a7984 */ /* 0x000f260000000000 */
[----:B------:R-:W-:-:S04]  /*04c0*/  ISETP.NE.AND P0, PT, R28, 0x7fffffff, PT ;  /* 0x7fffffff1c00780c */ /* 0x000fc80003f05270 */
[----:B------:R-:W-:-:S04]  /*04d0*/  SEL R28, R28, 0x80000000, P0 ;  /* 0x800000001c1c7807 */ /* 0x000fc80000000000 */
[----:B------:R-:W-:-:S04]  /*04e0*/  SHF.R.U32.HI R28, RZ, UR11, R28 ;  /* 0x0000000bff1c7c19 */ /* 0x000fc8000801161c */
[----:B------:R-:W-:-:S04]  /*04f0*/  LOP3.LUT R28, R28, UR10, RZ, 0xc0, !PT ;  /* 0x0000000a1c1c7c12 */ /* 0x000fc8000f8ec0ff */
[----:B------:R-:W-:Y:S02]  /*0500*/  SHF.R.U32.HI R19, RZ, 0x2, R28 ;  /* 0x00000002ff137819 */ /* 0x000fe4000001161c */
[----:B------:R-:W-:-:S03]  /*0510*/  LOP3.LUT R28, R28, 0x3, RZ, 0xc0, !PT ;  /* 0x000000031c1c7812 */ /* 0x000fc600078ec0ff */
[----:B------:R-:W-:-:S04]  /*0520*/  IMAD R19, R19, 0x600, R0 ;  /* 0x0000060013137824 */ /* 0x000fc800078e0200 */
[----:B------:R-:W-:Y:S01]  /*0530*/  IMAD.IADD R19, R28, 0x1, R19 ;  /* 0x000000011c137824 */ /* 0x000fe200078e0213 */
[----:B-----5:R-:W-:Y:S01]  /*0540*/  ISETP.GT.AND P0, PT, R22, -0x1, PT ;  /* 0xffffffff1600780c */ /* 0x020fe20003f04270 */
[----:B----4-:R-:W-:-:S05]  /*0550*/  VIADD R26, R26, 0x1 ;  /* 0x000000011a1a7836 */ /* 0x010fca0000000000 */
[----:B------:R-:W-:Y:S04]  /*0560*/  STS.U8 [R25], R26 ;  /* 0x0000001a19007388 */ /* 0x000fe80000000000 */
[----:B-1----:R-:W1:Y:S01]  /*0570*/  LDS.U8 R20, [R19] ;  /* 0x0000000013147984 */ /* 0x002e620000000000 */
[----:B------:R-:W-:-:S04]  /*0580*/  SEL R21, R12, 0xffffffff, P0 ;  /* 0xffffffff0c157807 */ /* 0x000fc80000000000 */
[----:B------:R-:W-:-:S04]  /*0590*/  LOP3.LUT R21, R21, R22, RZ, 0x3c, !PT ;  /* 0x0000001615157212 */ /* 0x000fc800078e3cff */
[----:B------:R-:W-:-:S04]  /*05a0*/  ISETP.NE.AND P0, PT, R21, 0x7fffffff, PT ;  /* 0x7fffffff1500780c */ /* 0x000fc80003f05270 */
[----:B------:R-:W-:-:S04]  /*05b0*/  SEL R21, R21, 0x80000000, P0 ;  /* 0x8000000015157807 */ /* 0x000fc80000000000 */
[----:B------:R-:W-:-:S04]  /*05c0*/  SHF.R.U32.HI R21, RZ, UR11, R21 ;  /* 0x0000000bff157c19 */ /* 0x000fc80008011615 */
[----:B------:R-:W-:-:S04]  /*05d0*/  LOP3.LUT R21, R21, UR10, RZ, 0xc0, !PT ;  /* 0x0000000a15157c12 */ /* 0x000fc8000f8ec0ff */
[----:B------:R-:W-:Y:S02]  /*05e0*/  SHF.R.U32.HI R29, RZ, 0x2, R21 ;  /* 0x00000002ff1d7819 */ /* 0x000fe40000011615 */
[----:B------:R-:W-:-:S03]  /*05f0*/  LOP3.LUT R21, R21, 0x3, RZ, 0xc0, !PT ;  /* 0x0000000315157812 */ /* 0x000fc600078ec0ff */
[----:B------:R-:W-:-:S04]  /*0600*/  IMAD R22, R29, 0x600, R0 ;  /* 0x000006001d167824 */ /* 0x000fc800078e0200 */
[----:B------:R-:W-:Y:S02]  /*0610*/  IMAD.IADD R21, R21, 0x1, R22 ;  /* 0x0000000115157824 */ /* 0x000fe400078e0216 */
[----:B-1----:R-:W-:-:S05]  /*0620*/  VIADD R20, R20, 0x1 ;  /* 0x0000000114147836 */ /* 0x002fca0000000000 */
[----:B------:R-:W-:Y:S04]  /*0630*/  STS.U8 [R19], R20 ;  /* 0x0000001413007388 */ /* 0x000fe80000000000 */
[----:B------:R-:W1:Y:S01]  /*0640*/  LDS.U8 R22, [R21] ;  /* 0x0000000015167984 */ /* 0x000e620000000000 */
[----:B------:R-:W-:-:S04]  /*0650*/  ISETP.GT.AND P0, PT, R23, -0x1, PT ;  /* 0xffffffff1700780c */ /* 0x000fc80003f04270 */
        /* <DEDUP_REMOVED lines=55> */
[----:B---3--:R-:W-:-:S04]  /*09d0*/  ISETP.GT.AND P0, PT, R15, -0x1, PT ;  /* 0xffffffff0f00780c */ /* 0x008fc80003f04270 */
        /* <DEDUP_REMOVED lines=13> */
[----:B--2---:R-:W-:-:S04]  /*0ab0*/  ISETP.GT.AND P0, PT, R17, -0x1, PT ;  /* 0xffffffff1100780c */ /* 0x004fc80003f04270 */
        /* <DEDUP_REMOVED lines=41> */
[----:B------:R-:W-:-:S04]  /*0d50*/  UIADD3 UR4, UPT, UPT, UR4, -0x1080, URZ ;  /* 0xffffef8004047890 */ /* 0x000fc8000fffe0ff */
[----:B------:R-:W-:Y:S01]  /*0d60*/  UISETP.NE.AND UP0, UPT, UR4, -0x17b80, UPT ;  /* 0xfffe84800400788c */ /* 0x000fe2000bf05270 */
[----:B------:R-:W-:Y:S02]  /*0d70*/  VIADD R6, R6, 0xffffef80 ;  /* 0xffffef8006067836 */ /* 0x000fe40000000000 */
[----:B------:R-:W-:Y:S02]  /*0d80*/  VIADD R7, R7, 0x1080 ;  /* 0x0000108007077836 */ /* 0x000fe40000000000 */
[----:B-1----:R-:W-:-:S05]  /*0d90*/  VIADD R15, R14, 0x1 ;  /* 0x000000010e0f7836 */ /* 0x002fca0000000000 */
[----:B------:R3:W-:Y:S01]  /*0da0*/  STS.U8 [R12], R15 ;  /* 0x0000000f0c007388 */ /* 0x0007e20000000000 */
[----:B------:R-:W-:Y:S05]  /*0db0*/  BRA.U UP0, `(.L_x_1973) ;  /* 0xfffffff5003c7547 */ /* 0x000fea000b83ffff */
[----:B------:R-:W-:Y:S01]  /*0dc0*/  BAR.SYNC.DEFER_BLOCKING 0x0 ;  /* 0x0000000000007b1d */ /* 0x000fe20000010000 */
[----:B------:R-:W-:-:S05]  /*0dd0*/  ISETP.GT.U32.AND P0, PT, R71, 0xff, PT ;  /* 0x000000ff4700780c */ /* 0x000fca0003f04070 */
[----:B------:R-:W-:Y:S08]  /*0de0*/  BSSY.RECONVERGENT B0, `(.L_x_1974) ;  /* 0x0000058000007945 */ /* 0x000ff00003800200 */
[----:B------:R-:W-:Y:S05]  /*0df0*/  @P0 BRA `(.L_x_1975) ;  /* 0x0000000400580947 */ /* 0x000fea0003800000 */
[----:B------:R-:W3:Y:S02]  /*0e00*/  S2R R13, SR_LANEID ;  /* 0x00000000000d7919 */ /* 0x000ee40000000000 */
[----:B---3--:R-:W-:-:S05]  /*0e10*/  IMAD R12, R13, 0x4, R2 ;  /* 0x000000040d0c7824 */ /* 0x008fca00078e0202 */
[----:B------:R-:W1:Y:S04]  /*0e20*/  LDS R13, [R12] ;  /* 0x000000000c0d7984 */ /* 0x000e680000000800 */
[----:B------:R-:W2:Y:S04]  /*0e30*/  LDS R16, [R12+0x80] ;  /* 0x000080000c107984 */ /* 0x000ea80000000800 */
[----:B------:R-:W3:Y:S04]  /*0e40*/  LDS R19, [R12+0x100] ;  /* 0x000100000c137984 */ /* 0x000ee80000000800 */
[----:B------:R-:W4:Y:S04]  /*0e50*/  LDS R20, [R12+0x180] ;  /* 0x000180000c147984 */ /* 0x000f280000000800 */
[----:B------:R-:W5:Y:S04]  /*0e60*/  LDS R21, [R12+0x200] ;  /* 0x000200000c157984 */ /* 0x000f680000000800 */
[----:B------:R-:W0:Y:S04]  /*0e70*/  LDS R22, [R12+0x280] ;  /* 0x000280000c167984 */ /* 0x000e280000000800 */
[----:B------:R-:W0:Y:S04]  /*0e80*/  LDS R23, [R12+0x300] ;  /* 0x000300000c177984 */ /* 0x000e280000000800 */
[----:B------:R-:W0:Y:S04]  /*0e90*/  LDS R24, [R12+0x380] ;  /* 0x000380000c187984 */ /* 0x000e280000000800 */
[----:B------:R-:W0:Y:S04]  /*0ea0*/  LDS R25, [R12+0x400] ;  /* 0x000400000c197984 */ /* 0x000e280000000800 */
[----:B------:R-:W0:Y:S01]  /*0eb0*/  LDS R26, [R12+0x480] ;  /* 0x000480000c1a7984 */ /* 0x000e220000000800 */
[----:B-1----:R-:W-:-:S03]  /*0ec0*/  PRMT R15, R13, 0x7770, RZ ;  /* 0x000077700d0f7816 */ /* 0x002fc600000000ff */
[----:B------:R-:W1:Y:S01]  /*0ed0*/  LDS R28, [R12+0x500] ;  /* 0x000500000c1c7984 */ /* 0x000e620000000800 */
[----:B------:R-:W-:Y:S02]  /*0ee0*/  PRMT R14, R13, 0x7771, RZ ;  /* 0x000077710d0e7816 */ /* 0x000fe400000000ff */
[C---:B--2---:R-:W-:Y:S02]  /*0ef0*/  PRMT R17, R16.reuse, 0x7770, RZ ;  /* 0x0000777010117816 */ /* 0x044fe400000000ff */
[----:B------:R-:W-:Y:S02]  /*0f00*/  PRMT R18, R16, 0x7771, RZ ;  /* 0x0000777110127816 */ /* 0x000fe400000000ff */
[----:B------:R-:W-:Y:S02]  /*0f10*/  IADD3 R15, PT, PT, R17, R8, R15 ;  /* 0x00000008110f7210 */ /* 0x000fe40007ffe00f */
[----:B------:R-:W-:Y:S02]  /*0f20*/  IADD3 R14, PT, PT, R18, R9, R14 ;  /* 0x00000009120e7210 */ /* 0x000fe40007ffe00e */
[----:B------:R-:W-:-:S02]  /*0f30*/  PRMT R9, R13, 0x7772, RZ ;  /* 0x000077720d097816 */ /* 0x000fc400000000ff */
[----:B------:R-:W-:Y:S02]  /*0f40*/  PRMT R8, R13, 0x7773, RZ ;  /* 0x000077730d087816 */ /* 0x000fe400000000ff */
[C---:B------:R-:W-:Y:S02]  /*0f50*/  PRMT R13, R16.reuse, 0x7772, RZ ;  /* 0x00007772100d7816 */ /* 0x040fe400000000ff */
[----:B------:R-:W-:Y:S02]  /*0f60*/  PRMT R16, R16, 0x7773, RZ ;  /* 0x0000777310107816 */ /* 0x000fe400000000ff */
[----:B------:R-:W-:Y:S02]  /*0f70*/  IADD3 R9, PT, PT, R13, R10, R9 ;  /* 0x0000000a0d097210 */ /* 0x000fe40007ffe009 */
[----:B------:R-:W-:Y:S02]  /*0f80*/  IADD3 R8, PT, PT, R16, R11, R8 ;  /* 0x0000000b10087210 */ /* 0x000fe40007ffe008 */
[----:B---3--:R-:W-:-:S02]  /*0f90*/  PRMT R18, R19, 0x7770, RZ ;  /* 0x0000777013127816 */ /* 0x008fc400000000ff */
        /* <DEDUP_REMOVED lines=9> */
[----:B------:R2:W3:Y:S01]  /*1030*/  LDS R19, [R12+0x580] ;  /* 0x000580000c137984 */ /* 0x0004e20000000800 */
[----:B------:R-:W-:Y:S02]  /*1040*/  IADD3 R11, PT, PT, R13, R14, R11 ;  /* 0x0000000e0d0b7210 */ /* 0x000fe40007ffe00b */
[----:B------:R-:W-:Y:S02]  /*1050*/  IADD3 R9, PT, PT, R16, R9, R10 ;  /* 0x0000000910097210 */ /* 0x000fe40007ffe00a */
[----:B-----5:R-:W-:-:S02]  /*1060*/  PRMT R10, R21, 0x7770, RZ ;  /* 0x00007770150a7816 */ /* 0x020fc400000000ff */
[C---:B------:R-:W-:Y:S02]  /*1070*/  PRMT R14, R21.reuse, 0x7771, RZ ;  /* 0x00007771150e7816 */ /* 0x040fe400000000ff */
[C---:B------:R-:W-:Y:S02]  /*1080*/  PRMT R16, R21.reuse, 0x7772, RZ ;  /* 0x0000777215107816 */ /* 0x040fe400000000ff */
        /* <DEDUP_REMOVED lines=9> */
[----:B--2---:R-:W-:-:S02]  /*1120*/  PRMT R12, R23, 0x7771, RZ ;  /* 0x00007771170c7816 */ /* 0x004fc400000000ff */
        /* <DEDUP_REMOVED lines=22> */
[----:B------:R-:W-:Y:S02]  /*1290*/  IADD3 R11, PT, PT, R16, R11, R12 ;  /* 0x0000000b100b7210 */ /* 0x000fe40007ffe00c */
[----:B-1----:R-:W-:-:S02]  /*12a0*/  PRMT R9, R28, 0x7770, RZ ;  /* 0x000077701c097816 */ /* 0x002fc400000000ff */
[C---:B---3--:R-:W-:Y:S02]  /*12b0*/  PRMT R8, R19.reuse, 0x7770, RZ ;  /* 0x0000777013087816 */ /* 0x048fe400000000ff */
        /* <DEDUP_REMOVED lines=10> */
.L_x_1975:
[----:B------:R-:W-:Y:S05]  /*1360*/  BSYNC.RECONVERGENT B0 ;  /* 0x0000000000007941 */ /* 0x000fea0003800200 */
.L_x_1974:
        /* <DEDUP_REMOVED lines=11> */
.L_x_1972:
[----:B------:R-:W-:Y:S01]  /*1420*/  IMAD.IADD R13, R4, 0x1, -R7 ;  /* 0x00000001040d7824 */ /* 0x000fe200078e0a07 */
[----:B------:R-:W2:Y:S04]  /*1430*/  LDCU UR11, c[0x0][0x3b4] ;  /* 0x00007680ff0b77ac */ /* 0x000ea80008000800 */
[----:B------:R-:W-:Y:S01]  /*1440*/  ISETP.GE.AND P0, PT, R13, 0x1080, PT ;  /* 0x000010800d00780c */ /* 0x000fe20003f06270 */
[----:B------:R-:W4:-:S12]  /*1450*/  LDCU UR12, c[0x0][0x3b4] ;  /* 0x00007680ff0c77ac */ /* 0x000f180008000800 */
[----:B------:R-:W-:Y:S05]  /*1460*/  @!P0 BRA `(.L_x_1977) ;  /* 0x0000000800d48947 */ /* 0x000fea0003800000 */
[----:B------:R-:W5:Y:S01]  /*1470*/  LDCU.64 UR4, c[0x0][0x380] ;  /* 0x00007000ff0477ac */ /* 0x000f620008000a00 */
[----:B------:R-:W0:Y:S01]  /*1480*/  LDCU UR6, c[0x0][0x3b4] ;  /* 0x00007680ff0677ac */ /* 0x000e220008000800 */
[----:B------:R-:W0:Y:S01]  /*1490*/  LDCU UR7, c[0x0][0x3b8] ;  /* 0x00007700ff0777ac */ /* 0x000e220008000800 */
[----:B-----5:R-:W-:-:S04]  /*14a0*/  UIADD3 UR4, UP0, UPT, UR4, 0x1e00, URZ ;  /* 0x00001e0004047890 */ /* 0x020fc8000ff1e0ff */
[----:B0-----:R-:W-:-:S12]  /*14b0*/  UIADD3.X UR5, UPT, UPT, URZ, UR5, URZ, UP0, !UPT ;  /* 0x00000005ff057290 */ /* 0x001fd800087fe4ff */
.L_x_1978:
[----:B0-----:R-:W-:-:S04]  /*14c0*/  IADD3 R6, P0, PT, R71, R7, RZ ;  /* 0x0000000747067210 */ /* 0x001fc80007f1e0ff */
[----:B---3--:R-:W-:Y:S02]  /*14d0*/  LEA.HI.X.SX32 R15, R7, RZ, 0x1, P0 ;  /* 0x000000ff070f7211 */ /* 0x008fe400000f0eff */
[----:B------:R-:W-:-:S04]  /*14e0*/  LEA R20, P0, R6, UR4, 0x2 ;  /* 0x0000000406147c11 */ /* 0x000fc8000f8010ff */
[----:B------:R-:W-:-:S05]  /*14f0*/  LEA.HI.X R21, R6, UR5, R15, 0x2, P0 ;  /* 0x0000000506157c11 */ /* 0x000fca00080f140f */
[----:B------:R-:W3:Y:S04]  /*1500*/  LDG.E R15, desc[UR8][R20.64+-0x1e00] ;  /* 0xffe20008140f7981 */ /* 0x000ee8000c1e1900 */
[----:B------:R-:W5:Y:S04]  /*1510*/  LDG.E R19, desc[UR8][R20.64+-0x1800] ;  /* 0xffe8000814137981 */ /* 0x000f68000c1e1900 */
[----:B------:R-:W2:Y:S04]  /*1520*/  LDG.E R22, desc[UR8][R20.64+-0x1200] ;  /* 0xffee000814167981 */ /* 0x000ea8000c1e1900 */
[----:B------:R-:W4:Y:S04]  /*1530*/  LDG.E R23, desc[UR8][R20.64+-0xc00] ;  /* 0xfff4000814177981 */ /* 0x000f28000c1e1900 */
[----:B------:R-:W4:Y:S04]  /*1540*/  LDG.E R24, desc[UR8][R20.64+-0x600] ;  /* 0xfffa000814187981 */ /* 0x000f28000c1e1900 */
[----:B------:R-:W4:Y:S01]  /*1550*/  LDG.E R14, desc[UR8][R20.64] ;  /* 0x00000008140e7981 */ /* 0x000f22000c1e1900 */
[----:B------:R-:W-:-:S03]  /*1560*/  IMAD.MOV.U32 R6, RZ, RZ, -0x80000000 ;  /* 0x80000000ff067424 */ /* 0x000fc600078e00ff */
[----:B------:R-:W4:Y:S01]  /*1570*/  LDG.E R12, desc[UR8][R20.64+0x600] ;  /* 0x00060008140c7981 */ /* 0x000f22000c1e1900 */
[----:B------:R-:W-:-:S03]  /*1580*/  UBMSK UR10, URZ, UR7 ;  /* 0x00000007ff0a729b */ /* 0x000fc60008000000 */
[----:B------:R-:W4:Y:S01]  /*1590*/  LDG.E R18, desc[UR8][R20.64+0x1e00] ;  /* 0x001e000814127981 */ /* 0x000f22000c1e1900 */
[----:B---3--:R-:W-:-:S04]  /*15a0*/  ISETP.GT.AND P0, PT, R15, -0x1, PT ;  /* 0xffffffff0f00780c */ /* 0x008fc80003f04270 */
[----:B------:R-:W-:-:S04]  /*15b0*/  SEL R16, R6, 0xffffffff, P0 ;  /* 0xffffffff06107807 */ /* 0x000fc80000000000 */
[----:B------:R-:W-:Y:S02]  /*15c0*/  LOP3.LUT R16, R16, R15, RZ, 0x3c, !PT ;  /* 0x0000000f10107212 */ /* 0x000fe400078e3cff */
[----:B------:R-:W3:Y:S02]  /*15d0*/  LDG.E R15, desc[UR8][R20.64+0xc00] ;  /* 0x000c0008140f7981 */ /* 0x000ee4000c1e1900 */
        /* <DEDUP_REMOVED lines=8> */
[----:B------:R-:W3:Y:S04]  /*1660*/  LDG.E R17, desc[UR8][R20.64+0x1200] ;  /* 0x0012000814117981 */ /* 0x000ee8000c1e1900 */
[----:B------:R0:W3:Y:S01]  /*1670*/  LDG.E R16, desc[UR8][R20.64+0x1800] ;  /* 0x0018000814107981 */ /* 0x0000e2000c1e1900 */
[----:B------:R-:W-:Y:S01]  /*1680*/  BAR.SYNC.DEFER_BLOCKING 0x0 ;  /* 0x0000000000007b1d */ /* 0x000fe20000010000 */
[----:B-----5:R-:W-:-:S04]  /*1690*/  ISETP.GT.AND P0, PT, R19, -0x1, PT ;  /* 0xffffffff1300780c */ /* 0x020fc80003f04270 */
[----:B------:R-:W-:-:S04]  /*16a0*/  SEL R28, R6, 0xffffffff, P0 ;  /* 0xffffffff061c7807 */ /* 0x000fc80000000000 */
[----:B------:R-:W-:Y:S01]  /*16b0*/  LOP3.LUT R28, R28, R19, RZ, 0x3c, !PT ;  /* 0x000000131c1c7212 */ /* 0x000fe200078e3cff */
[----:B------:R-:W5:Y:S03]  /*16c0*/  LDS.U8 R26, [R25] ;  /* 0x00000000191a7984 */ /* 0x000f660000000000 */
        /* <DEDUP_REMOVED lines=8> */
[----:B--2---:R-:W-:Y:S01]  /*1750*/  ISETP.GT.AND P0, PT, R22, -0x1, PT ;  /* 0xffffffff1600780c */ /* 0x004fe20003f04270 */
[----:B-----5:R-:W-:-:S05]  /*1760*/  VIADD R26, R26, 0x1 ;  /* 0x000000011a1a7836 */ /* 0x020fca0000000000 */
[----:B------:R-:W-:Y:S04]  /*1770*/  STS.U8 [R25], R26 ;  /* 0x0000001a19007388 */ /* 0x000fe80000000000 */
[----:B0-----:R-:W0:Y:S01]  /*1780*/  LDS.U8 R20, [R19] ;  /* 0x0000000013147984 */ /* 0x001e220000000000 */
        /* <DEDUP_REMOVED lines=10> */
[----:B0-----:R-:W-:-:S05]  /*1830*/  VIADD R20, R20, 0x1 ;  /* 0x0000000114147836 */ /* 0x001fca0000000000 */
[----:B------:R-:W-:Y:S04]  /*1840*/  STS.U8 [R19], R20 ;  /* 0x0000001413007388 */ /* 0x000fe80000000000 */
[----:B------:R-:W0:Y:S01]  /*1850*/  LDS.U8 R22, [R21] ;  /* 0x0000000015167984 */ /* 0x000e220000000000 */
[----:B----4-:R-:W-:-:S04]  /*1860*/  ISETP.GT.AND P0, PT, R23, -0x1, PT ;  /* 0xffffffff1700780c */ /* 0x010fc80003f04270 */
        /* <DEDUP_REMOVED lines=117> */
.L_x_1977:
[----:B------:R-:W-:Y:S01]  /*1fc0*/  ISETP.GE.AND P0, PT, R71, R13, PT ;  /* 0x0000000d4700720c */ /* 0x000fe20003f06270 */
[----:B------:R-:W-:-:S12]  /*1fd0*/  BSSY.RECONVERGENT B0, `(.L_x_1979) ;  /* 0x0000071000007945 */ /* 0x000fd80003800200 */
[----:B------:R-:W-:Y:S05]  /*1fe0*/  @P0 BRA `(.L_x_1980) ;  /* 0x0000000400bc0947 */ /* 0x000fea0003800000 */
[----:B0-----:R-:W-:Y:S01]  /*1ff0*/  LOP3.LUT R6, RZ, R71, RZ, 0x33, !PT ;  /* 0x00000047ff067212 */ /* 0x001fe200078e33ff */
[----:B------:R-:W0:Y:S01]  /*2000*/  LDCU UR4, c[0x0][0x3b8] ;  /* 0x00007700ff0477ac */ /* 0x000e220008000800 */
[----:B------:R-:W-:Y:S03]  /*2010*/  BSSY.RECONVERGENT B1, `(.L_x_1981) ;  /* 0x0000025000017945 */ /* 0x000fe60003800200 */
[----:B---3--:R-:W-:-:S04]  /*2020*/  IMAD.IADD R12, R6, 0x1, R13 ;  /* 0x00000001060c7824 */ /* 0x008fc800078e020d */
[C---:B------:R-:W-:Y:S01]  /*2030*/  IMAD.HI.U32 R6, R12.reuse, -0x55555555, RZ ;  /* 0xaaaaaaab0c067827 */ /* 0x040fe200078e00ff */
[----:B------:R-:W-:-:S04]  /*2040*/  ISETP.GE.U32.AND P1, PT, R12, 0x480, PT ;  /* 0x000004800c00780c */ /* 0x000fc80003f26070 */
[----:B------:R-:W-:-:S04]  /*2050*/  SHF.R.U32.HI R6, RZ, 0x8, R6 ;  /* 0x00000008ff067819 */ /* 0x000fc80000011606 */
[----:B------:R-:W-:Y:S02]  /*2060*/  LOP3.LUT R14, R6, 0x3, RZ, 0xc0, !PT ;  /* 0x00000003060e7812 */ /* 0x000fe400078ec0ff */
[----:B0-----:R-:W-:Y:S02]  /*2070*/  BMSK R12, RZ, UR4 ;  /* 0x00000004ff0c7c1b */ /* 0x001fe40008000000 */
[----:B------:R-:W-:Y:S01]  /*2080*/  ISETP.NE.AND P0, PT, R14, 0x3, PT ;  /* 0x000000030e00780c */ /* 0x000fe20003f05270 */
[----:B------:R-:W-:-:S12]  /*2090*/  IMAD.MOV.U32 R14, RZ, RZ, R71 ;  /* 0x000000ffff0e7224 */ /* 0x000fd800078e0047 */
[----:B------:R-:W-:Y:S05]  /*20a0*/  @!P0 BRA `(.L_x_1982) ;  /* 0x00000000006c8947 */ /* 0x000fea0003800000 */
[----:B------:R-:W0:Y:S01]  /*20b0*/  LDC.64 R18, c[0x0][0x380] ;  /* 0x0000e000ff127b82 */ /* 0x000e220000000a00 */
[----:B------:R-:W-:Y:S02]  /*20c0*/  VIADD R15, R6, 0x1 ;  /* 0x00000001060f7836 */ /* 0x000fe40000000000 */
[----:B------:R-:W-:-:S03]  /*20d0*/  IMAD.IADD R21, R71, 0x1, R7 ;  /* 0x0000000147157824 */ /* 0x000fc600078e0207 */
[----:B------:R-:W-:-:S05]  /*20e0*/  LOP3.LUT R15, R15, 0x3, RZ, 0xc0, !PT ;  /* 0x000000030f0f7812 */ /* 0x000fca00078ec0ff */
[----:B------:R-:W-:Y:S02]  /*20f0*/  IMAD R14, R15, 0x180, R71 ;  /* 0x000001800f0e7824 */ /* 0x000fe400078e0247 */
[----:B------:R-:W-:-:S07]  /*2100*/  IMAD.MOV R15, RZ, RZ, -R15 ;  /* 0x000000ffff0f7224 */ /* 0x000fce00078e0a0f */
.L_x_1983:
[----:B0--3--:R-:W-:-:S06]  /*2110*/  IMAD.WIDE R16, R21, 0x4, R18 ;  /* 0x0000000415107825 */ /* 0x009fcc00078e0212 */
[----:B------:R-:W3:Y:S01]  /*2120*/  LDG.E R16, desc[UR8][R16.64] ;  /* 0x0000000810107981 */ /* 0x000ee2000c1e1900 */
[----:B------:R-:W-:Y:S02]  /*2130*/  IMAD.MOV.U32 R23, RZ, RZ, -0x80000000 ;  /* 0x80000000ff177424 */ /* 0x000fe400078e00ff */
[----:B------:R-:W-:Y:S02]  /*2140*/  VIADD R15, R15, 0x1 ;  /* 0x000000010f0f7836 */ /* 0x000fe40000000000 */
[----:B------:R-:W-:Y:S01]  /*2150*/  VIADD R21, R21, 0x180 ;  /* 0x0000018015157836 */ /* 0x000fe20000000000 */
[----:B---3--:R-:W-:-:S04]  /*2160*/  ISETP.GT.AND P0, PT, R16, -0x1, PT ;  /* 0xffffffff1000780c */ /* 0x008fc80003f04270 */
[----:B------:R-:W-:-:S04]  /*2170*/  SEL R23, R23, 0xffffffff, P0 ;  /* 0xffffffff17177807 */ /* 0x000fc80000000000 */
[----:B------:R-:W-:-:S04]  /*2180*/  LOP3.LUT R23, R23, R16, RZ, 0x3c, !PT ;  /* 0x0000001017177212 */ /* 0x000fc800078e3cff */
[----:B------:R-:W-:-:S04]  /*2190*/  ISETP.NE.AND P0, PT, R23, 0x7fffffff, PT ;  /* 0x7fffffff1700780c */ /* 0x000fc80003f05270 */
[----:B------:R-:W-:Y:S02]  /*21a0*/  SEL R23, R23, 0x80000000, P0 ;  /* 0x8000000017177807 */ /* 0x000fe40000000000 */
[----:B------:R-:W-:Y:S02]  /*21b0*/  ISETP.NE.AND P0, PT, R15, RZ, PT ;  /* 0x000000ff0f00720c */ /* 0x000fe40003f05270 */
[----:B--2---:R-:W-:-:S04]  /*21c0*/  SHF.R.U32.HI R23, RZ, UR11, R23 ;  /* 0x0000000bff177c19 */ /* 0x004fc80008011617 */
[----:B------:R-:W-:-:S04]  /*21d0*/  LOP3.LUT R23, R12, R23, RZ, 0xc0, !PT ;  /* 0x000000170c177212 */ /* 0x000fc800078ec0ff */
[----:B------:R-:W-:Y:S02]  /*21e0*/  SHF.R.U32.HI R25, RZ, 0x2, R23 ;  /* 0x00000002ff197819 */ /* 0x000fe40000011617 */
[----:B------:R-:W-:-:S03]  /*21f0*/  LOP3.LUT R23, R23, 0x3, RZ, 0xc0, !PT ;  /* 0x0000000317177812 */ /* 0x000fc600078ec0ff */
[----:B------:R-:W-:-:S04]  /*2200*/  IMAD R6, R25, 0x600, R0 ;  /* 0x0000060019067824 */ /* 0x000fc800078e0200 */
[----:B------:R-:W-:-:S05]  /*2210*/  IMAD.IADD R6, R23, 0x1, R6 ;  /* 0x0000000117067824 */ /* 0x000fca00078e0206 */
[----:B------:R-:W0:Y:S02]  /*2220*/  LDS.U8 R16, [R6] ;  /* 0x0000000006107984 */ /* 0x000e240000000000 */
[----:B0-----:R-:W-:-:S05]  /*2230*/  VIADD R17, R16, 0x1 ;  /* 0x0000000110117836 */ /* 0x001fca0000000000 */
[----:B------:R3:W-:Y:S01]  /*2240*/  STS.U8 [R6], R17 ;  /* 0x0000001106007388 */ /* 0x0007e20000000000 */
[----:B------:R-:W-:Y:S05]  /*2250*/  @P0 BRA `(.L_x_1983) ;  /* 0xfffffffc00ac0947 */ /* 0x000fea000383ffff */
.L_x_1982:
[----:B--2-4-:R-:W-:Y:S05]  /*2260*/  BSYNC.RECONVERGENT B1 ;  /* 0x0000000000017941 */ /* 0x014fea0003800200 */
.L_x_1981:
[----:B------:R-:W-:Y:S05]  /*2270*/  @!P1 BRA `(.L_x_1980) ;  /* 0x0000000400189947 */ /* 0x000fea0003800000 */
[----:B---3--:R-:W0:Y:S01]  /*2280*/  LDC.64 R16, c[0x0][0x380] ;  /* 0x0000e000ff107b82 */ /* 0x008e220000000a00 */
[----:B------:R-:W-:Y:S01]  /*2290*/  IMAD.IADD R15, R14, 0x1, R7 ;  /* 0x000000010e0f7824 */ /* 0x000fe200078e0207 */
[----:B0-----:R-:W-:-:S05]  /*22a0*/  IADD3 R6, P0, PT, R16, 0xc00, RZ ;  /* 0x00000c0010067810 */ /* 0x001fca0007f1e0ff */
[----:B------:R-:W-:-:S08]  /*22b0*/  IMAD.X R7, RZ, RZ, R17, P0 ;  /* 0x000000ffff077224 */ /* 0x000fd000000e0611 */
.L_x_1984:
[----:B------:R-:W-:-:S05]  /*22c0*/  IMAD.WIDE R16, R15, 0x4, R6 ;  /* 0x000000040f107825 */ /* 0x000fca00078e0206 */
[----:B0-----:R-:W2:Y:S04]  /*22d0*/  LDG.E R18, desc[UR8][R16.64+-0xc00] ;  /* 0xfff4000810127981 */ /* 0x001ea8000c1e1900 */
[----:B------:R-:W3:Y:S04]  /*22e0*/  LDG.E R20, desc[UR8][R16.64+-0x600] ;  /* 0xfffa000810147981 */ /* 0x000ee8000c1e1900 */
[----:B------:R-:W4:Y:S04]  /*22f0*/  LDG.E R22, desc[UR8][R16.64] ;  /* 0x0000000810167981 */ /* 0x000f28000c1e1900 */
[----:B------:R0:W5:Y:S01]  /*2300*/  LDG.E R24, desc[UR8][R16.64+0x600] ;  /* 0x0006000810187981 */ /* 0x000162000c1e1900 */
[----:B------:R-:W-:-:S02]  /*2310*/  IMAD.MOV.U32 R25, RZ, RZ, -0x80000000 ;  /* 0x80000000ff197424 */ /* 0x000fc400078e00ff */
[----:B------:R-:W-:Y:S02]  /*2320*/  VIADD R14, R14, 0x600 ;  /* 0x000006000e0e7836 */ /* 0x000fe40000000000 */
[----:B------:R-:W-:Y:S01]  /*2330*/  VIADD R15, R15, 0x600 ;  /* 0x000006000f0f7836 */ /* 0x000fe20000000000 */
[----:B--2---:R-:W-:-:S04]  /*2340*/  ISETP.GT.AND P0, PT, R18, -0x1, PT ;  /* 0xffffffff1200780c */ /* 0x004fc80003f04270 */
[----:B------:R-:W-:-:S04]  /*2350*/  SEL R19, R25, 0xffffffff, P0 ;  /* 0xffffffff19137807 */ /* 0x000fc80000000000 */
[----:B------:R-:W-:-:S04]  /*2360*/  LOP3.LUT R19, R19, R18, RZ, 0x3c, !PT ;  /* 0x0000001213137212 */ /* 0x000fc800078e3cff */
[----:B------:R-:W-:-:S04]  /*2370*/  ISETP.NE.AND P0, PT, R19, 0x7fffffff, PT ;  /* 0x7fffffff1300780c */ /* 0x000fc80003f05270 */
[----:B------:R-:W-:Y:S02]  /*2380*/  SEL R19, R19, 0x80000000, P0 ;  /* 0x8000000013137807 */ /* 0x000fe40000000000 */
[----:B---3--:R-:W-:Y:S02]  /*2390*/  ISETP.GT.AND P0, PT, R20, -0x1, PT ;  /* 0xffffffff1400780c */ /* 0x008fe40003f04270 */
[----:B------:R-:W-:Y:S02]  /*23a0*/  SHF.R.U32.HI R19, RZ, UR12, R19 ;  /* 0x0000000cff137c19 */ /* 0x000fe40008011613 */
[----:B0-----:R-:W-:Y:S02]  /*23b0*/  SEL R17, R25, 0xffffffff, P0 ;  /* 0xffffffff19117807 */ /* 0x001fe40000000000 */
[----:B------:R-:W-:Y:S02]  /*23c0*/  LOP3.LUT R19, R12, R19, RZ, 0xc0, !PT ;  /* 0x000000130c137212 */ /* 0x000fe400078ec0ff */
[----:B------:R-:W-:-:S02]  /*23d0*/  LOP3.LUT R17, R17, R20, RZ, 0x3c, !PT ;  /* 0x0000001411117212 */ /* 0x000fc400078e3cff */
[----:B------:R-:W-:Y:S02]  /*23e0*/  SHF.R.U32.HI R21, RZ, 0x2, R19 ;  /* 0x00000002ff157819 */ /* 0x000fe40000011613 */
[----:B------:R-:W-:Y:S02]  /*23f0*/  LOP3.LUT R19, R19, 0x3, RZ, 0xc0, !PT ;  /* 0x0000000313137812 */ /* 0x000fe400078ec0ff */
[----:B------:R-:W-:Y:S01]  /*2400*/  ISETP.NE.AND P0, PT, R17, 0x7fffffff, PT ;  /* 0x7fffffff1100780c */ /* 0x000fe20003f05270 */
[----:B------:R-:W-:-:S03]  /*2410*/  IMAD R18, R21, 0x600, R0 ;  /* 0x0000060015127824 */ /* 0x000fc600078e0200 */
[----:B------:R-:W-:Y:S01]  /*2420*/  SEL R17, R17, 0x80000000, P0 ;  /* 0x8000000011117807 */ /* 0x000fe20000000000 */
[----:B------:R-:W-:Y:S01]  /*2430*/  IMAD.IADD R18, R19, 0x1, R18 ;  /* 0x0000000113127824 */ /* 0x000fe200078e0212 */
[----:B----4-:R-:W-:Y:S02]  /*2440*/  ISETP.GT.AND P0, PT, R22, -0x1, PT ;  /* 0xffffffff1600780c */ /* 0x010fe40003f04270 */
[----:B------:R-:W-:Y:S02]  /*2450*/  SHF.R.U32.HI R17, RZ, UR12, R17 ;  /* 0x0000000cff117c19 */ /* 0x000fe40008011611 */
[----:B------:R-:W0:Y:S01]  /*2460*/  LDS.U8 R16, [R18] ;  /* 0x0000000012107984 */ /* 0x000e220000000000 */
[----:B------:R-:W-:Y:S02]  /*2470*/  SEL R21, R25, 0xffffffff, P0 ;  /* 0xffffffff19157807 */ /* 0x000fe40000000000 */
[----:B------:R-:W-:Y:S02]  /*2480*/  LOP3.LUT R17, R12, R17, RZ, 0xc0, !PT ;  /* 0x000000110c117212 */ /* 0x000fe400078ec0ff */
[----:B------:R-:W-:-:S02]  /*2490*/  LOP3.LUT R21, R21, R22, RZ, 0x3c, !PT ;  /* 0x0000001615157212 */ /* 0x000fc400078e3cff */
[----:B------:R-:W-:Y:S02]  /*24a0*/  SHF.R.U32.HI R19, RZ, 0x2, R17 ;  /* 0x00000002ff137819 */ /* 0x000fe40000011611 */
[----:B------:R-:W-:-:S03]  /*24b0*/  ISETP.NE.AND P0, PT, R21, 0x7fffffff, PT ;  /* 0x7fffffff1500780c */ /* 0x000fc60003f05270 */
[----:B------:R-:W-:Y:S01]  /*24c0*/  IMAD R20, R19, 0x600, R0 ;  /* 0x0000060013147824 */ /* 0x000fe200078e0200 */
[----:B------:R-:W-:Y:S02]  /*24d0*/  LOP3.LUT R19, R17, 0x3, RZ, 0xc0, !PT ;  /* 0x0000000311137812 */ /* 0x000fe400078ec0ff */
[----:B------:R-:W-:Y:S02]  /*24e0*/  SEL R21, R21, 0x80000000, P0 ;  /* 0x8000000015157807 */ /* 0x000fe40000000000 */
[----:B-----5:R-:W-:Y:S01]  /*24f0*/  ISETP.GT.AND P0, PT, R24, -0x1, PT ;  /* 0xffffffff1800780c */ /* 0x020fe20003f04270 */
[----:B------:R-:W-:Y:S01]  /*2500*/  IMAD.IADD R19, R19, 0x1, R20 ;  /* 0x0000000113137824 */ /* 0x000fe200078e0214 */
[----:B------:R-:W-:-:S04]  /*2510*/  SHF.R.U32.HI R21, RZ, UR12, R21 ;  /* 0x0000000cff157c19 */ /* 0x000fc80008011615 */
[----:B------:R-:W-:-:S04]  /*2520*/  LOP3.LUT R21, R12, R21, RZ, 0xc0, !PT ;  /* 0x000000150c157212 */ /* 0x000fc800078ec0ff */
[----:B------:R-:W-:Y:S02]  /*2530*/  SHF.R.U32.HI R23, RZ, 0x2, R21 ;  /* 0x00000002ff177819 */ /* 0x000fe40000011615 */
[----:B------:R-:W-:-:S03]  /*2540*/  LOP3.LUT R21, R21, 0x3, RZ, 0xc0, !PT ;  /* 0x0000000315157812 */ /* 0x000fc600078ec0ff */
[----:B------:R-:W-:-:S04]  /*2550*/  IMAD R20, R23, 0x600, R0 ;  /* 0x0000060017147824 */ /* 0x000fc800078e0200 */
[----:B------:R-:W-:Y:S01]  /*2560*/  IMAD.IADD R20, R21, 0x1, R20 ;  /* 0x0000000115147824 */ /* 0x000fe200078e0214 */
[----:B------:R-:W-:Y:S01]  /*2570*/  SEL R21, R25, 0xffffffff, P0 ;  /* 0xffffffff19157807 */ /* 0x000fe20000000000 */
[----:B0-----:R-:W-:-:S03]  /*2580*/  VIADD R17, R16, 0x1 ;  /* 0x0000000110117836 */ /* 0x001fc60000000000 */
[----:B------:R-:W-:Y:S02]  /*2590*/  LOP3.LUT R21, R21, R24, RZ, 0x3c, !PT ;  /* 0x0000001815157212 */ /* 0x000fe400078e3cff */
[----:B------:R0:W-:Y:S02]  /*25a0*/  STS.U8 [R18], R17 ;  /* 0x0000001112007388 */ /* 0x0001e40000000000 */
[C---:B------:R-:W-:Y:S02]  /*25b0*/  ISETP.NE.AND P0, PT, R21.reuse, 0x7fffffff, PT ;  /* 0x7fffffff1500780c */ /* 0x040fe40003f05270 */
[----:B------:R-:W2:Y:S02]  /*25c0*/  LDS.U8 R16, [R19] ;  /* 0x0000000013107984 */ /* 0x000ea40000000000 */
[----:B------:R-:W-:Y:S02]  /*25d0*/  SEL R21, R21, 0x80000000, P0 ;  /* 0x8000000015157807 */ /* 0x000fe40000000000 */
[----:B------:R-:W-:-:S02]  /*25e0*/  ISETP.GE.AND P0, PT, R14, R13, PT ;  /* 0x0000000d0e00720c */ /* 0x000fc40003f06270 */
[----:B------:R-:W-:-:S04]  /*25f0*/  SHF.R.U32.HI R21, RZ, UR12, R21 ;  /* 0x0000000cff157c19 */ /* 0x000fc80008011615 */
[----:B------:R-:W-:-:S04]  /*2600*/  LOP3.LUT R21, R12, R21, RZ, 0xc0, !PT ;  /* 0x000000150c157212 */ /* 0x000fc800078ec0ff */
[----:B------:R-:W-:Y:S02]  /*2610*/  SHF.R.U32.HI R23, RZ, 0x2, R21 ;  /* 0x00000002ff177819 */ /* 0x000fe40000011615 */
[----:B------:R-:W-:-:S03]  /*2620*/  LOP3.LUT R21, R21, 0x3, RZ, 0xc0, !PT ;  /* 0x0000000315157812 */ /* 0x000fc600078ec0ff */
[----:B0-----:R-:W-:-:S04]  /*2630*/  IMAD R18, R23, 0x600, R0 ;  /* 0x0000060017127824 */ /* 0x001fc800078e0200 */
[----:B------:R-:W-:Y:S02]  /*2640*/  IMAD.IADD R18, R21, 0x1, R18 ;  /* 0x0000000115127824 */ /* 0x000fe400078e0212 */
[----:B--2---:R-:W-:-:S05]  /*2650*/  VIADD R16, R16, 0x1 ;  /* 0x0000000110107836 */ /* 0x004fca0000000000 */
[----:B------:R-:W-:Y:S04]  /*2660*/  STS.U8 [R19], R16 ;  /* 0x0000001013007388 */ /* 0x000fe80000000000 */
[----:B------:R-:W0:Y:S02]  /*2670*/  LDS.U8 R17, [R20] ;  /* 0x0000000014117984 */ /* 0x000e240000000000 */
[----:B0-----:R-:W-:-:S05]  /*2680*/  VIADD R17, R17, 0x1 ;  /* 0x0000000111117836 */ /* 0x001fca0000000000 */
[----:B------:R-:W-:Y:S04]  /*2690*/  STS.U8 [R20], R17 ;  /* 0x0000001114007388 */ /* 0x000fe80000000000 */
[----:B------:R-:W0:Y:S02]  /*26a0*/  LDS.U8 R16, [R18] ;  /* 0x0000000012107984 */ /* 0x000e240000000000 */
[----:B0-----:R-:W-:-:S05]  /*26b0*/  VIADD R19, R16, 0x1 ;  /* 0x0000000110137836 */ /* 0x001fca0000000000 */
[----:B------:R0:W-:Y:S01]  /*26c0*/  STS.U8 [R18], R19 ;  /* 0x0000001312007388 */ /* 0x0001e20000000000 */
[----:B------:R-:W-:Y:S05]  /*26d0*/  @!P0 BRA `(.L_x_1984) ;  /* 0xfffffff800f88947 */ /* 0x000fea000383ffff */
.L_x_1980:
[----:B--2-4-:R-:W-:Y:S05]  /*26e0*/  BSYNC.RECONVERGENT B0 ;  /* 0x0000000000007941 */ /* 0x014fea0003800200 */
.L_x_1979:
[----:B---3--:R-:W0:Y:S01]  /*26f0*/  S2R R12, SR_LANEID ;  /* 0x00000000000c7919 */ /* 0x008e220000000000 */
[----:B------:R-:W-:Y:S01]  /*2700*/  BAR.SYNC.DEFER_BLOCKING 0x0 ;  /* 0x0000000000007b1d */ /* 0x000fe20000010000 */
[C---:B------:R-:W-:Y:S02]  /*2710*/  ISETP.GT.U32.AND P0, PT, R71.reuse, 0xff, PT ;  /* 0x000000ff4700780c */ /* 0x040fe40003f04070 */
[----:B------:R-:W-:-:S03]  /*2720*/  ISETP.GT.U32.AND P1, PT, R71, 0x1f, PT ;  /* 0x0000001f4700780c */ /* 0x000fc60003f24070 */
[----:B------:R-:W-:Y:S08]  /*2730*/  BSSY.RECONVERGENT B0, `(.L_x_1985) ;  /* 0x000005b000007945 */ /* 0x000ff00003800200 */
[----:B------:R-:W-:-:S04]  /*2740*/  @!P0 SHF.R.U32.HI R7, RZ, 0x1, R71 ;  /* 0x00000001ff078819 */ /* 0x000fc80000011647 */
[----:B------:R-:W-:Y:S01]  /*2750*/  @!P0 LOP3.LUT R7, R7, 0x70, RZ, 0xc0, !PT ;  /* 0x0000007007078812 */ /* 0x000fe200078ec0ff */
[----:B0-----:R-:W-:-:S04]  /*2760*/  @!P0 IMAD R6, R12, 0x80, R3 ;  /* 0x000000800c068824 */ /* 0x001fc800078e0203 */
[----:B------:R-:W-:Y:S01]  /*2770*/  @!P0 IMAD.IADD R6, R6, 0x1, R7 ;  /* 0x0000000106068824 */ /* 0x000fe200078e0207 */
[----:B------:R-:W-:Y:S06]  /*2780*/  @P0 BRA `(.L_x_1986) ;  /* 0x0000000400540947 */ /* 0x000fec0003800000 */
[----:B------:R-:W-:-:S05]  /*2790*/  IMAD R25, R12, 0x4, R2 ;  /* 0x000000040c197824 */ /* 0x000fca00078e0202 */
[----:B------:R-:W0:Y:S04]  /*27a0*/  LDS R2, [R25] ;  /* 0x0000000019027984 */ /* 0x000e280000000800 */
        /* <DEDUP_REMOVED lines=8> */
[----:B------:R-:W1:Y:S01]  /*2830*/  LDS R23, [R25+0x480] ;  /* 0x0004800019177984 */ /* 0x000e620000000800 */
[----:B0-----:R-:W-:-:S03]  /*2840*/  PRMT R7, R2, 0x7770, RZ ;  /* 0x0000777002077816 */ /* 0x001fc600000000ff */
[----:B------:R-:W0:Y:S01]  /*2850*/  LDS R24, [R25+0x500] ;  /* 0x0005000019187984 */ /* 0x000e220000000800 */
[----:B------:R-:W-:Y:S02]  /*2860*/  PRMT R12, R2, 0x7771, RZ ;  /* 0x00007771020c7816 */ /* 0x000fe400000000ff */
[C---:B--2---:R-:W-:Y:S02]  /*2870*/  PRMT R14, R13.reuse, 0x7770, RZ ;  /* 0x000077700d0e7816 */ /* 0x044fe400000000ff */
[C---:B------:R-:W-:Y:S02]  /*2880*/  PRMT R15, R13.reuse, 0x7771, RZ ;  /* 0x000077710d0f7816 */ /* 0x040fe400000000ff */
[----:B------:R-:W-:Y:S02]  /*2890*/  IADD3 R14, PT, PT, R14, R8, R7 ;  /* 0x000000080e0e7210 */ /* 0x000fe40007ffe007 */
[----:B------:R-:W-:Y:S02]  /*28a0*/  PRMT R7, R2, 0x7772, RZ ;  /* 0x0000777202077816 */ /* 0x000fe400000000ff */
[----:B------:R-:W-:-:S02]  /*28b0*/  PRMT R8, R13, 0x7772, RZ ;  /* 0x000077720d087816 */ /* 0x000fc400000000ff */
[----:B------:R-:W-:Y:S02]  /*28c0*/  PRMT R2, R2, 0x7773, RZ ;  /* 0x0000777302027816 */ /* 0x000fe400000000ff */
[----:B------:R-:W-:Y:S02]  /*28d0*/  PRMT R13, R13, 0x7773, RZ ;  /* 0x000077730d0d7816 */ /* 0x000fe400000000ff */
[----:B------:R-:W-:Y:S02]  /*28e0*/  IADD3 R12, PT, PT, R15, R9, R12 ;  /* 0x000000090f0c7210 */ /* 0x000fe40007ffe00c */
[----:B------:R-:W-:Y:S02]  /*28f0*/  IADD3 R7, PT, PT, R8, R10, R7 ;  /* 0x0000000a08077210 */ /* 0x000fe40007ffe007 */
[----:B------:R-:W-:Y:S02]  /*2900*/  IADD3 R2, PT, PT, R13, R11, R2 ;  /* 0x0000000b0d027210 */ /* 0x000fe40007ffe002 */
[----:B---3--:R-:W-:-:S02]  /*2910*/  PRMT R15, R17, 0x7770, RZ ;  /* 0x00007770110f7816 */ /* 0x008fc400000000ff */
[C---:B------:R-:W-:Y:S02]  /*2920*/  PRMT R10, R17.reuse, 0x7771, RZ ;  /* 0x00007771110a7816 */ /* 0x040fe400000000ff */
[C---:B------:R-:W-:Y:S02]  /*2930*/  PRMT R13, R17.reuse, 0x7772, RZ ;  /* 0x00007772110d7816 */ /* 0x040fe400000000ff */
[----:B------:R-:W-:Y:S02]  /*2940*/  PRMT R17, R17, 0x7773, RZ ;  /* 0x0000777311117816 */ /* 0x000fe400000000ff */
[C---:B----4-:R-:W-:Y:S02]  /*2950*/  PRMT R11, R16.reuse, 0x7773, RZ ;  /* 0x00007773100b7816 */ /* 0x050fe400000000ff */
[----:B------:R-:W-:Y:S02]  /*2960*/  PRMT R9, R16, 0x7770, RZ ;  /* 0x0000777010097816 */ /* 0x000fe400000000ff */
[----:B------:R-:W-:-:S02]  /*2970*/  IADD3 R2, PT, PT, R17, R2, R11 ;  /* 0x0000000211027210 */ /* 0x000fc40007ffe00b */
[----:B------:R-:W2:Y:S01]  /*2980*/  LDS R17, [R25+0x580] ;  /* 0x0005800019117984 */ /* 0x000ea20000000800 */
[----:B------:R-:W-:Y:S02]  /*2990*/  IADD3 R14, PT, PT, R15, R14, R9 ;  /* 0x0000000e0f0e7210 */ /* 0x000fe40007ffe009 */
[C---:B------:R-:W-:Y:S02]  /*29a0*/  PRMT R9, R16.reuse, 0x7771, RZ ;  /* 0x0000777110097816 */ /* 0x040fe400000000ff */
[----:B------:R-:W-:Y:S02]  /*29b0*/  PRMT R8, R16, 0x7772, RZ ;  /* 0x0000777210087816 */ /* 0x000fe400000000ff */
[----:B------:R-:W-:Y:S02]  /*29c0*/  IADD3 R9, PT, PT, R10, R12, R9 ;  /* 0x0000000c0a097210 */ /* 0x000fe40007ffe009 */
[----:B------:R-:W-:Y:S02]  /*29d0*/  IADD3 R7, PT, PT, R13, R7, R8 ;  /* 0x000000070d077210 */ /* 0x000fe40007ffe008 */
[----:B-----5:R-:W-:-:S02]  /*29e0*/  PRMT R11, R18, 0x7770, RZ ;  /* 0x00007770120b7816 */ /* 0x020fc400000000ff */
        /* <DEDUP_REMOVED lines=13> */
[----:B------:R-:W-:Y:S02]  /*2ac0*/  PRMT R15, R21, 0x7771, RZ ;  /* 0x00007771150f7816 */ /* 0x000fe400000000ff */
[----:B------:R-:W-:Y:S02]  /*2ad0*/  IADD3 R2, PT, PT, R19, R2, R13 ;  /* 0x0000000213027210 */ /* 0x000fe40007ffe00d */
        /* <DEDUP_REMOVED lines=19> */
[----:B0-----:R-:W-:Y:S02]  /*2c10*/  PRMT R8, R24, 0x7770, RZ ;  /* 0x0000777018087816 */ /* 0x001fe400000000ff */
[----:B--2---:R-:W-:-:S02]  /*2c20*/  PRMT R14, R17, 0x7770, RZ ;  /* 0x00007770110e7816 */ /* 0x004fc400000000ff */
[----:B------:R-:W-:Y:S02]  /*2c30*/  IADD3 R2, PT, PT, R23, R2, R13 ;  /* 0x0000000217027210 */ /* 0x000fe40007ffe00d */
[C---:B------:R-:W-:Y:S02]  /*2c40*/  PRMT R10, R24.reuse, 0x7771, RZ ;  /* 0x00007771180a7816 */ /* 0x040fe400000000ff */
        /* <DEDUP_REMOVED lines=9> */
.L_x_1986:
[----:B------:R-:W-:Y:S05]  /*2ce0*/  BSYNC.RECONVERGENT B0 ;  /* 0x0000000000007941 */ /* 0x000fea0003800200 */
.L_x_1985:
[----:B------:R-:W-:Y:S01]  /*2cf0*/  BAR.SYNC.DEFER_BLOCKING 0x0 ;  /* 0x0000000000007b1d */ /* 0x000fe20000010000 */
[----:B------:R-:W-:-:S05]  /*2d00*/  IMAD R7, R71, -0x4, R3 ;  /* 0xfffffffc47077824 */ /* 0x000fca00078e0203 */
[----:B------:R-:W-:Y:S01]  /*2d10*/  BSSY.RECONVERGENT B0, `(.L_x_1987) ;  /* 0x0000034000007945 */ /* 0x000fe20003800200 */
[----:B------:R0:W-:Y:S01]  /*2d20*/  @!P0 STS.128 [R6], R8 ;  /* 0x0000000806008388 */ /* 0x0001e20000000c00 */
[----:B------:R-:W-:Y:S06]  /*2d30*/  BAR.SYNC.DEFER_BLOCKING 0x0 ;  /* 0x0000000000007b1d */ /* 0x000fec0000010000 */
[----:B------:R-:W-:Y:S05]  /*2d40*/  @P1 BRA `(.L_x_1988) ;  /* 0x0000000000c01947 */ /* 0x000fea0003800000 */
[----:B------:R-:W-:Y:S04]  /*2d50*/  LDS R2, [R0] ;  /* 0x0000000000027984 */ /* 0x000fe80000000800 */
[----:B0-----:R-:W-:Y:S04]  /*2d60*/  LDS R9, [R0+0x80] ;  /* 0x0000800000097984 */ /* 0x001fe80000000800 */
[----:B------:R-:W0:Y:S04]  /*2d70*/  LDS R6, [R0+0x100] ;  /* 0x0001000000067984 */ /* 0x000e280000000800 */
        /* <DEDUP_REMOVED lines=9> */
[----:B------:R-:W1:Y:S01]  /*2e10*/  LDS R16, [R0+0x600] ;  /* 0x0006000000107984 */ /* 0x000e620000000800 */
[----:B0-----:R-:W-:-:S03]  /*2e20*/  IADD3 R2, PT, PT, R6, R9, R2 ;  /* 0x0000000906027210 */ /* 0x001fc60007ffe002 */
[----:B------:R-:W-:Y:S04]  /*2e30*/  LDS R21, [R0+0x680] ;  /* 0x0006800000157984 */ /* 0x000fe80000000800 */
[----:B------:R-:W0:Y:S01]  /*2e40*/  LDS R18, [R0+0x700] ;  /* 0x0007000000127984 */ /* 0x000e220000000800 */
        /* <DEDUP_REMOVED lines=12> */
[----:B-1----:R-:W-:-:S03]  /*2f10*/  IADD3 R2, PT, PT, R16, R19, R2 ;  /* 0x0000001310027210 */ /* 0x002fc60007ffe002 */
        /* <DEDUP_REMOVED lines=12> */
[----:B------:R-:W4:Y:S01]  /*2fe0*/  LDS R19, [R0+0xf80] ;  /* 0x000f800000137984 */ /* 0x000f220000000800 */
[----:B-----5:R-:W-:-:S04]  /*2ff0*/  IADD3 R2, PT, PT, R6, R9, R2 ;  /* 0x0000000906027210 */ /* 0x020fc80007ffe002 */
[----:B-1----:R-:W-:-:S04]  /*3000*/  IADD3 R2, PT, PT, R8, R11, R2 ;  /* 0x0000000b08027210 */ /* 0x002fc80007ffe002 */
[----:B0-----:R-:W-:-:S04]  /*3010*/  IADD3 R2, PT, PT, R10, R13, R2 ;  /* 0x0000000d0a027210 */ /* 0x001fc80007ffe002 */
[----:B--2---:R-:W-:-:S04]  /*3020*/  IADD3 R2, PT, PT, R12, R15, R2 ;  /* 0x0000000f0c027210 */ /* 0x004fc80007ffe002 */
[----:B---3--:R-:W-:-:S05]  /*3030*/  IADD3 R2, PT, PT, R14, R17, R2 ;  /* 0x000000110e027210 */ /* 0x008fca0007ffe002 */
[----:B----4-:R-:W-:-:S07]  /*3040*/  IMAD.IADD R19, R2, 0x1, R19 ;  /* 0x0000000102137824 */ /* 0x010fce00078e0213 */
.L_x_1988:
[----:B------:R-:W-:Y:S05]  /*3050*/  BSYNC.RECONVERGENT B0 ;  /* 0x0000000000007941 */ /* 0x000fea0003800200 */
.L_x_1987:
[----:B------:R-:W-:Y:S01]  /*3060*/  BAR.SYNC.DEFER_BLOCKING 0x0 ;  /* 0x0000000000007b1d */ /* 0x000fe20000010000 */
[----:B------:R-:W-:-:S04]  /*3070*/  IMAD.MOV.U32 R70, RZ, RZ, RZ ;  /* 0x000000ffff467224 */ /* 0x000fc800078e00ff */
[----:B------:R-:W-:Y:S01]  /*3080*/  IMAD.HI.U32 R2, R71, 0x15555556, R70 ;  /* 0x1555555647027827 */ /* 0x000fe200078e0046 */
[----:B------:R-:W2:Y:S03]  /*3090*/  LDCU UR14, c[0x0][0x3b4] ;  /* 0x00007680ff0e77ac */ /* 0x000ea60008000800 */
[----:B0-----:R-:W-:Y:S01]  /*30a0*/  IMAD R6, R2, 0x4, R3 ;  /* 0x0000000402067824 */ /* 0x001fe200078e0203 */
[----:B------:R-:W0:Y:S01]  /*30b0*/  LDCU UR7, c[0x0][0x3b8] ;  /* 0x00007700ff0777ac */ /* 0x000e220008000800 */
[----:B------:R-:W3:Y:S01]  /*30c0*/  LDCU.64 UR12, c[0x0][0x380] ;  /* 0x00007000ff0c77ac */ /* 0x000ee20008000a00 */
[----:B------:R-:W4:Y:S01]  /*30d0*/  LDCU.64 UR10, c[0x0][0x390] ;  /* 0x00007200ff0a77ac */ /* 0x000f220008000a00 */
        /* <DEDUP_REMOVED lines=19> */
[----:B------:R-:W1:Y:S01]  /*3210*/  LDS R18, [R3+0x13c] ;  /* 0x00013c0003127984 */ /* 0x000e620000000800 */
[----:B0-----:R-:W-:-:S04]  /*3220*/  IADD3 R19, PT, PT, R8, R9, R2 ;  /* 0x0000000908137210 */ /* 0x001fc80007ffe002 */
[----:B--2---:R-:W-:-:S04]  /*3230*/  IADD3 R19, PT, PT, R11, R19, R10 ;  /* 0x000000130b137210 */ /* 0x004fc80007ffe00a */
[----:B---3--:R-:W-:-:S04]  /*3240*/  IADD3 R19, PT, PT, R13, R19, R12 ;  /* 0x000000130d137210 */ /* 0x008fc80007ffe00c */
[----:B----4-:R-:W-:-:S04]  /*3250*/  IADD3 R19, PT, PT, R15, R19, R14 ;  /* 0x000000130f137210 */ /* 0x010fc80007ffe00e */
[----:B-----5:R-:W-:-:S05]  /*3260*/  IADD3 R19, PT, PT, R17, R19, R16 ;  /* 0x0000001311137210 */ /* 0x020fca0007ffe010 */
        /* <DEDUP_REMOVED lines=11> */
.L_x_2004:
        /* <DEDUP_REMOVED lines=25> */
.L_x_1989:
        /* <DEDUP_REMOVED lines=16> */
[----:B0-----:R-:W-:-:S07]  /*35b0*/  IMAD R6, R71, 0x40, R0 ;  /* 0x0000004047067824 */ /* 0x001fce00078e0200 */
.L_x_1993:
[----:B0-----:R-:W-:-:S04]  /*35c0*/  IADD3 R9, P0, PT, R71, R27, RZ ;  /* 0x0000001b47097210 */ /* 0x001fc80007f1e0ff */
[----:B------:R-:W-:Y:S02]  /*35d0*/  LEA.HI.X.SX32 R10, R27, RZ, 0x1, P0 ;  /* 0x000000ff1b0a7211 */ /* 0x000fe400000f0eff */
[----:B------:R-:W-:-:S04]  /*35e0*/  LEA R8, P0, R9, UR12, 0x2 ;  /* 0x0000000c09087c11 */ /* 0x000fc8000f8010ff */
[----:B------:R-:W-:-:S05]  /*35f0*/  LEA.HI.X R9, R9, UR13, R10, 0x2, P0 ;  /* 0x0000000d09097c11 */ /* 0x000fca00080f140a */
        /* <DEDUP_REMOVED lines=10> */
[----:B------:R0:W5:Y:S01]  /*36a0*/  LDG.E R37, desc[UR8][R8.64+0x3c00] ;  /* 0x003c000808257981 */ /* 0x000162000c1e1900 */
[----:B------:R-:W-:Y:S05]  /*36b0*/  WARPSYNC.ALL ;  /* 0x0000000000007948 */ /* 0x000fea0003800000 */
[----:B------:R-:W-:Y:S01]  /*36c0*/  IMAD R12, R71, 0x28, R0 ;  /* 0x00000028470c7824 */ /* 0x000fe200078e0200 */
[----:B------:R-:W-:Y:S01]  /*36d0*/  UBMSK UR6, URZ, UR7 ;  /* 0x00000007ff06729b */ /* 0x000fe20008000000 */
[----:B------:R-:W1:Y:S01]  /*36e0*/  S2R R68, SR_LANEID ;  /* 0x0000000000447919 */ /* 0x000e620000000000 */
[----:B------:R-:W1:Y:S01]  /*36f0*/  S2UR UR5, SR_CgaCtaId ;  /* 0x00000000000579c3 */ /* 0x000e620000008800 */
[----:B0-----:R-:W-:Y:S01]  /*3700*/  IMAD.MOV.U32 R8, RZ, RZ, -0x80000000 ;  /* 0x80000000ff087424 */ /* 0x001fe200078e00ff */
[----:B------:R-:W-:Y:S01]  /*3710*/  UMOV UR4, 0x400 ;  /* 0x0000040000047882 */ /* 0x000fe20000000000 */
[----:B------:R-:W-:-:S04]  /*3720*/  SHF.R.U32.HI R72, RZ, 0x5, R71 ;  /* 0x00000005ff487819 */ /* 0x000fc80000011647 */
[C---:B------:R-:W-:Y:S02]  /*3730*/  ISETP.NE.AND P4, PT, R72.reuse, 0xa, PT ;  /* 0x0000000a4800780c */ /* 0x040fe40003f85270 */
[----:B------:R-:W-:Y:S01]  /*3740*/  ISETP.NE.AND P3, PT, R72, 0xb, PT ;  /* 0x0000000b4800780c */ /* 0x000fe20003f65270 */
[----:B-1----:R-:W-:Y:S01]  /*3750*/  ULEA UR4, UR5, UR4, 0x18 ;  /* 0x0000000405047291 */ /* 0x002fe2000f8ec0ff */
[----:B------:R-:W-:Y:S01]  /*3760*/  ISETP.NE.AND P1, PT, R68, 0x1f, PT ;  /* 0x0000001f4400780c */ /* 0x000fe20003f25270 */
        /* <DEDUP_REMOVED lines=16> */
[----:B------:R-:W-:Y:S04]  /*3870*/  LDS R29, [R12+0x10] ;  /* 0x000010000c1d7984 */ /* 0x000fe80000000800 */
[----:B------:R-:W-:Y:S04]  /*3880*/  LDS R30, [R12+0x14] ;  /* 0x000014000c1e7984 */ /* 0x000fe80000000800 */
[----:B------:R-:W-:Y:S04]  /*3890*/  LDS R24, [R12+0x18] ;  /* 0x000018000c187984 */ /* 0x000fe80000000800 */
[----:B------:R-:W-:Y:S04]  /*38a0*/  LDS R23, [R12+0x1c] ;  /* 0x00001c000c177984 */ /* 0x000fe80000000800 */
[----:B------:R-:W-:Y:S04]  /*38b0*/  LDS R22, [R12+0x20] ;  /* 0x000020000c167984 */ /* 0x000fe80000000800 */
[----:B------:R-:W-:Y:S01]  /*38c0*/  LDS R21, [R12+0x24] ;  /* 0x000024000c157984 */ /* 0x000fe20000000800 */
[----:B0-----:R-:W-:-:S03]  /*38d0*/  ISETP.GT.AND P0, PT, R31, -0x1, PT ;  /* 0xffffffff1f00780c */ /* 0x001fc60003f04270 */
[----:B------:R0:W-:Y:S01]  /*38e0*/  LDS R20, [R12+0x28] ;  /* 0x000028000c147984 */ /* 0x0001e20000000800 */
[----:B------:R-:W-:Y:S01]  /*38f0*/  SEL R10, R8, 0xffffffff, P0 ;  /* 0xffffffff080a7807 */ /* 0x000fe20000000000 */
[----:B------:R-:W-:Y:S03]  /*3900*/  BAR.SYNC.DEFER_BLOCKING 0x0 ;  /* 0x0000000000007b1d */ /* 0x000fe60000010000 */
[----:B------:R-:W-:-:S04]  /*3910*/  LOP3.LUT R31, R10, R31, RZ, 0x3c, !PT ;  /* 0x0000001f0a1f7212 */ /* 0x000fc800078e3cff */
[----:B------:R-:W-:-:S04]  /*3920*/  ISETP.NE.AND P0, PT, R31, 0x7fffffff, PT ;  /* 0x7fffffff1f00780c */ /* 0x000fc80003f05270 */
[----:B------:R-:W-:Y:S02]  /*3930*/  SEL R9, R31, 0x80000000, P0 ;  /* 0x800000001f097807 */ /* 0x000fe40000000000 */
[----:B-1----:R-:W-:Y:S02]  /*3940*/  ISETP.GT.AND P0, PT, R25, -0x1, PT ;  /* 0xffffffff1900780c */ /* 0x002fe40003f04270 */
[----:B------:R-:W-:-:S04]  /*3950*/  SHF.R.U32.HI R9, RZ, UR14, R9 ;  /* 0x0000000eff097c19 */ /* 0x000fc80008011609 */
[----:B------:R-:W-:-:S04]  /*3960*/  LOP3.LUT R9, R9, UR6, RZ, 0xc0, !PT ;  /* 0x0000000609097c12 */ /* 0x000fc8000f8ec0ff */
[----:B------:R-:W-:Y:S01]  /*3970*/  LOP3.LUT R11, R9, 0xf, RZ, 0xc, !PT ;  /* 0x0000000f090b7812 */ /* 0x000fe200078e0cff */
[----:B------:R-:W-:Y:S01]  /*3980*/  STS [R0], RZ ;  /* 0x000000ff00007388 */ /* 0x000fe20000000800 */
[----:B------:R-:W-:-:S03]  /*3990*/  SHF.R.U32.HI R9, RZ, 0x3, R9 ;  /* 0x00000003ff097819 */ /* 0x000fc60000011609 */
[----:B------:R-:W-:Y:S01]  /*39a0*/  IMAD R11, R11, 0x600, R0 ;  /* 0x000006000b0b7824 */ /* 0x000fe200078e0200 */
[----:B------:R-:W-:Y:S01]  /*39b0*/  LOP3.LUT R10, R9, 0x1ffffffe, RZ, 0xc0, !PT ;  /* 0x1ffffffe090a7812 */ /* 0x000fe200078ec0ff */
[----:B------:R-:W-:Y:S04]  /*39c0*/  STS [R0+0x600], RZ ;  /* 0x000600ff00007388 */ /* 0x000fe80000000800 */
[----:B------:R-:W-:Y:S01]  /*39d0*/  IMAD.IADD R11, R11, 0x1, -R10 ;  /* 0x000000010b0b7824 */ /* 0x000fe200078e0a0a */
[----:B------:R-:W-:Y:S01]  /*39e0*/  STS [R0+0xc00], RZ ;  /* 0x000c00ff00007388 */ /* 0x000fe20000000800 */
[----:B------:R-:W-:-:S03]  /*39f0*/  SEL R10, R8, 0xffffffff, P0 ;  /* 0xffffffff080a7807 */ /* 0x000fc60000000000 */
[----:B------:R-:W-:Y:S01]  /*3a00*/  STS [R0+0x1200], RZ ;  /* 0x001200ff00007388 */ /* 0x000fe20000000800 */
[----:B------:R-:W-:-:S03]  /*3a10*/  LOP3.LUT R25, R10, R25, RZ, 0x3c, !PT ;  /* 0x000000190a197212 */ /* 0x000fc600078e3cff */
[----:B------:R-:W-:Y:S01]  /*3a20*/  STS [R0+0x1800], RZ ;  /* 0x001800ff00007388 */ /* 0x000fe20000000800 */
[----:B------:R-:W-:-:S03]  /*3a30*/  ISETP.NE.AND P0, PT, R25, 0x7fffffff, PT ;  /* 0x7fffffff1900780c */ /* 0x000fc60003f05270 */
[----:B------:R-:W-:Y:S01]  /*3a40*/  STS [R0+0x1e00], RZ ;  /* 0x001e00ff00007388 */ /* 0x000fe20000000800 */
[----:B------:R-:W-:Y:S02]  /*3a50*/  SEL R9, R25, 0x80000000, P0 ;  /* 0x8000000019097807 */ /* 0x000fe40000000000 */
[----:B--2---:R-:W-:Y:S01]  /*3a60*/  ISETP.GT.AND P0, PT, R26, -0x1, PT ;  /* 0xffffffff1a00780c */ /* 0x004fe20003f04270 */
[----:B------:R-:W-:Y:S01]  /*3a70*/  STS [R0+0x2400], RZ ;  /* 0x002400ff00007388 */ /* 0x000fe20000000800 */
[----:B------:R-:W-:-:S03]  /*3a80*/  SHF.R.U32.HI R9, RZ, UR14, R9 ;  /* 0x0000000eff097c19 */ /* 0x000fc60008011609 */
[----:B------:R-:W-:Y:S01]  /*3a90*/  STS [R0+0x2a00], RZ ;  /* 0x002a00ff00007388 */ /* 0x000fe20000000800 */
[----:B------:R-:W-:-:S03]  /*3aa0*/  LOP3.LUT R9, R9, UR6, RZ, 0xc0, !PT ;  /* 0x0000000609097c12 */ /* 0x000fc6000f8ec0ff */
        /* <DEDUP_REMOVED lines=12> */
[C---:B------:R-:W-:Y:S02]  /*3b70*/  ISETP.NE.AND P0, PT, R26.reuse, 0x7fffffff, PT ;  /* 0x7fffffff1a00780c */ /* 0x040fe40003f05270 */
[----:B------:R-:W-:Y:S02]  /*3b80*/  STS [R0+0x4e00], RZ ;  /* 0x004e00ff00007388 */ /* 0x000fe40000000800 */
[----:B------:R-:W-:-:S02]  /*3b90*/  SEL R9, R26, 0x80000000, P0 ;  /* 0x800000001a097807 */ /* 0x000fc40000000000 */
[----:B------:R-:W-:Y:S01]  /*3ba0*/  STS [R0+0x5400], RZ ;  /* 0x005400ff00007388 */ /* 0x000fe20000000800 */
[----:B---3--:R-:W-:Y:S02]  /*3bb0*/  ISETP.GT.AND P0, PT, R28, -0x1, PT ;  /* 0xffffffff1c00780c */ /* 0x008fe40003f04270 */
[----:B------:R-:W-:Y:S01]  /*3bc0*/  SHF.R.U32.HI R9, RZ, UR14, R9 ;  /* 0x0000000eff097c19 */ /* 0x000fe20008011609 */
[----:B------:R-:W-:Y:S03]  /*3bd0*/  STS [R0+0x5a00], RZ ;  /* 0x005a00ff00007388 */ /* 0x000fe60000000800 */
[----:B------:R-:W-:Y:S01]  /*3be0*/  LOP3.LUT R9, R9, UR6, RZ, 0xc0, !PT ;  /* 0x0000000609097c12 */ /* 0x000fe2000f8ec0ff */
[----:B------:R-:W-:Y:S03]  /*3bf0*/  STS [R0+0x6000], RZ ;  /* 0x006000ff00007388 */ /* 0x000fe60000000800 */
[----:B------:R-:W-:Y:S01]  /*3c00*/  LOP3.LUT R13, R9, 0xf, RZ, 0xc, !PT ;  /* 0x0000000f090d7812 */ /* 0x000fe200078e0cff */
[----:B------:R-:W0:Y:S01]  /*3c10*/  LDS.U16 R33, [R11+0x2] ;  /* 0x000002000b217984 */ /* 0x000e220000000400 */
[----:B------:R-:W-:-:S03]  /*3c20*/  SHF.R.U32.HI R9, RZ, 0x3, R9 ;  /* 0x00000003ff097819 */ /* 0x000fc60000011609 */
[----:B------:R-:W-:Y:S02]  /*3c30*/  IMAD R13, R13, 0x600, R0 ;  /* 0x000006000d0d7824 */ /* 0x000fe400078e0200 */
[----:B0-----:R-:W-:-:S05]  /*3c40*/  VIADD R10, R33, 0x1 ;  /* 0x00000001210a7836 */ /* 0x001fca0000000000 */
[----:B------:R0:W-:Y:S04]  /*3c50*/  STS.U16 [R11+0x2], R10 ;  /* 0x0000020a0b007388 */ /* 0x0001e80000000400 */
[----:B------:R-:W1:Y:S01]  /*3c60*/  LDS.U16 R34, [R12+0x2] ;  /* 0x000002000c227984 */ /* 0x000e620000000400 */
[----:B0-----:R-:W-:Y:S02]  /*3c70*/  LOP3.LUT R10, R9, 0x1ffffffe, RZ, 0xc0, !PT ;  /* 0x1ffffffe090a7812 */ /* 0x001fe400078ec0ff */
[----:B------:R-:W-:-:S03]  /*3c80*/  SEL R9, R8, 0xffffffff, P0 ;  /* 0xffffffff08097807 */ /* 0x000fc60000000000 */
[----:B------:R-:W-:Y:S01]  /*3c90*/  IMAD.IADD R39, R13, 0x1, -R10 ;  /* 0x000000010d277824 */ /* 0x000fe200078e0a0a */
[----:B------:R-:W-:-:S04]  /*3ca0*/  LOP3.LUT R28, R9, R28, RZ, 0x3c, !PT ;  /* 0x0000001c091c7212 */ /* 0x000fc800078e3cff */
[----:B------:R-:W-:-:S04]  /*3cb0*/  ISETP.NE.AND P0, PT, R28, 0x7fffffff, PT ;  /* 0x7fffffff1c00780c */ /* 0x000fc80003f05270 */
[----:B------:R-:W-:Y:S02]  /*3cc0*/  SEL R9, R28, 0x80000000, P0 ;  /* 0x800000001c097807 */ /* 0x000fe40000000000 */
[----:B------:R-:W-:Y:S02]  /*3cd0*/  ISETP.GT.AND P0, PT, R29, -0x1, PT ;  /* 0xffffffff1d00780c */ /* 0x000fe40003f04270 */
[----:B------:R-:W-:Y:S02]  /*3ce0*/  SHF.R.U32.HI R9, RZ, UR14, R9 ;  /* 0x0000000eff097c19 */ /* 0x000fe40008011609 */
[----:B------:R-:W-:Y:S02]  /*3cf0*/  SEL R10, R8, 0xffffffff, P0 ;  /* 0xffffffff080a7807 */ /* 0x000fe40000000000 */
[----:B------:R-:W-:Y:S02]  /*3d00*/  LOP3.LUT R9, R9, UR6, RZ, 0xc0, !PT ;  /* 0x0000000609097c12 */ /* 0x000fe4000f8ec0ff */
[----:B------:R-:W-:-:S02]  /*3d10*/  LOP3.LUT R29, R10, R29, RZ, 0x3c, !PT ;  /* 0x0000001d0a1d7212 */ /* 0x000fc400078e3cff */
[----:B------:R-:W-:Y:S02]  /*3d20*/  LOP3.LUT R13, R9, 0xf, RZ, 0xc, !PT ;  /* 0x0000000f090d7812 */ /* 0x000fe400078e0cff */
[----:B------:R-:W-:Y:S02]  /*3d30*/  SHF.R.U32.HI R9, RZ, 0x3, R9 ;  /* 0x00000003ff097819 */ /* 0x000fe40000011609 */
[----:B------:R-:W-:Y:S01]  /*3d40*/  ISETP.NE.AND P0, PT, R29, 0x7fffffff, PT ;  /* 0x7fffffff1d00780c */ /* 0x000fe20003f05270 */
[----:B------:R-:W-:Y:S01]  /*3d50*/  IMAD R13, R13, 0x600, R0 ;  /* 0x000006000d0d7824 */ /* 0x000fe200078e0200 */
[----:B------:R-:W-:Y:S01]  /*3d60*/  LOP3.LUT R38, R9, 0x1ffffffe, RZ, 0xc0, !PT ;  /* 0x1ffffffe09267812 */ /* 0x000fe200078ec0ff */
[----:B-1----:R-:W-:Y:S01]  /*3d70*/  VIADD R11, R34, 0x1 ;  /* 0x00000001220b7836 */ /* 0x002fe20000000000 */
[----:B------:R-:W-:-:S03]  /*3d80*/  SEL R9, R29, 0x80000000, P0 ;  /* 0x800000001d097807 */ /* 0x000fc60000000000 */
[----:B------:R-:W-:Y:S01]  /*3d90*/  IMAD.IADD R38, R13, 0x1, -R38 ;  /* 0x000000010d267824 */ /* 0x000fe200078e0a26 */
[----:B------:R-:W-:Y:S01]  /*3da0*/  ISETP.GT.AND P0, PT, R30, -0x1, PT ;  /* 0xffffffff1e00780c */ /* 0x000fe20003f04270 */
[----:B------:R0:W-:Y:S01]  /*3db0*/  STS.U16 [R12+0x2], R11 ;  /* 0x0000020b0c007388 */ /* 0x0001e20000000400 */
[----:B------:R-:W-:-:S03]  /*3dc0*/  SHF.R.U32.HI R9, RZ, UR14, R9 ;  /* 0x0000000eff097c19 */ /* 0x000fc60008011609 */
[----:B------:R-:W1:Y:S01]  /*3dd0*/  LDS.U16 R37, [R39+0x2] ;  /* 0x0000020027257984 */ /* 0x000e620000000400 */
[----:B------:R-:W-:-:S04]  /*3de0*/  LOP3.LUT R9, R9, UR6, RZ, 0xc0, !PT ;  /* 0x0000000609097c12 */ /* 0x000fc8000f8ec0ff */
[----:B0-----:R-:W-:Y:S02]  /*3df0*/  LOP3.LUT R11, R9, 0xf, RZ, 0xc, !PT ;  /* 0x0000000f090b7812 */ /* 0x001fe400078e0cff */
[----:B------:R-:W-:-:S03]  /*3e00*/  SHF.R.U32.HI R9, RZ, 0x3, R9 ;  /* 0x00000003ff097819 */ /* 0x000fc60000011609 */
[----:B------:R-:W-:Y:S01]  /*3e10*/  IMAD R32, R11, 0x600, R0 ;  /* 0x000006000b207824 */ /* 0x000fe200078e0200 */
[----:B------:R-:W-:-:S05]  /*3e20*/  LOP3.LUT R9, R9, 0x1ffffffe, RZ, 0xc0, !PT ;  /* 0x1ffffffe09097812 */ /* 0x000fca00078ec0ff */
[----:B------:R-:W-:Y:S01]  /*3e30*/  IMAD.IADD R32, R32, 0x1, -R9 ;  /* 0x0000000120207824 */ /* 0x000fe200078e0a09 */
[----:B------:R-:W-:-:S04]  /*3e40*/  SEL R9, R8, 0xffffffff, P0 ;  /* 0xffffffff08097807 */ /* 0x000fc80000000000 */
[----:B------:R-:W-:-:S04]  /*3e50*/  LOP3.LUT R30, R9, R30, RZ, 0x3c, !PT ;  /* 0x0000001e091e7212 */ /* 0x000fc800078e3cff */
[----:B------:R-:W-:-:S04]  /*3e60*/  ISETP.NE.AND P0, PT, R30, 0x7fffffff, PT ;  /* 0x7fffffff1e00780c */ /* 0x000fc80003f05270 */
[----:B------:R-:W-:Y:S02]  /*3e70*/  SEL R9, R30, 0x80000000, P0 ;  /* 0x800000001e097807 */ /* 0x000fe40000000000 */
[----:B------:R-:W-:Y:S02]  /*3e80*/  ISETP.GT.AND P0, PT, R24, -0x1, PT ;  /* 0xffffffff1800780c */ /* 0x000fe40003f04270 */
[----:B------:R-:W-:-:S04]  /*3e90*/  SHF.R.U32.HI R9, RZ, UR14, R9 ;  /* 0x0000000eff097c19 */ /* 0x000fc80008011609 */
[----:B------:R-:W-:Y:S01]  /*3ea0*/  LOP3.LUT R9, R9, UR6, RZ, 0xc0, !PT ;  /* 0x0000000609097c12 */ /* 0x000fe2000f8ec0ff */
[----:B-1----:R-:W-:-:S03]  /*3eb0*/  VIADD R12, R37, 0x1 ;  /* 0x00000001250c7836 */ /* 0x002fc60000000000 */
[----:B------:R-:W-:Y:S02]  /*3ec0*/  LOP3.LUT R13, R9, 0xf, RZ, 0xc, !PT ;  /* 0x0000000f090d7812 */ /* 0x000fe400078e0cff */
[----:B------:R-:W-:Y:S01]  /*3ed0*/  SHF.R.U32.HI R9, RZ, 0x3, R9 ;  /* 0x00000003ff097819 */ /* 0x000fe20000011609 */
[----:B------:R-:W-:Y:S02]  /*3ee0*/  STS.U16 [R39+0x2], R12 ;  /* 0x0000020c27007388 */ /* 0x000fe40000000400 */
[----:B------:R-:W-:Y:S01]  /*3ef0*/  IMAD R13, R13, 0x600, R0 ;  /* 0x000006000d0d7824 */ /* 0x000fe200078e0200 */
[----:B------:R-:W-:Y:S01]  /*3f00*/  LOP3.LUT R40, R9, 0x1ffffffe, RZ, 0xc0, !PT ;  /* 0x1ffffffe09287812 */ /* 0x000fe200078ec0ff */
[----:B------:R-:W0:Y:S01]  /*3f10*/  LDS.U16 R36, [R38+0x2] ;  /* 0x0000020026247984 */ /* 0x000e220000000400 */
        /* <DEDUP_REMOVED lines=14> */
[----:B------:R-:W-:Y:S02]  /*4000*/  LOP3.LUT R42, R9, 0x1ffffffe, RZ, 0xc0, !PT ;  /* 0x1ffffffe092a7812 */ /* 0x000fe400078ec0ff */
[----:B------:R-:W-:Y:S02]  /*4010*/  SEL R10, R23, 0x80000000, P0 ;  /* 0x80000000170a7807 */ /* 0x000fe40000000000 */
[----:B------:R-:W-:Y:S01]  /*4020*/  ISETP.GT.AND P0, PT, R22, -0x1, PT ;  /* 0xffffffff1600780c */ /* 0x000fe20003f04270 */
[----:B------:R-:W-:Y:S01]  /*4030*/  IMAD.IADD R42, R13, 0x1, -R42 ;  /* 0x000000010d2a7824 */ /* 0x000fe200078e0a2a */
[----:B------:R-:W-:Y:S01]  /*4040*/  SHF.R.U32.HI R10, RZ, UR14, R10 ;  /* 0x0000000eff0a7c19 */ /* 0x000fe2000801160a */
[----:B0-----:R-:W-:-:S03]  /*4050*/  VIADD R11, R36, 0x1 ;  /* 0x00000001240b7836 */ /* 0x001fc60000000000 */
[----:B------:R-:W-:Y:S02]  /*4060*/  LOP3.LUT R10, R10, UR6, RZ, 0xc0, !PT ;  /* 0x000000060a0a7c12 */ /* 0x000fe4000f8ec0ff */
[----:B------:R-:W-:Y:S04]  /*4070*/  STS.U16 [R38+0x2], R11 ;  /* 0x0000020b26007388 */ /* 0x000fe80000000400 */
[----:B------:R-:W0:Y:S02]  /*4080*/  LDS.U16 R35, [R32+0x2] ;  /* 0x0000020020237984 */ /* 0x000e240000000400 */
[----:B0-----:R-:W-:-:S05]  /*4090*/  VIADD R11, R35, 0x1 ;  /* 0x00000001230b7836 */ /* 0x001fca0000000000 */
[----:B------:R0:W-:Y:S04]  /*40a0*/  STS.U16 [R32+0x2], R11 ;  /* 0x0000020b20007388 */ /* 0x0001e80000000400 */
[----:B------:R-:W1:Y:S01]  /*40b0*/  LDS.U16 R41, [R40+0x2] ;  /* 0x0000020028297984 */ /* 0x000e620000000400 */
[----:B0-----:R-:W-:Y:S02]  /*40c0*/  LOP3.LUT R11, R10, 0xf, RZ, 0xc, !PT ;  /* 0x0000000f0a0b7812 */ /* 0x001fe400078e0cff */
[----:B------:R-:W-:-:S03]  /*40d0*/  SHF.R.U32.HI R10, RZ, 0x3, R10 ;  /* 0x00000003ff0a7819 */ /* 0x000fc6000001160a */
[----:B------:R-:W-:Y:S02]  /*40e0*/  IMAD R44, R11, 0x600, R0 ;  /* 0x000006000b2c7824 */ /* 0x000fe400078e0200 */
[----:B-1----:R-:W-:-:S05]  /*40f0*/  VIADD R9, R41, 0x1 ;  /* 0x0000000129097836 */ /* 0x002fca0000000000 */
[----:B------:R0:W-:Y:S04]  /*4100*/  STS.U16 [R40+0x2], R9 ;  /* 0x0000020928007388 */ /* 0x0001e80000000400 */
[----:B------:R-:W1:Y:S01]  /*4110*/  LDS.U16 R43, [R42+0x2] ;  /* 0x000002002a2b7984 */ /* 0x000e620000000400 */
[----:B0-----:R-:W-:-:S05]  /*4120*/  LOP3.LUT R9, R10, 0x1ffffffe, RZ, 0xc0, !PT ;  /* 0x1ffffffe0a097812 */ /* 0x001fca00078ec0ff */
[----:B------:R-:W-:Y:S01]  /*4130*/  IMAD.IADD R44, R44, 0x1, -R9 ;  /* 0x000000012c2c7824 */ /* 0x000fe200078e0a09 */
[----:B------:R-:W-:-:S04]  /*4140*/  SEL R9, R8, 0xffffffff, P0 ;  /* 0xffffffff08097807 */ /* 0x000fc80000000000 */
        /* <DEDUP_REMOVED lines=9> */
[----:B------:R-:W-:Y:S01]  /*41e0*/  SHF.R.U32.HI R9, RZ, 0x3, R9 ;  /* 0x00000003ff097819 */ /* 0x000fe20000011609 */
[----:B-1----:R-:W-:Y:S01]  /*41f0*/  VIADD R11, R43, 0x1 ;  /* 0x000000012b0b7836 */ /* 0x002fe20000000000 */
[----:B------:R-:W-:Y:S01]  /*4200*/  ISETP.NE.AND P0, PT, R21, 0x7fffffff, PT ;  /* 0x7fffffff1500780c */ /* 0x000fe20003f05270 */
[----:B------:R-:W-:Y:S01]  /*4210*/  IMAD R13, R13, 0x600, R0 ;  /* 0x000006000d0d7824 */ /* 0x000fe200078e0200 */
[----:B------:R-:W-:Y:S02]  /*4220*/  LOP3.LUT R46, R9, 0x1ffffffe, RZ, 0xc0, !PT ;  /* 0x1ffffffe092e7812 */ /* 0x000fe400078ec0ff */
[----:B------:R0:W-:Y:S01]  /*4230*/  STS.U16 [R42+0x2], R11 ;  /* 0x0000020b2a007388 */ /* 0x0001e20000000400 */
[----:B------:R-:W-:Y:S02]  /*4240*/  SEL R10, R21, 0x80000000, P0 ;  /* 0x80000000150a7807 */ /* 0x000fe40000000000 */
[----:B------:R-:W-:Y:S01]  /*4250*/  IMAD.IADD R46, R13, 0x1, -R46 ;  /* 0x000000010d2e7824 */ /* 0x000fe200078e0a2e */
[----:B------:R-:W1:Y:S01]  /*4260*/  LDS.U16 R45, [R44+0x2] ;  /* 0x000002002c2d7984 */ /* 0x000e620000000400 */
[----:B------:R-:W-:-:S02]  /*4270*/  SHF.R.U32.HI R10, RZ, UR14, R10 ;  /* 0x0000000eff0a7c19 */ /* 0x000fc4000801160a */
[----:B------:R-:W-:Y:S02]  /*4280*/  ISETP.GT.AND P0, PT, R20, -0x1, PT ;  /* 0xffffffff1400780c */ /* 0x000fe40003f04270 */
[----:B------:R-:W-:-:S04]  /*4290*/  LOP3.LUT R10, R10, UR6, RZ, 0xc0, !PT ;  /* 0x000000060a0a7c12 */ /* 0x000fc8000f8ec0ff */
        /* <DEDUP_REMOVED lines=11> */
[----:B------:R-:W-:-:S04]  /*4350*/  SEL R8, R20, 0x80000000, P0 ;  /* 0x8000000014087807 */ /* 0x000fc80000000000 */
[----:B------:R-:W-:-:S04]  /*4360*/  SHF.R.U32.HI R8, RZ, UR14, R8 ;  /* 0x0000000eff087c19 */ /* 0x000fc80008011608 */
[----:B------:R-:W-:-:S04]  /*4370*/  LOP3.LUT R8, R8, UR6, RZ, 0xc0, !PT ;  /* 0x0000000608087c12 */ /* 0x000fc8000f8ec0ff */
[----:B------:R-:W-:Y:S02]  /*4380*/  LOP3.LUT R9, R8, 0xf, RZ, 0xc, !PT ;  /* 0x0000000f08097812 */ /* 0x000fe400078e0cff */
[----:B------:R-:W-:Y:S01]  /*4390*/  SHF.R.U32.HI R8, RZ, 0x3, R8 ;  /* 0x00000003ff087819 */ /* 0x000fe20000011608 */
[----:B-1----:R-:W-:-:S03]  /*43a0*/  VIADD R11, R47, 0x1 ;  /* 0x000000012f0b7836 */ /* 0x002fc60000000000 */
[----:B------:R-:W-:Y:S01]  /*43b0*/  LOP3.LUT R8, R8, 0x1ffffffe, RZ, 0xc0, !PT ;  /* 0x1ffffffe08087812 */ /* 0x000fe200078ec0ff */
[----:B------:R-:W-:Y:S01]  /*43c0*/  IMAD R51, R9, 0x600, R0 ;  /* 0x0000060009337824 */ /* 0x000fe200078e0200 */
[----:B------:R-:W-:Y:S03]  /*43d0*/  STS.U16 [R46+0x2], R11 ;  /* 0x0000020b2e007388 */ /* 0x000fe60000000400 */
[----:B------:R-:W-:Y:S01]  /*43e0*/  IMAD.IADD R51, R51, 0x1, -R8 ;  /* 0x0000000133337824 */ /* 0x000fe200078e0a08 */
        /* <DEDUP_REMOVED lines=52> */
[----:B------:R-:W-:-:S03]  /*4730*/  ISETP.NE.AND P0, PT, R72, 0x1, PT ;  /* 0x000000014800780c */ /* 0x000fc60003f05270 */
[----:B------:R-:W-:Y:S01]  /*4740*/  IMAD.IADD R6, R69, 0x1, -R6 ;  /* 0x0000000145067824 */ /* 0x000fe200078e0a06 */
[----:B------:R-:W-:Y:S01]  /*4750*/  @!P1 STS [R18+UR4+0x6600], R69 ;  /* 0x0066004512009988 */ /* 0x000fe20008000804 */
        /* <DEDUP_REMOVED lines=22> */
[----:B------:R-:W-:Y:S01]  /*48c0*/  SEL R8, R13, R8, !P0 ;  /* 0x000000080d087207 */ /* 0x000fe20004000000 */
[----:B------:R-:W-:Y:S01]  /*48d0*/  IMAD.U32 R13, RZ, RZ, UR4 ;  /* 0x00000004ff0d7e24 */ /* 0x000fe2000f8e00ff */
[----:B------:R-:W-:-:S04]  /*48e0*/  ISETP.NE.AND P0, PT, R72, 0x7, PT ;  /* 0x000000074800780c */ /* 0x000fc80003f05270 */
[----:B------:R-:W-:Y:S02]  /*48f0*/  SEL R8, R14, R8, !P0 ;  /* 0x000000080e087207 */ /* 0x000fe40004000000 */
[----:B------:R-:W-:-:S04]  /*4900*/  ISETP.NE.AND P0, PT, R72, 0x8, PT ;  /* 0x000000084800780c */ /* 0x000fc80003f05270 */
[C---:B------:R-:W-:Y:S02]  /*4910*/  SEL R8, R15.reuse, R8, !P0 ;  /* 0x000000080f087207 */ /* 0x040fe40004000000 */
[----:B------:R-:W-:Y:S01]  /*4920*/  ISETP.NE.AND P0, PT, R68, RZ, PT ;  /* 0x000000ff4400720c */ /* 0x000fe20003f05270 */
[----:B0-----:R-:W-:-:S03]  /*4930*/  IMAD.IADD R16, R15, 0x1, R16 ;  /* 0x000000010f107824 */ /* 0x001fc600078e0210 */
[----:B------:R-:W-:Y:S02]  /*4940*/  ISETP.GT.U32.OR P2, PT, R71, 0x1f, P0 ;  /* 0x0000001f4700780c */ /* 0x000fe40000744470 */
[----:B------:R-:W-:Y:S01]  /*4950*/  SEL R10, R6, RZ, P0 ;  /* 0x000000ff060a7207 */ /* 0x000fe20000000000 */
[----:B------:R-:W-:Y:S01]  /*4960*/  IMAD.IADD R17, R17, 0x1, R16 ;  /* 0x0000000111117824 */ /* 0x000fe200078e0210 */
[----:B------:R-:W-:Y:S02]  /*4970*/  SEL R8, R16, R8, !P1 ;  /* 0x0000000810087207 */ /* 0x000fe40004800000 */
[----:B------:R-:W-:Y:S01]  /*4980*/  ISETP.GT.U32.AND P1, PT, R71, 0x1f, PT ;  /* 0x0000001f4700780c */ /* 0x000fe20003f24070 */
[----:B------:R-:W-:Y:S01]  /*4990*/  IMAD.IADD R18, R18, 0x1, R17 ;  /* 0x0000000112127824 */ /* 0x000fe200078e0211 */
[----:B------:R-:W-:Y:S02]  /*49a0*/  SEL R8, R17, R8, !P4 ;  /* 0x0000000811087207 */ /* 0x000fe40006000000 */
[----:B------:R-:W-:Y:S01]  /*49b0*/  ISETP.NE.AND P0, PT, R25, 0x7fffffff, PT ;  /* 0x7fffffff1900780c */ /* 0x000fe20003f05270 */
[----:B------:R-:W-:Y:S01]  /*49c0*/  IMAD.IADD R19, R19, 0x1, R18 ;  /* 0x0000000113137824 */ /* 0x000fe200078e0212 */
[----:B------:R-:W-:-:S02]  /*49d0*/  SEL R17, R18, R8, !P3 ;  /* 0x0000000812117207 */ /* 0x000fc40005800000 */
[----:B------:R-:W-:Y:S02]  /*49e0*/  SEL R11, R25, 0x80000000, P0 ;  /* 0x80000000190b7807 */ /* 0x000fe40000000000 */
[----:B------:R-:W-:Y:S02]  /*49f0*/  ISETP.NE.AND P0, PT, R71, RZ, PT ;  /* 0x000000ff4700720c */ /* 0x000fe40003f05270 */
[----:B------:R-:W-:Y:S01]  /*4a00*/  SHF.R.U32.HI R11, RZ, UR14, R11 ;  /* 0x0000000eff0b7c19 */ /* 0x000fe2000801160b */
[----:B------:R-:W-:Y:S01]  /*4a10*/  @P1 IMAD.IADD R6, R17, 0x1, R10 ;  /* 0x0000000111061824 */ /* 0x000fe200078e020a */
[----:B------:R-:W-:Y:S01]  /*4a20*/  @!P1 IADD3 R9, PT, PT, -R71, 0x1f, RZ ;  /* 0x0000001f47099810 */ /* 0x000fe20007ffe1ff */
[----:B------:R-:W-:Y:S01]  /*4a30*/  @!P2 IMAD.U32 R6, R19, 0x10000, RZ ;  /* 0x000100001306a824 */ /* 0x000fe200078e00ff */
[----:B------:R-:W-:Y:S01]  /*4a40*/  LOP3.LUT R11, R11, UR6, RZ, 0xc0, !PT ;  /* 0x000000060b0b7c12 */ /* 0x000fe2000f8ec0ff */
[----:B------:R-:W-:Y:S01]  /*4a50*/  @!P1 IMAD.MOV.U32 R3, RZ, RZ, 0x1080 ;  /* 0x00001080ff039424 */ /* 0x000fe200078e00ff */
[----:B------:R-:W-:-:S02]  /*4a60*/  @!P1 LOP3.LUT R10, R9, 0xf, RZ, 0xc0, !PT ;  /* 0x0000000f090a9812 */ /* 0x000fc400078ec0ff */
[----:B------:R-:W-:Y:S01]  /*4a70*/  @!P2 STS [UR4+0x663c], R6 ;  /* 0x00663c06ff00a988 */ /* 0x000fe20008000804 */
[----:B------:R-:W-:Y:S01]  /*4a80*/  BAR.SYNC.DEFER_BLOCKING 0x0 ;  /* 0x0000000000007b1d */ /* 0x000fe20000010000 */
[C---:B------:R-:W-:Y:S01]  /*4a90*/  ISETP.NE.AND P2, PT, R31.reuse, 0x7fffffff, PT ;  /* 0x7fffffff1f00780c */ /* 0x040fe20003f45270 */
[----:B------:R-:W-:Y:S01]  /*4aa0*/  @!P1 IMAD R10, R10, 0x600, R13 ;  /* 0x000006000a0a9824 */ /* 0x000fe200078e020d */
[----:B------:R-:W-:Y:S02]  /*4ab0*/  @!P1 SHF.R.U32.HI R9, RZ, 0x3, R9 ;  /* 0x00000003ff099819 */ /* 0x000fe40000011609 */
[----:B------:R-:W-:Y:S02]  /*4ac0*/  SEL R12, R31, 0x80000000, P2 ;  /* 0x800000001f0c7807 */ /* 0x000fe40001000000 */
[----:B------:R-:W-:Y:S02]  /*4ad0*/  LOP3.LUT R13, R11, 0xf, RZ, 0xc, !PT ;  /* 0x0000000f0b0d7812 */ /* 0x000fe400078e0cff */
[----:B------:R-:W-:-:S02]  /*4ae0*/  SHF.R.U32.HI R12, RZ, UR14, R12 ;  /* 0x0000000eff0c7c19 */ /* 0x000fc4000801160c */
[----:B------:R-:W-:Y:S01]  /*4af0*/  @!P1 LOP3.LUT R9, R9, 0x2, RZ, 0xc0, !PT ;  /* 0x0000000209099812 */ /* 0x000fe200078ec0ff */
[----:B------:R-:W-:Y:S01]  /*4b00*/  IMAD R13, R13, 0x600, R0 ;  /* 0x000006000d0d7824 */ /* 0x000fe200078e0200 */
[----:B------:R-:W-:Y:S02]  /*4b10*/  LOP3.LUT R12, R12, UR6, RZ, 0xc0, !PT ;  /* 0x000000060c0c7c12 */ /* 0x000fe4000f8ec0ff */
[----:B------:R-:W-:Y:S02]  /*4b20*/  IADD3 R18, P2, PT, R71, R27, RZ ;  /* 0x0000001b47127210 */ /* 0x000fe40007f5e0ff */
[----:B------:R-:W-:Y:S02]  /*4b30*/  LOP3.LUT R15, R12, 0xf, RZ, 0xc, !PT ;  /* 0x0000000f0c0f7812 */ /* 0x000fe400078e0cff */
[----:B------:R-:W-:Y:S02]  /*4b40*/  SHF.R.U32.HI R14, RZ, 0x3, R12 ;  /* 0x00000003ff0e7819 */ /* 0x000fe4000001160c */
[----:B------:R-:W-:Y:S01]  /*4b50*/  SHF.R.U32.HI R12, RZ, 0x3, R11 ;  /* 0x00000003ff0c7819 */ /* 0x000fe2000001160b */
[----:B------:R-:W-:Y:S01]  /*4b60*/  IMAD R15, R15, 0x600, R0 ;  /* 0x000006000f0f7824 */ /* 0x000fe200078e0200 */
[----:B------:R-:W-:Y:S01]  /*4b70*/  LOP3.LUT R14, R14, 0x1ffffffe, RZ, 0xc0, !PT ;  /* 0x1ffffffe0e0e7812 */ /* 0x000fe200078ec0ff */
[----:B------:R-:W0:Y:S01]  /*4b80*/  LDS R8, [UR4+0x663c] ;  /* 0x00663c04ff087984 */ /* 0x000e220008000800 */
[----:B------:R-:W-:-:S02]  /*4b90*/  LOP3.LUT R12, R12, 0x1ffffffe, RZ, 0xc0, !PT ;  /* 0x1ffffffe0c0c7812 */ /* 0x000fc400078ec0ff */
[----:B0-----:R-:W-:Y:S01]  /*4ba0*/  SEL R11, R8, RZ, P0 ;  /* 0x000000ff080b7207 */ /* 0x001fe20000000000 */
[----:B------:R-:W-:Y:S02]  /*4bb0*/  @!P1 IMAD.IADD R8, R10, 0x1, R9 ;  /* 0x000000010a089824 */ /* 0x000fe400078e0209 */
[----:B------:R-:W-:Y:S02]  /*4bc0*/  IMAD.IADD R9, R15, 0x1, -R14 ;  /* 0x000000010f097824 */ /* 0x000fe400078e0a0e */
[----:B------:R-:W-:Y:S02]  /*4bd0*/  IMAD.IADD R11, R11, 0x1, R6 ;  /* 0x000000010b0b7824 */ /* 0x000fe400078e0206 */
[----:B------:R-:W-:Y:S02]  /*4be0*/  IMAD.IADD R10, R13, 0x1, -R12 ;  /* 0x000000010d0a7824 */ /* 0x000fe400078e0a0c */
[----:B------:R-:W-:Y:S02]  /*4bf0*/  IMAD R6, R71, 0x40, R0 ;  /* 0x0000004047067824 */ /* 0x000fe400078e0200 */
[----:B------:R-:W-:-:S02]  /*4c00*/  IMAD.IADD R13, R50, 0x1, R11 ;  /* 0x00000001320d7824 */ /* 0x000fc400078e020b */
[--C-:B------:R-:W-:Y:S01]  /*4c10*/  IMAD.IADD R15, R52, 0x1, R11.reuse ;  /* 0x00000001340f7824 */ /* 0x100fe200078e020b */
[----:B------:R-:W-:Y:S01]  /*4c20*/  STS [R6], R11 ;  /* 0x0000000b06007388 */ /* 0x000fe20000000800 */
[--C-:B------:R-:W-:Y:S02]  /*4c30*/  IMAD.IADD R67, R67, 0x1, R11.reuse ;  /* 0x0000000143437824 */ /* 0x100fe400078e020b */
[--C-:B------:R-:W-:Y:S01]  /*4c40*/  IMAD.IADD R19, R66, 0x1, R11.reuse ;  /* 0x0000000142137824 */ /* 0x100fe200078e020b */
[----:B------:R-:W-:Y:S01]  /*4c50*/  STS [R6+0x4], R13 ;  /* 0x0000040d06007388 */ /* 0x000fe20000000800 */
[--C-:B------:R-:W-:Y:S02]  /*4c60*/  IMAD.IADD R65, R65, 0x1, R11.reuse ;  /* 0x0000000141417824 */ /* 0x100fe400078e020b */
[--C-:B------:R-:W-:Y:S01]  /*4c70*/  IMAD.IADD R69, R64, 0x1, R11.reuse ;  /* 0x0000000140457824 */ /* 0x100fe200078e020b */
[----:B------:R0:W-:Y:S01]  /*4c80*/  STS [R6+0x8], R15 ;  /* 0x0000080f06007388 */ /* 0x0001e20000000800 */
        /* <DEDUP_REMOVED lines=15> */
[----:B0-----:R-:W-:-:S03]  /*4d80*/  VIADD R15, R71, 0xffffffe0 ;  /* 0xffffffe0470f7836 */ /* 0x001fc60000000000 */
        /* <DEDUP_REMOVED lines=27> */
[----:B--2---:R-:W-:Y:S01]  /*4f40*/  IMAD.IADD R36, R35, 0x1, R32 ;  /* 0x0000000123247824 */ /* 0x004fe200078e0220 */
[----:B------:R-:W-:Y:S01]  /*4f50*/  LEA R35, R13, UR4, 0x2 ;  /* 0x000000040d237c11 */ /* 0x000fe2000f8e10ff */
[----:B---3--:R-:W-:-:S03]  /*4f60*/  IMAD.IADD R40, R41, 0x1, R40 ;  /* 0x0000000129287824 */ /* 0x008fc600078e0228 */
[----:B------:R-:W-:Y:S01]  /*4f70*/  LEA R36, R36, UR4, 0x2 ;  /* 0x0000000424247c11 */ /* 0x000fe2000f8e10ff */
[----:B----4-:R-:W-:Y:S02]  /*4f80*/  IMAD.IADD R41, R43, 0x1, R42 ;  /* 0x000000012b297824 */ /* 0x010fe400078e022a */
[----:B-----5:R-:W-:-:S03]  /*4f90*/  IMAD.IADD R44, R45, 0x1, R44 ;  /* 0x000000012d2c7824 */ /* 0x020fc600078e022c */
[----:B------:R-:W-:Y:S01]  /*4fa0*/  LEA R41, R41, UR4, 0x2 ;  /* 0x0000000429297c11 */ /* 0x000fe2000f8e10ff */
[----:B------:R-:W-:Y:S01]  /*4fb0*/  IMAD.IADD R39, R47, 0x1, R46 ;  /* 0x000000012f277824 */ /* 0x000fe200078e022e */
[----:B------:R-:W-:Y:S01]  /*4fc0*/  @!P1 STS [R0], R7 ;  /* 0x0000000700009388 */ /* 0x000fe20000000800 */
[----:B------:R-:W-:-:S03]  /*4fd0*/  IMAD.IADD R38, R49, 0x1, R48 ;  /* 0x0000000131267824 */ /* 0x000fc600078e0230 */
[----:B------:R-:W-:Y:S01]  /*4fe0*/  LEA R39, R39, UR4, 0x2 ;  /* 0x0000000427277c11 */ /* 0x000fe2000f8e10ff */
[----:B------:R-:W-:Y:S01]  /*4ff0*/  BAR.SYNC.DEFER_BLOCKING 0x0 ;  /* 0x0000000000007b1d */ /* 0x000fe20000010000 */
[----:B------:R-:W-:Y:S01]  /*5000*/  IMAD.IADD R53, R53, 0x1, R16 ;  /* 0x0000000135357824 */ /* 0x000fe200078e0210 */
[----:B------:R-:W-:Y:S01]  /*5010*/  LEA R38, R38, UR4, 0x2 ;  /* 0x0000000426267c11 */ /* 0x000fe2000f8e10ff */
[----:B------:R-:W-:Y:S02]  /*5020*/  @!P1 IMAD.IADD R16, R2, 0x1, -R7 ;  /* 0x0000000102109824 */ /* 0x000fe400078e0a07 */
[----:B------:R-:W-:-:S03]  /*5030*/  IMAD.IADD R34, R34, 0x1, R11 ;  /* 0x0000000122227824 */ /* 0x000fc600078e020b */
[----:B------:R-:W0:Y:S01]  /*5040*/  LDC.64 R10, c[0x0][0x388] ;  /* 0x0000e200ff0a7b82 */ /* 0x000e220000000a00 */
[----:B------:R-:W-:Y:S01]  /*5050*/  IMAD.IADD R12, R33, 0x1, R12 ;  /* 0x00000001210c7824 */ /* 0x000fe200078e020c */
[----:B------:R-:W-:Y:S02]  /*5060*/  LEA R33, R40, UR4, 0x2 ;  /* 0x0000000428217c11 */ /* 0x000fe4000f8e10ff */
[----:B------:R-:W-:Y:S02]  /*5070*/  LEA R34, R34, UR4, 0x2 ;  /* 0x0000000422227c11 */ /* 0x000fe4000f8e10ff */
[----:B------:R-:W-:Y:S02]  /*5080*/  LEA R32, R12, UR4, 0x2 ;  /* 0x000000040c207c11 */ /* 0x000fe4000f8e10ff */
[----:B------:R-:W-:Y:S01]  /*5090*/  LEA R40, R44, UR4, 0x2 ;  /* 0x000000042c287c11 */ /* 0x000fe2000f8e10ff */
[----:B------:R-:W-:Y:S01]  /*50a0*/  @P0 LDS R3, [R0+-0x4] ;  /* 0xfffffc0000030984 */ /* 0x000fe20000000800 */
[----:B------:R-:W-:Y:S06]  /*50b0*/  BAR.SYNC.DEFER_BLOCKING 0x0 ;  /* 0x0000000000007b1d */ /* 0x000fec0000010000 */
[----:B------:R-:W-:Y:S02]  /*50c0*/  @!P1 STS [R0+0x4200], R16 ;  /* 0x0042001000009388 */ /* 0x000fe40000000800 */
[----:B------:R-:W-:Y:S06]  /*50d0*/  BAR.SYNC.DEFER_BLOCKING 0x0 ;  /* 0x0000000000007b1d */ /* 0x000fec0000010000 */
[----:B------:R1:W-:Y:S04]  /*50e0*/  STS [R32], R31 ;  /* 0x0000001f20007388 */ /* 0x0003e80000000800 */
[----:B------:R-:W-:Y:S04]  /*50f0*/  STS [R34], R25 ;  /* 0x0000001922007388 */ /* 0x000fe80000000800 */
[----:B------:R-:W-:Y:S01]  /*5100*/  STS [R37], R26 ;  /* 0x0000001a25007388 */ /* 0x000fe20000000800 */
[----:B-1----:R-:W-:-:S03]  /*5110*/  LEA R31, R53, UR4, 0x2 ;  /* 0x00000004351f7c11 */ /* 0x002fc6000f8e10ff */
[----:B------:R-:W-:Y:S04]  /*5120*/  STS [R35], R28 ;  /* 0x0000001c23007388 */ /* 0x000fe80000000800 */
[----:B------:R-:W-:Y:S04]  /*5130*/  STS [R36], R29 ;  /* 0x0000001d24007388 */ /* 0x000fe80000000800 */
[----:B------:R-:W-:Y:S04]  /*5140*/  STS [R33], R30 ;  /* 0x0000001e21007388 */ /* 0x000fe80000000800 */
[----:B------:R-:W-:Y:S04]  /*5150*/  STS [R41], R24 ;  /* 0x0000001829007388 */ /* 0x000fe80000000800 */
[----:B------:R-:W-:Y:S04]  /*5160*/  STS [R40], R23 ;  /* 0x0000001728007388 */ /* 0x000fe80000000800 */
[----:B------:R1:W-:Y:S04]  /*5170*/  STS [R39], R22 ;  /* 0x0000001627007388 */ /* 0x0003e80000000800 */
[----:B------:R-:W-:Y:S04]  /*5180*/  STS [R38], R21 ;  /* 0x0000001526007388 */ /* 0x000fe80000000800 */
[----:B------:R-:W-:Y:S01]  /*5190*/  STS [R31], R20 ;  /* 0x000000141f007388 */ /* 0x000fe20000000800 */
[----:B-1----:R-:W-:Y:S01]  /*51a0*/  IMAD.MOV.U32 R22, RZ, RZ, -0x80000000 ;  /* 0x80000000ff167424 */ /* 0x002fe200078e00ff */
[----:B------:R-:W-:Y:S06]  /*51b0*/  BAR.SYNC.DEFER_BLOCKING 0x0 ;  /* 0x0000000000007b1d */ /* 0x000fec0000010000 */
[----:B------:R-:W1:Y:S04]  /*51c0*/  LDS R8, [R0] ;  /* 0x0000000000087984 */ /* 0x000e680000000800 */
[----:B------:R-:W-:Y:S04]  /*51d0*/  LDS R45, [R0+0x600] ;  /* 0x00060000002d7984 */ /* 0x000fe80000000800 */
[----:B------:R-:W2:Y:S04]  /*51e0*/  LDS R51, [R0+0xc00] ;  /* 0x000c000000337984 */ /* 0x000ea80000000800 */
[----:B------:R-:W3:Y:S04]  /*51f0*/  LDS R12, [R0+0x1200] ;  /* 0x00120000000c7984 */ /* 0x000ee80000000800 */
[----:B------:R-:W-:Y:S04]  /*5200*/  LDS R26, [R0+0x1e00] ;  /* 0x001e0000001a7984 */ /* 0x000fe80000000800 */
[----:B------:R-:W-:Y:S04]  /*5210*/  LDS R44, [R0+0x1800] ;  /* 0x00180000002c7984 */ /* 0x000fe80000000800 */
[----:B------:R-:W-:Y:S04]  /*5220*/  LDS R28, [R0+0x2400] ;  /* 0x00240000001c7984 */ /* 0x000fe80000000800 */
[----:B------:R-:W-:Y:S04]  /*5230*/  LDS R24, [R0+0x2a00] ;  /* 0x002a000000187984 */ /* 0x000fe80000000800 */
[----:B------:R-:W-:Y:S04]  /*5240*/  LDS R42, [R0+0x3000] ;  /* 0x00300000002a7984 */ /* 0x000fe80000000800 */
[----:B------:R-:W4:Y:S01]  /*5250*/  LDS R30, [R0+0x3600] ;  /* 0x00360000001e7984 */ /* 0x000f220000000800 */
[----:B-1----:R-:W-:-:S03]  /*5260*/  ISETP.NE.AND P0, PT, R8, 0x7fffffff, PT ;  /* 0x7fffffff0800780c */ /* 0x002fc60003f05270 */
[----:B------:R-:W1:Y:S01]  /*5270*/  LDS R20, [R0+0x3c00] ;  /* 0x003c000000147984 */ /* 0x000e620000000800 */
[C---:B------:R-:W-:Y:S02]  /*5280*/  SEL R9, R8.reuse, 0x80000000, P0 ;  /* 0x8000000008097807 */ /* 0x040fe40000000000 */
[----:B------:R-:W-:Y:S02]  /*5290*/  ISETP.GT.AND P0, PT, R8, -0x1, PT ;  /* 0xffffffff0800780c */ /* 0x000fe40003f04270 */
[----:B------:R-:W-:Y:S02]  /*52a0*/  SHF.R.U32.HI R9, RZ, UR14, R9 ;  /* 0x0000000eff097c19 */ /* 0x000fe40008011609 */
[----:B--2---:R-:W-:Y:S02]  /*52b0*/  ISETP.NE.AND P3, PT, R51, 0x7fffffff, PT ;  /* 0x7fffffff3300780c */ /* 0x004fe40003f65270 */
[----:B------:R-:W-:-:S04]  /*52c0*/  LOP3.LUT R9, R9, UR6, RZ, 0xc0, !PT ;  /* 0x0000000609097c12 */ /* 0x000fc8000f8ec0ff */
[----:B------:R-:W-:Y:S02]  /*52d0*/  LEA R43, R9, UR4, 0x2 ;  /* 0x00000004092b7c11 */ /* 0x000fe4000f8e10ff */
[----:B------:R-:W-:-:S04]  /*52e0*/  SEL R9, R22, 0xffffffff, !P0 ;  /* 0xffffffff16097807 */ /* 0x000fc80004000000 */
[----:B------:R-:W2:Y:S01]  /*52f0*/  LDS R43, [R43+0x4200] ;  /* 0x004200002b2b7984 */ /* 0x000ea20000000800 */
[----:B------:R-:W-:Y:S02]  /*5300*/  LOP3.LUT R13, R9, R8, RZ, 0x3c, !PT ;  /* 0x00000008090d7212 */ /* 0x000fe400078e3cff */
[----:B------:R-:W-:Y:S02]  /*5310*/  LEA.HI.X.SX32 R9, R27, RZ, 0x1, P2 ;  /* 0x000000ff1b097211 */ /* 0x000fe400010f0eff */
[C---:B------:R-:W-:Y:S02]  /*5320*/  LEA R8, P0, R18.reuse, UR10, 0x2 ;  /* 0x0000000a12087c11 */ /* 0x040fe4000f8010ff */
[C---:B------:R-:W-:Y:S02]  /*5330*/  ISETP.NE.AND P2, PT, R45.reuse, 0x7fffffff, PT ;  /* 0x7fffffff2d00780c */ /* 0x040fe40003f45270 */
[----:B------:R-:W-:Y:S02]  /*5340*/  LEA.HI.X R9, R18, UR11, R9, 0x2, P0 ;  /* 0x0000000b12097c11 */ /* 0x000fe400080f1409 */
[----:B------:R-:W-:-:S02]  /*5350*/  SEL R18, R45, 0x80000000, P2 ;  /* 0x800000002d127807 */ /* 0x000fc40001000000 */
[----:B---3--:R-:W-:Y:S02]  /*5360*/  ISETP.NE.AND P2, PT, R12, 0x7fffffff, PT ;  /* 0x7fffffff0c00780c */ /* 0x008fe40003f45270 */
[----:B------:R-:W-:Y:S02]  /*5370*/  ISETP.GT.AND P0, PT, R45, -0x1, PT ;  /* 0xffffffff2d00780c */ /* 0x000fe40003f04270 */
[----:B------:R-:W-:Y:S02]  /*5380*/  SHF.R.U32.HI R18, RZ, UR14, R18 ;  /* 0x0000000eff127c19 */ /* 0x000fe40008011612 */
[----:B------:R-:W-:Y:S02]  /*5390*/  SEL R46, R22, 0xffffffff, !P0 ;  /* 0xffffffff162e7807 */ /* 0x000fe40004000000 */
[----:B------:R-:W-:Y:S02]  /*53a0*/  ISETP.GT.AND P0, PT, R51, -0x1, PT ;  /* 0xffffffff3300780c */ /* 0x000fe40003f04270 */
[----:B------:R-:W-:-:S02]  /*53b0*/  LOP3.LUT R18, R18, UR6, RZ, 0xc0, !PT ;  /* 0x0000000612127c12 */ /* 0x000fc4000f8ec0ff */
[----:B----4-:R-:W-:Y:S02]  /*53c0*/  ISETP.NE.AND P4, PT, R30, 0x7fffffff, PT ;  /* 0x7fffffff1e00780c */ /* 0x010fe40003f85270 */
[----:B------:R-:W-:Y:S02]  /*53d0*/  LEA R18, R18, UR4, 0x2 ;  /* 0x0000000412127c11 */ /* 0x000fe4000f8e10ff */
[----:B-1----:R-:W-:Y:S02]  /*53e0*/  ISETP.NE.AND P5, PT, R20, 0x7fffffff, PT ;  /* 0x7fffffff1400780c */ /* 0x002fe40003fa5270 */
[----:B------:R-:W-:Y:S01]  /*53f0*/  LOP3.LUT R45, R46, R45, RZ, 0x3c, !PT ;  /* 0x0000002d2e2d7212 */ /* 0x000fe200078e3cff */
[----:B------:R1:W3:Y:S01]  /*5400*/  LDS R23, [R18+0x4200] ;  /* 0x0042000012177984 */ /* 0x0002e20000000800 */
[----:B--2---:R-:W-:Y:S01]  /*5410*/  IMAD.IADD R43, R43, 0x1, R71 ;  /* 0x000000012b2b7824 */ /* 0x004fe200078e0247 */
[----:B-1----:R-:W-:-:S03]  /*5420*/  SEL R18, R20, 0x80000000, P5 ;  /* 0x8000000014127807 */ /* 0x002fc60002800000 */
[----:B0-----:R-:W-:Y:S01]  /*5430*/  IMAD.WIDE.U32 R14, R43, 0x4, R10 ;  /* 0x000000042b0e7825 */ /* 0x001fe200078e000a */
[----:B------:R-:W-:-:S04]  /*5440*/  SHF.R.U32.HI R18, RZ, UR14, R18 ;  /* 0x0000000eff127c19 */ /* 0x000fc80008011612 */
[----:B------:R0:W-:Y:S01]  /*5450*/  STG.E desc[UR8][R14.64], R13 ;  /* 0x0000000d0e007986 */ /* 0x0001e2000c101908 */
[----:B------:R-:W-:-:S04]  /*5460*/  LOP3.LUT R18, R18, UR6, RZ, 0xc0, !PT ;  /* 0x0000000612127c12 */ /* 0x000fc8000f8ec0ff */
[----:B------:R-:W-:-:S06]  /*5470*/  LEA R47, R18, UR4, 0x2 ;  /* 0x00000004122f7c11 */ /* 0x000fcc000f8e10ff */
[----:B------:R-:W-:Y:S01]  /*5480*/  LDS R47, [R47+0x4200] ;  /* 0x004200002f2f7984 */ /* 0x000fe20000000800 */
[----:B0-----:R-:W-:Y:S02]  /*5490*/  SEL R13, R51, 0x80000000, P3 ;  /* 0x80000000330d7807 */ /* 0x001fe40001800000 */
[----:B------:R-:W-:Y:S02]  /*54a0*/  SEL R15, R12, 0x80000000, P2 ;  /* 0x800000000c0f7807 */ /* 0x000fe40001000000 */
[----:B------:R-:W-:Y:S02]  /*54b0*/  SHF.R.U32.HI R13, RZ, UR14, R13 ;  /* 0x0000000eff0d7c19 */ /* 0x000fe4000801160d */
[----:B------:R-:W-:Y:S02]  /*54c0*/  SHF.R.U32.HI R15, RZ, UR14, R15 ;  /* 0x0000000eff0f7c19 */ /* 0x000fe4000801160f */
[----:B------:R-:W-:Y:S02]  /*54d0*/  SEL R14, R22, 0xffffffff, !P0 ;  /* 0xffffffff160e7807 */ /* 0x000fe40004000000 */
[----:B------:R-:W-:-:S02]  /*54e0*/  LOP3.LUT R13, R13, UR6, RZ, 0xc0, !PT ;  /* 0x000000060d0d7c12 */ /* 0x000fc4000f8ec0ff */
[----:B------:R-:W-:Y:S02]  /*54f0*/  ISETP.NE.AND P0, PT, R26, 0x7fffffff, PT ;  /* 0x7fffffff1a00780c */ /* 0x000fe40003f05270 */
[----:B------:R-:W-:Y:S02]  /*5500*/  ISETP.NE.AND P3, PT, R44, 0x7fffffff, PT ;  /* 0x7fffffff2c00780c */ /* 0x000fe40003f65270 */
[----:B------:R-:W-:Y:S02]  /*5510*/  LOP3.LUT R15, R15, UR6, RZ, 0xc0, !PT ;  /* 0x000000060f0f7c12 */ /* 0x000fe4000f8ec0ff */
[----:B------:R-:W-:Y:S02]  /*5520*/  ISETP.NE.AND P2, PT, R28, 0x7fffffff, PT ;  /* 0x7fffffff1c00780c */ /* 0x000fe40003f45270 */
[----:B------:R-:W-:Y:S02]  /*5530*/  LEA R21, R13, UR4, 0x2 ;  /* 0x000000040d157c11 */ /* 0x000fe4000f8e10ff */
[----:B------:R-:W-:-:S02]  /*5540*/  LOP3.LUT R51, R14, R51, RZ, 0x3c, !PT ;  /* 0x000000330e337212 */ /* 0x000fc400078e3cff */
[----:B------:R-:W-:Y:S02]  /*5550*/  SEL R13, R26, 0x80000000, P0 ;  /* 0x800000001a0d7807 */ /* 0x000fe40000000000 */
[----:B------:R-:W-:Y:S01]  /*5560*/  SEL R14, R44, 0x80000000, P3 ;  /* 0x800000002c0e7807 */ /* 0x000fe20001800000 */
[----:B------:R-:W0:Y:S01]  /*5570*/  LDS R21, [R21+0x4200] ;  /* 0x0042000015157984 */ /* 0x000e220000000800 */
[----:B------:R-:W-:Y:S02]  /*5580*/  LEA R25, R15, UR4, 0x2 ;  /* 0x000000040f197c11 */ /* 0x000fe4000f8e10ff */
[----:B------:R-:W-:Y:S02]  /*5590*/  SEL R15, R28, 0x80000000, P2 ;  /* 0x800000001c0f7807 */ /* 0x000fe40001000000 */
[----:B------:R-:W-:Y:S02]  /*55a0*/  SHF.R.U32.HI R13, RZ, UR14, R13 ;  /* 0x0000000eff0d7c19 */ /* 0x000fe4000801160d */
[----:B------:R-:W-:Y:S01]  /*55b0*/  SHF.R.U32.HI R14, RZ, UR14, R14 ;  /* 0x0000000eff0e7c19 */ /* 0x000fe2000801160e */
[----:B------:R-:W1:Y:S01]  /*55c0*/  LDS R25, [R25+0x4200] ;  /* 0x0042000019197984 */ /* 0x000e620000000800 */
[----:B------:R-:W-:-:S02]  /*55d0*/  SHF.R.U32.HI R15, RZ, UR14, R15 ;  /* 0x0000000eff0f7c19 */ /* 0x000fc4000801160f */
[----:B------:R-:W-:Y:S02]  /*55e0*/  LOP3.LUT R13, R13, UR6, RZ, 0xc0, !PT ;  /* 0x000000060d0d7c12 */ /* 0x000fe4000f8ec0ff */
[----:B------:R-:W-:Y:S02]  /*55f0*/  LOP3.LUT R14, R14, UR6, RZ, 0xc0, !PT ;  /* 0x000000060e0e7c12 */ /* 0x000fe4000f8ec0ff */
[----:B------:R-:W-:Y:S02]  /*5600*/  ISETP.NE.AND P2, PT, R24, 0x7fffffff, PT ;  /* 0x7fffffff1800780c */ /* 0x000fe40003f45270 */
[----:B------:R-:W-:Y:S02]  /*5610*/  ISETP.NE.AND P3, PT, R42, 0x7fffffff, PT ;  /* 0x7fffffff2a00780c */ /* 0x000fe40003f65270 */
[----:B------:R-:W-:Y:S02]  /*5620*/  LOP3.LUT R15, R15, UR6, RZ, 0xc0, !PT ;  /* 0x000000060f0f7c12 */ /* 0x000fe4000f8ec0ff */
[----:B------:R-:W-:-:S02]  /*5630*/  LEA R59, R13, UR4, 0x2 ;  /* 0x000000040d3b7c11 */ /* 0x000fc4000f8e10ff */
[----:B------:R-:W-:Y:S02]  /*5640*/  LEA R29, R14, UR4, 0x2 ;  /* 0x000000040e1d7c11 */ /* 0x000fe4000f8e10ff */
[----:B------:R-:W-:Y:S02]  /*5650*/  SEL R13, R24, 0x80000000, P2 ;  /* 0x80000000180d7807 */ /* 0x000fe40001000000 */
[----:B------:R-:W-:Y:S01]  /*5660*/  SEL R14, R42, 0x80000000, P3 ;  /* 0x800000002a0e7807 */ /* 0x000fe20001800000 */
[----:B------:R-:W-:Y:S01]  /*5670*/  LDS R59, [R59+0x4200] ;  /* 0x004200003b3b7984 */ /* 0x000fe20000000800 */
[----:B------:R-:W-:Y:S02]  /*5680*/  LEA R57, R15, UR4, 0x2 ;  /* 0x000000040f397c11 */ /* 0x000fe4000f8e10ff */
[----:B------:R-:W-:Y:S01]  /*5690*/  SEL R15, R30, 0x80000000, P4 ;  /* 0x800000001e0f7807 */ /* 0x000fe20002000000 */
[----:B------:R-:W2:Y:S01]  /*56a0*/  LDS R29, [R29+0x4200] ;  /* 0x004200001d1d7984 */ /* 0x000ea20000000800 */
[----:B------:R-:W-:-:S02]  /*56b0*/  SHF.R.U32.HI R13, RZ, UR14, R13 ;  /* 0x0000000eff0d7c19 */ /* 0x000fc4000801160d */
[----:B------:R-:W-:Y:S01]  /*56c0*/  SHF.R.U32.HI R14, RZ, UR14, R14 ;  /* 0x0000000eff0e7c19 */ /* 0x000fe2000801160e */
[----:B------:R-:W4:Y:S01]  /*56d0*/  LDS R57, [R57+0x4200] ;  /* 0x0042000039397984 */ /* 0x000f220000000800 */
[----:B------:R-:W-:Y:S02]  /*56e0*/  SHF.R.U32.HI R15, RZ, UR14, R15 ;  /* 0x0000000eff0f7c19 */ /* 0x000fe4000801160f */
[----:B------:R-:W-:Y:S02]  /*56f0*/  LOP3.LUT R13, R13, UR6, RZ, 0xc0, !PT ;  /* 0x000000060d0d7c12 */ /* 0x000fe4000f8ec0ff */
[----:B------:R-:W-:Y:S02]  /*5700*/  LOP3.LUT R14, R14, UR6, RZ, 0xc0, !PT ;  /* 0x000000060e0e7c12 */ /* 0x000fe4000f8ec0ff */
[----:B------:R-:W-:Y:S02]  /*5710*/  LOP3.LUT R15, R15, UR6, RZ, 0xc0, !PT ;  /* 0x000000060f0f7c12 */ /* 0x000fe4000f8ec0ff */
[----:B------:R-:W-:-:S02]  /*5720*/  LEA R55, R13, UR4, 0x2 ;  /* 0x000000040d377c11 */ /* 0x000fc4000f8e10ff */
[----:B------:R-:W-:Y:S02]  /*5730*/  LEA R53, R14, UR4, 0x2 ;  /* 0x000000040e357c11 */ /* 0x000fe4000f8e10ff */
[----:B------:R-:W-:Y:S02]  /*5740*/  LEA R49, R15, UR4, 0x2 ;  /* 0x000000040f317c11 */ /* 0x000fe4000f8e10ff */
[----:B------:R-:W5:Y:S01]  /*5750*/  LDS R55, [R55+0x4200] ;  /* 0x0042000037377984 */ /* 0x000f620000000800 */
[C---:B---3--:R-:W-:Y:S02]  /*5760*/  IADD3 R23, PT, PT, R71.reuse, 0x180, R23 ;  /* 0x0000018047177810 */ /* 0x048fe40007ffe017 */
[----:B0-----:R-:W-:Y:S01]  /*5770*/  IADD3 R21, PT, PT, R71, 0x300, R21 ;  /* 0x0000030047157810 */ /* 0x001fe20007ffe015 */
[----:B------:R-:W0:Y:S01]  /*5780*/  LDS R53, [R53+0x4200] ;  /* 0x0042000035357984 */ /* 0x000e220000000800 */
[----:B------:R-:W-:Y:S01]  /*5790*/  ISETP.GT.AND P2, PT, R44, -0x1, PT ;  /* 0xffffffff2c00780c */ /* 0x000fe20003f44270 */
[--C-:B------:R-:W-:Y:S01]  /*57a0*/  IMAD.WIDE.U32 R18, R23, 0x4, R10.reuse ;  /* 0x0000000417127825 */ /* 0x100fe200078e000a */
[----:B------:R-:W-:Y:S01]  /*57b0*/  ISETP.GT.AND P0, PT, R12, -0x1, PT ;  /* 0xffffffff0c00780c */ /* 0x000fe20003f04270 */
[----:B------:R-:W3:Y:S01]  /*57c0*/  LDS R49, [R49+0x4200] ;  /* 0x0042000031317984 */ /* 0x000ee20000000800 */
[C---:B------:R-:W-:Y:S01]  /*57d0*/  SEL R63, R22.reuse, 0xffffffff, !P2 ;  /* 0xffffffff163f7807 */ /* 0x040fe20005000000 */
[----:B------:R-:W-:Y:S01]  /*57e0*/  IMAD.WIDE.U32 R14, R21, 0x4, R10 ;  /* 0x00000004150e7825 */ /* 0x000fe200078e000a */
[----:B------:R-:W-:Y:S01]  /*57f0*/  SEL R13, R22, 0xffffffff, !P0 ;  /* 0xffffffff160d7807 */ /* 0x000fe20004000000 */
[----:B------:R4:W-:Y:S01]  /*5800*/  STG.E desc[UR8][R18.64], R45 ;  /* 0x0000002d12007986 */ /* 0x0009e2000c101908 */
[----:B-1----:R-:W-:-:S02]  /*5810*/  IADD3 R25, PT, PT, R71, 0x480, R25 ;  /* 0x0000048047197810 */ /* 0x002fc40007ffe019 */
[----:B------:R-:W-:Y:S01]  /*5820*/  ISETP.GT.AND P2, PT, R28, -0x1, PT ;  /* 0xffffffff1c00780c */ /* 0x000fe20003f44270 */
[----:B------:R1:W-:Y:S01]  /*5830*/  STG.E desc[UR8][R14.64], R51 ;  /* 0x000000330e007986 */ /* 0x0003e2000c101908 */
[----:B------:R-:W-:Y:S02]  /*5840*/  ISETP.GT.AND P0, PT, R26, -0x1, PT ;  /* 0xffffffff1a00780c */ /* 0x000fe40003f04270 */
[----:B------:R-:W-:Y:S01]  /*5850*/  LOP3.LUT R61, R13, R12, RZ, 0x3c, !PT ;  /* 0x0000000c0d3d7212 */ /* 0x000fe200078e3cff */
[----:B------:R-:W-:Y:S01]  /*5860*/  IMAD.WIDE.U32 R12, R25, 0x4, R10 ;  /* 0x00000004190c7825 */ /* 0x000fe200078e000a */
[C---:B--2---:R-:W-:Y:S02]  /*5870*/  IADD3 R29, PT, PT, R71.reuse, 0x600, R29 ;  /* 0x00000600471d7810 */ /* 0x044fe40007ffe01d */
[----:B------:R-:W-:Y:S02]  /*5880*/  SEL R65, R22, 0xffffffff, !P0 ;  /* 0xffffffff16417807 */ /* 0x000fe40004000000 */
[----:B----4-:R-:W-:Y:S01]  /*5890*/  IADD3 R45, PT, PT, R71, 0x780, R59 ;  /* 0x00000780472d7810 */ /* 0x010fe20007ffe03b */
[----:B------:R-:W-:Y:S01]  /*58a0*/  IMAD.WIDE.U32 R18, R29, 0x4, R10 ;  /* 0x000000041d127825 */ /* 0x000fe200078e000a */
[----:B------:R-:W-:Y:S01]  /*58b0*/  ISETP.GT.AND P0, PT, R24, -0x1, PT ;  /* 0xffffffff1800780c */ /* 0x000fe20003f04270 */
[----:B------:R2:W-:Y:S01]  /*58c0*/  STG.E desc[UR8][R12.64], R61 ;  /* 0x0000003d0c007986 */ /* 0x0005e2000c101908 */
[----:B-1----:R-:W-:-:S02]  /*58d0*/  SEL R15, R22, 0xffffffff, !P2 ;  /* 0xffffffff160f7807 */ /* 0x002fc40005000000 */
[----:B------:R-:W-:Y:S02]  /*58e0*/  IADD3 R51, PT, PT, R71, 0x900, R57 ;  /* 0x0000090047337810 */ /* 0x000fe40007ffe039 */
[----:B------:R-:W-:Y:S02]  /*58f0*/  LOP3.LUT R63, R63, R44, RZ, 0x3c, !PT ;  /* 0x0000002c3f3f7212 */ /* 0x000fe400078e3cff */
[----:B------:R-:W-:Y:S01]  /*5900*/  LOP3.LUT R59, R15, R28, RZ, 0x3c, !PT ;  /* 0x0000001c0f3b7212 */ /* 0x000fe200078e3cff */
[--C-:B------:R-:W-:Y:S01]  /*5910*/  IMAD.WIDE.U32 R14, R45, 0x4, R10.reuse ;  /* 0x000000042d0e7825 */ /* 0x100fe200078e000a */
[----:B------:R-:W-:Y:S01]  /*5920*/  LOP3.LUT R65, R65, R26, RZ, 0x3c, !PT ;  /* 0x0000001a41417212 */ /* 0x000fe200078e3cff */
[----:B------:R1:W-:Y:S01]  /*5930*/  STG.E desc[UR8][R18.64], R63 ;  /* 0x0000003f12007986 */ /* 0x0003e2000c101908 */
[----:B------:R-:W-:Y:S01]  /*5940*/  ISETP.GT.AND P2, PT, R42, -0x1, PT ;  /* 0xffffffff2a00780c */ /* 0x000fe20003f44270 */
[----:B--2---:R-:W-:Y:S01]  /*5950*/  IMAD.WIDE.U32 R12, R51, 0x4, R10 ;  /* 0x00000004330c7825 */ /* 0x004fe200078e000a */
[----:B------:R-:W-:Y:S01]  /*5960*/  ISETP.GT.AND P3, PT, R30, -0x1, PT ;  /* 0xffffffff1e00780c */ /* 0x000fe20003f64270 */
[----:B------:R2:W-:Y:S01]  /*5970*/  STG.E desc[UR8][R14.64], R65 ;  /* 0x000000410e007986 */ /* 0x0005e2000c101908 */
[----:B------:R-:W-:-:S02]  /*5980*/  SEL R57, R22, 0xffffffff, !P0 ;  /* 0xffffffff16397807 */ /* 0x000fc40004000000 */
[----:B------:R-:W-:Y:S01]  /*5990*/  ISETP.GT.AND P0, PT, R20, -0x1, PT ;  /* 0xffffffff1400780c */ /* 0x000fe20003f04270 */
[----:B------:R4:W-:Y:S01]  /*59a0*/  STG.E desc[UR8][R12.64], R59 ;  /* 0x0000003b0c007986 */ /* 0x0009e2000c101908 */
[C---:B-----5:R-:W-:Y:S02]  /*59b0*/  IADD3 R55, PT, PT, R71.reuse, 0xa80, R55 ;  /* 0x00000a8047377810 */ /* 0x060fe40007ffe037 */
[C---:B0-----:R-:W-:Y:S02]  /*59c0*/  IADD3 R53, PT, PT, R71.reuse, 0xc00, R53 ;  /* 0x00000c0047357810 */ /* 0x041fe40007ffe035 */
[C---:B-1----:R-:W-:Y:S02]  /*59d0*/  SEL R19, R22.reuse, 0xffffffff, !P2 ;  /* 0xffffffff16137807 */ /* 0x042fe40005000000 */
[----:B---3--:R-:W-:Y:S01]  /*59e0*/  IADD3 R49, PT, PT, R71, 0xd80, R49 ;  /* 0x00000d8047317810 */ /* 0x008fe20007ffe031 */
[----:B--2---:R-:W-:Y:S01]  /*59f0*/  IMAD.WIDE.U32 R14, R55, 0x4, R10 ;  /* 0x00000004370e7825 */ /* 0x004fe200078e000a */
[----:B------:R-:W-:-:S02]  /*5a00*/  SEL R63, R22, 0xffffffff, !P3 ;  /* 0xffffffff163f7807 */ /* 0x000fc40005800000 */
[----:B------:R-:W-:Y:S01]  /*5a10*/  IADD3 R47, PT, PT, R71, 0xf00, R47 ;  /* 0x00000f00472f7810 */ /* 0x000fe20007ffe02f */
[--C-:B----4-:R-:W-:Y:S01]  /*5a20*/  IMAD.WIDE.U32 R12, R53, 0x4, R10.reuse ;  /* 0x00000004350c7825 */ /* 0x110fe200078e000a */
[----:B------:R-:W-:Y:S02]  /*5a30*/  SEL R65, R22, 0xffffffff, !P0 ;  /* 0xffffffff16417807 */ /* 0x000fe40004000000 */
[----:B------:R-:W-:Y:S02]  /*5a40*/  LOP3.LUT R57, R57, R24, RZ, 0x3c, !PT ;  /* 0x0000001839397212 */ /* 0x000fe400078e3cff */
[----:B------:R-:W-:Y:S01]  /*5a50*/  LOP3.LUT R61, R19, R42, RZ, 0x3c, !PT ;  /* 0x0000002a133d7212 */ /* 0x000fe200078e3cff */
[--C-:B------:R-:W-:Y:S01]  /*5a60*/  IMAD.WIDE.U32 R18, R49, 0x4, R10.reuse ;  /* 0x0000000431127825 */ /* 0x100fe200078e000a */
[----:B------:R-:W-:Y:S01]  /*5a70*/  LOP3.LUT R63, R63, R30, RZ, 0x3c, !PT ;  /* 0x0000001e3f3f7212 */ /* 0x000fe200078e3cff */
[----:B------:R0:W-:Y:S01]  /*5a80*/  STG.E desc[UR8][R14.64], R57 ;  /* 0x000000390e007986 */ /* 0x0001e2000c101908 */
[----:B------:R-:W-:Y:S01]  /*5a90*/  LOP3.LUT R65, R65, R20, RZ, 0x3c, !PT ;  /* 0x0000001441417212 */ /* 0x000fe200078e3cff */
[----:B------:R-:W-:-:S02]  /*5aa0*/  IMAD.WIDE.U32 R10, R47, 0x4, R10 ;  /* 0x000000042f0a7825 */ /* 0x000fc400078e000a */
[----:B------:R1:W-:Y:S04]  /*5ab0*/  STG.E desc[UR8][R12.64], R61 ;  /* 0x0000003d0c007986 */ /* 0x0003e8000c101908 */
[----:B------:R2:W-:Y:S04]  /*5ac0*/  STG.E desc[UR8][R18.64], R63 ;  /* 0x0000003f12007986 */ /* 0x0005e8000c101908 */
[----:B------:R3:W-:Y:S01]  /*5ad0*/  STG.E desc[UR8][R10.64], R65 ;  /* 0x000000410a007986 */ /* 0x0007e2000c101908 */
[----:B------:R-:W-:Y:S06]  /*5ae0*/  BAR.SYNC.DEFER_BLOCKING 0x0 ;  /* 0x0000000000007b1d */ /* 0x000fec0000010000 */
[----:B------:R-:W4:Y:S04]  /*5af0*/  LDG.E R59, desc[UR8][R8.64] ;  /* 0x00000008083b7981 */ /* 0x000f28000c1e1900 */
[----:B------:R-:W5:Y:S04]  /*5b00*/  LDG.E R67, desc[UR8][R8.64+0x600] ;  /* 0x0006000808437981 */ /* 0x000f68000c1e1900 */
[----:B------:R-:W5:Y:S04]  /*5b10*/  LDG.E R69, desc[UR8][R8.64+0xc00] ;  /* 0x000c000808457981 */ /* 0x000f68000c1e1900 */
[----:B------:R-:W5:Y:S04]  /*5b20*/  LDG.E R73, desc[UR8][R8.64+0x1200] ;  /* 0x0012000808497981 */ /* 0x000f68000c1e1900 */
[----:B------:R-:W5:Y:S04]  /*5b30*/  LDG.E R75, desc[UR8][R8.64+0x1800] ;  /* 0x00180008084b7981 */ /* 0x000f68000c1e1900 */
[----:B------:R-:W5:Y:S04]  /*5b40*/  LDG.E R77, desc[UR8][R8.64+0x1e00] ;  /* 0x001e0008084d7981 */ /* 0x000f68000c1e1900 */
[----:B0-----:R-:W5:Y:S04]  /*5b50*/  LDG.E R15, desc[UR8][R8.64+0x2400] ;  /* 0x00240008080f7981 */ /* 0x001f68000c1e1900 */
[----:B-1----:R-:W5:Y:S04]  /*5b60*/  LDG.E R13, desc[UR8][R8.64+0x2a00] ;  /* 0x002a0008080d7981 */ /* 0x002f68000c1e1900 */
[----:B--2---:R-:W2:Y:S04]  /*5b70*/  LDG.E R19, desc[UR8][R8.64+0x3000] ;  /* 0x0030000808137981 */ /* 0x004ea8000c1e1900 */
[----:B---3--:R-:W3:Y:S04]  /*5b80*/  LDG.E R11, desc[UR8][R8.64+0x3600] ;  /* 0x00360008080b7981 */ /* 0x008ee8000c1e1900 */
[----:B------:R0:W3:Y:S01]  /*5b90*/  LDG.E R57, desc[UR8][R8.64+0x3c00] ;  /* 0x003c000808397981 */ /* 0x0000e2000c1e1900 */
[----:B------:R-:W-:-:S02]  /*5ba0*/  IMAD R24, R71, 0x28, R0 ;  /* 0x0000002847187824 */ /* 0x000fc400078e0200 */
[----:B------:R-:W-:Y:S02]  /*5bb0*/  VIADD R5, R5, 0xffffef80 ;  /* 0xffffef8005057836 */ /* 0x000fe40000000000 */
[----:B------:R-:W-:Y:S02]  /*5bc0*/  @!P1 IMAD.IADD R2, R3, 0x1, R16 ;  /* 0x0000000103029824 */ /* 0x000fe400078e0210 */
[----:B------:R-:W-:Y:S01]  /*5bd0*/  VIADD R27, R27, 0x1080 ;  /* 0x000010801b1b7836 */ /* 0x000fe20000000000 */
[----:B------:R-:W-:Y:S01]  /*5be0*/  ISETP.GT.AND P0, PT, R5, 0x107f, PT ;  /* 0x0000107f0500780c */ /* 0x000fe20003f04270 */
[----:B0-----:R-:W0:Y:S01]  /*5bf0*/  LDC.64 R8, c[0x0][0x398] ;  /* 0x0000e600ff087b82 */ /* 0x001e220000000a00 */
[----:B----4-:R-:W-:Y:S04]  /*5c00*/  STS [R0], R59 ;  /* 0x0000003b00007388 */ /* 0x010fe80000000800 */
[----:B-----5:R-:W-:Y:S04]  /*5c10*/  STS [R0+0x600], R67 ;  /* 0x0006004300007388 */ /* 0x020fe80000000800 */
        /* <DEDUP_REMOVED lines=8> */
[----:B------:R-:W-:Y:S01]  /*5ca0*/  STS [R0+0x3c00], R57 ;  /* 0x003c003900007388 */ /* 0x000fe20000000800 */
[----:B------:R-:W-:Y:S06]  /*5cb0*/  BAR.SYNC.DEFER_BLOCKING 0x0 ;  /* 0x0000000000007b1d */ /* 0x000fec0000010000 */
        /* <DEDUP_REMOVED lines=9> */
[----:B------:R-:W0:Y:S04]  /*5d50*/  LDS R11, [R24+0x24] ;  /* 0x00002400180b7984 */ /* 0x000e280000000800 */
[----:B------:R-:W0:Y:S01]  /*5d60*/  LDS R22, [R24+0x28] ;  /* 0x0000280018167984 */ /* 0x000e220000000800 */
[----:B------:R-:W-:Y:S08]  /*5d70*/  BAR.SYNC.DEFER_BLOCKING 0x0 ;  /* 0x0000000000007b1d */ /* 0x000ff00000010000 */
[----:B------:R-:W-:Y:S06]  /*5d80*/  BAR.SYNC.DEFER_BLOCKING 0x0 ;  /* 0x0000000000007b1d */ /* 0x000fec0000010000 */
[----:B-1----:R-:W-:Y:S04]  /*5d90*/  STS [R32], R59 ;  /* 0x0000003b20007388 */ /* 0x002fe80000000800 */
[----:B--2---:R-:W-:Y:S04]  /*5da0*/  STS [R34], R61 ;  /* 0x0000003d22007388 */ /* 0x004fe80000000800 */
[----:B---3--:R-:W-:Y:S04]  /*5db0*/  STS [R37], R10 ;  /* 0x0000000a25007388 */ /* 0x008fe80000000800 */
[----:B----4-:R-:W-:Y:S04]  /*5dc0*/  STS [R35], R12 ;  /* 0x0000000c23007388 */ /* 0x010fe80000000800 */
[----:B-----5:R-:W-:Y:S04]  /*5dd0*/  STS [R36], R15 ;  /* 0x0000000f24007388 */ /* 0x020fe80000000800 */
[----:B0-----:R0:W-:Y:S04]  /*5de0*/  STS [R33], R14 ;  /* 0x0000000e21007388 */ /* 0x0011e80000000800 */
[----:B------:R1:W-:Y:S04]  /*5df0*/  STS [R41], R18 ;  /* 0x0000001229007388 */ /* 0x0003e80000000800 */
[----:B------:R2:W-:Y:S01]  /*5e00*/  STS [R40], R13 ;  /* 0x0000000d28007388 */ /* 0x0005e20000000800 */
[----:B0-----:R-:W-:-:S03]  /*5e10*/  IMAD.WIDE.U32 R14, R21, 0x4, R8 ;  /* 0x00000004150e7825 */ /* 0x001fc600078e0008 */
[----:B------:R0:W-:Y:S01]  /*5e20*/  STS [R39], R20 ;  /* 0x0000001427007388 */ /* 0x0001e20000000800 */
[----:B-1----:R-:W-:-:S03]  /*5e30*/  IMAD.WIDE.U32 R18, R25, 0x4, R8 ;  /* 0x0000000419127825 */ /* 0x002fc600078e0008 */
[----:B------:R1:W-:Y:S01]  /*5e40*/  STS [R38], R11 ;  /* 0x0000000b26007388 */ /* 0x0003e20000000800 */
[----:B--2---:R-:W-:-:S03]  /*5e50*/  IMAD.WIDE.U32 R12, R23, 0x4, R8 ;  /* 0x00000004170c7825 */ /* 0x004fc600078e0008 */
[----:B------:R2:W-:Y:S01]  /*5e60*/  STS [R31], R22 ;  /* 0x000000161f007388 */ /* 0x0005e20000000800 */
[--C-:B0-----:R-:W-:Y:S01]  /*5e70*/  IMAD.WIDE.U32 R20, R29, 0x4, R8.reuse ;  /* 0x000000041d147825 */ /* 0x101fe200078e0008 */
[----:B------:R-:W-:Y:S03]  /*5e80*/  BAR.SYNC.DEFER_BLOCKING 0x0 ;  /* 0x0000000000007b1d */ /* 0x000fe60000010000 */
[----:B-1----:R-:W-:-:S04]  /*5e90*/  IMAD.WIDE.U32 R10, R43, 0x4, R8 ;  /* 0x000000042b0a7825 */ /* 0x002fc800078e0008 */
[----:B--2---:R-:W-:-:S04]  /*5ea0*/  IMAD.WIDE.U32 R22, R45, 0x4, R8 ;  /* 0x000000042d167825 */ /* 0x004fc800078e0008 */
[----:B------:R-:W-:-:S04]  /*5eb0*/  IMAD.WIDE.U32 R24, R51, 0x4, R8 ;  /* 0x0000000433187825 */ /* 0x000fc800078e0008 */
[----:B------:R-:W-:-:S04]  /*5ec0*/  IMAD.WIDE.U32 R28, R55, 0x4, R8 ;  /* 0x00000004371c7825 */ /* 0x000fc800078e0008 */
[----:B------:R-:W-:-:S04]  /*5ed0*/  IMAD.WIDE.U32 R30, R53, 0x4, R8 ;  /* 0x00000004351e7825 */ /* 0x000fc800078e0008 */
[--C-:B------:R-:W-:Y:S01]  /*5ee0*/  IMAD.WIDE.U32 R32, R49, 0x4, R8.reuse ;  /* 0x0000000431207825 */ /* 0x100fe200078e0008 */
[----:B------:R-:W0:Y:S03]  /*5ef0*/  LDS R57, [R0] ;  /* 0x0000000000397984 */ /* 0x000e260000000800 */
[----:B------:R-:W-:Y:S01]  /*5f00*/  IMAD.WIDE.U32 R8, R47, 0x4, R8 ;  /* 0x000000042f087825 */ /* 0x000fe200078e0008 */
        /* <DEDUP_REMOVED lines=23> */
.L_x_1992:
[----:B------:R-:W-:-:S13]  /*6080*/  ISETP.GE.AND P0, PT, R27, R4, PT ;  /* 0x000000041b00720c */ /* 0x000fda0003f06270 */
[----:B0-----:R-:W-:Y:S05]  /*6090*/  @P0 EXIT ;  /* 0x000000000000094d */ /* 0x001fea0003800000 */
[----:B------:R-:W-:Y:S05]  /*60a0*/  WARPSYNC.ALL ;  /* 0x0000000000007948 */ /* 0x000fea0003800000 */
[----:B------:R-:W0:Y:S01]  /*60b0*/  SHFL.IDX PT, R31, R5, RZ, 0x1f ;  /* 0x00001fff051f7589 */ /* 0x000e2200000e0000 */
[----:B------:R-:W2:Y:S01]  /*60c0*/  LDCU.64 UR4, c[0x0][0x380] ;  /* 0x00007000ff0477ac */ /* 0x000ea20008000a00 */
[C---:B------:R-:W-:Y:S02]  /*60d0*/  VIADD R4, R71.reuse, 0x180 ;  /* 0x0000018047047836 */ /* 0x040fe40000000000 */
[C---:B------:R-:W-:Y:S01]  /*60e0*/  VIADD R6, R71.reuse, 0x300 ;  /* 0x0000030047067836 */ /* 0x040fe20000000000 */
[----:B------:R-:W3:Y:S01]  /*60f0*/  LDCU UR15, c[0x0][0x3b4] ;  /* 0x00007680ff0f77ac */ /* 0x000ee20008000800 */
[----:B------:R-:W-:-:S02]  /*6100*/  VIADD R8, R71, 0x600 ;  /* 0x0000060047087836 */ /* 0x000fc40000000000 */
[----:B------:R-:W-:Y:S02]  /*6110*/  IMAD.MOV.U32 R33, RZ, RZ, -0x1 ;  /* 0xffffffffff217424 */ /* 0x000fe400078e00ff */
[----:B------:R-:W-:Y:S02]  /*6120*/  IMAD.MOV.U32 R35, RZ, RZ, -0x1 ;  /* 0xffffffffff237424 */ /* 0x000fe400078e00ff */
[----:B------:R-:W-:Y:S02]  /*6130*/  IMAD.MOV.U32 R37, RZ, RZ, -0x1 ;  /* 0xffffffffff257424 */ /* 0x000fe400078e00ff */
[----:B------:R-:W-:Y:S02]  /*6140*/  IMAD.MOV.U32 R39, RZ, RZ, -0x1 ;  /* 0xffffffffff277424 */ /* 0x000fe400078e00ff */
[----:B------:R-:W-:Y:S02]  /*6150*/  IMAD.MOV.U32 R41, RZ, RZ, -0x1 ;  /* 0xffffffffff297424 */ /* 0x000fe400078e00ff */
[----:B------:R-:W-:-:S02]  /*6160*/  VIADD R10, R71, 0x780 ;  /* 0x00000780470a7836 */ /* 0x000fc40000000000 */
[----:B------:R-:W-:Y:S02]  /*6170*/  IMAD.MOV.U32 R43, RZ, RZ, -0x1 ;  /* 0xffffffffff2b7424 */ /* 0x000fe400078e00ff */
[----:B------:R-:W-:Y:S02]  /*6180*/  IMAD.MOV.U32 R45, RZ, RZ, -0x1 ;  /* 0xffffffffff2d7424 */ /* 0x000fe400078e00ff */
[----:B------:R-:W-:Y:S01]  /*6190*/  IMAD.MOV.U32 R47, RZ, RZ, -0x1 ;  /* 0xffffffffff2f7424 */ /* 0x000fe200078e00ff */
[----:B0-----:R-:W-:Y:S01]  /*61a0*/  ISETP.GE.AND P3, PT, R4, R31, PT ;  /* 0x0000001f0400720c */ /* 0x001fe20003f66270 */
[----:B------:R-:W-:Y:S01]  /*61b0*/  IMAD.MOV.U32 R49, RZ, RZ, -0x1 ;  /* 0xffffffffff317424 */ /* 0x000fe200078e00ff */
[C---:B------:R-:W-:Y:S01]  /*61c0*/  IADD3 R4, P0, PT, R71.reuse, R27, RZ ;  /* 0x0000001b47047210 */ /* 0x040fe20007f1e0ff */
[----:B------:R-:W-:Y:S01]  /*61d0*/  IMAD.MOV.U32 R51, RZ, RZ, -0x1 ;  /* 0xffffffffff337424 */ /* 0x000fe200078e00ff */
[CC--:B------:R-:W-:Y:S01]  /*61e0*/  ISETP.GE.AND P4, PT, R71.reuse, R31.reuse, PT ;  /* 0x0000001f4700720c */ /* 0x0c0fe20003f86270 */
[C-C-:B------:R-:W-:Y:S01]  /*61f0*/  IMAD R12, R71.reuse, 0x28, R0.reuse ;  /* 0x00000028470c7824 */ /* 0x140fe200078e0200 */
[-C--:B------:R-:W-:Y:S01]  /*6200*/  ISETP.GE.AND P6, PT, R6, R31.reuse, PT ;  /* 0x0000001f0600720c */ /* 0x080fe20003fc6270 */
[----:B------:R-:W-:Y:S01]  /*6210*/  VIADD R6, R71, 0x480 ;  /* 0x0000048047067836 */ /* 0x000fe20000000000 */
[----:B------:R-:W-:Y:S01]  /*6220*/  LEA.HI.X.SX32 R27, R27, RZ, 0x1, P0 ;  /* 0x000000ff1b1b7211 */ /* 0x000fe200000f0eff */
[C---:B------:R-:W-:Y:S01]  /*6230*/  IMAD R50, R71.reuse, 0x40, R0 ;  /* 0x0000004047327824 */ /* 0x040fe200078e0200 */
[----:B--2---:R-:W-:Y:S01]  /*6240*/  LEA R28, P0, R4, UR4, 0x2 ;  /* 0x00000004041c7c11 */ /* 0x004fe2000f8010ff */
[----:B------:R-:W0:Y:S01]  /*6250*/  LDCU UR4, c[0x0][0x3b8] ;  /* 0x00007700ff0477ac */ /* 0x000e220008000800 */
[-C--:B------:R-:W-:Y:S01]  /*6260*/  ISETP.GE.AND P5, PT, R6, R31.reuse, PT ;  /* 0x0000001f0600720c */ /* 0x080fe20003fa6270 */
[C---:B------:R-:W-:Y:S01]  /*6270*/  VIADD R6, R71.reuse, 0x900 ;  /* 0x0000090047067836 */ /* 0x040fe20000000000 */
[----:B------:R-:W-:Y:S01]  /*6280*/  LEA.HI.X R29, R4, UR5, R27, 0x2, P0 ;  /* 0x00000005041d7c11 */ /* 0x000fe200080f141b */
[----:B------:R-:W2:Y:S01]  /*6290*/  S2R R70, SR_LANEID ;  /* 0x0000000000467919 */ /* 0x000ea20000000000 */
[-C--:B------:R-:W-:Y:S01]  /*62a0*/  ISETP.GE.AND P2, PT, R8, R31.reuse, PT ;  /* 0x0000001f0800720c */ /* 0x080fe20003f46270 */
[C---:B------:R-:W-:Y:S01]  /*62b0*/  VIADD R8, R71.reuse, 0xa80 ;  /* 0x00000a8047087836 */ /* 0x040fe20000000000 */
[-C--:B------:R-:W-:Y:S01]  /*62c0*/  ISETP.GE.AND P0, PT, R10, R31.reuse, PT ;  /* 0x0000001f0a00720c */ /* 0x080fe20003f06270 */
[----:B------:R-:W4:Y:S01]  /*62d0*/  @!P4 LDG.E R33, desc[UR8][R28.64] ;  /* 0x000000081c21c981 */ /* 0x000f22000c1e1900 */
[-C--:B------:R-:W-:Y:S01]  /*62e0*/  ISETP.GE.AND P4, PT, R6, R31.reuse, PT ;  /* 0x0000001f0600720c */ /* 0x080fe20003f86270 */
[----:B------:R-:W5:Y:S01]  /*62f0*/  LDCU.64 UR16, c[0x0][0x390] ;  /* 0x00007200ff1077ac */ /* 0x000f620008000a00 */
[C---:B------:R-:W-:Y:S01]  /*6300*/  LOP3.LUT R6, R71.reuse, 0xc00, RZ, 0xfc, !PT ;  /* 0x00000c0047067812 */ /* 0x040fe200078efcff */
[----:B------:R-:W3:Y:S01]  /*6310*/  @!P3 LDG.E R35, desc[UR8][R28.64+0x600] ;  /* 0x000600081c23b981 */ /* 0x000ee2000c1e1900 */
[----:B------:R-:W-:Y:S01]  /*6320*/  ISETP.GE.AND P3, PT, R8, R31, PT ;  /* 0x0000001f0800720c */ /* 0x000fe20003f66270 */
[----:B------:R-:W-:-:S02]  /*6330*/  VIADD R8, R71, 0xd80 ;  /* 0x00000d8047087836 */ /* 0x000fc40000000000 */
[----:B------:R-:W5:Y:S01]  /*6340*/  @!P6 LDG.E R37, desc[UR8][R28.64+0xc00] ;  /* 0x000c00081c25e981 */ /* 0x000f62000c1e1900 */
[-C--:B------:R-:W-:Y:S01]  /*6350*/  ISETP.GE.AND P6, PT, R6, R31.reuse, PT ;  /* 0x0000001f0600720c */ /* 0x080fe20003fc6270 */
[----:B------:R-:W-:Y:S02]  /*6360*/  VIADD R6, R71, 0xf00 ;  /* 0x00000f0047067836 */ /* 0x000fe40000000000 */
[----:B------:R-:W2:Y:S01]  /*6370*/  @!P5 LDG.E R39, desc[UR8][R28.64+0x1200] ;  /* 0x001200081c27d981 */ /* 0x000ea2000c1e1900 */
[----:B------:R-:W-:-:S03]  /*6380*/  ISETP.GE.AND P5, PT, R8, R31, PT ;  /* 0x0000001f0800720c */ /* 0x000fc60003fa6270 */
[----:B------:R-:W2:Y:S01]  /*6390*/  @!P2 LDG.E R41, desc[UR8][R28.64+0x1800] ;  /* 0x001800081c29a981 */ /* 0x000ea2000c1e1900 */
[----:B------:R-:W-:Y:S01]  /*63a0*/  ISETP.GE.AND P2, PT, R6, R31, PT ;  /* 0x0000001f0600720c */ /* 0x000fe20003f46270 */
[----:B------:R-:W-:Y:S02]  /*63b0*/  IMAD.MOV.U32 R31, RZ, RZ, -0x1 ;  /* 0xffffffffff1f7424 */ /* 0x000fe400078e00ff */
[----:B------:R-:W2:Y:S04]  /*63c0*/  @!P4 LDG.E R43, desc[UR8][R28.64+0x2400] ;  /* 0x002400081c2bc981 */ /* 0x000ea8000c1e1900 */
[----:B------:R-:W2:Y:S04]  /*63d0*/  @!P0 LDG.E R31, desc[UR8][R28.64+0x1e00] ;  /* 0x001e00081c1f8981 */ /* 0x000ea8000c1e1900 */
[----:B------:R-:W2:Y:S04]  /*63e0*/  @!P3 LDG.E R45, desc[UR8][R28.64+0x2a00] ;  /* 0x002a00081c2db981 */ /* 0x000ea8000c1e1900 */
[----:B------:R-:W2:Y:S04]  /*63f0*/  @!P6 LDG.E R47, desc[UR8][R28.64+0x3000] ;  /* 0x003000081c2fe981 */ /* 0x000ea8000c1e1900 */
[----:B------:R-:W2:Y:S04]  /*6400*/  @!P5 LDG.E R49, desc[UR8][R28.64+0x3600] ;  /* 0x003600081c31d981 */ /* 0x000ea8000c1e1900 */
[----:B------:R1:W2:Y:S02]  /*6410*/  @!P2 LDG.E R51, desc[UR8][R28.64+0x3c00] ;  /* 0x003c00081c33a981 */ /* 0x0002a4000c1e1900 */
[----:B-1----:R-:W-:Y:S01]  /*6420*/  IMAD.MOV.U32 R28, RZ, RZ, -0x80000000 ;  /* 0x80000000ff1c7424 */ /* 0x002fe200078e00ff */
[----:B0-----:R-:W-:Y:S01]  /*6430*/  UBMSK UR4, URZ, UR4 ;  /* 0x00000004ff04729b */ /* 0x001fe20008000000 */
[----:B----4-:R-:W-:Y:S04]  /*6440*/  STS [R0], R33 ;  /* 0x0000002100007388 */ /* 0x010fe80000000800 */
[----:B---3--:R-:W-:Y:S04]  /*6450*/  STS [R0+0x600], R35 ;  /* 0x0006002300007388 */ /* 0x008fe80000000800 */
[----:B-----5:R-:W-:Y:S04]  /*6460*/  STS [R0+0xc00], R37 ;  /* 0x000c002500007388 */ /* 0x020fe80000000800 */
[----:B--2---:R-:W-:Y:S04]  /*6470*/  STS [R0+0x1200], R39 ;  /* 0x0012002700007388 */ /* 0x004fe80000000800 */
        /* <DEDUP_REMOVED lines=24> */
[----:B------:R-:W-:-:S04]  /*6600*/  SEL R8, R6, 0x80000000, P0 ;  /* 0x8000000006087807 */ /* 0x000fc80000000000 */
[----:B------:R-:W-:-:S04]  /*6610*/  SHF.R.U32.HI R8, RZ, UR15, R8 ;  /* 0x0000000fff087c19 */ /* 0x000fc80008011608 */
[----:B------:R-:W-:-:S04]  /*6620*/  LOP3.LUT R8, R8, UR4, RZ, 0xc0, !PT ;  /* 0x0000000408087c12 */ /* 0x000fc8000f8ec0ff */
[----:B------:R-:W-:Y:S02]  /*6630*/  LOP3.LUT R29, R8, 0xf, RZ, 0xc, !PT ;  /* 0x0000000f081d7812 */ /* 0x000fe400078e0cff */
[----:B------:R-:W-:-:S03]  /*6640*/  SHF.R.U32.HI R8, RZ, 0x3, R8 ;  /* 0x00000003ff087819 */ /* 0x000fc60000011608 */
        /* <DEDUP_REMOVED lines=19> */
[----:B------:R-:W-:Y:S01]  /*6780*/  STS [R0+0x6000], RZ ;  /* 0x006000ff00007388 */ /* 0x000fe20000000800 */
[----:B-1----:R-:W-:-:S03]  /*6790*/  ISETP.GT.AND P0, PT, R10, -0x1, PT ;  /* 0xffffffff0a00780c */ /* 0x002fc60003f04270 */
[----:B------:R-:W1:Y:S01]  /*67a0*/  LDS.U16 R8, [R16+0x2] ;  /* 0x0000020010087984 */ /* 0x000e620000000400 */
[----:B------:R-:W-:-:S04]  /*67b0*/  SEL R29, R28, 0xffffffff, P0 ;  /* 0xffffffff1c1d7807 */ /* 0x000fc80000000000 */
[----:B------:R-:W-:-:S04]  /*67c0*/  LOP3.LUT R10, R29, R10, RZ, 0x3c, !PT ;  /* 0x0000000a1d0a7212 */ /* 0x000fc800078e3cff */
[----:B------:R-:W-:-:S04]  /*67d0*/  ISETP.NE.AND P0, PT, R10, 0x7fffffff, PT ;  /* 0x7fffffff0a00780c */ /* 0x000fc80003f05270 */
[----:B0-----:R-:W-:-:S04]  /*67e0*/  SEL R12, R10, 0x80000000, P0 ;  /* 0x800000000a0c7807 */ /* 0x001fc80000000000 */
[----:B------:R-:W-:-:S04]  /*67f0*/  SHF.R.U32.HI R12, RZ, UR15, R12 ;  /* 0x0000000fff0c7c19 */ /* 0x000fc8000801160c */
[----:B------:R-:W-:-:S04]  /*6800*/  LOP3.LUT R12, R12, UR4, RZ, 0xc0, !PT ;  /* 0x000000040c0c7c12 */ /* 0x000fc8000f8ec0ff */
[----:B------:R-:W-:Y:S02]  /*6810*/  LOP3.LUT R29, R12, 0xf, RZ, 0xc, !PT ;  /* 0x0000000f0c1d7812 */ /* 0x000fe400078e0cff */
[----:B------:R-:W-:-:S03]  /*6820*/  SHF.R.U32.HI R12, RZ, 0x3, R12 ;  /* 0x00000003ff0c7819 */ /* 0x000fc6000001160c */
[----:B------:R-:W-:Y:S01]  /*6830*/  IMAD R29, R29, 0x600, R0 ;  /* 0x000006001d1d7824 */ /* 0x000fe200078e0200 */
[----:B------:R-:W-:-:S05]  /*6840*/  LOP3.LUT R12, R12, 0x1ffffffe, RZ, 0xc0, !PT ;  /* 0x1ffffffe0c0c7812 */ /* 0x000fca00078ec0ff */
[----:B------:R-:W-:Y:S02]  /*6850*/  IMAD.IADD R20, R29, 0x1, -R12 ;  /* 0x000000011d147824 */ /* 0x000fe400078e0a0c */
[----:B-1----:R-:W-:Y:S01]  /*6860*/  VIADD R31, R8, 0x1 ;  /* 0x00000001081f7836 */ /* 0x002fe20000000000 */
[----:B------:R-:W-:-:S04]  /*6870*/  ISETP.GT.AND P0, PT, R14, -0x1, PT ;  /* 0xffffffff0e00780c */ /* 0x000fc80003f04270 */
[----:B------:R-:W-:Y:S04]  /*6880*/  STS.U16 [R16+0x2], R31 ;  /* 0x0000021f10007388 */ /* 0x000fe80000000400 */
[----:B------:R-:W0:Y:S01]  /*6890*/  LDS.U16 R12, [R20+0x2] ;  /* 0x00000200140c7984 */ /* 0x000e220000000400 */
[----:B------:R-:W-:-:S04]  /*68a0*/  SEL R29, R28, 0xffffffff, P0 ;  /* 0xffffffff1c1d7807 */ /* 0x000fc80000000000 */
        /* <DEDUP_REMOVED lines=8> */
[----:B------:R-:W-:-:S05]  /*6930*/  LOP3.LUT R24, R24, 0x1ffffffe, RZ, 0xc0, !PT ;  /* 0x1ffffffe18187812 */ /* 0x000fca00078ec0ff */
[----:B------:R-:W-:Y:S02]  /*6940*/  IMAD.IADD R24, R29, 0x1, -R24 ;  /* 0x000000011d187824 */ /* 0x000fe400078e0a18 */
[----:B0-----:R-:W-:Y:S01]  /*6950*/  VIADD R31, R12, 0x1 ;  /* 0x000000010c1f7836 */ /* 0x001fe20000000000 */
        /* <DEDUP_REMOVED lines=16> */
[----:B------:R0:W-:Y:S04]  /*6a60*/  STS.U16 [R24+0x2], R31 ;  /* 0x0000021f18007388 */ /* 0x0001e80000000400 */
[----:B------:R-:W1:Y:S01]  /*6a70*/  LDS.U16 R20, [R30+0x2] ;  /* 0x000002001e147984 */ /* 0x000e620000000400 */
        /* <DEDUP_REMOVED lines=8> */
[----:B0-----:R-:W-:Y:S01]  /*6b00*/  IMAD R24, R29, 0x600, R0 ;  /* 0x000006001d187824 */ /* 0x001fe200078e0200 */
[----:B------:R-:W-:-:S05]  /*6b10*/  LOP3.LUT R29, R26, 0x1ffffffe, RZ, 0xc0, !PT ;  /* 0x1ffffffe1a1d7812 */ /* 0x000fca00078ec0ff */
[----:B------:R-:W-:Y:S02]  /*6b20*/  IMAD.IADD R24, R24, 0x1, -R29 ;  /* 0x0000000118187824 */ /* 0x000fe400078e0a1d */
[----:B-1----:R-:W-:Y:S01]  /*6b30*/  VIADD R31, R20, 0x1 ;  /* 0x00000001141f7836 */ /* 0x002fe20000000000 */
        /* <DEDUP_REMOVED lines=12> */
[----:B0-----:R-:W-:-:S05]  /*6c00*/  LOP3.LUT R30, R29, 0x1ffffffe, RZ, 0xc0, !PT ;  /* 0x1ffffffe1d1e7812 */ /* 0x001fca00078ec0ff */
        /* <DEDUP_REMOVED lines=135> */
[C---:B------:R-:W-:Y:S02]  /*7480*/  ISETP.NE.AND P0, PT, R69.reuse, 0x2, PT ;  /* 0x000000024500780c */ /* 0x040fe40003f05270 */
[----:B------:R-:W-:Y:S01]  /*7490*/  ISETP.NE.AND P2, PT, R69, 0x3, PT ;  /* 0x000000034500780c */ /* 0x000fe20003f45270 */
[----:B0-----:R-:W-:-:S04]  /*74a0*/  IMAD.IADD R29, R28, 0x1, R29 ;  /* 0x000000011c1d7824 */ /* 0x001fc800078e021d */
[----:B------:R-:W-:Y:S01]  /*74b0*/  IMAD.IADD R30, R30, 0x1, R29 ;  /* 0x000000011e1e7824 */ /* 0x000fe200078e021d */
[----:B------:R-:W-:Y:S02]  /*74c0*/  SEL R28, R29, R28, !P0 ;  /* 0x0000001c1d1c7207 */ /* 0x000fe40004000000 */
[----:B------:R-:W-:Y:S01]  /*74d0*/  ISETP.NE.AND P0, PT, R70, RZ, PT ;  /* 0x000000ff4600720c */ /* 0x000fe20003f05270 */
[----:B------:R-:W-:Y:S01]  /*74e0*/  IMAD.IADD R73, R31, 0x1, R30 ;  /* 0x000000011f497824 */ /* 0x000fe200078e021e */
        /* <DEDUP_REMOVED lines=15> */
[----:B------:R-:W-:-:S04]  /*75e0*/  ISETP.NE.AND P2, PT, R69, 0x8, PT ;  /* 0x000000084500780c */ /* 0x000fc80003f45270 */
[----:B------:R-:W-:Y:S02]  /*75f0*/  SEL R70, R73, R70, !P2 ;  /* 0x0000004649467207 */ /* 0x000fe40005000000 */
[C---:B------:R-:W-:Y:S01]  /*7600*/  ISETP.NE.AND P2, PT, R69.reuse, 0x9, PT ;  /* 0x000000094500780c */ /* 0x040fe20003f45270 */
[----:B------:R-:W-:Y:S01]  /*7610*/  IMAD.IADD R67, R68, 0x1, -R67 ;  /* 0x0000000144437824 */ /* 0x000fe200078e0a43 */
[----:B------:R-:W-:Y:S01]  /*7620*/  ISETP.NE.AND P3, PT, R69, 0xb, PT ;  /* 0x0000000b4500780c */ /* 0x000fe20003f65270 */
[----:B0-----:R-:W-:-:S04]  /*7630*/  IMAD.IADD R28, R73, 0x1, R28 ;  /* 0x00000001491c7824 */ /* 0x001fc800078e021c */
[----:B------:R-:W-:Y:S01]  /*7640*/  IMAD.IADD R29, R29, 0x1, R28 ;  /* 0x000000011d1d7824 */ /* 0x000fe200078e021c */
[----:B------:R-:W-:Y:S02]  /*7650*/  SEL R70, R28, R70, !P2 ;  /* 0x000000461c467207 */ /* 0x000fe40005000000 */
[----:B------:R-:W-:Y:S01]  /*7660*/  ISETP.NE.AND P2, PT, R69, 0xa, PT ;  /* 0x0000000a4500780c */ /* 0x000fe20003f45270 */
[----:B------:R-:W-:-:S03]  /*7670*/  IMAD.IADD R30, R30, 0x1, R29 ;  /* 0x000000011e1e7824 */ /* 0x000fc600078e021d */
[----:B------:R-:W-:Y:S02]  /*7680*/  SEL R70, R29, R70, !P2 ;  /* 0x000000461d467207 */ /* 0x000fe40005000000 */
[----:B------:R-:W-:Y:S02]  /*7690*/  ISETP.GT.U32.OR P2, PT, R71, 0x1f, P0 ;  /* 0x0000001f4700780c */ /* 0x000fe40000744470 */
[----:B------:R-:W-:Y:S02]  /*76a0*/  SEL R70, R30, R70, !P3 ;  /* 0x000000461e467207 */ /* 0x000fe40005800000 */
[----:B------:R-:W-:Y:S01]  /*76b0*/  SEL R29, R67, RZ, P0 ;  /* 0x000000ff431d7207 */ /* 0x000fe20000000000 */
[----:B------:R-:W-:-:S04]  /*76c0*/  IMAD.IADD R31, R31, 0x1, R30 ;  /* 0x000000011f1f7824 */ /* 0x000fc800078e021e */
[----:B------:R-:W-:-:S04]  /*76d0*/  @P1 IMAD.IADD R67, R70, 0x1, R29 ;  /* 0x0000000146431824 */ /* 0x000fc800078e021d */
[----:B------:R-:W-:-:S05]  /*76e0*/  @!P2 IMAD.U32 R67, R31, 0x10000, RZ ;  /* 0x000100001f43a824 */ /* 0x000fca00078e00ff */
[----:B------:R-:W-:Y:S01]  /*76f0*/  @!P2 STS [UR5+0x663c], R67 ;  /* 0x00663c43ff00a988 */ /* 0x000fe20008000805 */
[----:B------:R-:W-:Y:S01]  /*7700*/  BAR.SYNC.DEFER_BLOCKING 0x0 ;  /* 0x0000000000007b1d */ /* 0x000fe20000010000 */
[----:B------:R-:W-:Y:S01]  /*7710*/  @!P1 IADD3 R28, PT, PT, -R71, 0x1f, RZ ;  /* 0x0000001f471c9810 */ /* 0x000fe20007ffe1ff */
[----:B------:R-:W-:Y:S01]  /*7720*/  IMAD.U32 R31, RZ, RZ, UR5 ;  /* 0x00000005ff1f7e24 */ /* 0x000fe2000f8e00ff */
[----:B------:R-:W-:Y:S02]  /*7730*/  ISETP.NE.AND P0, PT, R6, 0x7fffffff, PT ;  /* 0x7fffffff0600780c */ /* 0x000fe40003f05270 */
[----:B------:R-:W-:Y:S02]  /*7740*/  @!P1 LOP3.LUT R30, R28, 0xf, RZ, 0xc0, !PT ;  /* 0x0000000f1c1e9812 */ /* 0x000fe400078ec0ff */
[----:B------:R-:W-:-:S03]  /*7750*/  @!P1 SHF.R.U32.HI R28, RZ, 0x3, R28 ;  /* 0x00000003ff1c9819 */ /* 0x000fc6000001161c */
[----:B------:R-:W-:Y:S01]  /*7760*/  @!P1 IMAD R30, R30, 0x600, R31 ;  /* 0x000006001e1e9824 */ /* 0x000fe200078e021f */
[----:B------:R-:W-:Y:S01]  /*7770*/  SEL R31, R6, 0x80000000, P0 ;  /* 0x80000000061f7807 */ /* 0x000fe20000000000 */
[----:B------:R-:W0:Y:S03]  /*7780*/  LDS R29, [UR5+0x663c] ;  /* 0x00663c05ff1d7984 */ /* 0x000e260008000800 */
[----:B------:R-:W-:Y:S02]  /*7790*/  SHF.R.U32.HI R68, RZ, UR15, R31 ;  /* 0x0000000fff447c19 */ /* 0x000fe4000801161f */
[----:B------:R-:W-:Y:S02]  /*77a0*/  @!P1 LOP3.LUT R31, R28, 0x2, RZ, 0xc0, !PT ;  /* 0x000000021c1f9812 */ /* 0x000fe400078ec0ff */
[----:B------:R-:W-:Y:S02]  /*77b0*/  ISETP.NE.AND P0, PT, R10, 0x7fffffff, PT ;  /* 0x7fffffff0a00780c */ /* 0x000fe40003f05270 */
[----:B------:R-:W-:Y:S01]  /*77c0*/  LOP3.LUT R68, R68, UR4, RZ, 0xc0, !PT ;  /* 0x0000000444447c12 */ /* 0x000fe2000f8ec0ff */
[----:B------:R-:W-:Y:S01]  /*77d0*/  @!P1 IMAD.IADD R28, R30, 0x1, R31 ;  /* 0x000000011e1c9824 */ /* 0x000fe200078e021f */
[----:B------:R-:W-:-:S02]  /*77e0*/  SEL R30, R10, 0x80000000, P0 ;  /* 0x800000000a1e7807 */ /* 0x000fc40000000000 */
[----:B------:R-:W-:Y:S02]  /*77f0*/  LOP3.LUT R31, R68, 0xf, RZ, 0xc, !PT ;  /* 0x0000000f441f7812 */ /* 0x000fe400078e0cff */
[----:B------:R-:W-:Y:S02]  /*7800*/  SHF.R.U32.HI R69, RZ, 0x3, R68 ;  /* 0x00000003ff457819 */ /* 0x000fe40000011644 */
[----:B------:R-:W-:Y:S01]  /*7810*/  SHF.R.U32.HI R30, RZ, UR15, R30 ;  /* 0x0000000fff1e7c19 */ /* 0x000fe2000801161e */
[----:B------:R-:W-:Y:S01]  /*7820*/  IMAD R68, R31, 0x600, R0 ;  /* 0x000006001f447824 */ /* 0x000fe200078e0200 */
[----:B------:R-:W-:Y:S02]  /*7830*/  LOP3.LUT R69, R69, 0x1ffffffe, RZ, 0xc0, !PT ;  /* 0x1ffffffe45457812 */ /* 0x000fe400078ec0ff */
[----:B------:R-:W-:-:S03]  /*7840*/  LOP3.LUT R31, R30, UR4, RZ, 0xc0, !PT ;  /* 0x000000041e1f7c12 */ /* 0x000fc6000f8ec0ff */
[----:B------:R-:W-:Y:S01]  /*7850*/  IMAD.IADD R30, R68, 0x1, -R69 ;  /* 0x00000001441e7824 */ /* 0x000fe200078e0a45 */
[----:B------:R-:W-:Y:S02]  /*7860*/  LOP3.LUT R69, R31, 0xf, RZ, 0xc, !PT ;  /* 0x0000000f1f457812 */ /* 0x000fe400078e0cff */
[----:B------:R-:W-:Y:S02]  /*7870*/  SHF.R.U32.HI R31, RZ, 0x3, R31 ;  /* 0x00000003ff1f7819 */ /* 0x000fe4000001161f */
[----:B------:R-:W-:Y:S01]  /*7880*/  ISETP.NE.AND P0, PT, R71, RZ, PT ;  /* 0x000000ff4700720c */ /* 0x000fe20003f05270 */
[----:B------:R-:W-:Y:S01]  /*7890*/  IMAD R69, R69, 0x600, R0 ;  /* 0x0000060045457824 */ /* 0x000fe200078e0200 */
[----:B------:R-:W-:Y:S02]  /*78a0*/  LOP3.LUT R70, R31, 0x1ffffffe, RZ, 0xc0, !PT ;  /* 0x1ffffffe1f467812 */ /* 0x000fe400078ec0ff */
[----:B------:R-:W-:Y:S02]  /*78b0*/  ISETP.NE.AND P2, PT, R18, 0x7fffffff, PT ;  /* 0x7fffffff1200780c */ /* 0x000fe40003f45270 */
[----:B0-----:R-:W-:-:S02]  /*78c0*/  SEL R68, R29, RZ, P0 ;  /* 0x000000ff1d447207 */ /* 0x001fc40000000000 */
[----:B------:R-:W-:Y:S01]  /*78d0*/  ISETP.NE.AND P0, PT, R14, 0x7fffffff, PT ;  /* 0x7fffffff0e00780c */ /* 0x000fe20003f05270 */
[----:B------:R-:W-:Y:S02]  /*78e0*/  IMAD.IADD R29, R69, 0x1, -R70 ;  /* 0x00000001451d7824 */ /* 0x000fe400078e0a46 */
[----:B------:R-:W-:Y:S01]  /*78f0*/  IMAD.IADD R69, R68, 0x1, R67 ;  /* 0x0000000144457824 */ /* 0x000fe200078e0243 */
[----:B------:R-:W-:Y:S02]  /*7900*/  SEL R31, R14, 0x80000000, P0 ;  /* 0x800000000e1f7807 */ /* 0x000fe40000000000 */
[----:B------:R-:W-:Y:S02]  /*7910*/  SEL R67, R18, 0x80000000, P2 ;  /* 0x8000000012437807 */ /* 0x000fe40001000000 */
[----:B------:R-:W-:Y:S02]  /*7920*/  SHF.R.U32.HI R31, RZ, UR15, R31 ;  /* 0x0000000fff1f7c19 */ /* 0x000fe4000801161f */
[----:B------:R-:W-:-:S02]  /*7930*/  SHF.R.U32.HI R67, RZ, UR15, R67 ;  /* 0x0000000fff437c19 */ /* 0x000fc40008011643 */
[----:B------:R-:W-:Y:S02]  /*7940*/  LOP3.LUT R31, R31, UR4, RZ, 0xc0, !PT ;  /* 0x000000041f1f7c12 */ /* 0x000fe4000f8ec0ff */
[----:B------:R-:W-:Y:S02]  /*7950*/  LOP3.LUT R70, R67, UR4, RZ, 0xc0, !PT ;  /* 0x0000000443467c12 */ /* 0x000fe4000f8ec0ff */
[----:B------:R-:W-:Y:S02]  /*7960*/  LOP3.LUT R67, R31, 0xf, RZ, 0xc, !PT ;  /* 0x0000000f1f437812 */ /* 0x000fe400078e0cff */
[----:B------:R-:W-:Y:S02]  /*7970*/  LOP3.LUT R73, R70, 0xf, RZ, 0xc, !PT ;  /* 0x0000000f46497812 */ /* 0x000fe400078e0cff */
[----:B------:R-:W-:Y:S01]  /*7980*/  SHF.R.U32.HI R68, RZ, 0x3, R31 ;  /* 0x00000003ff447819 */ /* 0x000fe2000001161f */
[--C-:B------:R-:W-:Y:S02]  /*7990*/  IMAD R31, R67, 0x600, R0.reuse ;  /* 0x00000600431f7824 */ /* 0x100fe400078e0200 */
[----:B------:R-:W-:-:S02]  /*79a0*/  IMAD R67, R73, 0x600, R0 ;  /* 0x0000060049437824 */ /* 0x000fc400078e0200 */
        /* <DEDUP_REMOVED lines=33> */
[----:B------:R-:W-:Y:S01]  /*7bc0*/  BAR.SYNC.DEFER_BLOCKING 0x0 ;  /* 0x0000000000007b1d */ /* 0x000fe20000010000 */
[----:B------:R-:W-:-:S02]  /*7bd0*/  SHF.R.U32.HI R70, RZ, 0x3, R70 ;  /* 0x00000003ff467819 */ /* 0x000fc40000011646 */
[----:B------:R-:W-:Y:S02]  /*7be0*/  LOP3.LUT R68, R68, 0x1ffffffe, RZ, 0xc0, !PT ;  /* 0x1ffffffe44447812 */ /* 0x000fe400078ec0ff */
[----:B------:R-:W-:-:S03]  /*7bf0*/  LOP3.LUT R70, R70, 0x1ffffffe, RZ, 0xc0, !PT ;  /* 0x1ffffffe46467812 */ /* 0x000fc600078ec0ff */
[----:B------:R-:W-:Y:S02]  /*7c00*/  IMAD.IADD R31, R31, 0x1, -R68 ;  /* 0x000000011f1f7824 */ /* 0x000fe400078e0a44 */
[----:B------:R-:W-:Y:S01]  /*7c10*/  IMAD.IADD R67, R67, 0x1, -R70 ;  /* 0x0000000143437824 */ /* 0x000fe200078e0a46 */
[----:B------:R-:W0:Y:S04]  /*7c20*/  @!P1 LDS.U16 R3, [R28] ;  /* 0x000000001c039984 */ /* 0x000e280000000400 */
[----:B------:R-:W-:Y:S04]  /*7c30*/  LDS.U16 R53, [R24+0x2] ;  /* 0x0000020018357984 */ /* 0x000fe80000000400 */
[----:B------:R-:W-:Y:S04]  /*7c40*/  LDS.U16 R33, [R33+0x2] ;  /* 0x0000020021217984 */ /* 0x000fe80000000400 */
[----:B------:R-:W-:Y:S04]  /*7c50*/  LDS.U16 R36, [R36+0x2] ;  /* 0x0000020024247984 */ /* 0x000fe80000000400 */
[----:B------:R-:W-:Y:S04]  /*7c60*/  LDS.U16 R39, [R39+0x2] ;  /* 0x0000020027277984 */ /* 0x000fe80000000400 */
[----:B------:R-:W1:Y:S04]  /*7c70*/  LDS.U16 R42, [R42+0x2] ;  /* 0x000002002a2a7984 */ /* 0x000e680000000400 */
[----:B------:R-:W2:Y:S04]  /*7c80*/  LDS.U16 R45, [R45+0x2] ;  /* 0x000002002d2d7984 */ /* 0x000ea80000000400 */
[----:B------:R-:W-:Y:S04]  /*7c90*/  LDS.U16 R48, [R48+0x2] ;  /* 0x0000020030307984 */ /* 0x000fe80000000400 */
[----:B------:R-:W3:Y:S04]  /*7ca0*/  LDS.U16 R29, [R29+0x2] ;  /* 0x000002001d1d7984 */ /* 0x000ee80000000400 */
[----:B------:R-:W-:Y:S04]  /*7cb0*/  LDS.U16 R31, [R31+0x2] ;  /* 0x000002001f1f7984 */ /* 0x000fe80000000400 */
[----:B------:R-:W-:Y:S04]  /*7cc0*/  LDS.U16 R67, [R67+0x2] ;  /* 0x0000020043437984 */ /* 0x000fe80000000400 */
[----:B------:R-:W4:Y:S01]  /*7cd0*/  LDS.U16 R51, [R30+0x2] ;  /* 0x000002001e337984 */ /* 0x000f220000000400 */
[----:B------:R-:W-:Y:S06]  /*7ce0*/  BAR.SYNC.DEFER_BLOCKING 0x0 ;  /* 0x0000000000007b1d */ /* 0x000fec0000010000 */
[----:B0-----:R0:W-:Y:S01]  /*7cf0*/  @!P1 STS [R0], R3 ;  /* 0x0000000300009388 */ /* 0x0011e20000000800 */
[----:B-1----:R-:W-:-:S02]  /*7d00*/  IMAD.IADD R42, R43, 0x1, R42 ;  /* 0x000000012b2a7824 */ /* 0x002fc400078e022a */
[----:B--2---:R-:W-:Y:S02]  /*7d10*/  IMAD.IADD R43, R46, 0x1, R45 ;  /* 0x000000012e2b7824 */ /* 0x004fe400078e022d */
[----:B------:R-:W-:Y:S01]  /*7d20*/  @!P1 IMAD.IADD R45, R2, 0x1, -R3 ;  /* 0x00000001022d9824 */ /* 0x000fe200078e0a03 */
[----:B------:R-:W-:Y:S08]  /*7d30*/  BAR.SYNC.DEFER_BLOCKING 0x0 ;  /* 0x0000000000007b1d */ /* 0x000ff00000010000 */
[----:B------:R-:W-:Y:S01]  /*7d40*/  BAR.SYNC.DEFER_BLOCKING 0x0 ;  /* 0x0000000000007b1d */ /* 0x000fe20000010000 */
[----:B------:R-:W-:-:S02]  /*7d50*/  IMAD.IADD R34, R34, 0x1, R33 ;  /* 0x0000000122227824 */ /* 0x000fc400078e0221 */
[----:B---3--:R-:W-:Y:S02]  /*7d60*/  IMAD.IADD R33, R12, 0x1, R29 ;  /* 0x000000010c217824 */ /* 0x008fe400078e021d */
[----:B----4-:R-:W-:Y:S02]  /*7d70*/  IMAD.IADD R29, R8, 0x1, R51 ;  /* 0x00000001081d7824 */ /* 0x010fe400078e0233 */
[----:B------:R-:W-:Y:S01]  /*7d80*/  IMAD.IADD R31, R16, 0x1, R31 ;  /* 0x00000001101f7824 */ /* 0x000fe200078e021f */
[----:B------:R1:W-:Y:S01]  /*7d90*/  @!P1 STS [R0+0x4200], R45 ;  /* 0x0042002d00009388 */ /* 0x0003e20000000800 */
[----:B------:R-:W-:Y:S01]  /*7da0*/  IMAD.IADD R67, R20, 0x1, R67 ;  /* 0x0000000114437824 */ /* 0x000fe200078e0243 */
[----:B------:R-:W-:Y:S01]  /*7db0*/  LEA R29, R29, UR5, 0x2 ;  /* 0x000000051d1d7c11 */ /* 0x000fe2000f8e10ff */
[----:B------:R-:W-:Y:S01]  /*7dc0*/  BAR.SYNC.DEFER_BLOCKING 0x0 ;  /* 0x0000000000007b1d */ /* 0x000fe20000010000 */
[----:B------:R-:W-:Y:S01]  /*7dd0*/  IMAD.IADD R53, R26, 0x1, R53 ;  /* 0x000000011a357824 */ /* 0x000fe200078e0235 */
[----:B------:R-:W-:Y:S01]  /*7de0*/  LEA R33, R33, UR5, 0x2 ;  /* 0x0000000521217c11 */ /* 0x000fe2000f8e10ff */
[----:B------:R-:W-:-:S02]  /*7df0*/  IMAD.IADD R36, R37, 0x1, R36 ;  /* 0x0000000125247824 */ /* 0x000fc400078e0224 */
[----:B------:R-:W-:Y:S01]  /*7e00*/  IMAD.IADD R40, R40, 0x1, R39 ;  /* 0x0000000128287824 */ /* 0x000fe200078e0227 */
[----:B------:R-:W-:Y:S02]  /*7e10*/  LEA R39, R31, UR5, 0x2 ;  /* 0x000000051f277c11 */ /* 0x000fe4000f8e10ff */
[----:B------:R-:W-:Y:S01]  /*7e20*/  LEA R31, R67, UR5, 0x2 ;  /* 0x00000005431f7c11 */ /* 0x000fe2000f8e10ff */
[----:B------:R-:W-:Y:S01]  /*7e30*/  IMAD.IADD R48, R49, 0x1, R48 ;  /* 0x0000000131307824 */ /* 0x000fe200078e0230 */
[----:B------:R-:W-:Y:S02]  /*7e40*/  LEA R37, R53, UR5, 0x2 ;  /* 0x0000000535257c11 */ /* 0x000fe4000f8e10ff */
[----:B0-----:R-:W-:Y:S02]  /*7e50*/  LEA R3, R34, UR5, 0x2 ;  /* 0x0000000522037c11 */ /* 0x001fe4000f8e10ff */
[----:B------:R-:W-:Y:S02]  /*7e60*/  LEA R12, R36, UR5, 0x2 ;  /* 0x00000005240c7c11 */ /* 0x000fe4000f8e10ff */
[----:B-1----:R-:W-:-:S02]  /*7e70*/  LEA R45, R40, UR5, 0x2 ;  /* 0x00000005282d7c11 */ /* 0x002fc4000f8e10ff */
[----:B------:R-:W-:Y:S02]  /*7e80*/  LEA R8, R42, UR5, 0x2 ;  /* 0x000000052a087c11 */ /* 0x000fe4000f8e10ff */
[----:B------:R-:W-:Y:S01]  /*7e90*/  LEA R43, R43, UR5, 0x2 ;  /* 0x000000052b2b7c11 */ /* 0x000fe2000f8e10ff */
[----:B------:R0:W-:Y:S04]  /*7ea0*/  STS [R29], R6 ;  /* 0x000000061d007388 */ /* 0x0001e80000000800 */
[----:B------:R-:W-:Y:S04]  /*7eb0*/  STS [R33], R10 ;  /* 0x0000000a21007388 */ /* 0x000fe80000000800 */
[----:B------:R-:W-:Y:S01]  /*7ec0*/  STS [R39], R14 ;  /* 0x0000000e27007388 */ /* 0x000fe20000000800 */
[----:B0-----:R-:W-:-:S03]  /*7ed0*/  LEA R6, R48, UR5, 0x2 ;  /* 0x0000000530067c11 */ /* 0x001fc6000f8e10ff */
[----:B------:R-:W-:Y:S04]  /*7ee0*/  STS [R31], R18 ;  /* 0x000000121f007388 */ /* 0x000fe80000000800 */
[----:B------:R-:W-:Y:S04]  /*7ef0*/  STS [R37], R22 ;  /* 0x0000001625007388 */ /* 0x000fe80000000800 */
[----:B------:R-:W-:Y:S04]  /*7f00*/  STS [R3], R32 ;  /* 0x0000002003007388 */ /* 0x000fe80000000800 */
[----:B------:R-:W-:Y:S04]  /*7f10*/  STS [R12], R35 ;  /* 0x000000230c007388 */ /* 0x000fe80000000800 */
[----:B------:R0:W-:Y:S04]  /*7f20*/  STS [R45], R38 ;  /* 0x000000262d007388 */ /* 0x0001e80000000800 */
[----:B------:R1:W-:Y:S04]  /*7f30*/  STS [R8], R41 ;  /* 0x0000002908007388 */ /* 0x0003e80000000800 */
[----:B------:R-:W-:Y:S04]  /*7f40*/  STS [R43], R44 ;  /* 0x0000002c2b007388 */ /* 0x000fe80000000800 */
[----:B------:R-:W-:Y:S01]  /*7f50*/  STS [R6], R47 ;  /* 0x0000002f06007388 */ /* 0x000fe20000000800 */
[----:B------:R-:W-:Y:S06]  /*7f60*/  BAR.SYNC.DEFER_BLOCKING 0x0 ;  /* 0x0000000000007b1d */ /* 0x000fec0000010000 */
[----:B------:R-:W2:Y:S01]  /*7f70*/  S2R R16, SR_TID.X ;  /* 0x0000000000107919 */ /* 0x000ea20000002100 */
[----:B------:R-:W3:Y:S04]  /*7f80*/  LDS R59, [R0] ;  /* 0x00000000003b7984 */ /* 0x000ee80000000800 */
[----:B------:R-:W4:Y:S04]  /*7f90*/  LDS R14, [R0+0x600] ;  /* 0x00060000000e7984 */ /* 0x000f280000000800 */
[----:B------:R-:W5:Y:S04]  /*7fa0*/  LDS R28, [R0+0xc00] ;  /* 0x000c0000001c7984 */ /* 0x000f680000000800 */
[----:B------:R-:W5:Y:S01]  /*7fb0*/  LDS R40, [R0+0x1200] ;  /* 0x0012000000287984 */ /* 0x000f620000000800 */
[----:B------:R-:W-:-:S03]  /*7fc0*/  ISETP.GE.AND P5, PT, R71, R5, PT ;  /* 0x000000054700720c */ /* 0x000fc60003fa6270 */
[----:B------:R-:W5:Y:S01]  /*7fd0*/  LDS R49, [R0+0x1800] ;  /* 0x0018000000317984 */ /* 0x000f620000000800 */
[C---:B--2---:R-:W-:Y:S02]  /*7fe0*/  VIADD R42, R16.reuse, 0x180 ;  /* 0x00000180102a7836 */ /* 0x044fe40000000000 */
[----:B0-----:R-:W-:Y:S01]  /*7ff0*/  VIADD R38, R16, 0x300 ;  /* 0x0000030010267836 */ /* 0x001fe20000000000 */
[----:B------:R-:W0:Y:S02]  /*8000*/  LDS R50, [R0+0x1e00] ;  /* 0x001e000000327984 */ /* 0x000e240000000800 */
[-C--:B------:R-:W-:Y:S01]  /*8010*/  ISETP.GE.AND P6, PT, R42, R5.reuse, PT ;  /* 0x000000052a00720c */ /* 0x080fe20003fc6270 */
[----:B------:R-:W-:Y:S01]  /*8020*/  VIADD R32, R16, 0x480 ;  /* 0x0000048010207836 */ /* 0x000fe20000000000 */
[----:B------:R-:W-:Y:S01]  /*8030*/  ISETP.GE.AND P4, PT, R38, R5, PT ;  /* 0x000000052600720c */ /* 0x000fe20003f86270 */
[----:B------:R-:W2:Y:S01]  /*8040*/  LDS R48, [R0+0x2400] ;  /* 0x0024000000307984 */ /* 0x000ea20000000800 */
[----:B------:R-:W-:-:S02]  /*8050*/  @!P5 IMAD.MOV.U32 R46, RZ, RZ, -0x1 ;  /* 0xffffffffff2ed424 */ /* 0x000fc400078e00ff */
[----:B------:R-:W-:Y:S01]  /*8060*/  ISETP.GE.AND P0, PT, R32, R5, PT ;  /* 0x000000052000720c */ /* 0x000fe20003f06270 */
[----:B------:R-:W-:Y:S01]  /*8070*/  VIADD R20, R16, 0x600 ;  /* 0x0000060010147836 */ /* 0x000fe20000000000 */
[----:B------:R-:W-:Y:S01]  /*8080*/  LOP3.LUT R2, R2, 0xfffffffb, RZ, 0xc0, !PT ;  /* 0xfffffffb02027812 */ /* 0x000fe200078ec0ff */
[----:B------:R-:W-:Y:S04]  /*8090*/  LDS R68, [R0+0x3000] ;  /* 0x0030000000447984 */ /* 0x000fe80000000800 */
[----:B-1----:R-:W-:Y:S01]  /*80a0*/  @!P6 IMAD.MOV.U32 R41, RZ, RZ, -0x1 ;  /* 0xffffffffff29e424 */ /* 0x002fe200078e00ff */
[----:B------:R-:W-:Y:S01]  /*80b0*/  LDS R66, [R0+0x3600] ;  /* 0x0036000000427984 */ /* 0x000fe20000000800 */
[----:B---3--:R-:W-:-:S03]  /*80c0*/  @!P5 ISETP.GT.AND P3, PT, R59, -0x1, PT ;  /* 0xffffffff3b00d80c */ /* 0x008fc60003f64270 */
[----:B------:R-:W-:Y:S01]  /*80d0*/  LDS R65, [R0+0x3c00] ;  /* 0x003c000000417984 */ /* 0x000fe20000000800 */
[C---:B------:R-:W-:Y:S02]  /*80e0*/  ISETP.NE.AND P2, PT, R59.reuse, 0x7fffffff, PT ;  /* 0x7fffffff3b00780c */ /* 0x040fe40003f45270 */
[----:B------:R-:W-:Y:S02]  /*80f0*/  @!P5 SEL R46, R46, 0x80000000, P3 ;  /* 0x800000002e2ed807 */ /* 0x000fe40001800000 */
[----:B----4-:R-:W-:Y:S01]  /*8100*/  @!P6 ISETP.GT.AND P3, PT, R14, -0x1, PT ;  /* 0xffffffff0e00e80c */ /* 0x010fe20003f64270 */
[----:B------:R-:W-:Y:S01]  /*8110*/  @!P4 IMAD.MOV.U32 R53, RZ, RZ, -0x1 ;  /* 0xffffffffff35c424 */ /* 0x000fe200078e00ff */
[----:B------:R-:W-:Y:S02]  /*8120*/  SEL R18, R59, 0x80000000, P2 ;  /* 0x800000003b127807 */ /* 0x000fe40001000000 */
[----:B------:R-:W-:Y:S02]  /*8130*/  @!P6 SEL R41, R41, 0x80000000, P3 ;  /* 0x800000002929e807 */ /* 0x000fe40001800000 */
[----:B-----5:R-:W-:-:S02]  /*8140*/  @!P4 ISETP.GT.AND P3, PT, R28, -0x1, PT ;  /* 0xffffffff1c00c80c */ /* 0x020fc40003f64270 */
[----:B------:R-:W-:Y:S02]  /*8150*/  ISETP.GE.AND P1, PT, R20, R5, PT ;  /* 0x000000051400720c */ /* 0x000fe40003f26270 */
[----:B------:R-:W-:Y:S01]  /*8160*/  ISETP.NE.AND P2, PT, R14, 0x7fffffff, PT ;  /* 0x7fffffff0e00780c */ /* 0x000fe20003f45270 */
[----:B------:R-:W-:Y:S01]  /*8170*/  @!P0 IMAD.MOV.U32 R51, RZ, RZ, -0x1 ;  /* 0xffffffffff338424 */ /* 0x000fe200078e00ff */
[----:B------:R-:W-:Y:S01]  /*8180*/  @!P4 SEL R53, R53, 0x80000000, P3 ;  /* 0x800000003535c807 */ /* 0x000fe20001800000 */
[----:B------:R-:W-:Y:S01]  /*8190*/  VIADD R24, R16, 0x780 ;  /* 0x0000078010187836 */ /* 0x000fe20000000000 */
[----:B------:R-:W-:Y:S02]  /*81a0*/  SEL R44, R14, 0x80000000, P2 ;  /* 0x800000000e2c7807 */ /* 0x000fe40001000000 */
[----:B------:R-:W-:Y:S02]  /*81b0*/  @!P0 ISETP.GT.AND P3, PT, R40, -0x1, PT ;  /* 0xffffffff2800880c */ /* 0x000fe40003f64270 */
[----:B------:R-:W-:-:S02]  /*81c0*/  ISETP.NE.AND P2, PT, R28, 0x7fffffff, PT ;  /* 0x7fffffff1c00780c */ /* 0x000fc40003f45270 */
[----:B------:R-:W-:Y:S02]  /*81d0*/  @!P0 SEL R51, R51, 0x80000000, P3 ;  /* 0x8000000033338807 */ /* 0x000fe40001800000 */
[----:B------:R-:W-:Y:S02]  /*81e0*/  SEL R56, R28, 0x80000000, P2 ;  /* 0x800000001c387807 */ /* 0x000fe40001000000 */
[----:B------:R-:W-:Y:S02]  /*81f0*/  ISETP.NE.AND P3, PT, R40, 0x7fffffff, PT ;  /* 0x7fffffff2800780c */ /* 0x000fe40003f65270 */
[----:B------:R-:W-:Y:S01]  /*8200*/  ISETP.GE.AND P2, PT, R24, R5, PT ;  /* 0x000000051800720c */ /* 0x000fe20003f46270 */
[----:B------:R-:W-:Y:S01]  /*8210*/  @!P1 IMAD.MOV.U32 R30, RZ, RZ, -0x1 ;  /* 0xffffffffff1e9424 */ /* 0x000fe200078e00ff */
[----:B------:R-:W-:Y:S02]  /*8220*/  SEL R36, R40, 0x80000000, P3 ;  /* 0x8000000028247807 */ /* 0x000fe40001800000 */
[----:B------:R-:W-:-:S04]  /*8230*/  @!P1 ISETP.GT.AND P3, PT, R49, -0x1, PT ;  /* 0xffffffff3100980c */ /* 0x000fc80003f64270 */
[----:B------:R-:W-:Y:S02]  /*8240*/  @!P1 SEL R30, R30, 0x80000000, P3 ;  /* 0x800000001e1e9807 */ /* 0x000fe40001800000 */
[----:B------:R-:W-:-:S03]  /*8250*/  ISETP.NE.AND P3, PT, R49, 0x7fffffff, PT ;  /* 0x7fffffff3100780c */ /* 0x000fc60003f65270 */
[----:B------:R-:W-:Y:S01]  /*8260*/  @!P2 IMAD.MOV.U32 R47, RZ, RZ, -0x1 ;  /* 0xffffffffff2fa424 */ /* 0x000fe200078e00ff */
[----:B------:R-:W-:Y:S02]  /*8270*/  SEL R54, R49, 0x80000000, P3 ;  /* 0x8000000031367807 */ /* 0x000fe40001800000 */
[----:B0-----:R-:W-:-:S04]  /*8280*/  @!P2 ISETP.GT.AND P3, PT, R50, -0x1, PT ;  /* 0xffffffff3200a80c */ /* 0x001fc80003f64270 */
[----:B------:R-:W-:Y:S02]  /*8290*/  @!P2 SEL R47, R47, 0x80000000, P3 ;  /* 0x800000002f2fa807 */ /* 0x000fe40001800000 */
[----:B------:R-:W-:Y:S01]  /*82a0*/  ISETP.NE.AND P3, PT, R50, 0x7fffffff, PT ;  /* 0x7fffffff3200780c */ /* 0x000fe20003f65270 */
[----:B------:R-:W-:-:S03]  /*82b0*/  VIADD R22, R16, 0x900 ;  /* 0x0000090010167836 */ /* 0x000fc60000000000 */
[----:B------:R-:W-:Y:S02]  /*82c0*/  SEL R10, R50, 0x80000000, P3 ;  /* 0x80000000320a7807 */ /* 0x000fe40001800000 */
[----:B------:R-:W-:Y:S02]  /*82d0*/  LEA R34, P3, R4, UR16, 0x2 ;  /* 0x0000001004227c11 */ /* 0x000fe4000f8610ff */
[----:B------:R-:W-:Y:S02]  /*82e0*/  @P5 LOP3.LUT R2, R2, 0x4, RZ, 0xfc, !PT ;  /* 0x0000000402025812 */ /* 0x000fe400078efcff */
[----:B------:R-:W-:Y:S02]  /*82f0*/  LEA.HI.X R35, R4, UR17, R27, 0x2, P3 ;  /* 0x0000001104237c11 */ /* 0x000fe400098f141b */
[----:B------:R-:W0:Y:S01]  /*8300*/  LDS R27, [R0+0x2a00] ;  /* 0x002a0000001b7984 */ /* 0x000e220000000800 */
[----:B------:R-:W-:Y:S02]  /*8310*/  ISETP.GE.AND P3, PT, R22, R5, PT ;  /* 0x000000051600720c */ /* 0x000fe40003f66270 */
[----:B------:R-:W-:-:S04]  /*8320*/  LOP3.LUT R2, R2, 0xfffffffd, RZ, 0xc0, !PT ;  /* 0xfffffffd02027812 */ /* 0x000fc800078ec0ff */
[----:B------:R-:W-:-:S04]  /*8330*/  @P6 LOP3.LUT R2, R2, 0x2, RZ, 0xfc, !PT ;  /* 0x0000000202026812 */ /* 0x000fc800078efcff */
[----:B------:R-:W-:-:S03]  /*8340*/  LOP3.LUT R2, R2, 0xfffffffe, RZ, 0xc0, !PT ;  /* 0xfffffffe02027812 */ /* 0x000fc600078ec0ff */
[----:B------:R-:W-:Y:S01]  /*8350*/  @!P3 IMAD.MOV.U32 R61, RZ, RZ, -0x1 ;  /* 0xffffffffff3db424 */ /* 0x000fe200078e00ff */
[----:B------:R-:W-:Y:S02]  /*8360*/  @P4 LOP3.LUT R2, R2, 0x1, RZ, 0xfc, !PT ;  /* 0x0000000102024812 */ /* 0x000fe400078efcff */
[----:B--2---:R-:W-:Y:S01]  /*8370*/  @!P3 ISETP.GT.AND P4, PT, R48, -0x1, PT ;  /* 0xffffffff3000b80c */ /* 0x004fe20003f84270 */
[----:B------:R-:W-:-:S03]  /*8380*/  VIADD R64, R16, 0xa80 ;  /* 0x00000a8010407836 */ /* 0x000fc60000000000 */
[----:B------:R-:W-:Y:S02]  /*8390*/  @!P3 SEL R61, R61, 0x80000000, P4 ;  /* 0x800000003d3db807 */ /* 0x000fe40002000000 */
[----:B------:R-:W-:-:S04]  /*83a0*/  ISETP.NE.AND P4, PT, R48, 0x7fffffff, PT ;  /* 0x7fffffff3000780c */ /* 0x000fc80003f85270 */
[----:B------:R-:W-:Y:S02]  /*83b0*/  SEL R72, R48, 0x80000000, P4 ;  /* 0x8000000030487807 */ /* 0x000fe40002000000 */
[----:B------:R-:W-:Y:S02]  /*83c0*/  ISETP.GE.AND P4, PT, R64, R5, PT ;  /* 0x000000054000720c */ /* 0x000fe40003f86270 */
[----:B------:R-:W-:-:S11]  /*83d0*/  LOP3.LUT R60, R16, 0xc00, RZ, 0xfc, !PT ;  /* 0x00000c00103c7812 */ /* 0x000fd600078efcff */
[----:B------:R-:W-:Y:S01]  /*83e0*/  @!P4 IMAD.MOV.U32 R70, RZ, RZ, -0x1 ;  /* 0xffffffffff46c424 */ /* 0x000fe200078e00ff */
[----:B0-----:R-:W-:-:S04]  /*83f0*/  @!P4 ISETP.GT.AND P5, PT, R27, -0x1, PT ;  /* 0xffffffff1b00c80c */ /* 0x001fc80003fa4270 */
[----:B------:R-:W-:Y:S02]  /*8400*/  @!P4 SEL R70, R70, 0x80000000, P5 ;  /* 0x800000004646c807 */ /* 0x000fe40002800000 */
[----:B------:R-:W-:-:S04]  /*8410*/  ISETP.NE.AND P5, PT, R27, 0x7fffffff, PT ;  /* 0x7fffffff1b00780c */ /* 0x000fc80003fa5270 */
[----:B------:R-:W-:Y:S02]  /*8420*/  SEL R4, R27, 0x80000000, P5 ;  /* 0x800000001b047807 */ /* 0x000fe40002800000 */
[----:B------:R-:W-:Y:S01]  /*8430*/  ISETP.GE.AND P5, PT, R60, R5, PT ;  /* 0x000000053c00720c */ /* 0x000fe20003fa6270 */
[----:B------:R-:W-:-:S12]  /*8440*/  VIADD R62, R16, 0xd80 ;  /* 0x00000d80103e7836 */ /* 0x000fd80000000000 */
[----:B------:R-:W-:Y:S01]  /*8450*/  @!P5 IMAD.MOV.U32 R63, RZ, RZ, -0x1 ;  /* 0xffffffffff3fd424 */ /* 0x000fe200078e00ff */
[----:B------:R-:W-:-:S04]  /*8460*/  @!P5 ISETP.GT.AND P6, PT, R68, -0x1, PT ;  /* 0xffffffff4400d80c */ /* 0x000fc80003fc4270 */
[----:B------:R-:W-:Y:S02]  /*8470*/  @!P5 SEL R63, R63, 0x80000000, P6 ;  /* 0x800000003f3fd807 */ /* 0x000fe40003000000 */
[----:B------:R-:W-:Y:S01]  /*8480*/  ISETP.NE.AND P6, PT, R68, 0x7fffffff, PT ;  /* 0x7fffffff4400780c */ /* 0x000fe20003fc5270 */
[----:B------:R-:W-:-:S03]  /*8490*/  VIADD R16, R16, 0xf00 ;  /* 0x00000f0010107836 */ /* 0x000fc60000000000 */
[----:B------:R-:W-:Y:S02]  /*84a0*/  SEL R67, R68, 0x80000000, P6 ;  /* 0x8000000044437807 */ /* 0x000fe40003000000 */
[-C--:B------:R-:W-:Y:S02]  /*84b0*/  ISETP.GE.AND P6, PT, R62, R5.reuse, PT ;  /* 0x000000053e00720c */ /* 0x080fe40003fc6270 */
[----:B------:R-:W-:Y:S02]  /*84c0*/  P2R R55, PR, RZ, 0x1 ;  /* 0x00000001ff377803 */ /* 0x000fe40000000000 */
[----:B------:R-:W-:Y:S02]  /*84d0*/  LOP3.LUT P0, RZ, R2, 0x2, RZ, 0xc0, !PT ;  /* 0x0000000202ff7812 */ /* 0x000fe4000780c0ff */
[----:B------:R-:W-:Y:S02]  /*84e0*/  P2R R58, PR, RZ, 0x4 ;  /* 0x00000004ff3a7803 */ /* 0x000fe40000000000 */
[----:B------:R-:W-:-:S02]  /*84f0*/  ISETP.GE.AND P2, PT, R16, R5, PT ;  /* 0x000000051000720c */ /* 0x000fc40003f46270 */
[----:B------:R-:W-:Y:S02]  /*8500*/  P2R R57, PR, RZ, 0x1 ;  /* 0x00000001ff397803 */ /* 0x000fe40000000000 */
[----:B------:R-:W-:Y:S01]  /*8510*/  LOP3.LUT P0, RZ, R2, 0x4, RZ, 0xc0, !PT ;  /* 0x0000000402ff7812 */ /* 0x000fe2000780c0ff */
[----:B------:R-:W-:Y:S01]  /*8520*/  @!P6 IMAD.MOV.U32 R69, RZ, RZ, -0x1 ;  /* 0xffffffffff45e424 */ /* 0x000fe200078e00ff */
[----:B------:R-:W-:Y:S02]  /*8530*/  SHF.R.U32.HI R18, RZ, UR15, R18 ;  /* 0x0000000fff127c19 */ /* 0x000fe40008011612 */
[----:B------:R-:W-:Y:S02]  /*8540*/  P2R R26, PR, RZ, 0x1 ;  /* 0x00000001ff1a7803 */ /* 0x000fe40000000000 */
[----:B------:R-:W-:Y:S02]  /*8550*/  @!P6 ISETP.GT.AND P0, PT, R66, -0x1, PT ;  /* 0xffffffff4200e80c */ /* 0x000fe40003f04270 */
[----:B------:R-:W-:Y:S01]  /*8560*/  LOP3.LUT R18, R18, UR4, RZ, 0xc0, !PT ;  /* 0x0000000412127c12 */ /* 0x000fe2000f8ec0ff */
[----:B------:R-:W-:Y:S01]  /*8570*/  @!P2 IMAD.MOV.U32 R74, RZ, RZ, -0x1 ;  /* 0xffffffffff4aa424 */ /* 0x000fe200078e00ff */
[----:B------:R-:W-:-:S02]  /*8580*/  @!P6 SEL R69, R69, 0x80000000, P0 ;  /* 0x800000004545e807 */ /* 0x000fc40000000000 */
[----:B------:R-:W-:Y:S02]  /*8590*/  @!P2 ISETP.GT.AND P0, PT, R65, -0x1, PT ;  /* 0xffffffff4100a80c */ /* 0x000fe40003f04270 */
[----:B------:R-:W-:Y:S02]  /*85a0*/  P2R R52, PR, RZ, 0x2 ;  /* 0x00000002ff347803 */ /* 0x000fe40000000000 */
[----:B------:R-:W-:Y:S02]  /*85b0*/  LOP3.LUT P1, RZ, R2, 0x1, RZ, 0xc0, !PT ;  /* 0x0000000102ff7812 */ /* 0x000fe4000782c0ff */
[----:B------:R-:W-:Y:S02]  /*85c0*/  LEA R75, R18, UR5, 0x2 ;  /* 0x00000005124b7c11 */ /* 0x000fe4000f8e10ff */
[----:B------:R-:W-:Y:S02]  /*85d0*/  LOP3.LUT R2, R2, 0xfffffff7, RZ, 0xc0, !PT ;  /* 0xfffffff702027812 */ /* 0x000fe400078ec0ff */
[----:B------:R-:W-:-:S02]  /*85e0*/  @!P2 SEL R74, R74, 0x80000000, P0 ;  /* 0x800000004a4aa807 */ /* 0x000fc40000000000 */
[----:B------:R-:W-:Y:S01]  /*85f0*/  ISETP.NE.AND P0, PT, R66, 0x7fffffff, PT ;  /* 0x7fffffff4200780c */ /* 0x000fe20003f05270 */
[----:B------:R-:W0:Y:S01]  /*8600*/  LDS R75, [R75+0x4200] ;  /* 0x004200004b4b7984 */ /* 0x000e220000000800 */
[----:B------:R-:W-:Y:S02]  /*8610*/  @P2 LOP3.LUT R2, R2, 0x8, RZ, 0xfc, !PT ;  /* 0x0000000802022812 */ /* 0x000fe400078efcff */
[----:B------:R-:W-:Y:S02]  /*8620*/  ISETP.NE.AND P2, PT, R58, RZ, PT ;  /* 0x000000ff3a00720c */ /* 0x000fe40003f45270 */
[----:B------:R-:W-:Y:S02]  /*8630*/  SEL R58, R66, 0x80000000, P0 ;  /* 0x80000000423a7807 */ /* 0x000fe40000000000 */
[----:B------:R-:W-:-:S04]  /*8640*/  ISETP.NE.AND P0, PT, R65, 0x7fffffff, PT ;  /* 0x7fffffff4100780c */ /* 0x000fc80003f05270 */
[----:B------:R-:W-:Y:S02]  /*8650*/  SEL R73, R65, 0x80000000, P0 ;  /* 0x8000000041497807 */ /* 0x000fe40000000000 */
[----:B------:R-:W-:Y:S02]  /*8660*/  ISETP.NE.AND P0, PT, R26, RZ, PT ;  /* 0x000000ff1a00720c */ /* 0x000fe40003f05270 */
[----:B------:R-:W-:-:S11]  /*8670*/  SHF.R.U32.HI R44, RZ, UR15, R44 ;  /* 0x0000000fff2c7c19 */ /* 0x000fd6000801162c */
[----:B------:R-:W1:Y:S01]  /*8680*/  @!P0 LDC.64 R76, c[0x0][0x388] ;  /* 0x0000e200ff4c8b82 */ /* 0x000e620000000a00 */
[----:B------:R-:W-:-:S04]  /*8690*/  LOP3.LUT R18, R44, UR4, RZ, 0xc0, !PT ;  /* 0x000000042c127c12 */ /* 0x000fc8000f8ec0ff */
[----:B------:R-:W-:Y:S02]  /*86a0*/  LEA R18, R18, UR5, 0x2 ;  /* 0x0000000512127c11 */ /* 0x000fe4000f8e10ff */
[----:B------:R-:W-:-:S03]  /*86b0*/  @!P0 LOP3.LUT R46, R46, R59, RZ, 0x3c, !PT ;  /* 0x0000003b2e2e8212 */ /* 0x000fc600078e3cff */
[----:B------:R-:W2:Y:S01]  /*86c0*/  LDS R59, [R18+0x4200] ;  /* 0x00420000123b7984 */ /* 0x000ea20000000800 */
[----:B0-----:R-:W-:Y:S01]  /*86d0*/  @!P0 IMAD.IADD R26, R75, 0x1, R71 ;  /* 0x000000014b1a8824 */ /* 0x001fe200078e0247 */
[----:B------:R-:W-:-:S03]  /*86e0*/  SHF.R.U32.HI R56, RZ, UR15, R56 ;  /* 0x0000000fff387c19 */ /* 0x000fc60008011638 */
[----:B-1----:R-:W-:-:S05]  /*86f0*/  @!P0 IMAD.WIDE.U32 R76, R26, 0x4, R76 ;  /* 0x000000041a4c8825 */ /* 0x002fca00078e004c */
[----:B------:R2:W-:Y:S01]  /*8700*/  @!P0 STG.E desc[UR8][R76.64], R46 ;  /* 0x0000002e4c008986 */ /* 0x0005e2000c101908 */
[----:B------:R-:W-:Y:S02]  /*8710*/  ISETP.NE.AND P0, PT, R57, RZ, PT ;  /* 0x000000ff3900720c */ /* 0x000fe40003f05270 */
[----:B------:R-:W-:-:S04]  /*8720*/  LOP3.LUT R56, R56, UR4, RZ, 0xc0, !PT ;  /* 0x0000000438387c12 */ /* 0x000fc8000f8ec0ff */
[----:B------:R-:W-:Y:S02]  /*8730*/  LEA R26, R56, UR5, 0x2 ;  /* 0x00000005381a7c11 */ /* 0x000fe4000f8e10ff */
[----:B------:R-:W-:-:S04]  /*8740*/  SHF.R.U32.HI R36, RZ, UR15, R36 ;  /* 0x0000000fff247c19 */ /* 0x000fc80008011624 */
[----:B------:R-:W0:Y:S01]  /*8750*/  LDS R26, [R26+0x4200] ;  /* 0x004200001a1a7984 */ /* 0x000e220000000800 */
[----:B------:R-:W1:Y:S01]  /*8760*/  @!P0 LDC.64 R56, c[0x0][0x388] ;  /* 0x0000e200ff388b82 */ /* 0x000e620000000a00 */
[----:B------:R-:W-:-:S04]  /*8770*/  LOP3.LUT R36, R36, UR4, RZ, 0xc0, !PT ;  /* 0x0000000424247c12 */ /* 0x000fc8000f8ec0ff */
[----:B------:R-:W-:Y:S01]  /*8780*/  LEA R36, R36, UR5, 0x2 ;  /* 0x0000000524247c11 */ /* 0x000fe2000f8e10ff */
[----:B--2---:R-:W-:Y:S01]  /*8790*/  @!P0 IMAD.IADD R77, R42, 0x1, R59 ;  /* 0x000000012a4d8824 */ /* 0x004fe200078e023b */
[----:B------:R-:W-:-:S03]  /*87a0*/  @!P0 LOP3.LUT R14, R41, R14, RZ, 0x3c, !PT ;  /* 0x0000000e290e8212 */ /* 0x000fc600078e3cff */
[----:B------:R-:W2:Y:S01]  /*87b0*/  LDS R41, [R36+0x4200] ;  /* 0x0042000024297984 */ /* 0x000ea20000000800 */
[----:B------:R-:W-:Y:S01]  /*87c0*/  SHF.R.U32.HI R18, RZ, UR15, R54 ;  /* 0x0000000fff127c19 */ /* 0x000fe20008011636 */
[----:B-1----:R-:W-:Y:S02]  /*87d0*/  @!P0 IMAD.WIDE.U32 R76, R77, 0x4, R56 ;  /* 0x000000044d4c8825 */ /* 0x002fe400078e0038 */
[----:B------:R-:W1:Y:S03]  /*87e0*/  @!P1 LDC.64 R56, c[0x0][0x388] ;  /* 0x0000e200ff389b82 */ /* 0x000e660000000a00 */
[----:B------:R-:W-:Y:S01]  /*87f0*/  @!P0 STG.E desc[UR8][R76.64], R14 ;  /* 0x0000000e4c008986 */ /* 0x000fe2000c101908 */
[----:B------:R-:W-:Y:S02]  /*8800*/  ISETP.NE.AND P0, PT, R55, RZ, PT ;  /* 0x000000ff3700720c */ /* 0x000fe40003f05270 */
[----:B------:R-:W-:-:S02]  /*8810*/  SHF.R.U32.HI R10, RZ, UR15, R10 ;  /* 0x0000000fff0a7c19 */ /* 0x000fc4000801160a */
[----:B------:R-:W-:Y:S02]  /*8820*/  LOP3.LUT R18, R18, UR4, RZ, 0xc0, !PT ;  /* 0x0000000412127c12 */ /* 0x000fe4000f8ec0ff */
[----:B------:R-:W-:Y:S02]  /*8830*/  LOP3.LUT R44, R10, UR4, RZ, 0xc0, !PT ;  /* 0x000000040a2c7c12 */ /* 0x000fe4000f8ec0ff */
[----:B------:R-:W-:Y:S02]  /*8840*/  LEA R10, R18, UR5, 0x2 ;  /* 0x00000005120a7c11 */ /* 0x000fe4000f8e10ff */
[----:B------:R-:W-:Y:S01]  /*8850*/  @!P1 LOP3.LUT R28, R53, R28, RZ, 0x3c, !PT ;  /* 0x0000001c351c9212 */ /* 0x000fe200078e3cff */
[----:B0-----:R-:W-:Y:S01]  /*8860*/  @!P1 IMAD.IADD R53, R38, 0x1, R26 ;  /* 0x0000000126359824 */ /* 0x001fe200078e021a */
[----:B------:R-:W-:Y:S01]  /*8870*/  LEA R44, R44, UR5, 0x2 ;  /* 0x000000052c2c7c11 */ /* 0x000fe2000f8e10ff */
[----:B------:R-:W0:Y:S01]  /*8880*/  @!P0 LDC.64 R54, c[0x0][0x388] ;  /* 0x0000e200ff368b82 */ /* 0x000e220000000a00 */
[----:B------:R-:W3:Y:S04]  /*8890*/  LDS R10, [R10+0x4200] ;  /* 0x004200000a0a7984 */ /* 0x000ee80000000800 */
[----:B------:R-:W4:Y:S01]  /*88a0*/  LDS R77, [R44+0x4200] ;  /* 0x004200002c4d7984 */ /* 0x000f220000000800 */
[----:B-1----:R-:W-:Y:S01]  /*88b0*/  @!P1 IMAD.WIDE.U32 R56, R53, 0x4, R56 ;  /* 0x0000000435389825 */ /* 0x002fe200078e0038 */
[----:B------:R-:W-:-:S04]  /*88c0*/  SHF.R.U32.HI R72, RZ, UR15, R72 ;  /* 0x0000000fff487c19 */ /* 0x000fc80008011648 */
[----:B------:R1:W-:Y:S01]  /*88d0*/  @!P1 STG.E desc[UR8][R56.64], R28 ;  /* 0x0000001c38009986 */ /* 0x0003e2000c101908 */
[----:B------:R-:W-:Y:S02]  /*88e0*/  ISETP.NE.AND P1, PT, R52, RZ, PT ;  /* 0x000000ff3400720c */ /* 0x000fe40003f25270 */
[----:B------:R-:W-:Y:S02]  /*88f0*/  LOP3.LUT R72, R72, UR4, RZ, 0xc0, !PT ;  /* 0x0000000448487c12 */ /* 0x000fe4000f8ec0ff */
[----:B------:R-:W-:Y:S01]  /*8900*/  SHF.R.U32.HI R4, RZ, UR15, R4 ;  /* 0x0000000fff047c19 */ /* 0x000fe20008011604 */
[----:B--2---:R-:W-:Y:S01]  /*8910*/  @!P0 IMAD.IADD R53, R32, 0x1, R41 ;  /* 0x0000000120358824 */ /* 0x004fe200078e0229 */
[----:B------:R-:W-:Y:S02]  /*8920*/  @!P0 LOP3.LUT R40, R51, R40, RZ, 0x3c, !PT ;  /* 0x0000002833288212 */ /* 0x000fe400078e3cff */
[----:B------:R-:W-:Y:S02]  /*8930*/  LEA R51, R72, UR5, 0x2 ;  /* 0x0000000548337c11 */ /* 0x000fe4000f8e10ff */
[----:B------:R-:W-:Y:S01]  /*8940*/  SHF.R.U32.HI R67, RZ, UR15, R67 ;  /* 0x0000000fff437c19 */ /* 0x000fe20008011643 */
[----:B-1----:R-:W1:Y:S01]  /*8950*/  @!P2 LDC.64 R56, c[0x0][0x388] ;  /* 0x0000e200ff38ab82 */ /* 0x002e620000000a00 */
[----:B------:R-:W-:-:S02]  /*8960*/  LOP3.LUT R4, R4, UR4, RZ, 0xc0, !PT ;  /* 0x0000000404047c12 */ /* 0x000fc4000f8ec0ff */
[----:B------:R-:W-:Y:S01]  /*8970*/  SHF.R.U32.HI R58, RZ, UR15, R58 ;  /* 0x0000000fff3a7c19 */ /* 0x000fe2000801163a */
[----:B0-----:R-:W-:Y:S01]  /*8980*/  @!P0 IMAD.WIDE.U32 R54, R53, 0x4, R54 ;  /* 0x0000000435368825 */ /* 0x001fe200078e0036 */
[----:B------:R-:W-:Y:S01]  /*8990*/  SHF.R.U32.HI R73, RZ, UR15, R73 ;  /* 0x0000000fff497c19 */ /* 0x000fe20008011649 */
[----:B------:R-:W0:Y:S01]  /*89a0*/  LDS R51, [R51+0x4200] ;  /* 0x0042000033337984 */ /* 0x000e220000000800 */
[----:B------:R-:W-:Y:S01]  /*89b0*/  LOP3.LUT R67, R67, UR4, RZ, 0xc0, !PT ;  /* 0x0000000443437c12 */ /* 0x000fe2000f8ec0ff */
[----:B------:R-:W2:Y:S01]  /*89c0*/  @!P1 LDC.64 R52, c[0x0][0x388] ;  /* 0x0000e200ff349b82 */ /* 0x000ea20000000a00 */
[----:B------:R-:W-:Y:S02]  /*89d0*/  LEA R4, R4, UR5, 0x2 ;  /* 0x0000000504047c11 */ /* 0x000fe4000f8e10ff */
[----:B------:R-:W-:Y:S02]  /*89e0*/  LOP3.LUT R58, R58, UR4, RZ, 0xc0, !PT ;  /* 0x000000043a3a7c12 */ /* 0x000fe4000f8ec0ff */
[----:B------:R-:W-:-:S02]  /*89f0*/  LOP3.LUT R73, R73, UR4, RZ, 0xc0, !PT ;  /* 0x0000000449497c12 */ /* 0x000fc4000f8ec0ff */
[----:B------:R-:W-:Y:S01]  /*8a00*/  LEA R18, R67, UR5, 0x2 ;  /* 0x0000000543127c11 */ /* 0x000fe2000f8e10ff */
[----:B------:R-:W5:Y:S01]  /*8a10*/  LDS R4, [R4+0x4200] ;  /* 0x0042000004047984 */ /* 0x000f620000000800 */
[----:B------:R-:W-:Y:S02]  /*8a20*/  LEA R14, R58, UR5, 0x2 ;  /* 0x000000053a0e7c11 */ /* 0x000fe4000f8e10ff */
[----:B------:R-:W-:Y:S02]  /*8a30*/  LEA R67, R73, UR5, 0x2 ;  /* 0x0000000549437c11 */ /* 0x000fe4000f8e10ff */
[----:B------:R-:W5:Y:S01]  /*8a40*/  LDS R18, [R18+0x4200] ;  /* 0x0042000012127984 */ /* 0x000f620000000800 */
[----:B------:R-:W-:Y:S01]  /*8a50*/  P2R R28, PR, RZ, 0x1 ;  /* 0x00000001ff1c7803 */ /* 0x000fe20000000000 */
[----:B------:R-:W5:Y:S02]  /*8a60*/  @!P3 LDC.64 R72, c[0x0][0x388] ;  /* 0x0000e200ff48bb82 */ /* 0x000f640000000a00 */
[----:B------:R-:W5:Y:S04]  /*8a70*/  LDS R14, [R14+0x4200] ;  /* 0x004200000e0e7984 */ /* 0x000f680000000800 */
[----:B------:R-:W5:Y:S01]  /*8a80*/  LDS R67, [R67+0x4200] ;  /* 0x0042000043437984 */ /* 0x000f620000000800 */
[----:B------:R-:W-:Y:S01]  /*8a90*/  @!P1 LOP3.LUT R30, R30, R49, RZ, 0x3c, !PT ;  /* 0x000000311e1e9212 */ /* 0x000fe200078e3cff */
[----:B---3--:R-:W-:-:S02]  /*8aa0*/  @!P1 IMAD.IADD R49, R20, 0x1, R10 ;  /* 0x0000000114319824 */ /* 0x008fc400078e020a */
[----:B------:R3:W-:Y:S01]  /*8ab0*/  @!P0 STG.E desc[UR8][R54.64], R40 ;  /* 0x0000002836008986 */ /* 0x0007e2000c101908 */
[----:B------:R-:W-:Y:S01]  /*8ac0*/  ISETP.GE.AND P0, PT, R16, R5, PT ;  /* 0x000000051000720c */ /* 0x000fe20003f06270 */
[----:B----4-:R-:W-:Y:S01]  /*8ad0*/  @!P2 IMAD.IADD R36, R24, 0x1, R77 ;  /* 0x000000011824a824 */ /* 0x010fe200078e024d */
[----:B------:R-:W-:Y:S01]  /*8ae0*/  @!P2 LOP3.LUT R50, R47, R50, RZ, 0x3c, !PT ;  /* 0x000000322f32a212 */ /* 0x000fe200078e3cff */
[----:B--2---:R-:W-:Y:S01]  /*8af0*/  @!P1 IMAD.WIDE.U32 R52, R49, 0x4, R52 ;  /* 0x0000000431349825 */ /* 0x004fe200078e0034 */
[----:B------:R-:W2:Y:S03]  /*8b00*/  @!P4 LDC.64 R46, c[0x0][0x388] ;  /* 0x0000e200ff2ecb82 */ /* 0x000ea60000000a00 */
[----:B-1----:R-:W-:Y:S01]  /*8b10*/  @!P2 IMAD.WIDE.U32 R56, R36, 0x4, R56 ;  /* 0x000000042438a825 */ /* 0x002fe200078e0038 */
[----:B------:R1:W-:Y:S04]  /*8b20*/  @!P1 STG.E desc[UR8][R52.64], R30 ;  /* 0x0000001e34009986 */ /* 0x0003e8000c101908 */
[----:B------:R4:W-:Y:S01]  /*8b30*/  @!P2 STG.E desc[UR8][R56.64], R50 ;  /* 0x000000323800a986 */ /* 0x0009e2000c101908 */
[----:B---3--:R-:W3:Y:S08]  /*8b40*/  @!P0 LDC.64 R54, c[0x0][0x388] ;  /* 0x0000e200ff368b82 */ /* 0x008ef00000000a00 */
[----:B-1----:R-:W1:Y:S08]  /*8b50*/  @!P5 LDC.64 R52, c[0x0][0x388] ;  /* 0x0000e200ff34db82 */ /* 0x002e700000000a00 */
[----:B----4-:R-:W4:Y:S01]  /*8b60*/  @!P6 LDC.64 R56, c[0x0][0x388] ;  /* 0x0000e200ff38eb82 */ /* 0x010f220000000a00 */
[----:B0-----:R-:W-:-:S04]  /*8b70*/  @!P3 IMAD.IADD R40, R22, 0x1, R51 ;  /* 0x000000011628b824 */ /* 0x001fc800078e0233 */
[----:B-----5:R-:W-:Y:S01]  /*8b80*/  @!P3 IMAD.WIDE.U32 R72, R40, 0x4, R72 ;  /* 0x000000042848b825 */ /* 0x020fe200078e0048 */
[----:B------:R-:W0:Y:S03]  /*8b90*/  SHFL.IDX PT, R49, R5, RZ, 0x1f ;  /* 0x00001fff05317589 */ /* 0x000e2600000e0000 */
[----:B------:R-:W-:Y:S01]  /*8ba0*/  @!P4 IMAD.IADD R40, R64, 0x1, R4 ;  /* 0x000000014028c824 */ /* 0x000fe200078e0204 */
[----:B------:R-:W-:Y:S01]  /*8bb0*/  @!P3 LOP3.LUT R61, R61, R48, RZ, 0x3c, !PT ;  /* 0x000000303d3db212 */ /* 0x000fe200078e3cff */
[----:B------:R-:W-:Y:S02]  /*8bc0*/  @!P5 IMAD.IADD R44, R60, 0x1, R18 ;  /* 0x000000013c2cd824 */ /* 0x000fe400078e0212 */
[----:B--2---:R-:W-:Y:S01]  /*8bd0*/  @!P4 IMAD.WIDE.U32 R46, R40, 0x4, R46 ;  /* 0x00000004282ec825 */ /* 0x004fe200078e002e */
[----:B------:R-:W-:-:S03]  /*8be0*/  @!P4 LOP3.LUT R27, R70, R27, RZ, 0x3c, !PT ;  /* 0x0000001b461bc212 */ /* 0x000fc600078e3cff */
[----:B------:R-:W-:Y:S02]  /*8bf0*/  @!P6 IMAD.IADD R40, R62, 0x1, R14 ;  /* 0x000000013e28e824 */ /* 0x000fe400078e020e */
[----:B------:R-:W-:Y:S01]  /*8c00*/  @!P0 IMAD.IADD R48, R16, 0x1, R67 ;  /* 0x0000000110308824 */ /* 0x000fe200078e0243 */
[----:B------:R-:W-:Y:S01]  /*8c10*/  @!P5 LOP3.LUT R63, R63, R68, RZ, 0x3c, !PT ;  /* 0x000000443f3fd212 */ /* 0x000fe200078e3cff */
[----:B-1----:R-:W-:Y:S01]  /*8c20*/  @!P5 IMAD.WIDE.U32 R52, R44, 0x4, R52 ;  /* 0x000000042c34d825 */ /* 0x002fe200078e0034 */
[----:B------:R-:W-:Y:S01]  /*8c30*/  @!P6 LOP3.LUT R69, R69, R66, RZ, 0x3c, !PT ;  /* 0x000000424545e212 */ /* 0x000fe200078e3cff */
[----:B------:R-:W-:Y:S01]  /*8c40*/  @!P3 STG.E desc[UR8][R72.64], R61 ;  /* 0x0000003d4800b986 */ /* 0x000fe2000c101908 */
[----:B------:R-:W-:Y:S01]  /*8c50*/  @!P0 LOP3.LUT R65, R74, R65, RZ, 0x3c, !PT ;  /* 0x000000414a418212 */ /* 0x000fe200078e3cff */
[----:B----4-:R-:W-:Y:S02]  /*8c60*/  @!P6 IMAD.WIDE.U32 R56, R40, 0x4, R56 ;  /* 0x000000042838e825 */ /* 0x010fe400078e0038 */
[----:B------:R1:W-:Y:S02]  /*8c70*/  @!P4 STG.E desc[UR8][R46.64], R27 ;  /* 0x0000001b2e00c986 */ /* 0x0003e4000c101908 */
[----:B---3--:R-:W-:-:S02]  /*8c80*/  @!P0 IMAD.WIDE.U32 R54, R48, 0x4, R54 ;  /* 0x0000000430368825 */ /* 0x008fc400078e0036 */
[----:B------:R-:W-:Y:S04]  /*8c90*/  @!P5 STG.E desc[UR8][R52.64], R63 ;  /* 0x0000003f3400d986 */ /* 0x000fe8000c101908 */
[----:B------:R-:W-:Y:S04]  /*8ca0*/  @!P6 STG.E desc[UR8][R56.64], R69 ;  /* 0x000000453800e986 */ /* 0x000fe8000c101908 */
[----:B------:R-:W-:Y:S01]  /*8cb0*/  @!P0 STG.E desc[UR8][R54.64], R65 ;  /* 0x0000004136008986 */ /* 0x000fe2000c101908 */
[----:B------:R-:W-:Y:S01]  /*8cc0*/  BAR.SYNC.DEFER_BLOCKING 0x0 ;  /* 0x0000000000007b1d */ /* 0x000fe20000010000 */
[----:B0-----:R-:W-:-:S13]  /*8cd0*/  ISETP.GE.AND P0, PT, R71, R49, PT ;  /* 0x000000314700720c */ /* 0x001fda0003f06270 */
        /* <DEDUP_REMOVED lines=21> */
[----:B-1----:R-:W-:Y:S01]  /*8e30*/  IMAD R27, R71, 0x28, R0 ;  /* 0x00000028471b7824 */ /* 0x002fe200078e0200 */
[----:B------:R-:W-:Y:S02]  /*8e40*/  P2R R36, PR, RZ, 0x4 ;  /* 0x00000004ff247803 */ /* 0x000fe40000000000 */
[----:B------:R-:W-:Y:S02]  /*8e50*/  P2R R30, PR, RZ, 0x2 ;  /* 0x00000002ff1e7803 */ /* 0x000fe40000000000 */
[C---:B------:R-:W-:Y:S02]  /*8e60*/  LOP3.LUT P2, RZ, R2.reuse, 0x4, RZ, 0xc0, !PT ;  /* 0x0000000402ff7812 */ /* 0x040fe4000784c0ff */
[C---:B------:R-:W-:Y:S02]  /*8e70*/  LOP3.LUT P1, RZ, R2.reuse, 0x2, RZ, 0xc0, !PT ;  /* 0x0000000202ff7812 */ /* 0x040fe4000782c0ff */
[----:B------:R-:W-:-:S09]  /*8e80*/  LOP3.LUT P0, RZ, R2, 0x1, RZ, 0xc0, !PT ;  /* 0x0000000102ff7812 */ /* 0x000fd2000780c0ff */
[----:B------:R-:W-:Y:S01]  /*8e90*/  @!P2 IMAD.IADD R71, R75, 0x1, R71 ;  /* 0x000000014b47a824 */ /* 0x000fe200078e0247 */
        /* <DEDUP_REMOVED lines=12> */
[----:B------:R-:W1:Y:S04]  /*8f60*/  LDS R34, [R27] ;  /* 0x000000001b227984 */ /* 0x000e680000000800 */
        /* <DEDUP_REMOVED lines=9> */
[----:B------:R-:W5:Y:S01]  /*9000*/  LDS R11, [R27+0x28] ;  /* 0x000028001b0b7984 */ /* 0x000f620000000800 */
[----:B0-----:R-:W-:Y:S01]  /*9010*/  @!P1 IMAD.IADD R9, R42, 0x1, R59 ;  /* 0x000000012a099824 */ /* 0x001fe200078e023b */
[----:B------:R-:W-:Y:S08]  /*9020*/  BAR.SYNC.DEFER_BLOCKING 0x0 ;  /* 0x0000000000007b1d */ /* 0x000ff00000010000 */
[----:B------:R-:W-:Y:S06]  /*9030*/  BAR.SYNC.DEFER_BLOCKING 0x0 ;  /* 0x0000000000007b1d */ /* 0x000fec0000010000 */
[----:B-1----:R0:W-:Y:S04]  /*9040*/  STS [R29], R34 ;  /* 0x000000221d007388 */ /* 0x0021e80000000800 */
[----:B--2---:R-:W-:Y:S04]  /*9050*/  STS [R33], R40 ;  /* 0x0000002821007388 */ /* 0x004fe80000000800 */
[----:B---3--:R-:W-:Y:S01]  /*9060*/  STS [R39], R44 ;  /* 0x0000002c27007388 */ /* 0x008fe20000000800 */
[----:B0-----:R-:W0:Y:S03]  /*9070*/  @!P2 LDC.64 R34, c[0x0][0x398] ;  /* 0x0000e600ff22ab82 */ /* 0x001e260000000a00 */
[----:B----4-:R-:W-:Y:S04]  /*9080*/  STS [R31], R46 ;  /* 0x0000002e1f007388 */ /* 0x010fe80000000800 */
[----:B-----5:R-:W-:Y:S04]  /*9090*/  STS [R37], R48 ;  /* 0x0000003025007388 */ /* 0x020fe80000000800 */
[----:B------:R-:W-:Y:S04]  /*90a0*/  STS [R3], R50 ;  /* 0x0000003203007388 */ /* 0x000fe80000000800 */
[----:B------:R1:W-:Y:S04]  /*90b0*/  STS [R12], R5 ;  /* 0x000000050c007388 */ /* 0x0003e80000000800 */
[----:B------:R-:W-:Y:S04]  /*90c0*/  STS [R45], R52 ;  /* 0x000000342d007388 */ /* 0x000fe80000000800 */
[----:B------:R-:W-:Y:S01]  /*90d0*/  STS [R8], R7 ;  /* 0x0000000708007388 */ /* 0x000fe20000000800 */
[----:B-1----:R-:W1:Y:S03]  /*90e0*/  @!P1 LDC.64 R12, c[0x0][0x398] ;  /* 0x0000e600ff0c9b82 */ /* 0x002e660000000a00 */
[----:B------:R-:W-:Y:S04]  /*90f0*/  STS [R43], R54 ;  /* 0x000000362b007388 */ /* 0x000fe80000000800 */
[----:B------:R2:W-:Y:S01]  /*9100*/  STS [R6], R11 ;  /* 0x0000000b06007388 */ /* 0x0005e20000000800 */
[----:B------:R-:W-:Y:S08]  /*9110*/  BAR.SYNC.DEFER_BLOCKING 0x0 ;  /* 0x0000000000007b1d */ /* 0x000ff00000010000 */
[----:B--2---:R-:W2:Y:S01]  /*9120*/  @!P0 LDC.64 R6, c[0x0][0x398] ;  /* 0x0000e600ff068b82 */ /* 0x004ea20000000a00 */
[----:B------:R-:W3:Y:S04]  /*9130*/  @!P2 LDS R15, [R0] ;  /* 0x00000000000fa984 */ /* 0x000ee80000000800 */
[----:B------:R-:W4:Y:S04]  /*9140*/  @!P1 LDS R3, [R0+0x600] ;  /* 0x0006000000039984 */ /* 0x000f280000000800 */
[----:B------:R-:W5:Y:S01]  /*9150*/  @!P0 LDS R5, [R0+0xc00] ;  /* 0x000c000000058984 */ /* 0x000f620000000800 */
[----:B------:R-:W-:-:S02]  /*9160*/  @!P0 IMAD.IADD R11, R38, 0x1, R26 ;  /* 0x00000001260b8824 */ /* 0x000fc400078e021a */
[----:B0-----:R-:W-:Y:S01]  /*9170*/  @!P2 IMAD.WIDE.U32 R34, R71, 0x4, R34 ;  /* 0x000000044722a825 */ /* 0x001fe200078e0022 */
[----:B------:R-:W-:Y:S01]  /*9180*/  @!P3 LDS R19, [R0+0x2400] ;  /* 0x002400000013b984 */ /* 0x000fe20000000800 */
[----:B------:R-:W0:Y:S02]  /*9190*/  @!P4 LDC.64 R26, c[0x0][0x398] ;  /* 0x0000e600ff1acb82 */ /* 0x000e240000000a00 */
[----:B-1----:R-:W-:Y:S01]  /*91a0*/  @!P1 IMAD.WIDE.U32 R8, R9, 0x4, R12 ;  /* 0x0000000409089825 */ /* 0x002fe200078e000c */
[----:B------:R-:W-:Y:S03]  /*91b0*/  @!P4 LDS R21, [R0+0x2a00] ;  /* 0x002a00000015c984 */ /* 0x000fe60000000800 */
[----:B--2---:R-:W-:Y:S01]  /*91c0*/  @!P0 IMAD.WIDE.U32 R6, R11, 0x4, R6 ;  /* 0x000000040b068825 */ /* 0x004fe200078e0006 */
[----:B------:R-:W-:Y:S04]  /*91d0*/  @!P5 LDS R23, [R0+0x3000] ;  /* 0x003000000017d984 */ /* 0x000fe80000000800 */
[----:B------:R-:W-:Y:S04]  /*91e0*/  @!P6 LDS R25, [R0+0x3600] ;  /* 0x003600000019e984 */ /* 0x000fe80000000800 */
[----:B---3--:R-:W-:Y:S04]  /*91f0*/  @!P2 STG.E desc[UR8][R34.64], R15 ;  /* 0x0000000f2200a986 */ /* 0x008fe8000c101908 */
[----:B----4-:R1:W-:Y:S04]  /*9200*/  @!P1 STG.E desc[UR8][R8.64], R3 ;  /* 0x0000000308009986 */ /* 0x0103e8000c101908 */
[----:B-----5:R2:W-:Y:S01]  /*9210*/  @!P0 STG.E desc[UR8][R6.64], R5 ;  /* 0x0000000506008986 */ /* 0x0205e2000c101908 */
[----:B------:R-:W-:-:S02]  /*9220*/  ISETP.NE.AND P0, PT, R28, RZ, PT ;  /* 0x000000ff1c00720c */ /* 0x000fc40003f05270 */
[----:B------:R-:W-:Y:S01]  /*9230*/  ISETP.NE.AND P1, PT, R30, RZ, PT ;  /* 0x000000ff1e00720c */ /* 0x000fe20003f25270 */
[----:B------:R-:W3:Y:S01]  /*9240*/  @!P6 LDC.64 R28, c[0x0][0x398] ;  /* 0x0000e600ff1ceb82 */ /* 0x000ee20000000a00 */
[----:B------:R-:W-:-:S07]  /*9250*/  ISETP.NE.AND P2, PT, R36, RZ, PT ;  /* 0x000000ff2400720c */ /* 0x000fce0003f45270 */
[----:B-1----:R-:W1:Y:S02]  /*9260*/  @!P3 LDC.64 R8, c[0x0][0x398] ;  /* 0x0000e600ff08bb82 */ /* 0x002e640000000a00 */
[----:B------:R-:W4:Y:S01]  /*9270*/  @!P0 LDS R11, [R0+0x1200] ;  /* 0x00120000000b8984 */ /* 0x000f220000000800 */
[----:B------:R-:W-:-:S03]  /*9280*/  @!P0 IMAD.IADD R41, R32, 0x1, R41 ;  /* 0x0000000120298824 */ /* 0x000fc600078e0229 */
[----:B------:R-:W5:Y:S02]  /*9290*/  @!P1 LDS R15, [R0+0x1800] ;  /* 0x00180000000f9984 */ /* 0x000f640000000800 */
[----:B------:R-:W0:Y:S02]  /*92a0*/  @!P0 LDC.64 R12, c[0x0][0x398] ;  /* 0x0000e600ff0c8b82 */ /* 0x000e240000000a00 */
[----:B------:R-:W3:Y:S06]  /*92b0*/  @!P2 LDS R17, [R0+0x1e00] ;  /* 0x001e00000011a984 */ /* 0x000eec0000000800 */
[----:B--2---:R-:W2:Y:S01]  /*92c0*/  @!P2 LDC.64 R6, c[0x0][0x398] ;  /* 0x0000e600ff06ab82 */ /* 0x004ea20000000a00 */
[----:B0-----:R-:W-:-:S05]  /*92d0*/  @!P0 IMAD.WIDE.U32 R12, R41, 0x4, R12 ;  /* 0x00000004290c8825 */ /* 0x001fca00078e000c */
[----:B----4-:R0:W-:Y:S01]  /*92e0*/  @!P0 STG.E desc[UR8][R12.64], R11 ;  /* 0x0000000b0c008986 */ /* 0x0101e2000c101908 */
[----:B------:R-:W-:Y:S02]  /*92f0*/  LOP3.LUT P0, RZ, R2, 0x8, RZ, 0xc0, !PT ;  /* 0x0000000802ff7812 */ /* 0x000fe4000780c0ff */
[----:B------:R-:W4:Y:S08]  /*9300*/  @!P1 LDC.64 R2, c[0x0][0x398] ;  /* 0x0000e600ff029b82 */ /* 0x000f300000000a00 */
[----:B0-----:R-:W0:Y:S01]  /*9310*/  @!P5 LDC.64 R12, c[0x0][0x398] ;  /* 0x0000e600ff0cdb82 */ /* 0x001e220000000a00 */
[----:B------:R-:W-:-:S02]  /*9320*/  @!P1 IMAD.IADD R5, R20, 0x1, R10 ;  /* 0x0000000114059824 */ /* 0x000fc400078e020a */
[----:B------:R-:W-:Y:S02]  /*9330*/  @!P2 IMAD.IADD R77, R24, 0x1, R77 ;  /* 0x00000001184da824 */ /* 0x000fe400078e024d */
[----:B------:R-:W-:Y:S02]  /*9340*/  @!P3 IMAD.IADD R51, R22, 0x1, R51 ;  /* 0x000000011633b824 */ /* 0x000fe400078e0233 */
[----:B------:R-:W-:Y:S02]  /*9350*/  @!P4 IMAD.IADD R11, R64, 0x1, R4 ;  /* 0x00000001400bc824 */ /* 0x000fe400078e0204 */
[----:B------:R-:W-:Y:S02]  /*9360*/  @!P5 IMAD.IADD R31, R60, 0x1, R18 ;  /* 0x000000013c1fd824 */ /* 0x000fe400078e0212 */
[----:B------:R-:W-:Y:S02]  /*9370*/  @!P6 IMAD.IADD R33, R62, 0x1, R14 ;  /* 0x000000013e21e824 */ /* 0x000fe400078e020e */
[----:B----4-:R-:W-:-:S04]  /*9380*/  @!P1 IMAD.WIDE.U32 R2, R5, 0x4, R2 ;  /* 0x0000000405029825 */ /* 0x010fc800078e0002 */
[----:B--2---:R-:W-:Y:S01]  /*9390*/  @!P2 IMAD.WIDE.U32 R4, R77, 0x4, R6 ;  /* 0x000000044d04a825 */ /* 0x004fe200078e0006 */
[----:B-----5:R2:W-:Y:S03]  /*93a0*/  @!P1 STG.E desc[UR8][R2.64], R15 ;  /* 0x0000000f02009986 */ /* 0x0205e6000c101908 */
[----:B-1----:R-:W-:Y:S01]  /*93b0*/  @!P3 IMAD.WIDE.U32 R6, R51, 0x4, R8 ;  /* 0x000000043306b825 */ /* 0x002fe200078e0008 */
[----:B---3--:R2:W-:Y:S03]  /*93c0*/  @!P2 STG.E desc[UR8][R4.64], R17 ;  /* 0x000000110400a986 */ /* 0x0085e6000c101908 */
[----:B------:R-:W-:Y:S01]  /*93d0*/  @!P4 IMAD.WIDE.U32 R8, R11, 0x4, R26 ;  /* 0x000000040b08c825 */ /* 0x000fe200078e001a */
[----:B------:R2:W-:Y:S03]  /*93e0*/  @!P3 STG.E desc[UR8][R6.64], R19 ;  /* 0x000000130600b986 */ /* 0x0005e6000c101908 */
[----:B0-----:R-:W-:Y:S01]  /*93f0*/  @!P5 IMAD.WIDE.U32 R10, R31, 0x4, R12 ;  /* 0x000000041f0ad825 */ /* 0x001fe200078e000c */
[----:B------:R2:W-:Y:S03]  /*9400*/  @!P4 STG.E desc[UR8][R8.64], R21 ;  /* 0x000000150800c986 */ /* 0x0005e6000c101908 */
[----:B------:R-:W-:Y:S01]  /*9410*/  @!P6 IMAD.WIDE.U32 R12, R33, 0x4, R28 ;  /* 0x00000004210ce825 */ /* 0x000fe200078e001c */
[----:B------:R2:W-:Y:S04]  /*9420*/  @!P5 STG.E desc[UR8][R10.64], R23 ;  /* 0x000000170a00d986 */ /* 0x0005e8000c101908 */
[----:B------:R2:W-:Y:S01]  /*9430*/  @!P6 STG.E desc[UR8][R12.64], R25 ;  /* 0x000000190c00e986 */ /* 0x0005e2000c101908 */
[----:B------:R-:W-:Y:S05]  /*9440*/  @P0 EXIT ;  /* 0x000000000000094d */ /* 0x000fea0003800000 */
[----:B--2---:R-:W0:Y:S01]  /*9450*/  LDS R5, [R0+0x3c00] ;  /* 0x003c000000057984 */ /* 0x004e220000000800 */
[----:B------:R-:W1:Y:S01]  /*9460*/  LDC.64 R2, c[0x0][0x398] ;  /* 0x0000e600ff027b82 */ /* 0x000e620000000a00 */
[----:B------:R-:W-:-:S04]  /*9470*/  IMAD.IADD R67, R16, 0x1, R67 ;  /* 0x0000000110437824 */ /* 0x000fc800078e0243 */
[----:B-1----:R-:W-:-:S05]  /*9480*/  IMAD.WIDE.U32 R2, R67, 0x4, R2 ;  /* 0x0000000443027825 */ /* 0x002fca00078e0002 */
[----:B0-----:R-:W-:Y:S01]  /*9490*/  STG.E desc[UR8][R2.64], R5 ;  /* 0x0000000502007986 */ /* 0x001fe2000c101908 */
[----:B------:R-:W-:Y:S05]  /*94a0*/  EXIT ;  /* 0x000000000000794d */ /* 0x000fea0003800000 */
.L_x_1991:
[----:B------:R-:W-:Y:S01]  /*94b0*/  ISETP.GE.AND P0, PT, R5, 0x1080, PT ;  /* 0x000010800500780c */ /* 0x000fe20003f06270 */
[----:B------:R-:W-:Y:S02]  /*94c0*/  IMAD.MOV.U32 R9, RZ, RZ, R27 ;  /* 0x000000ffff097224 */ /* 0x000fe400078e001b */
[----:B------:R-:W-:-:S10]  /*94d0*/  IMAD.MOV.U32 R11, RZ, RZ, R5 ;  /* 0x000000ffff0b7224 */ /* 0x000fd400078e0005 */
[----:B------:R-:W-:Y:S05]  /*94e0*/  @!P0 BRA `(.L_x_1994) ;  /* 0x0000000000a08947 */ /* 0x000fea0003800000 */
[----:B------:R-:W-:Y:S02]  /*94f0*/  IMAD.MOV.U32 R11, RZ, RZ, R5 ;  /* 0x000000ffff0b7224 */ /* 0x000fe400078e0005 */
[----:B------:R-:W-:-:S07]  /*9500*/  IMAD.MOV.U32 R9, RZ, RZ, R27 ;  /* 0x000000ffff097224 */ /* 0x000fce00078e001b */
.L_x_1995:
[----:B--2---:R-:W2:Y:S01]  /*9510*/  LDC.64 R12, c[0x0][0x380] ;  /* 0x0000e000ff0c7b82 */ /* 0x004ea20000000a00 */
[----:B-1----:R-:W-:-:S04]  /*9520*/  IADD3 R0, P0, PT, R71, R9, RZ ;  /* 0x0000000947007210 */ /* 0x002fc80007f1e0ff */
[----:B------:R-:W-:Y:S01]  /*9530*/  LEA.HI.X.SX32 R3, R9, RZ, 0x1, P0 ;  /* 0x000000ff09037211 */ /* 0x000fe200000f0eff */
[C---:B------:R-:W-:Y:S02]  /*9540*/  IMAD.SHL.U32 R7, R0.reuse, 0x4, RZ ;  /* 0x0000000400077824 */ /* 0x040fe400078e00ff */
[----:B------:R-:W1:Y:S01]  /*9550*/  LDC.64 R36, c[0x0][0x388] ;  /* 0x0000e200ff247b82 */ /* 0x000e620000000a00 */
[----:B------:R-:W-:Y:S02]  /*9560*/  SHF.L.U64.HI R0, R0, 0x2, R3 ;  /* 0x0000000200007819 */ /* 0x000fe40000010203 */
[----:B--2---:R-:W-:-:S04]  /*9570*/  IADD3 R2, P0, P1, R7, 0x1e00, R12 ;  /* 0x00001e0007027810 */ /* 0x004fc8000791e00c */
[----:B------:R-:W-:-:S05]  /*9580*/  IADD3.X R3, PT, PT, R0, R13, RZ, P0, P1 ;  /* 0x0000000d00037210 */ /* 0x000fca00007e24ff */
[----:B------:R-:W2:Y:S04]  /*9590*/  LDG.E R13, desc[UR8][R2.64+-0x1e00] ;  /* 0xffe20008020d7981 */ /* 0x000ea8000c1e1900 */
[----:B------:R-:W3:Y:S04]  /*95a0*/  LDG.E R15, desc[UR8][R2.64+-0x1800] ;  /* 0xffe80008020f7981 */ /* 0x000ee8000c1e1900 */
[----:B------:R-:W4:Y:S04]  /*95b0*/  LDG.E R17, desc[UR8][R2.64+-0x1200] ;  /* 0xffee000802117981 */ /* 0x000f28000c1e1900 */
[----:B0-----:R-:W5:Y:S04]  /*95c0*/  LDG.E R19, desc[UR8][R2.64+-0xc00] ;  /* 0xfff4000802137981 */ /* 0x001f68000c1e1900 */
        /* <DEDUP_REMOVED lines=26> */
.L_x_1994:
[----:B------:R-:W-:-:S13]  /*9770*/  ISETP.GE.AND P0, PT, R9, R4, PT ;  /* 0x000000040900720c */ /* 0x000fda0003f06270 */
[----:B------:R-:W-:Y:S05]  /*9780*/  @P0 BRA `(.L_x_1996) ;  /* 0x0000000400240947 */ /* 0x000fea0003800000 */
[----:B------:R-:W0:Y:S01]  /*9790*/  LDCU.64 UR4, c[0x0][0x380] ;  /* 0x00007000ff0477ac */ /* 0x000e220008000a00 */
[C---:B-1----:R-:W-:Y:S01]  /*97a0*/  IADD3 R0, P0, PT, R71.reuse, R9, RZ ;  /* 0x0000000947007210 */ /* 0x042fe20007f1e0ff */
[C---:B------:R-:W-:Y:S01]  /*97b0*/  VIADD R10, R71.reuse, 0x180 ;  /* 0x00000180470a7836 */ /* 0x040fe20000000000 */
[CC--:B------:R-:W-:Y:S01]  /*97c0*/  ISETP.GE.AND P6, PT, R71.reuse, R11.reuse, PT ;  /* 0x0000000b4700720c */ /* 0x0c0fe20003fc6270 */
[----:B------:R-:W-:Y:S01]  /*97d0*/  VIADD R12, R71, 0x300 ;  /* 0x00000300470c7836 */ /* 0x000fe20000000000 */
[----:B--2---:R-:W-:Y:S01]  /*97e0*/  LEA.HI.X.SX32 R7, R9, RZ, 0x1, P0 ;  /* 0x000000ff09077211 */ /* 0x004fe200000f0eff */
[----:B------:R-:W-:Y:S01]  /*97f0*/  IMAD.SHL.U32 R8, R0, 0x4, RZ ;  /* 0x0000000400087824 */ /* 0x000fe200078e00ff */
        /* <DEDUP_REMOVED lines=11> */
[----:B0-----:R-:W-:Y:S02]  /*98b0*/  IADD3 R6, P0, PT, R8, UR4, RZ ;  /* 0x0000000408067c10 */ /* 0x001fe4000ff1e0ff */
[----:B------:R-:W-:Y:S02]  /*98c0*/  @P5 LOP3.LUT R2, R2, 0x4, RZ, 0xfc, !PT ;  /* 0x0000000402025812 */ /* 0x000fe400078efcff */
[----:B------:R-:W-:Y:S01]  /*98d0*/  IADD3.X R7, PT, PT, R0, UR5, RZ, P0, !PT ;  /* 0x0000000500077c10 */ /* 0x000fe200087fe4ff */
[----:B------:R-:W-:Y:S05]  /*98e0*/  WARPSYNC.ALL ;  /* 0x0000000000007948 */ /* 0x000fea0003800000 */
[----:B------:R-:W2:Y:S01]  /*98f0*/  @!P6 LDG.E R3, desc[UR8][R6.64] ;  /* 0x000000080603e981 */ /* 0x000ea2000c1e1900 */
[----:B------:R-:W0:Y:S01]  /*9900*/  LDCU.64 UR4, c[0x0][0x388] ;  /* 0x00007100ff0477ac */ /* 0x000e220008000a00 */
[----:B------:R-:W-:-:S02]  /*9910*/  LOP3.LUT R2, R2, 0xfffffffd, RZ, 0xc0, !PT ;  /* 0xfffffffd02027812 */ /* 0x000fc400078ec0ff */
[----:B------:R-:W3:Y:S01]  /*9920*/  @!P5 LDG.E R13, desc[UR8][R6.64+0x600] ;  /* 0x00060008060dd981 */ /* 0x000ee2000c1e1900 */
[----:B------:R-:W-:Y:S02]  /*9930*/  ISETP.GE.AND P0, PT, R10, R11, PT ;  /* 0x0000000b0a00720c */ /* 0x000fe40003f06270 */
[----:B------:R-:W-:Y:S01]  /*9940*/  @P4 LOP3.LUT R2, R2, 0x2, RZ, 0xfc, !PT ;  /* 0x0000000202024812 */ /* 0x000fe200078efcff */
[----:B------:R-:W4:Y:S01]  /*9950*/  @!P4 LDG.E R15, desc[UR8][R6.64+0xc00] ;  /* 0x000c0008060fc981 */ /* 0x000f22000c1e1900 */
[----:B------:R-:W-:Y:S02]  /*9960*/  LOP3.LUT R10, R71, 0xc00, RZ, 0xfc, !PT ;  /* 0x00000c00470a7812 */ /* 0x000fe400078efcff */
[----:B------:R-:W-:Y:S01]  /*9970*/  LOP3.LUT R2, R2, 0xfffffffe, RZ, 0xc0, !PT ;  /* 0xfffffffe02027812 */ /* 0x000fe200078ec0ff */
[----:B------:R-:W5:Y:S03]  /*9980*/  @!P3 LDG.E R17, desc[UR8][R6.64+0x1200] ;  /* 0x001200080611b981 */ /* 0x000f66000c1e1900 */
[----:B------:R-:W-:Y:S01]  /*9990*/  @P3 LOP3.LUT R2, R2, 0x1, RZ, 0xfc, !PT ;  /* 0x0000000102023812 */ /* 0x000fe200078efcff */
[----:B------:R-:W5:Y:S01]  /*99a0*/  @!P1 LDG.E R21, desc[UR8][R6.64+0x1e00] ;  /* 0x001e000806159981 */ /* 0x000f62000c1e1900 */
[----:B0-----:R-:W-:-:S03]  /*99b0*/  IADD3 R8, P2, PT, R8, UR4, RZ ;  /* 0x0000000408087c10 */ /* 0x001fc6000ff5e0ff */
[----:B------:R-:W5:Y:S01]  /*99c0*/  @!P0 LDG.E R19, desc[UR8][R6.64+0x1800] ;  /* 0x0018000806138981 */ /* 0x000f62000c1e1900 */
        /* <DEDUP_REMOVED lines=10> */
[----:B------:R-:W5:Y:S01]  /*9a70*/  @!P2 LDG.E R23, desc[UR8][R6.64+0x2400] ;  /* 0x002400080617a981 */ /* 0x000f62000c1e1900 */
[----:B------:R-:W-:Y:S02]  /*9a80*/  P2R R18, PR, RZ, 0x1 ;  /* 0x00000001ff127803 */ /* 0x000fe40000000000 */
[----:B------:R-:W-:-:S03]  /*9a90*/  LOP3.LUT P0, RZ, R2, 0x2, RZ, 0xc0, !PT ;  /* 0x0000000202ff7812 */ /* 0x000fc6000780c0ff */
[----:B------:R-:W5:Y:S01]  /*9aa0*/  @!P3 LDG.E R25, desc[UR8][R6.64+0x2a00] ;  /* 0x002a00080619b981 */ /* 0x000f62000c1e1900 */
[----:B------:R-:W-:Y:S02]  /*9ab0*/  P2R R16, PR, RZ, 0x1 ;  /* 0x00000001ff107803 */ /* 0x000fe40000000000 */
[----:B------:R-:W-:Y:S01]  /*9ac0*/  LOP3.LUT P0, RZ, R2, 0x4, RZ, 0xc0, !PT ;  /* 0x0000000402ff7812 */ /* 0x000fe2000780c0ff */
[----:B------:R-:W5:Y:S03]  /*9ad0*/  @!P4 LDG.E R29, desc[UR8][R6.64+0x3000] ;  /* 0x00300008061dc981 */ /* 0x000f66000c1e1900 */
[----:B------:R-:W-:Y:S01]  /*9ae0*/  P2R R2, PR, RZ, 0x1 ;  /* 0x00000001ff027803 */ /* 0x000fe20000000000 */
[----:B------:R-:W5:Y:S01]  /*9af0*/  @!P5 LDG.E R31, desc[UR8][R6.64+0x3600] ;  /* 0x00360008061fd981 */ /* 0x000f62000c1e1900 */
[----:B------:R-:W-:-:S03]  /*9b00*/  ISETP.GE.AND P0, PT, R71, R11, PT ;  /* 0x0000000b4700720c */ /* 0x000fc60003f06270 */
[----:B------:R-:W5:Y:S01]  /*9b10*/  @!P6 LDG.E R11, desc[UR8][R6.64+0x3c00] ;  /* 0x003c0008060be981 */ /* 0x000f62000c1e1900 */
[----:B------:R-:W-:Y:S09]  /*9b20*/  BAR.SYNC.DEFER_BLOCKING 0x0 ;  /* 0x0000000000007b1d */ /* 0x000ff20000010000 */
[----:B--2---:R0:W-:Y:S01]  /*9b30*/  @!P0 STG.E desc[UR8][R8.64], R3 ;  /* 0x0000000308008986 */ /* 0x0041e2000c101908 */
[----:B------:R-:W-:-:S13]  /*9b40*/  ISETP.NE.AND P0, PT, R2, RZ, PT ;  /* 0x000000ff0200720c */ /* 0x000fda0003f05270 */
[----:B---3--:R0:W-:Y:S01]  /*9b50*/  @!P0 STG.E desc[UR8][R8.64+0x600], R13 ;  /* 0x0006000d08008986 */ /* 0x0081e2000c101908 */
[----:B------:R-:W-:-:S13]  /*9b60*/  ISETP.NE.AND P0, PT, R16, RZ, PT ;  /* 0x000000ff1000720c */ /* 0x000fda0003f05270 */
[----:B----4-:R0:W-:Y:S01]  /*9b70*/  @!P0 STG.E desc[UR8][R8.64+0xc00], R15 ;  /* 0x000c000f08008986 */ /* 0x0101e2000c101908 */
[----:B------:R-:W-:-:S13]  /*9b80*/  ISETP.NE.AND P0, PT, R18, RZ, PT ;  /* 0x000000ff1200720c */ /* 0x000fda0003f05270 */
[----:B-----5:R0:W-:Y:S01]  /*9b90*/  @!P0 STG.E desc[UR8][R8.64+0x1200], R17 ;  /* 0x0012001108008986 */ /* 0x0201e2000c101908 */
[----:B------:R-:W-:-:S03]  /*9ba0*/  ISETP.NE.AND P0, PT, R20, RZ, PT ;  /* 0x000000ff1400720c */ /* 0x000fc60003f05270 */
[----:B------:R0:W-:Y:S04]  /*9bb0*/  @!P1 STG.E desc[UR8][R8.64+0x1e00], R21 ;  /* 0x001e001508009986 */ /* 0x0001e8000c101908 */
[----:B------:R0:W-:Y:S04]  /*9bc0*/  @!P2 STG.E desc[UR8][R8.64+0x2400], R23 ;  /* 0x002400170800a986 */ /* 0x0001e8000c101908 */
[----:B------:R0:W-:Y:S04]  /*9bd0*/  @!P3 STG.E desc[UR8][R8.64+0x2a00], R25 ;  /* 0x002a00190800b986 */ /* 0x0001e8000c101908 */
[----:B------:R0:W-:Y:S04]  /*9be0*/  @!P0 STG.E desc[UR8][R8.64+0x1800], R19 ;  /* 0x0018001308008986 */ /* 0x0001e8000c101908 */
[----:B------:R0:W-:Y:S04]  /*9bf0*/  @!P4 STG.E desc[UR8][R8.64+0x3000], R29 ;  /* 0x0030001d0800c986 */ /* 0x0001e8000c101908 */
[----:B------:R0:W-:Y:S04]  /*9c00*/  @!P5 STG.E desc[UR8][R8.64+0x3600], R31 ;  /* 0x0036001f0800d986 */ /* 0x0001e8000c101908 */
[----:B------:R0:W-:Y:S02]  /*9c10*/  @!P6 STG.E desc[UR8][R8.64+0x3c00], R11 ;  /* 0x003c000b0800e986 */ /* 0x0001e4000c101908 */
.L_x_1996:
[----:B------:R-:W-:-:S13]  /*9c20*/  ISETP.GE.AND P0, PT, R5, 0x1080, PT ;  /* 0x000010800500780c */ /* 0x000fda0003f06270 */
[----:B------:R-:W-:Y:S05]  /*9c30*/  @!P0 BRA `(.L_x_1997) ;  /* 0x0000000000988947 */ /* 0x000fea0003800000 */
.L_x_1998:
        /* <DEDUP_REMOVED lines=38> */
.L_x_1997:
[----:B------:R-:W-:-:S13]  /*9ea0*/  ISETP.GE.AND P0, PT, R27, R4, PT ;  /* 0x000000041b00720c */ /* 0x000fda0003f06270 */
[----:B0-----:R-:W-:Y:S05]  /*9eb0*/  @P0 EXIT ;  /* 0x000000000000094d */ /* 0x001fea0003800000 */
[----:B------:R-:W0:Y:S01]  /*9ec0*/  LDCU.64 UR4, c[0x0][0x390] ;  /* 0x00007200ff0477ac */ /* 0x000e220008000a00 */
[C---:B-1----:R-:W-:Y:S01]  /*9ed0*/  IADD3 R0, P0, PT, R71.reuse, R27, RZ ;  /* 0x0000001b47007210 */ /* 0x042fe20007f1e0ff */
        /* <DEDUP_REMOVED lines=71> */
.L_x_1990:
[----:B------:R-:W-:Y:S02]  /*a350*/  IMAD.MOV.U32 R25, RZ, RZ, R18 ;  /* 0x000000ffff197224 */ /* 0x000fe400078e0012 */
[----:B------:R-:W-:Y:S02]  /*a360*/  IMAD.MOV.U32 R26, RZ, RZ, 0x1 ;  /* 0x00000001ff1a7424 */ /* 0x000fe400078e00ff */
[----:B------:R-:W-:Y:S02]  /*a370*/  IMAD.MOV.U32 R29, RZ, RZ, RZ ;  /* 0x000000ffff1d7224 */ /* 0x000fe400078e00ff */
[----:B------:R-:W-:-:S07]  /*a380*/  IMAD.MOV.U32 R24, RZ, RZ, -0x1 ;  /* 0xffffffffff187424 */ /* 0x000fce00078e00ff */
[----:B------:R-:W-:Y:S05]  /*a390*/  WARPSYNC.COLLECTIVE R24, `(.L_x_1999) ;  /* 0x0000000018087348 */ /* 0x000fea0003c00000 */
[----:B------:R0:W1:Y:S02]  /*a3a0*/  SHFL.UP P0, R23, R25, R26, R29 ;  /* 0x0400001a19177389 */ /* 0x000064000000001d */
[----:B01----:R-:W-:Y:S05]  /*a3b0*/  ENDCOLLECTIVE ;  /* 0x000000000000791b */ /* 0x003fea0003800000 */
.L_x_1999:
[----:B------:R-:W-:Y:S02]  /*a3c0*/  IMAD.MOV.U32 R26, RZ, RZ, 0x2 ;  /* 0x00000002ff1a7424 */ /* 0x000fe400078e00ff */
[----:B------:R-:W-:-:S04]  /*a3d0*/  IMAD.MOV.U32 R19, RZ, RZ, R23 ;  /* 0x000000ffff137224 */ /* 0x000fc800078e0017 */
[----:B------:R-:W-:-:S04]  /*a3e0*/  @P0 IMAD.IADD R19, R18, 0x1, R19 ;  /* 0x0000000112130824 */ /* 0x000fc800078e0213 */
[----:B------:R-:W-:-:S07]  /*a3f0*/  IMAD.MOV.U32 R25, RZ, RZ, R19 ;  /* 0x000000ffff197224 */ /* 0x000fce00078e0013 */
[----:B------:R-:W-:Y:S05]  /*a400*/  WARPSYNC.COLLECTIVE R24, `(.L_x_2000) ;  /* 0x0000000018087348 */ /* 0x000fea0003c00000 */
[----:B------:R0:W1:Y:S02]  /*a410*/  SHFL.UP P0, R23, R25, R26, R29 ;  /* 0x0400001a19177389 */ /* 0x000064000000001d */
[----:B01----:R-:W-:Y:S05]  /*a420*/  ENDCOLLECTIVE ;  /* 0x000000000000791b */ /* 0x003fea0003800000 */
.L_x_2000:
[----:B------:R-:W-:Y:S02]  /*a430*/  IMAD.MOV.U32 R26, RZ, RZ, 0x4 ;  /* 0x00000004ff1a7424 */ /* 0x000fe400078e00ff */
[----:B------:R-:W-:-:S04]  /*a440*/  IMAD.MOV.U32 R20, RZ, RZ, R23 ;  /* 0x000000ffff147224 */ /* 0x000fc800078e0017 */
[----:B------:R-:W-:-:S04]  /*a450*/  @P0 IMAD.IADD R20, R19, 0x1, R20 ;  /* 0x0000000113140824 */ /* 0x000fc800078e0214 */
[----:B------:R-:W-:-:S07]  /*a460*/  IMAD.MOV.U32 R25, RZ, RZ, R20 ;  /* 0x000000ffff197224 */ /* 0x000fce00078e0014 */
[----:B------:R-:W-:Y:S05]  /*a470*/  WARPSYNC.COLLECTIVE R24, `(.L_x_2001) ;  /* 0x0000000018087348 */ /* 0x000fea0003c00000 */
[----:B------:R0:W1:Y:S02]  /*a480*/  SHFL.UP P0, R23, R25, R26, R29 ;  /* 0x0400001a19177389 */ /* 0x000064000000001d */
[----:B01----:R-:W-:Y:S05]  /*a490*/  ENDCOLLECTIVE ;  /* 0x000000000000791b */ /* 0x003fea0003800000 */
.L_x_2001:
[----:B------:R-:W-:Y:S02]  /*a4a0*/  IMAD.MOV.U32 R26, RZ, RZ, 0x8 ;  /* 0x00000008ff1a7424 */ /* 0x000fe400078e00ff */
[----:B------:R-:W-:-:S04]  /*a4b0*/  IMAD.MOV.U32 R21, RZ, RZ, R23 ;  /* 0x000000ffff157224 */ /* 0x000fc800078e0017 */
[----:B------:R-:W-:-:S04]  /*a4c0*/  @P0 IMAD.IADD R21, R20, 0x1, R21 ;  /* 0x0000000114150824 */ /* 0x000fc800078e0215 */
[----:B------:R-:W-:-:S07]  /*a4d0*/  IMAD.MOV.U32 R25, RZ, RZ, R21 ;  /* 0x000000ffff197224 */ /* 0x000fce00078e0015 */
[----:B------:R-:W-:Y:S05]  /*a4e0*/  WARPSYNC.COLLECTIVE R24, `(.L_x_2002) ;  /* 0x0000000018087348 */ /* 0x000fea0003c00000 */
[----:B------:R0:W1:Y:S02]  /*a4f0*/  SHFL.UP P0, R23, R25, R26, R29 ;  /* 0x0400001a19177389 */ /* 0x000064000000001d */
[----:B01----:R-:W-:Y:S05]  /*a500*/  ENDCOLLECTIVE ;  /* 0x000000000000791b */ /* 0x003fea0003800000 */
.L_x_2002:
[----:B------:R-:W-:Y:S02]  /*a510*/  IMAD.MOV.U32 R26, RZ, RZ, 0x10 ;  /* 0x00000010ff1a7424 */ /* 0x000fe400078e00ff */
[----:B------:R-:W-:-:S04]  /*a520*/  IMAD.MOV.U32 R22, RZ, RZ, R23 ;  /* 0x000000ffff167224 */ /* 0x000fc800078e0017 */
[----:B------:R-:W-:-:S04]  /*a530*/  @P0 IMAD.IADD R22, R21, 0x1, R22 ;  /* 0x0000000115160824 */ /* 0x000fc800078e0216 */
[----:B------:R-:W-:-:S07]  /*a540*/  IMAD.MOV.U32 R25, RZ, RZ, R22 ;  /* 0x000000ffff197224 */ /* 0x000fce00078e0016 */
[----:B------:R-:W-:Y:S05]  /*a550*/  WARPSYNC.COLLECTIVE R24, `(.L_x_2003) ;  /* 0x0000000018087348 */ /* 0x000fea0003c00000 */
[----:B------:R0:W1:Y:S02]  /*a560*/  SHFL.UP P0, R23, R25, R26, R29 ;  /* 0x0400001a19177389 */ /* 0x000064000000001d */
[----:B01----:R-:W-:Y:S05]  /*a570*/  ENDCOLLECTIVE ;  /* 0x000000000000791b */ /* 0x003fea0003800000 */
.L_x_2003:
[----:B------:R-:W-:Y:S05]  /*a580*/  BRA `(.L_x_2004) ;  /* 0xffffff8c00647947 */ /* 0x000fea000383ffff */
.L_x_2005:
        /* <DEDUP_REMOVED lines=15> */
.L_x_2119:


//--------------------- .text._ZN3cub18CUB_300001_SM_10306detail10radix_sort30DeviceSegmentedRadixSortKernelINS1_5radix10policy_hubIfiiE10Policy1000ELb0ELNS0_9SortOrderE1EfiPiS9_iNS1_21identity_decomposer_tEEEvPKT2_PSB_PKT3_PSF_T4_T5_iiiT7_ --------------------------
	.section	.text._ZN3cub18CUB_300001_SM_10306detail10radix_sort30DeviceSegmentedRadixSortKernelINS1_5radix10policy_hubIfiiE10Policy1000ELb0ELNS0_9SortOrderE1EfiPiS9_iNS1_21identity_decomposer_tEEEvPKT2_PSB_PKT3_PSF_T4_T5_iiiT7_,"ax",@progbits
	.align	128
        .global         _ZN3cub18CUB_300001_SM_10306detail10radix_sort30DeviceSegmentedRadixSortKernelINS1_5radix10policy_hubIfiiE10Policy1000ELb0ELNS0_9SortOrderE1EfiPiS9_iNS1_21identity_decomposer_tEEEvPKT2_PSB_PKT3_PSF_T4_T5_iiiT7_
        .type           _ZN3cub18CUB_300001_SM_10306detail10radix_sort30DeviceSegmentedRadixSortKernelINS1_5radix10policy_hubIfiiE10Policy1000ELb0ELNS0_9SortOrderE1EfiPiS9_iNS1_21identity_decomposer_tEEEvPKT2_PSB_PKT3_PSF_T4_T5_iiiT7_,@function
        .size           _ZN3cub18CUB_300001_SM_10306detail10radix_sort30DeviceSegmentedRadixSortKernelINS1_5radix10policy_hubIfiiE10Policy1000ELb0ELNS0_9SortOrderE1EfiPiS9_iNS1_21identity_decomposer_tEEEvPKT2_PSB_PKT3_PSF_T4_T5_iiiT7_,(.L_x_2120 - _ZN3cub18CUB_300001_SM_10306detail10radix_sort30DeviceSegmentedRadixSortKernelINS1_5radix10policy_hubIfiiE10Policy1000ELb0ELNS0_9SortOrderE1EfiPiS9_iNS1_21identity_decomposer_tEEEvPKT2_PSB_PKT3_PSF_T4_T5_iiiT7_)
        .other          _ZN3cub18CUB_300001_SM_10306detail10radix_sort30DeviceSegmentedRadixSortKernelINS1_5radix10policy_hubIfiiE10Policy1000ELb0ELNS0_9SortOrderE1EfiPiS9_iNS1_21identity_decomposer_tEEEvPKT2_PSB_PKT3_PSF_T4_T5_iiiT7_,@"STO_CUDA_ENTRY STV_DEFAULT"
_ZN3cub18CUB_300001_SM_10306detail10radix_sort30DeviceSegmentedRadixSortKernelINS1_5radix10policy_hubIfiiE10Policy1000ELb0ELNS0_9SortOrderE1EfiPiS9_iNS1_21identity_decomposer_tEEEvPKT2_PSB_PKT3_PSF_T4_T5_iiiT7_:
.text._ZN3cub18CUB_300001_SM_10306detail10radix_sort30DeviceSegmentedRadixSortKernelINS1_5radix10policy_hubIfiiE10Policy1000ELb0ELNS0_9SortOrderE1EfiPiS9_iNS1_21identity_decomposer_tEEEvPKT2_PSB_PKT3_PSF_T4_T5_iiiT7_:
        /* <DEDUP_REMOVED lines=22> */
[----:B------:R-:W-:Y:S02]  /*0160*/  CS2R R10, SRZ ;  /* 0x00000000000a7805 */ /* 0x000fe4000001ff00 */
[----:B------:R-:W-:Y:S02]  /*0170*/  CS2R R8, SRZ ;  /* 0x0000000000087805 */ /* 0x000fe4000001ff00 */
[----:B------:R-:W-:Y:S01]  /*0180*/  CS2R R6, SRZ ;  /* 0x0000000000067805 */ /* 0x000fe2000001ff00 */
[----:B-1----:R-:W-:Y:S01]  /*0190*/  UIMAD.WIDE.U32 UR6, UR4, 0x1, UR6 ;  /* 0x00000001040678a5 */ /* 0x002fe2000f8e0006 */
[----:B0-----:R-:W-:Y:S01]  /*01a0*/  LEA R4, R3, R4, 0x18 ;  /* 0x0000000403047211 */ /* 0x001fe200078ec0ff */
[----:B------:R-:W-:-:S04]  /*01b0*/  IMAD.MOV.U32 R3, RZ, RZ, R5 ;  /* 0x000000ffff037224 */ /* 0x000fc800078e0005 */
[----:B--2---:R-:W-:Y:S02]  /*01c0*/  IMAD R0, R125, 0x4, R4 ;  /* 0x000000047d007824 */ /* 0x004fe400078e0204 */
[----:B------:R-:W-:-:S03]  /*01d0*/  IMAD.MOV.U32 R5, RZ, RZ, R3 ;  /* 0x000000ffff057224 */ /* 0x000fc600078e0003 */
        /* <DEDUP_REMOVED lines=24> */
.L_x_2014:
[----:B------:R-:W-:Y:S01]  /*0360*/  IMAD.IADD R19, R2, 0x1, -R5 ;  /* 0x0000000102137824 */ /* 0x000fe200078e0a05 */
[----:B-1----:R-:W1:Y:S01]  /*0370*/  LDCU UR9, c[0x0][0x3b4] ;  /* 0x00007680ff0977ac */ /* 0x002e620008000800 */
[----:B------:R-:W2:Y:S01]  /*0380*/  LDCU UR12, c[0x0][0x3b8] ;  /* 0x00007700ff0c77ac */ /* 0x000ea20008000800 */
[----:B---3--:R-:W-:-:S05]  /*0390*/  UMOV UR4, URZ ;  /* 0x000000ff00047c82 */ /* 0x008fca0008000000 */
.L_x_2007:
        /* <DEDUP_REMOVED lines=13> */
[----:B------:R-:W2:Y:S04]  /*0470*/  LDG.E R51, desc[UR10][R44.64+-0x2400] ;  /* 0xffdc000a2c337981 */ /* 0x000ea8000c1e1900 */
        /* <DEDUP_REMOVED lines=28> */
[----:B------:R-:W2:Y:S01]  /*0640*/  LDG.E R41, desc[UR10][R44.64+0x3900] ;  /* 0x0039000a2c297981 */ /* 0x000ea2000c1e1900 */
[----:B---3--:R-:W-:-:S04]  /*0650*/  ISETP.GT.AND P0, PT, R21, -0x1, PT ;  /* 0xffffffff1500780c */ /* 0x008fc80003f04270 */
[----:B------:R-:W-:-:S04]  /*0660*/  SEL R22, R20, 0xffffffff, P0 ;  /* 0xffffffff14167807 */ /* 0x000fc80000000000 */
[----:B------:R-:W-:-:S04]  /*0670*/  LOP3.LUT R22, R22, R21, RZ, 0x3c, !PT ;  /* 0x0000001516167212 */ /* 0x000fc800078e3cff */
        /* <DEDUP_REMOVED lines=557> */
[----:B---3--:R-:W1:Y:S04]  /*2950*/  LDS R20, [R18] ;  /* 0x0000000012147984 */ /* 0x008e680000000800 */
[----:B------:R-:W2:Y:S04]  /*2960*/  LDS R24, [R18+0x80] ;  /* 0x0000800012187984 */ /* 0x000ea80000000800 */
[----:B------:R-:W3:Y:S04]  /*2970*/  LDS R29, [R18+0x180] ;  /* 0x00018000121d7984 */ /* 0x000ee80000000800 */
[----:B------:R-:W4:Y:S04]  /*2980*/  LDS R28, [R18+0x100] ;  /* 0x00010000121c7984 */ /* 0x000f280000000800 */
[----:B------:R-:W5:Y:S04]  /*2990*/  LDS R30, [R18+0x200] ;  /* 0x00020000121e7984 */ /* 0x000f680000000800 */
[----:B------:R-:W0:Y:S01]  /*29a0*/  LDS R31, [R18+0x280] ;  /* 0x00028000121f7984 */ /* 0x000e220000000800 */
[----:B-1----:R-:W-:-:S02]  /*29b0*/  PRMT R21, R20, 0x7770, RZ ;  /* 0x0000777014157816 */ /* 0x002fc400000000ff */
[C---:B------:R-:W-:Y:S02]  /*29c0*/  PRMT R22, R20.reuse, 0x7771, RZ ;  /* 0x0000777114167816 */ /* 0x040fe400000000ff */
[----:B------:R-:W-:Y:S02]  /*29d0*/  PRMT R23, R20, 0x7772, RZ ;  /* 0x0000777214177816 */ /* 0x000fe400000000ff */
[C---:B--2---:R-:W-:Y:S02]  /*29e0*/  PRMT R25, R24.reuse, 0x7770, RZ ;  /* 0x0000777018197816 */ /* 0x044fe400000000ff */
        /* <DEDUP_REMOVED lines=8> */
[----:B---3--:R-:W-:-:S02]  /*2a70*/  PRMT R24, R29, 0x7770, RZ ;  /* 0x000077701d187816 */ /* 0x008fc400000000ff */
[C---:B------:R-:W-:Y:S02]  /*2a80*/  PRMT R25, R29.reuse, 0x7771, RZ ;  /* 0x000077711d197816 */ /* 0x040fe400000000ff */
[----:B------:R-:W-:Y:S02]  /*2a90*/  PRMT R26, R29, 0x7772, RZ ;  /* 0x000077721d1a7816 */ /* 0x000fe400000000ff */
[C---:B----4-:R-:W-:Y:S02]  /*2aa0*/  PRMT R6, R28.reuse, 0x7770, RZ ;  /* 0x000077701c067816 */ /* 0x050fe400000000ff */
        /* <DEDUP_REMOVED lines=20> */
.L_x_2009:
[----:B------:R-:W-:Y:S05]  /*2bf0*/  BSYNC.RECONVERGENT B0 ;  /* 0x0000000000007941 */ /* 0x000fea0003800200 */
.L_x_2008:
[----:B------:R-:W-:Y:S04]  /*2c00*/  BSSY.RECONVERGENT B0, `(.L_x_2010) ;  /* 0x000002c000007945 */ /* 0x000fe80003800200 */
[----:B------:R-:W-:Y:S05]  /*2c10*/  @P1 BRA `(.L_x_2011) ;  /* 0x0000000000a81947 */ /* 0x000fea0003800000 */
[----:B---3--:R-:W1:Y:S04]  /*2c20*/  LDS R20, [R18+0x1200] ;  /* 0x0012000012147984 */ /* 0x008e680000000800 */
        /* <DEDUP_REMOVED lines=41> */
.L_x_2011:
[----:B------:R-:W-:Y:S05]  /*2ec0*/  BSYNC.RECONVERGENT B0 ;  /* 0x0000000000007941 */ /* 0x000fea0003800200 */
.L_x_2010:
        /* <DEDUP_REMOVED lines=44> */
.L_x_2013:
[----:B------:R-:W-:Y:S05]  /*3190*/  BSYNC.RECONVERGENT B0 ;  /* 0x0000000000007941 */ /* 0x000fea0003800200 */
.L_x_2012:
        /* <DEDUP_REMOVED lines=19> */
.L_x_2006:
[----:B------:R-:W-:Y:S01]  /*32d0*/  IMAD.IADD R21, R2, 0x1, -R5 ;  /* 0x0000000102157824 */ /* 0x000fe200078e0a05 */
[----:B------:R-:W2:Y:S01]  /*32e0*/  LDCU UR9, c[0x0][0x3b4] ;  /* 0x00007680ff0977ac */ /* 0x000ea20008000800 */
[----:B------:R-:W-:Y:S02]  /*32f0*/  IMAD.MOV.U32 R19, RZ, RZ, R17 ;  /* 0x000000ffff137224 */ /* 0x000fe400078e0011 */
[----:B------:R-:W-:Y:S01]  /*3300*/  IMAD.MOV.U32 R18, RZ, RZ, R16 ;  /* 0x000000ffff127224 */ /* 0x000fe200078e0010 */
[----:B------:R-:W-:Y:S01]  /*3310*/  ISETP.GE.AND P0, PT, R21, 0x1d40, PT ;  /* 0x00001d401500780c */ /* 0x000fe20003f06270 */
[----:B------:R-:W4:Y:S01]  /*3320*/  LDCU UR12, c[0x0][0x3b4] ;  /* 0x00007680ff0c77ac */ /* 0x000f220008000800 */
[----:B------:R-:W-:Y:S02]  /*3330*/  IMAD.MOV.U32 R17, RZ, RZ, R15 ;  /* 0x000000ffff117224 */ /* 0x000fe400078e000f */
[----:B------:R-:W-:Y:S02]  /*3340*/  IMAD.MOV.U32 R16, RZ, RZ, R14 ;  /* 0x000000ffff107224 */ /* 0x000fe400078e000e */
[----:B------:R-:W-:-:S02]  /*3350*/  IMAD.MOV.U32 R15, RZ, RZ, R13 ;  /* 0x000000ffff0f7224 */ /* 0x000fc400078e000d */
[----:B------:R-:W-:-:S05]  /*3360*/  IMAD.MOV.U32 R14, RZ, RZ, R12 ;  /* 0x000000ffff0e7224 */ /* 0x000fca00078e000c */
[----:B------:R-:W-:Y:S05]  /*3370*/  @!P0 BRA `(.L_x_2015) ;  /* 0x0000002400648947 */ /* 0x000fea0003800000 */
[----:B------:R-:W5:Y:S01]  /*3380*/  LDCU.64 UR4, c[0x0][0x380] ;  /* 0x00007000ff0477ac */ /* 0x000f620008000a00 */
[----:B------:R-:W0:Y:S01]  /*3390*/  LDCU UR6, c[0x0][0x3b4] ;  /* 0x00007680ff0677ac */ /* 0x000e220008000800 */
[----:B------:R-:W0:Y:S01]  /*33a0*/  LDCU UR7, c[0x0][0x3b8] ;  /* 0x00007700ff0777ac */ /* 0x000e220008000800 */
[----:B-----5:R-:W-:-:S04]  /*33b0*/  UIADD3 UR4, UP0, UPT, UR4, 0x3900, URZ ;  /* 0x0000390004047890 */ /* 0x020fc8000ff1e0ff */
[----:B0-----:R-:W-:-:S12]  /*33c0*/  UIADD3.X UR5, UPT, UPT, URZ, UR5, URZ, UP0, !UPT ;  /* 0x00000005ff057290 */ /* 0x001fd800087fe4ff */
.L_x_2016:
[----:B0-----:R-:W-:-:S04]  /*33d0*/  IADD3 R12, P0, PT, R125, R5, RZ ;  /* 0x000000057d0c7210 */ /* 0x001fc80007f1e0ff */
[----:B------:R-:W-:Y:S02]  /*33e0*/  LEA.HI.X.SX32 R13, R5, RZ, 0x1, P0 ;  /* 0x000000ff050d7211 */ /* 0x000fe400000f0eff */
[----:B------:R-:W-:-:S04]  /*33f0*/  LEA R40, P0, R12, UR4, 0x2 ;  /* 0x000000040c287c11 */ /* 0x000fc8000f8010ff */
[----:B------:R-:W-:-:S05]  /*3400*/  LEA.HI.X R41, R12, UR5, R13, 0x2, P0 ;  /* 0x000000050c297c11 */ /* 0x000fca00080f140d */
[----:B------:R-:W5:Y:S04]  /*3410*/  LDG.E R13, desc[UR10][R40.64+-0x3900] ;  /* 0xffc7000a280d7981 */ /* 0x000f68000c1e1900 */
[----:B------:R-:W2:Y:S04]  /*3420*/  LDG.E R42, desc[UR10][R40.64+-0x3600] ;  /* 0xffca000a282a7981 */ /* 0x000ea8000c1e1900 */
[----:B------:R-:W4:Y:S04]  /*3430*/  LDG.E R44, desc[UR10][R40.64+-0x3300] ;  /* 0xffcd000a282c7981 */ /* 0x000f28000c1e1900 */
[----:B------:R-:W4:Y:S04]  /*3440*/  LDG.E R45, desc[UR10][R40.64+-0x3000] ;  /* 0xffd0000a282d7981 */ /* 0x000f28000c1e1900 */
[----:B------:R-:W4:Y:S04]  /*3450*/  LDG.E R46, desc[UR10][R40.64+-0x2d00] ;  /* 0xffd3000a282e7981 */ /* 0x000f28000c1e1900 */
[----:B------:R-:W4:Y:S01]  /*3460*/  LDG.E R47, desc[UR10][R40.64+-0x2a00] ;  /* 0xffd6000a282f7981 */ /* 0x000f22000c1e1900 */
[----:B------:R-:W-:-:S03]  /*3470*/  IMAD.MOV.U32 R12, RZ, RZ, -0x80000000 ;  /* 0x80000000ff0c7424 */ /* 0x000fc600078e00ff */
[----:B------:R-:W4:Y:S01]  /*3480*/  LDG.E R48, desc[UR10][R40.64+-0x2700] ;  /* 0xffd9000a28307981 */ /* 0x000f22000c1e1900 */
[----:B------:R-:W-:-:S03]  /*3490*/  UBMSK UR8, URZ, UR7 ;  /* 0x00000007ff08729b */ /* 0x000fc60008000000 */
        /* <DEDUP_REMOVED lines=27> */
[----:B---3--:R-:W3:Y:S04]  /*3650*/  LDG.E R23, desc[UR10][R40.64+0x2d00] ;  /* 0x002d000a28177981 */ /* 0x008ee8000c1e1900 */
[----:B------:R-:W3:Y:S04]  /*3660*/  LDG.E R22, desc[UR10][R40.64+0x3000] ;  /* 0x0030000a28167981 */ /* 0x000ee8000c1e1900 */
[----:B------:R-:W3:Y:S01]  /*3670*/  LDG.E R39, desc[UR10][R40.64+0x3900] ;  /* 0x0039000a28277981 */ /* 0x000ee2000c1e1900 */
[----:B-----5:R-:W-:-:S04]  /*3680*/  ISETP.GT.AND P0, PT, R13, -0x1, PT ;  /* 0xffffffff0d00780c */ /* 0x020fc80003f04270 */
        /* <DEDUP_REMOVED lines=10> */
[----:B------:R-:W5:Y:S04]  /*3730*/  LDG.E R20, desc[UR10][R40.64+0x3300] ;  /* 0x0033000a28147981 */ /* 0x000f68000c1e1900 */
[----:B------:R0:W5:Y:S01]  /*3740*/  LDG.E R13, desc[UR10][R40.64+0x3600] ;  /* 0x0036000a280d7981 */ /* 0x000162000c1e1900 */
[----:B------:R-:W-:Y:S01]  /*3750*/  BAR.SYNC.DEFER_BLOCKING 0x0 ;  /* 0x0000000000007b1d */ /* 0x000fe20000010000 */
[----:B--2---:R-:W-:-:S04]  /*3760*/  ISETP.GT.AND P0, PT, R42, -0x1, PT ;  /* 0xffffffff2a00780c */ /* 0x004fc80003f04270 */
[----:B------:R-:W-:-:S04]  /*3770*/  SEL R63, R12, 0xffffffff, P0 ;  /* 0xffffffff0c3f7807 */ /* 0x000fc80000000000 */
[----:B------:R-:W-:Y:S01]  /*3780*/  LOP3.LUT R63, R63, R42, RZ, 0x3c, !PT ;  /* 0x0000002a3f3f7212 */ /* 0x000fe200078e3cff */
[----:B------:R-:W2:Y:S03]  /*3790*/  LDS.U8 R62, [R61] ;  /* 0x000000003d3e7984 */ /* 0x000ea60000000000 */
[----:B------:R-:W-:-:S04]  /*37a0*/  ISETP.NE.AND P0, PT, R63, 0x7fffffff, PT ;  /* 0x7fffffff3f00780c */ /* 0x000fc80003f05270 */
[----:B------:R-:W-:-:S04]  /*37b0*/  SEL R63, R63, 0x80000000, P0 ;  /* 0x800000003f3f7807 */ /* 0x000fc80000000000 */
[----:B------:R-:W-:-:S04]  /*37c0*/  SHF.R.U32.HI R63, RZ, UR6, R63 ;  /* 0x00000006ff3f7c19 */ /* 0x000fc8000801163f */
[----:B------:R-:W-:-:S04]  /*37d0*/  LOP3.LUT R63, R63, UR8, RZ, 0xc0, !PT ;  /* 0x000000083f3f7c12 */ /* 0x000fc8000f8ec0ff */
[----:B------:R-:W-:Y:S02]  /*37e0*/  SHF.R.U32.HI R65, RZ, 0x2, R63 ;  /* 0x00000002ff417819 */ /* 0x000fe4000001163f */
[----:B------:R-:W-:-:S03]  /*37f0*/  LOP3.LUT R63, R63, 0x3, RZ, 0xc0, !PT ;  /* 0x000000033f3f7812 */ /* 0x000fc600078ec0ff */
[----:B0-----:R-:W-:-:S04]  /*3800*/  IMAD R40, R65, 0x300, R0 ;  /* 0x0000030041287824 */ /* 0x001fc800078e0200 */
[----:B------:R-:W-:Y:S01]  /*3810*/  IMAD.IADD R40, R63, 0x1, R40 ;  /* 0x000000013f287824 */ /* 0x000fe200078e0228 */
[----:B----4-:R-:W-:Y:S01]  /*3820*/  ISETP.GT.AND P0, PT, R44, -0x1, PT ;  /* 0xffffffff2c00780c */ /* 0x010fe20003f04270 */
[----:B--2---:R-:W-:-:S05]  /*3830*/  VIADD R62, R62, 0x1 ;  /* 0x000000013e3e7836 */ /* 0x004fca0000000000 */
[----:B------:R-:W-:Y:S04]  /*3840*/  STS.U8 [R61], R62 ;  /* 0x0000003e3d007388 */ /* 0x000fe80000000000 */
[----:B------:R-:W0:Y:S01]  /*3850*/  LDS.U8 R41, [R40] ;  /* 0x0000000028297984 */ /* 0x000e220000000000 */
        /* <DEDUP_REMOVED lines=523> */
.L_x_2015:
[----:B------:R-:W-:Y:S01]  /*5910*/  ISETP.GE.AND P0, PT, R125, R21, PT ;  /* 0x000000157d00720c */ /* 0x000fe20003f06270 */
[----:B------:R-:W-:Y:S01]  /*5920*/  BSSY.RECONVERGENT B0, `(.L_x_2017) ;  /* 0x0000077000007945 */ /* 0x000fe20003800200 */
[----:B------:R-:W-:Y:S02]  /*5930*/  IMAD.MOV.U32 R13, RZ, RZ, R11 ;  /* 0x000000ffff0d7224 */ /* 0x000fe400078e000b */
[----:B0-----:R-:W-:Y:S02]  /*5940*/  IMAD.MOV.U32 R12, RZ, RZ, R10 ;  /* 0x000000ffff0c7224 */ /* 0x001fe400078e000a */
[----:B------:R-:W-:Y:S02]  /*5950*/  IMAD.MOV.U32 R27, RZ, RZ, R9 ;  /* 0x000000ffff1b7224 */ /* 0x000fe400078e0009 */
[----:B------:R-:W-:Y:S02]  /*5960*/  IMAD.MOV.U32 R26, RZ, RZ, R8 ;  /* 0x000000ffff1a7224 */ /* 0x000fe400078e0008 */
[----:B------:R-:W-:-:S02]  /*5970*/  IMAD.MOV.U32 R25, RZ, RZ, R7 ;  /* 0x000000ffff197224 */ /* 0x000fc400078e0007 */
[----:B------:R-:W-:Y:S01]  /*5980*/  IMAD.MOV.U32 R24, RZ, RZ, R6 ;  /* 0x000000ffff187224 */ /* 0x000fe200078e0006 */
[----:B------:R-:W-:Y:S06]  /*5990*/  @P0 BRA `(.L_x_2018) ;  /* 0x0000000400bc0947 */ /* 0x000fec0003800000 */
[----:B------:R-:W-:Y:S01]  /*59a0*/  LOP3.LUT R6, RZ, R125, RZ, 0x33, !PT ;  /* 0x0000007dff067212 */ /* 0x000fe200078e33ff */
[----:B------:R-:W0:Y:S01]  /*59b0*/  LDCU UR4, c[0x0][0x3b8] ;  /* 0x00007700ff0477ac */ /* 0x000e220008000800 */
[----:B------:R-:W-:Y:S01]  /*59c0*/  BSSY.RECONVERGENT B1, `(.L_x_2019) ;  /* 0x0000025000017945 */ /* 0x000fe20003800200 */
[----:B------:R-:W-:Y:S02]  /*59d0*/  IMAD.MOV.U32 R10, RZ, RZ, R125 ;  /* 0x000000ffff0a7224 */ /* 0x000fe400078e007d */
[----:B------:R-:W-:-:S04]  /*59e0*/  IMAD.IADD R7, R6, 0x1, R21 ;  /* 0x0000000106077824 */ /* 0x000fc800078e0215 */
[C---:B------:R-:W-:Y:S01]  /*59f0*/  IMAD.HI.U32 R6, R7.reuse, -0x55555555, RZ ;  /* 0xaaaaaaab07067827 */ /* 0x040fe200078e00ff */
[----:B------:R-:W-:-:S04]  /*5a00*/  ISETP.GE.U32.AND P1, PT, R7, 0x240, PT ;  /* 0x000002400700780c */ /* 0x000fc80003f26070 */
[----:B------:R-:W-:-:S04]  /*5a10*/  SHF.R.U32.HI R6, RZ, 0x7, R6 ;  /* 0x00000007ff067819 */ /* 0x000fc80000011606 */
[----:B------:R-:W-:Y:S02]  /*5a20*/  LOP3.LUT R8, R6, 0x3, RZ, 0xc0, !PT ;  /* 0x0000000306087812 */ /* 0x000fe400078ec0ff */
[----:B0-----:R-:W-:Y:S02]  /*5a30*/  BMSK R32, RZ, UR4 ;  /* 0x00000004ff207c1b */ /* 0x001fe40008000000 */
[----:B------:R-:W-:-:S13]  /*5a40*/  ISETP.NE.AND P0, PT, R8, 0x3, PT ;  /* 0x000000030800780c */ /* 0x000fda0003f05270 */
[----:B------:R-:W-:Y:S05]  /*5a50*/  @!P0 BRA `(.L_x_2020) ;  /* 0x00000000006c8947 */ /* 0x000fea0003800000 */
[----:B------:R-:W0:Y:S01]  /*5a60*/  LDC.64 R8, c[0x0][0x380] ;  /* 0x0000e000ff087b82 */ /* 0x000e220000000a00 */
[----:B------:R-:W-:Y:S02]  /*5a70*/  VIADD R7, R6, 0x1 ;  /* 0x0000000106077836 */ /* 0x000fe40000000000 */
[----:B------:R-:W-:-:S03]  /*5a80*/  IMAD.IADD R11, R125, 0x1, R5 ;  /* 0x000000017d0b7824 */ /* 0x000fc600078e0205 */
[----:B------:R-:W-:-:S05]  /*5a90*/  LOP3.LUT R7, R7, 0x3, RZ, 0xc0, !PT ;  /* 0x0000000307077812 */ /* 0x000fca00078ec0ff */
[----:B------:R-:W-:Y:S02]  /*5aa0*/  IMAD R10, R7, 0xc0, R125 ;  /* 0x000000c0070a7824 */ /* 0x000fe400078e027d */
[----:B---3--:R-:W-:-:S07]  /*5ab0*/  IMAD.MOV R20, RZ, RZ, -R7 ;  /* 0x000000ffff147224 */ /* 0x008fce00078e0a07 */
.L_x_2021:
[----:B0-----:R-:W-:-:S06]  /*5ac0*/  IMAD.WIDE R6, R11, 0x4, R8 ;  /* 0x000000040b067825 */ /* 0x001fcc00078e0208 */
        /* <DEDUP_REMOVED lines=20> */
.L_x_2020:
[----:B--2-4-:R-:W-:Y:S05]  /*5c10*/  BSYNC.RECONVERGENT B1 ;  /* 0x0000000000017941 */ /* 0x014fea0003800200 */
.L_x_2019:
[----:B------:R-:W-:Y:S05]  /*5c20*/  @!P1 BRA `(.L_x_2018) ;  /* 0x0000000400189947 */ /* 0x000fea0003800000 */
[----:B------:R-:W2:Y:S01]  /*5c30*/  LDC.64 R8, c[0x0][0x380] ;  /* 0x0000e000ff087b82 */ /* 0x000ea20000000a00 */
[----:B------:R-:W-:Y:S01]  /*5c40*/  IMAD.IADD R5, R10, 0x1, R5 ;  /* 0x000000010a057824 */ /* 0x000fe200078e0205 */
[----:B--2---:R-:W-:-:S05]  /*5c50*/  IADD3 R8, P0, PT, R8, 0x600, RZ ;  /* 0x0000060008087810 */ /* 0x004fca0007f1e0ff */
[----:B------:R-:W-:-:S08]  /*5c60*/  IMAD.X R9, RZ, RZ, R9, P0 ;  /* 0x000000ffff097224 */ /* 0x000fd000000e0609 */
.L_x_2022:
[----:B0-----:R-:W-:-:S05]  /*5c70*/  IMAD.WIDE R6, R5, 0x4, R8 ;  /* 0x0000000405067825 */ /* 0x001fca00078e0208 */
[----:B------:R-:W2:Y:S04]  /*5c80*/  LDG.E R11, desc[UR10][R6.64+-0x600] ;  /* 0xfffa000a060b7981 */ /* 0x000ea8000c1e1900 */
[----:B------:R-:W4:Y:S04]  /*5c90*/  LDG.E R22, desc[UR10][R6.64+-0x300] ;  /* 0xfffd000a06167981 */ /* 0x000f28000c1e1900 */
[----:B------:R-:W5:Y:S04]  /*5ca0*/  LDG.E R28, desc[UR10][R6.64] ;  /* 0x0000000a061c7981 */ /* 0x000f68000c1e1900 */
[----:B------:R0:W5:Y:S01]  /*5cb0*/  LDG.E R30, desc[UR10][R6.64+0x300] ;  /* 0x0003000a061e7981 */ /* 0x000162000c1e1900 */
[----:B------:R-:W-:-:S02]  /*5cc0*/  IMAD.MOV.U32 R31, RZ, RZ, -0x80000000 ;  /* 0x80000000ff1f7424 */ /* 0x000fc400078e00ff */
[----:B------:R-:W-:Y:S02]  /*5cd0*/  VIADD R10, R10, 0x300 ;  /* 0x000003000a0a7836 */ /* 0x000fe40000000000 */
[----:B------:R-:W-:Y:S01]  /*5ce0*/  VIADD R5, R5, 0x300 ;  /* 0x0000030005057836 */ /* 0x000fe20000000000 */
[----:B--2---:R-:W-:-:S04]  /*5cf0*/  ISETP.GT.AND P0, PT, R11, -0x1, PT ;  /* 0xffffffff0b00780c */ /* 0x004fc80003f04270 */
[----:B---3--:R-:W-:-:S04]  /*5d00*/  SEL R20, R31, 0xffffffff, P0 ;  /* 0xffffffff1f147807 */ /* 0x008fc80000000000 */
[----:B------:R-:W-:-:S04]  /*5d10*/  LOP3.LUT R20, R20, R11, RZ, 0x3c, !PT ;  /* 0x0000000b14147212 */ /* 0x000fc800078e3cff */
[----:B------:R-:W-:-:S04]  /*5d20*/  ISETP.NE.AND P0, PT, R20, 0x7fffffff, PT ;  /* 0x7fffffff1400780c */ /* 0x000fc80003f05270 */
[----:B------:R-:W-:Y:S02]  /*5d30*/  SEL R20, R20, 0x80000000, P0 ;  /* 0x8000000014147807 */ /* 0x000fe40000000000 */
[----:B----4-:R-:W-:Y:S02]  /*5d40*/  ISETP.GT.AND P0, PT, R22, -0x1, PT ;  /* 0xffffffff1600780c */ /* 0x010fe40003f04270 */
        /* <DEDUP_REMOVED lines=10> */
[----:B-----5:R-:W-:Y:S02]  /*5df0*/  ISETP.GT.AND P0, PT, R28, -0x1, PT ;  /* 0xffffffff1c00780c */ /* 0x020fe40003f04270 */
[----:B------:R-:W-:Y:S02]  /*5e00*/  SHF.R.U32.HI R7, RZ, UR12, R7 ;  /* 0x0000000cff077c19 */ /* 0x000fe40008011607 */
[----:B------:R-:W0:Y:S02]  /*5e10*/  LDS.U8 R6, [R11] ;  /* 0x000000000b067984 */ /* 0x000e240000000000 */
[----:B------:R-:W-:-:S04]  /*5e20*/  LOP3.LUT R7, R32, R7, RZ, 0xc0, !PT ;  /* 0x0000000720077212 */ /* 0x000fc800078ec0ff */
[----:B------:R-:W-:Y:S02]  /*5e30*/  SHF.R.U32.HI R23, RZ, 0x2, R7 ;  /* 0x00000002ff177819 */ /* 0x000fe40000011607 */
[----:B------:R-:W-:-:S03]  /*5e40*/  LOP3.LUT R7, R7, 0x3, RZ, 0xc0, !PT ;  /* 0x0000000307077812 */ /* 0x000fc600078ec0ff */
[----:B------:R-:W-:Y:S01]  /*5e50*/  IMAD R20, R23, 0x300, R0 ;  /* 0x0000030017147824 */ /* 0x000fe200078e0200 */
[----:B------:R-:W-:-:S03]  /*5e60*/  SEL R23, R31, 0xffffffff, P0 ;  /* 0xffffffff1f177807 */ /* 0x000fc60000000000 */
[----:B------:R-:W-:Y:S01]  /*5e70*/  IMAD.IADD R7, R7, 0x1, R20 ;  /* 0x0000000107077824 */ /* 0x000fe200078e0214 */
[----:B------:R-:W-:-:S04]  /*5e80*/  LOP3.LUT R23, R23, R28, RZ, 0x3c, !PT ;  /* 0x0000001c17177212 */ /* 0x000fc800078e3cff */
[----:B------:R-:W-:-:S04]  /*5e90*/  ISETP.NE.AND P0, PT, R23, 0x7fffffff, PT ;  /* 0x7fffffff1700780c */ /* 0x000fc80003f05270 */
[----:B------:R-:W-:Y:S02]  /*5ea0*/  SEL R23, R23, 0x80000000, P0 ;  /* 0x8000000017177807 */ /* 0x000fe40000000000 */
[----:B------:R-:W-:Y:S02]  /*5eb0*/  ISETP.GT.AND P0, PT, R30, -0x1, PT ;  /* 0xffffffff1e00780c */ /* 0x000fe40003f04270 */
[----:B------:R-:W-:-:S04]  /*5ec0*/  SHF.R.U32.HI R23, RZ, UR12, R23 ;  /* 0x0000000cff177c19 */ /* 0x000fc80008011617 */
[----:B------:R-:W-:-:S04]  /*5ed0*/  LOP3.LUT R23, R32, R23, RZ, 0xc0, !PT ;  /* 0x0000001720177212 */ /* 0x000fc800078ec0ff */
[----:B------:R-:W-:Y:S02]  /*5ee0*/  SHF.R.U32.HI R29, RZ, 0x2, R23 ;  /* 0x00000002ff1d7819 */ /* 0x000fe40000011617 */
[----:B------:R-:W-:Y:S01]  /*5ef0*/  LOP3.LUT R23, R23, 0x3, RZ, 0xc0, !PT ;  /* 0x0000000317177812 */ /* 0x000fe200078ec0ff */
[----:B0-----:R-:W-:Y:S02]  /*5f00*/  VIADD R6, R6, 0x1 ;  /* 0x0000000106067836 */ /* 0x001fe40000000000 */
[----:B------:R-:W-:-:S03]  /*5f10*/  IMAD R22, R29, 0x300, R0 ;  /* 0x000003001d167824 */ /* 0x000fc600078e0200 */
[----:B------:R0:W-:Y:S01]  /*5f20*/  STS.U8 [R11], R6 ;  /* 0x000000060b007388 */ /* 0x0001e20000000000 */
[----:B------:R-:W-:-:S03]  /*5f30*/  IMAD.IADD R22, R23, 0x1, R22 ;  /* 0x0000000117167824 */ /* 0x000fc600078e0216 */
[----:B------:R-:W2:Y:S01]  /*5f40*/  LDS.U8 R20, [R7] ;  /* 0x0000000007147984 */ /* 0x000ea20000000000 */
[----:B0-----:R-:W-:-:S04]  /*5f50*/  SEL R11, R31, 0xffffffff, P0 ;  /* 0xffffffff1f0b7807 */ /* 0x001fc80000000000 */
[----:B------:R-:W-:-:S04]  /*5f60*/  LOP3.LUT R11, R11, R30, RZ, 0x3c, !PT ;  /* 0x0000001e0b0b7212 */ /* 0x000fc800078e3cff */
[----:B------:R-:W-:-:S04]  /*5f70*/  ISETP.NE.AND P0, PT, R11, 0x7fffffff, PT ;  /* 0x7fffffff0b00780c */ /* 0x000fc80003f05270 */
[----:B------:R-:W-:Y:S02]  /*5f80*/  SEL R11, R11, 0x80000000, P0 ;  /* 0x800000000b0b7807 */ /* 0x000fe40000000000 */
[----:B------:R-:W-:Y:S02]  /*5f90*/  ISETP.GE.AND P0, PT, R10, R21, PT ;  /* 0x000000150a00720c */ /* 0x000fe40003f06270 */
[----:B------:R-:W-:-:S04]  /*5fa0*/  SHF.R.U32.HI R11, RZ, UR12, R11 ;  /* 0x0000000cff0b7c19 */ /* 0x000fc8000801160b */
[----:B------:R-:W-:-:S04]  /*5fb0*/  LOP3.LUT R11, R32, R11, RZ, 0xc0, !PT ;  /* 0x0000000b200b7212 */ /* 0x000fc800078ec0ff */
[----:B------:R-:W-:Y:S02]  /*5fc0*/  SHF.R.U32.HI R23, RZ, 0x2, R11 ;  /* 0x00000002ff177819 */ /* 0x000fe4000001160b */
[----:B------:R-:W-:-:S03]  /*5fd0*/  LOP3.LUT R11, R11, 0x3, RZ, 0xc0, !PT ;  /* 0x000000030b0b7812 */ /* 0x000fc600078ec0ff */
[----:B------:R-:W-:-:S04]  /*5fe0*/  IMAD R28, R23, 0x300, R0 ;  /* 0x00000300171c7824 */ /* 0x000fc800078e0200 */
        /* <DEDUP_REMOVED lines=10> */
.L_x_2018:
[----:B--2-4-:R-:W-:Y:S05]  /*6090*/  BSYNC.RECONVERGENT B0 ;  /* 0x0000000000007941 */ /* 0x014fea0003800200 */
.L_x_2017:
[----:B------:R-:W0:Y:S01]  /*60a0*/  S2R R9, SR_LANEID ;  /* 0x0000000000097919 */ /* 0x000e220000000000 */
[----:B------:R-:W-:Y:S01]  /*60b0*/  BAR.SYNC.DEFER_BLOCKING 0x0 ;  /* 0x0000000000007b1d */ /* 0x000fe20000010000 */
[C---:B------:R-:W-:Y:S02]  /*60c0*/  ISETP.GT.U32.AND P0, PT, R125.reuse, 0x1ff, PT ;  /* 0x000001ff7d00780c */ /* 0x040fe40003f04070 */
[----:B------:R-:W-:Y:S02]  /*60d0*/  SHF.R.U32.HI R45, RZ, 0x5, R125 ;  /* 0x00000005ff2d7819 */ /* 0x000fe4000001167d */
[C---:B------:R-:W-:Y:S01]  /*60e0*/  ISETP.GT.U32.AND P2, PT, R125.reuse, 0x13f, PT ;  /* 0x0000013f7d00780c */ /* 0x040fe20003f44070 */
[----:B------:R-:W-:Y:S01]  /*60f0*/  BSSY.RECONVERGENT B0, `(.L_x_2023) ;  /* 0x0000032000007945 */ /* 0x000fe20003800200 */
[C---:B------:R-:W-:Y:S02]  /*6100*/  ISETP.GT.U32.AND P3, PT, R125.reuse, 0x7f, PT ;  /* 0x0000007f7d00780c */ /* 0x040fe40003f64070 */
[----:B------:R-:W-:Y:S01]  /*6110*/  ISETP.GT.U32.AND P1, PT, R125, 0x3f, PT ;  /* 0x0000003f7d00780c */ /* 0x000fe20003f24070 */
[----:B0-----:R-:W-:-:S04]  /*6120*/  IMAD R6, R9, 0x100, R4 ;  /* 0x0000010009067824 */ /* 0x001fc800078e0204 */
[----:B------:R-:W-:Y:S01]  /*6130*/  IMAD R30, R45, 0x10, R6 ;  /* 0x000000102d1e7824 */ /* 0x000fe200078e0206 */
[----:B------:R-:W-:Y:S07]  /*6140*/  @P0 BRA `(.L_x_2024) ;  /* 0x0000000000b00947 */ /* 0x000fee0003800000 */
[----:B------:R-:W-:-:S04]  /*6150*/  IMAD R6, R45, 0x300, R4 ;  /* 0x000003002d067824 */ /* 0x000fc800078e0204 */
[----:B------:R-:W-:-:S05]  /*6160*/  IMAD R31, R9, 0x4, R6 ;  /* 0x00000004091f7824 */ /* 0x000fca00078e0206 */
[----:B------:R-:W0:Y:S04]  /*6170*/  LDS R5, [R31] ;  /* 0x000000001f057984 */ /* 0x000e280000000800 */
[----:B------:R-:W2:Y:S04]  /*6180*/  LDS R10, [R31+0x80] ;  /* 0x000080001f0a7984 */ /* 0x000ea80000000800 */
[----:B------:R-:W4:Y:S04]  /*6190*/  LDS R22, [R31+0x100] ;  /* 0x000100001f167984 */ /* 0x000f280000000800 */
[----:B---3--:R-:W3:Y:S04]  /*61a0*/  LDS R23, [R31+0x180] ;  /* 0x000180001f177984 */ /* 0x008ee80000000800 */
[----:B------:R-:W5:Y:S04]  /*61b0*/  LDS R29, [R31+0x280] ;  /* 0x000280001f1d7984 */ /* 0x000f680000000800 */
[----:B------:R-:W1:Y:S01]  /*61c0*/  LDS R28, [R31+0x200] ;  /* 0x000200001f1c7984 */ /* 0x000e620000000800 */
[----:B0-----:R-:W-:-:S02]  /*61d0*/  PRMT R7, R5, 0x7770, RZ ;  /* 0x0000777005077816 */ /* 0x001fc400000000ff */
[C---:B------:R-:W-:Y:S02]  /*61e0*/  PRMT R6, R5.reuse, 0x7771, RZ ;  /* 0x0000777105067816 */ /* 0x040fe400000000ff */
[C---:B------:R-:W-:Y:S02]  /*61f0*/  PRMT R11, R5.reuse, 0x7772, RZ ;  /* 0x00007772050b7816 */ /* 0x040fe400000000ff */
[----:B------:R-:W-:Y:S02]  /*6200*/  PRMT R8, R5, 0x7773, RZ ;  /* 0x0000777305087816 */ /* 0x000fe400000000ff */
[C---:B--2---:R-:W-:Y:S02]  /*6210*/  PRMT R5, R10.reuse, 0x7770, RZ ;  /* 0x000077700a057816 */ /* 0x044fe400000000ff */
        /* <DEDUP_REMOVED lines=10> */
[----:B------:R-:W-:Y:S02]  /*62c0*/  PRMT R21, R22, 0x7773, RZ ;  /* 0x0000777316157816 */ /* 0x000fe400000000ff */
[C---:B---3--:R-:W-:Y:S02]  /*62d0*/  PRMT R22, R23.reuse, 0x7770, RZ ;  /* 0x0000777017167816 */ /* 0x048fe400000000ff */
[C---:B------:R-:W-:Y:S02]  /*62e0*/  PRMT R24, R23.reuse, 0x7771, RZ ;  /* 0x0000777117187816 */ /* 0x040fe400000000ff */
[----:B------:R-:W-:-:S02]  /*62f0*/  PRMT R25, R23, 0x7772, RZ ;  /* 0x0000777217197816 */ /* 0x000fc400000000ff */
[----:B------:R-:W-:Y:S02]  /*6300*/  PRMT R23, R23, 0x7773, RZ ;  /* 0x0000777317177816 */ /* 0x000fe400000000ff */
[----:B------:R-:W-:Y:S02]  /*6310*/  IADD3 R5, PT, PT, R22, R5, R10 ;  /* 0x0000000516057210 */ /* 0x000fe40007ffe00a */
[----:B------:R-:W-:Y:S02]  /*6320*/  IADD3 R6, PT, PT, R24, R6, R7 ;  /* 0x0000000618067210 */ /* 0x000fe40007ffe007 */
[----:B------:R-:W-:Y:S02]  /*6330*/  IADD3 R11, PT, PT, R25, R11, R20 ;  /* 0x0000000b190b7210 */ /* 0x000fe40007ffe014 */
[C---:B-----5:R-:W-:Y:S02]  /*6340*/  PRMT R7, R29.reuse, 0x7770, RZ ;  /* 0x000077701d077816 */ /* 0x060fe400000000ff */
[----:B------:R-:W-:-:S02]  /*6350*/  PRMT R10, R29, 0x7771, RZ ;  /* 0x000077711d0a7816 */ /* 0x000fc400000000ff */
[----:B------:R-:W-:Y:S02]  /*6360*/  PRMT R20, R29, 0x7772, RZ ;  /* 0x000077721d147816 */ /* 0x000fe400000000ff */
[----:B------:R-:W-:Y:S02]  /*6370*/  IADD3 R8, PT, PT, R23, R8, R21 ;  /* 0x0000000817087210 */ /* 0x000fe40007ffe015 */
[C---:B-1----:R-:W-:Y:S02]  /*6380*/  PRMT R24, R28.reuse, 0x7770, RZ ;  /* 0x000077701c187816 */ /* 0x042fe400000000ff */
        /* <DEDUP_REMOVED lines=8> */
.L_x_2024:
[----:B------:R-:W-:Y:S05]  /*6410*/  BSYNC.RECONVERGENT B0 ;  /* 0x0000000000007941 */ /* 0x000fea0003800200 */
.L_x_2023:
[----:B------:R-:W-:Y:S04]  /*6420*/  BSSY.RECONVERGENT B0, `(.L_x_2025) ;  /* 0x000002e000007945 */ /* 0x000fe80003800200 */
[----:B------:R-:W-:Y:S05]  /*6430*/  @P2 BRA `(.L_x_2026) ;  /* 0x0000000000b02947 */ /* 0x000fea0003800000 */
[----:B------:R-:W-:-:S04]  /*6440*/  IMAD R6, R45, 0x300, R4 ;  /* 0x000003002d067824 */ /* 0x000fc800078e0204 */
[----:B------:R-:W-:-:S05]  /*6450*/  IMAD R31, R9, 0x4, R6 ;  /* 0x00000004091f7824 */ /* 0x000fca00078e0206 */
[----:B------:R-:W0:Y:S04]  /*6460*/  LDS R5, [R31+0x1200] ;  /* 0x001200001f057984 */ /* 0x000e280000000800 */
        /* <DEDUP_REMOVED lines=41> */
.L_x_2026:
[----:B------:R-:W-:Y:S05]  /*6700*/  BSYNC.RECONVERGENT B0 ;  /* 0x0000000000007941 */ /* 0x000fea0003800200 */
.L_x_2025:
        /* <DEDUP_REMOVED lines=46> */
.L_x_2028:
[----:B------:R-:W-:Y:S05]  /*69f0*/  BSYNC.RECONVERGENT B0 ;  /* 0x0000000000007941 */ /* 0x000fea0003800200 */
.L_x_2027:
        /* <DEDUP_REMOVED lines=10> */
[----:B------:R-:W2:Y:S04]  /*6aa0*/  LDS R7, [R0+0x200] ;  /* 0x0002000000077984 */ /* 0x000ea80000000800 */
[----:B------:R-:W-:Y:S04]  /*6ab0*/  LDS R8, [R0+0x300] ;  /* 0x0003000000087984 */ /* 0x000fe80000000800 */
[----:B------:R-:W4:Y:S04]  /*6ac0*/  LDS R10, [R0+0x400] ;  /* 0x00040000000a7984 */ /* 0x000f280000000800 */
[----:B0-----:R-:W-:Y:S04]  /*6ad0*/  LDS R12, [R0+0x500] ;  /* 0x00050000000c7984 */ /* 0x001fe80000000800 */
[----:B------:R-:W0:Y:S04]  /*6ae0*/  LDS R11, [R0+0x600] ;  /* 0x00060000000b7984 */ /* 0x000e280000000800 */
[----:B------:R-:W-:Y:S04]  /*6af0*/  LDS R14, [R0+0x700] ;  /* 0x00070000000e7984 */ /* 0x000fe80000000800 */
[----:B------:R-:W5:Y:S04]  /*6b00*/  LDS R13, [R0+0x800] ;  /* 0x00080000000d7984 */ /* 0x000f680000000800 */
[----:B------:R-:W-:Y:S04]  /*6b10*/  LDS R16, [R0+0x900] ;  /* 0x0009000000107984 */ /* 0x000fe80000000800 */
[----:B------:R-:W1:Y:S04]  /*6b20*/  LDS R15, [R0+0xa00] ;  /* 0x000a0000000f7984 */ /* 0x000e680000000800 */
[----:B------:R-:W-:Y:S04]  /*6b30*/  LDS R18, [R0+0xb00] ;  /* 0x000b000000127984 */ /* 0x000fe80000000800 */
[----:B------:R-:W1:Y:S01]  /*6b40*/  LDS R17, [R0+0xc00] ;  /* 0x000c000000117984 */ /* 0x000e620000000800 */
[----:B--2---:R-:W-:-:S03]  /*6b50*/  IADD3 R5, PT, PT, R7, R6, R5 ;  /* 0x0000000607057210 */ /* 0x004fc60007ffe005 */
[----:B---3--:R-:W-:Y:S04]  /*6b60*/  LDS R20, [R0+0xd00] ;  /* 0x000d000000147984 */ /* 0x008fe80000000800 */
[----:B------:R-:W2:Y:S01]  /*6b70*/  LDS R19, [R0+0xe00] ;  /* 0x000e000000137984 */ /* 0x000ea20000000800 */
[----:B----4-:R-:W-:-:S03]  /*6b80*/  IADD3 R5, PT, PT, R10, R8, R5 ;  /* 0x000000080a057210 */ /* 0x010fc60007ffe005 */
[----:B------:R-:W-:Y:S04]  /*6b90*/  LDS R22, [R0+0xf00] ;  /* 0x000f000000167984 */ /* 0x000fe80000000800 */
[----:B------:R-:W3:Y:S01]  /*6ba0*/  LDS R21, [R0+0x1000] ;  /* 0x0010000000157984 */ /* 0x000ee20000000800 */
[----:B0-----:R-:W-:-:S03]  /*6bb0*/  IADD3 R5, PT, PT, R11, R12, R5 ;  /* 0x0000000c0b057210 */ /* 0x001fc60007ffe005 */
[----:B------:R-:W-:Y:S04]  /*6bc0*/  LDS R24, [R0+0x1100] ;  /* 0x0011000000187984 */ /* 0x000fe80000000800 */
[----:B------:R-:W0:Y:S01]  /*6bd0*/  LDS R23, [R0+0x1200] ;  /* 0x0012000000177984 */ /* 0x000e220000000800 */
[----:B-----5:R-:W-:-:S03]  /*6be0*/  IADD3 R5, PT, PT, R13, R14, R5 ;  /* 0x0000000e0d057210 */ /* 0x020fc60007ffe005 */
[----:B------:R-:W-:Y:S04]  /*6bf0*/  LDS R26, [R0+0x1300] ;  /* 0x00130000001a7984 */ /* 0x000fe80000000800 */
[----:B------:R-:W4:Y:S01]  /*6c00*/  LDS R25, [R0+0x1400] ;  /* 0x0014000000197984 */ /* 0x000f220000000800 */
[----:B-1----:R-:W-:-:S03]  /*6c10*/  IADD3 R5, PT, PT, R15, R16, R5 ;  /* 0x000000100f057210 */ /* 0x002fc60007ffe005 */
[----:B------:R-:W-:Y:S04]  /*6c20*/  LDS R6, [R0+0x1500] ;  /* 0x0015000000067984 */ /* 0x000fe80000000800 */
[----:B------:R-:W1:Y:S01]  /*6c30*/  LDS R7, [R0+0x1600] ;  /* 0x0016000000077984 */ /* 0x000e620000000800 */
[----:B------:R-:W-:-:S03]  /*6c40*/  IADD3 R5, PT, PT, R17, R18, R5 ;  /* 0x0000001211057210 */ /* 0x000fc60007ffe005 */
[----:B------:R-:W-:Y:S04]  /*6c50*/  LDS R8, [R0+0x1700] ;  /* 0x0017000000087984 */ /* 0x000fe80000000800 */
[----:B------:R-:W5:Y:S01]  /*6c60*/  LDS R10, [R0+0x1800] ;  /* 0x00180000000a7984 */ /* 0x000f620000000800 */
[----:B--2---:R-:W-:-:S03]  /*6c70*/  IADD3 R5, PT, PT, R19, R20, R5 ;  /* 0x0000001413057210 */ /* 0x004fc60007ffe005 */
[----:B------:R-:W-:Y:S04]  /*6c80*/  LDS R12, [R0+0x1900] ;  /* 0x00190000000c7984 */ /* 0x000fe80000000800 */
[----:B------:R-:W2:Y:S01]  /*6c90*/  LDS R11, [R0+0x1a00] ;  /* 0x001a0000000b7984 */ /* 0x000ea20000000800 */
[----:B---3--:R-:W-:-:S03]  /*6ca0*/  IADD3 R5, PT, PT, R21, R22, R5 ;  /* 0x0000001615057210 */ /* 0x008fc60007ffe005 */
[----:B------:R-:W-:Y:S04]  /*6cb0*/  LDS R14, [R0+0x1b00] ;  /* 0x001b0000000e7984 */ /* 0x000fe80000000800 */
[----:B------:R-:W3:Y:S01]  /*6cc0*/  LDS R13, [R0+0x1c00] ;  /* 0x001c0000000d7984 */ /* 0x000ee20000000800 */
[----:B0-----:R-:W-:-:S03]  /*6cd0*/  IADD3 R5, PT, PT, R23, R24, R5 ;  /* 0x0000001817057210 */ /* 0x001fc60007ffe005 */
[----:B------:R-:W-:Y:S04]  /*6ce0*/  LDS R16, [R0+0x1d00] ;  /* 0x001d000000107984 */ /* 0x000fe80000000800 */
[----:B------:R-:W0:Y:S01]  /*6cf0*/  LDS R15, [R0+0x1e00] ;  /* 0x001e0000000f7984 */ /* 0x000e220000000800 */
[----:B----4-:R-:W-:-:S03]  /*6d00*/  IADD3 R5, PT, PT, R25, R26, R5 ;  /* 0x0000001a19057210 */ /* 0x010fc60007ffe005 */
[----:B------:R-:W4:Y:S01]  /*6d10*/  LDS R18, [R0+0x1f00] ;  /* 0x001f000000127984 */ /* 0x000f220000000800 */
[----:B-1----:R-:W-:-:S04]  /*6d20*/  IADD3 R5, PT, PT, R7, R6, R5 ;  /* 0x0000000607057210 */ /* 0x002fc80007ffe005 */
[----:B-----5:R-:W-:-:S04]  /*6d30*/  IADD3 R5, PT, PT, R10, R8, R5 ;  /* 0x000000080a057210 */ /* 0x020fc80007ffe005 */
[----:B--2---:R-:W-:-:S04]  /*6d40*/  IADD3 R5, PT, PT, R11, R12, R5 ;  /* 0x0000000c0b057210 */ /* 0x004fc80007ffe005 */
[----:B---3--:R-:W-:-:S04]  /*6d50*/  IADD3 R5, PT, PT, R13, R14, R5 ;  /* 0x0000000e0d057210 */ /* 0x008fc80007ffe005 */
[----:B0-----:R-:W-:-:S05]  /*6d60*/  IADD3 R5, PT, PT, R15, R16, R5 ;  /* 0x000000100f057210 */ /* 0x001fca0007ffe005 */
[----:B----4-:R-:W-:-:S07]  /*6d70*/  IMAD.IADD R5, R5, 0x1, R18 ;  /* 0x0000000105057824 */ /* 0x010fce00078e0212 */
.L_x_2030:
[----:B------:R-:W-:Y:S05]  /*6d80*/  BSYNC.RECONVERGENT B0 ;  /* 0x0000000000007941 */ /* 0x000fea0003800200 */
.L_x_2029:
[----:B------:R-:W-:Y:S01]  /*6d90*/  BAR.SYNC.DEFER_BLOCKING 0x0 ;  /* 0x0000000000007b1d */ /* 0x000fe20000010000 */
[----:B------:R-:W-:Y:S01]  /*6da0*/  IMAD.MOV.U32 R124, RZ, RZ, RZ ;  /* 0x000000ffff7c7224 */ /* 0x000fe200078e00ff */
[----:B------:R-:W-:-:S03]  /*6db0*/  ISETP.GT.U32.AND P2, PT, R125, 0x1f, PT ;  /* 0x0000001f7d00780c */ /* 0x000fc60003f44070 */
[----:B------:R-:W-:Y:S01]  /*6dc0*/  IMAD.HI.U32 R7, R125, 0x2aaaaaab, R124 ;  /* 0x2aaaaaab7d077827 */ /* 0x000fe200078e007c */
[----:B------:R-:W2:Y:S03]  /*6dd0*/  LDCU UR14, c[0x0][0x3b4] ;  /* 0x00007680ff0e77ac */ /* 0x000ea60008000800 */
        /* <DEDUP_REMOVED lines=9> */
[----:B--2-4-:R-:W-:Y:S05]  /*6e70*/  @P2 BRA `(.L_x_2031) ;  /* 0x0000000000882947 */ /* 0x014fea0003800000 */
[----:B0-----:R-:W-:Y:S01]  /*6e80*/  IMAD R5, R125, 0x1c, R4 ;  /* 0x0000001c7d057824 */ /* 0x001fe200078e0204 */
[----:B------:R-:W-:-:S04]  /*6e90*/  UMOV UR4, 0xffffffff ;  /* 0xffffffff00047882 */ /* 0x000fc80000000000 */
[----:B------:R-:W-:Y:S04]  /*6ea0*/  LDS R7, [R5+0x210] ;  /* 0x0002100005077984 */ /* 0x000fe80000000800 */
[----:B------:R-:W-:Y:S04]  /*6eb0*/  LDS R8, [R5+0x214] ;  /* 0x0002140005087984 */ /* 0x000fe80000000800 */
[----:B------:R-:W0:Y:S04]  /*6ec0*/  LDS R10, [R5+0x218] ;  /* 0x00021800050a7984 */ /* 0x000e280000000800 */
[----:B------:R-:W-:Y:S04]  /*6ed0*/  LDS R11, [R5+0x21c] ;  /* 0x00021c00050b7984 */ /* 0x000fe80000000800 */
[----:B------:R-:W2:Y:S04]  /*6ee0*/  LDS R12, [R5+0x220] ;  /* 0x00022000050c7984 */ /* 0x000ea80000000800 */
[----:B------:R-:W4:Y:S01]  /*6ef0*/  LDS R13, [R5+0x224] ;  /* 0x00022400050d7984 */ /* 0x000f220000000800 */
[----:B0-----:R-:W-:-:S04]  /*6f00*/  IADD3 R14, PT, PT, R10, R8, R7 ;  /* 0x000000080a0e7210 */ /* 0x001fc80007ffe007 */
[----:B--2---:R-:W-:-:S05]  /*6f10*/  IADD3 R14, PT, PT, R12, R14, R11 ;  /* 0x0000000e0c0e7210 */ /* 0x004fca0007ffe00b */
        /* <DEDUP_REMOVED lines=11> */
.L_x_2046:
        /* <DEDUP_REMOVED lines=13> */
.L_x_2031:
[----:B------:R-:W-:Y:S05]  /*70a0*/  WARPSYNC.ALL ;  /* 0x0000000000007948 */ /* 0x000fea0003800000 */
[----:B------:R-:W-:Y:S06]  /*70b0*/  BAR.SYNC.DEFER_BLOCKING 0x0 ;  /* 0x0000000000007b1d */ /* 0x000fec0000010000 */
[----:B0-----:R-:W0:Y:S02]  /*70c0*/  LDS R6, [R6+0x210] ;  /* 0x0002100006067984 */ /* 0x001e240000000800 */
        /* <DEDUP_REMOVED lines=11> */
[----:B------:R-:W-:Y:S01]  /*7180*/  ISETP.GE.AND P0, PT, R43, 0x1d40, PT ;  /* 0x00001d402b00780c */ /* 0x000fe20003f06270 */
[----:B------:R-:W-:-:S12]  /*7190*/  IMAD R47, R45, 0x4, R4 ;  /* 0x000000042d2f7824 */ /* 0x000fd800078e0204 */
[----:B------:R-:W-:Y:S05]  /*71a0*/  @!P0 BRA `(.L_x_2034) ;  /* 0x00000078001c8947 */ /* 0x000fea0003800000 */
[C---:B--2---:R-:W-:Y:S01]  /*71b0*/  IADD3 R5, PT, PT, -R125.reuse, 0x3f, RZ ;  /* 0x0000003f7d057810 */ /* 0x044fe20007ffe1ff */
[C---:B------:R-:W-:Y:S01]  /*71c0*/  VIADD R6, R125.reuse, 0xffffffc0 ;  /* 0xffffffc07d067836 */ /* 0x040fe20000000000 */
[C---:B------:R-:W-:Y:S01]  /*71d0*/  LOP3.LUT R28, R125.reuse, 0xc00, RZ, 0xfc, !PT ;  /* 0x00000c007d1c7812 */ /* 0x040fe200078efcff */
[----:B------:R-:W-:Y:S01]  /*71e0*/  VIADD R12, R125, 0xc0 ;  /* 0x000000c07d0c7836 */ /* 0x000fe20000000000 */
[----:B------:R-:W-:Y:S01]  /*71f0*/  LOP3.LUT R7, R5, 0x1f, RZ, 0xc0, !PT ;  /* 0x0000001f05077812 */ /* 0x000fe200078ec0ff */
[C---:B------:R-:W-:Y:S01]  /*7200*/  VIADD R15, R125.reuse, 0x180 ;  /* 0x000001807d0f7836 */ /* 0x040fe20000000000 */
[----:B------:R-:W-:Y:S01]  /*7210*/  SHF.R.U32.HI R5, RZ, 0x4, R5 ;  /* 0x00000004ff057819 */ /* 0x000fe20000011605 */
[----:B------:R-:W-:Y:S01]  /*7220*/  VIADD R16, R125, 0x240 ;  /* 0x000002407d107836 */ /* 0x000fe20000000000 */
[----:B------:R-:W-:Y:S01]  /*7230*/  ISETP.GE.U32.AND P0, PT, R6, -0x3f, PT ;  /* 0xffffffc10600780c */ /* 0x000fe20003f06070 */
[----:B------:R-:W-:Y:S01]  /*7240*/  IMAD R7, R7, 0x300, R4 ;  /* 0x0000030007077824 */ /* 0x000fe200078e0204 */
[----:B------:R-:W-:Y:S01]  /*7250*/  LOP3.LUT R14, R5, 0x2, RZ, 0xc0, !PT ;  /* 0x00000002050e7812 */ /* 0x000fe200078ec0ff */
[C---:B------:R-:W-:Y:S01]  /*7260*/  VIADD R17, R125.reuse, 0x300 ;  /* 0x000003007d117836 */ /* 0x040fe20000000000 */
[C---:B------:R-:W-:Y:S01]  /*7270*/  LOP3.LUT R38, R125.reuse, 0x1800, RZ, 0xfc, !PT ;  /* 0x000018007d267812 */ /* 0x040fe200078efcff */
[----:B------:R-:W-:-:S02]  /*7280*/  VIADD R18, R125, 0x3c0 ;  /* 0x000003c07d127836 */ /* 0x000fc40000000000 */
[----:B------:R-:W-:Y:S02]  /*7290*/  IMAD.IADD R14, R7, 0x1, R14 ;  /* 0x00000001070e7824 */ /* 0x000fe400078e020e */
[C---:B------:R-:W-:Y:S02]  /*72a0*/  VIADD R19, R125.reuse, 0x480 ;  /* 0x000004807d137836 */ /* 0x040fe40000000000 */
[C---:B---3--:R-:W-:Y:S02]  /*72b0*/  VIADD R20, R125.reuse, 0x540 ;  /* 0x000005407d147836 */ /* 0x048fe40000000000 */
        /* <DEDUP_REMOVED lines=22> */
[C-C-:B------:R-:W-:Y:S02]  /*7420*/  IMAD R49, R125.reuse, 0x98, R0.reuse ;  /* 0x000000987d317824 */ /* 0x140fe400078e0200 */
[----:B------:R-:W-:-:S07]  /*7430*/  IMAD R50, R125, 0x80, R0 ;  /* 0x000000807d327824 */ /* 0x000fce00078e0200 */
.L_x_2035:
[----:B------:R-:W-:-:S04]  /*7440*/  IADD3 R52, P1, PT, R125, R3, RZ ;  /* 0x000000037d347210 */ /* 0x000fc80007f3e0ff */
[----:B0-----:R-:W-:Y:S01]  /*7450*/  LEA.HI.X.SX32 R5, R3, RZ, 0x1, P1 ;  /* 0x000000ff03057211 */ /* 0x001fe200008f0eff */
[----:B------:R-:W-:-:S03]  /*7460*/  IMAD.SHL.U32 R53, R52, 0x4, RZ ;  /* 0x0000000434357824 */ /* 0x000fc600078e00ff */
[----:B------:R-:W-:Y:S02]  /*7470*/  SHF.L.U64.HI R52, R52, 0x2, R5 ;  /* 0x0000000234347819 */ /* 0x000fe40000010205 */
[----:B------:R-:W-:-:S04]  /*7480*/  IADD3 R4, P1, PT, R53, UR8, RZ ;  /* 0x0000000835047c10 */ /* 0x000fc8000ff3e0ff */
[----:B------:R-:W-:-:S05]  /*7490*/  IADD3.X R5, PT, PT, R52, UR9, RZ, P1, !PT ;  /* 0x0000000934057c10 */ /* 0x000fca0008ffe4ff */
        /* <DEDUP_REMOVED lines=40> */
[----:B------:R-:W-:Y:S01]  /*7720*/  IMAD.MOV.U32 R54, RZ, RZ, -0x80000000 ;  /* 0x80000000ff367424 */ /* 0x000fe200078e00ff */
[----:B------:R-:W-:Y:S01]  /*7730*/  UBMSK UR13, URZ, UR12 ;  /* 0x0000000cff0d729b */ /* 0x000fe20008000000 */
[----:B------:R-:W-:Y:S01]  /*7740*/  ISETP.NE.AND P2, PT, R9, 0x1f, PT ;  /* 0x0000001f0900780c */ /* 0x000fe20003f45270 */
[----:B------:R-:W0:Y:S01]  /*7750*/  S2UR UR5, SR_CgaCtaId ;  /* 0x00000000000579c3 */ /* 0x000e220000008800 */
[----:B------:R-:W-:Y:S01]  /*7760*/  UMOV UR4, 0x400 ;  /* 0x0000040000047882 */ /* 0x000fe20000000000 */
[----:B------:R-:W-:-:S02]  /*7770*/  ISETP.NE.AND P3, PT, R45, 0x4, PT ;  /* 0x000000042d00780c */ /* 0x000fc40003f65270 */
[----:B------:R-:W-:Y:S01]  /*7780*/  ISETP.NE.AND P4, PT, R45, 0x5, PT ;  /* 0x000000052d00780c */ /* 0x000fe20003f85270 */
[----:B0-----:R-:W-:Y:S01]  /*7790*/  ULEA UR4, UR5, UR4, 0x18 ;  /* 0x0000000405047291 */ /* 0x001fe2000f8ec0ff */
        /* <DEDUP_REMOVED lines=41> */
[----:B------:R-:W2:Y:S04]  /*7a30*/  LDS R57, [R49+0x4] ;  /* 0x0000040031397984 */ /* 0x000ea80000000800 */
[----:B------:R-:W3:Y:S04]  /*7a40*/  LDS R58, [R49+0x8] ;  /* 0x00000800313a7984 */ /* 0x000ee80000000800 */
[----:B------:R-:W4:Y:S04]  /*7a50*/  LDS R67, [R49+0xc] ;  /* 0x00000c0031437984 */ /* 0x000f280000000800 */
[----:B------:R-:W5:Y:S04]  /*7a60*/  LDS R56, [R49+0x10] ;  /* 0x0000100031387984 */ /* 0x000f680000000800 */
[----:B------:R-:W-:Y:S04]  /*7a70*/  LDS R60, [R49+0x14] ;  /* 0x00001400313c7984 */ /* 0x000fe80000000800 */
[----:B------:R-:W-:Y:S04]  /*7a80*/  LDS R68, [R49+0x18] ;  /* 0x0000180031447984 */ /* 0x000fe80000000800 */
[----:B------:R-:W-:Y:S04]  /*7a90*/  LDS R70, [R49+0x1c] ;  /* 0x00001c0031467984 */ /* 0x000fe80000000800 */
[----:B------:R-:W-:Y:S04]  /*7aa0*/  LDS R73, [R49+0x20] ;  /* 0x0000200031497984 */ /* 0x000fe80000000800 */
[----:B------:R-:W-:Y:S01]  /*7ab0*/  LDS R69, [R49+0x24] ;  /* 0x0000240031457984 */ /* 0x000fe20000000800 */
[----:B0-----:R-:W-:-:S03]  /*7ac0*/  ISETP.GT.AND P1, PT, R55, -0x1, PT ;  /* 0xffffffff3700780c */ /* 0x001fc60003f24270 */
[----:B------:R-:W-:Y:S01]  /*7ad0*/  LDS R71, [R49+0x28] ;  /* 0x0000280031477984 */ /* 0x000fe20000000800 */
[----:B------:R-:W-:-:S03]  /*7ae0*/  SEL R4, R54, 0xffffffff, P1 ;  /* 0xffffffff36047807 */ /* 0x000fc60000800000 */
[----:B------:R-:W-:Y:S01]  /*7af0*/  LDS R74, [R49+0x2c] ;  /* 0x00002c00314a7984 */ /* 0x000fe20000000800 */
[----:B------:R-:W-:-:S03]  /*7b00*/  LOP3.LUT R55, R4, R55, RZ, 0x3c, !PT ;  /* 0x0000003704377212 */ /* 0x000fc600078e3cff */
[----:B------:R-:W-:Y:S01]  /*7b10*/  LDS R78, [R49+0x30] ;  /* 0x00003000314e7984 */ /* 0x000fe20000000800 */
[----:B------:R-:W-:-:S03]  /*7b20*/  ISETP.NE.AND P1, PT, R55, 0x7fffffff, PT ;  /* 0x7fffffff3700780c */ /* 0x000fc60003f25270 */
[----:B------:R-:W-:Y:S01]  /*7b30*/  LDS R82, [R49+0x34] ;  /* 0x0000340031527984 */ /* 0x000fe20000000800 */
[----:B------:R-:W-:-:S03]  /*7b40*/  SEL R4, R55, 0x80000000, P1 ;  /* 0x8000000037047807 */ /* 0x000fc60000800000 */
[----:B------:R-:W-:Y:S01]  /*7b50*/  LDS R76, [R49+0x38] ;  /* 0x00003800314c7984 */ /* 0x000fe20000000800 */
[----:B--2---:R-:W-:Y:S02]  /*7b60*/  ISETP.GT.AND P1, PT, R57, -0x1, PT ;  /* 0xffffffff3900780c */ /* 0x004fe40003f24270 */
[----:B------:R-:W-:Y:S01]  /*7b70*/  SHF.R.U32.HI R4, RZ, UR14, R4 ;  /* 0x0000000eff047c19 */ /* 0x000fe20008011604 */
[----:B------:R-:W-:Y:S03]  /*7b80*/  LDS R81, [R49+0x3c] ;  /* 0x00003c0031517984 */ /* 0x000fe60000000800 */
[----:B------:R-:W-:Y:S01]  /*7b90*/  LOP3.LUT R4, R4, UR13, RZ, 0xc0, !PT ;  /* 0x0000000d04047c12 */ /* 0x000fe2000f8ec0ff */
[----:B------:R-:W-:Y:S03]  /*7ba0*/  LDS R84, [R49+0x40] ;  /* 0x0000400031547984 */ /* 0x000fe60000000800 */
[----:B------:R-:W-:Y:S01]  /*7bb0*/  LOP3.LUT R59, R4, 0x1f, RZ, 0xc, !PT ;  /* 0x0000001f043b7812 */ /* 0x000fe200078e0cff */
[----:B------:R-:W-:Y:S01]  /*7bc0*/  LDS R89, [R49+0x44] ;  /* 0x0000440031597984 */ /* 0x000fe20000000800 */
[----:B------:R-:W-:-:S03]  /*7bd0*/  SHF.R.U32.HI R61, RZ, 0x4, R4 ;  /* 0x00000004ff3d7819 */ /* 0x000fc60000011604 */
[----:B------:R-:W-:Y:S01]  /*7be0*/  LDS R93, [R49+0x48] ;  /* 0x00004800315d7984 */ /* 0x000fe20000000800 */
[----:B------:R-:W-:Y:S01]  /*7bf0*/  LOP3.LUT R62, R61, 0xffffffe, RZ, 0xc0, !PT ;  /* 0x0ffffffe3d3e7812 */ /* 0x000fe200078ec0ff */
[----:B------:R-:W-:Y:S02]  /*7c00*/  IMAD R59, R59, 0x300, R0 ;  /* 0x000003003b3b7824 */ /* 0x000fe400078e0200 */
[----:B------:R-:W-:Y:S02]  /*7c10*/  LDS R86, [R49+0x4c] ;  /* 0x00004c0031567984 */ /* 0x000fe40000000800 */
[----:B------:R-:W-:Y:S01]  /*7c20*/  IMAD.IADD R59, R59, 0x1, -R62 ;  /* 0x000000013b3b7824 */ /* 0x000fe200078e0a3e */
[----:B------:R-:W-:Y:S01]  /*7c30*/  SEL R62, R54, 0xffffffff, P1 ;  /* 0xffffffff363e7807 */ /* 0x000fe20000800000 */
[----:B------:R-:W-:Y:S03]  /*7c40*/  LDS R90, [R49+0x50] ;  /* 0x00005000315a7984 */ /* 0x000fe60000000800 */
[----:B------:R-:W-:Y:S01]  /*7c50*/  LOP3.LUT R57, R62, R57, RZ, 0x3c, !PT ;  /* 0x000000393e397212 */ /* 0x000fe200078e3cff */
[----:B------:R-:W-:Y:S03]  /*7c60*/  LDS R94, [R49+0x54] ;  /* 0x00005400315e7984 */ /* 0x000fe60000000800 */
[C---:B------:R-:W-:Y:S01]  /*7c70*/  ISETP.NE.AND P1, PT, R57.reuse, 0x7fffffff, PT ;  /* 0x7fffffff3900780c */ /* 0x040fe20003f25270 */
[----:B------:R-:W-:Y:S03]  /*7c80*/  LDS R98, [R49+0x58] ;  /* 0x0000580031627984 */ /* 0x000fe60000000800 */
[----:B------:R-:W-:Y:S01]  /*7c90*/  SEL R62, R57, 0x80000000, P1 ;  /* 0x80000000393e7807 */ /* 0x000fe20000800000 */
[----:B------:R-:W-:Y:S01]  /*7ca0*/  LDS R102, [R49+0x5c] ;  /* 0x00005c0031667984 */ /* 0x000fe20000000800 */
[----:B---3--:R-:W-:-:S02]  /*7cb0*/  ISETP.GT.AND P1, PT, R58, -0x1, PT ;  /* 0xffffffff3a00780c */ /* 0x008fc40003f24270 */
[----:B------:R-:W-:Y:S01]  /*7cc0*/  SHF.R.U32.HI R62, RZ, UR14, R62 ;  /* 0x0000000eff3e7c19 */ /* 0x000fe2000801163e */
[----:B------:R-:W-:Y:S01]  /*7cd0*/  LDS R96, [R49+0x60] ;  /* 0x0000600031607984 */ /* 0x000fe20000000800 */
[----:B------:R-:W-:Y:S02]  /*7ce0*/  SEL R65, R54, 0xffffffff, P1 ;  /* 0xffffffff36417807 */ /* 0x000fe40000800000 */
[----:B------:R-:W-:Y:S01]  /*7cf0*/  LOP3.LUT R62, R62, UR13, RZ, 0xc0, !PT ;  /* 0x0000000d3e3e7c12 */ /* 0x000fe2000f8ec0ff */
[----:B------:R-:W-:Y:S01]  /*7d00*/  LDS R101, [R49+0x64] ;  /* 0x0000640031657984 */ /* 0x000fe20000000800 */
[----:B------:R-:W-:Y:S02]  /*7d10*/  LOP3.LUT R58, R65, R58, RZ, 0x3c, !PT ;  /* 0x0000003a413a7212 */ /* 0x000fe400078e3cff */
[----:B------:R-:W-:Y:S01]  /*7d20*/  LOP3.LUT R63, R62, 0x1f, RZ, 0xc, !PT ;  /* 0x0000001f3e3f7812 */ /* 0x000fe200078e0cff */
[----:B------:R-:W-:Y:S01]  /*7d30*/  LDS R104, [R49+0x68] ;  /* 0x0000680031687984 */ /* 0x000fe20000000800 */
[----:B------:R-:W-:-:S02]  /*7d40*/  SHF.R.U32.HI R64, RZ, 0x4, R62 ;  /* 0x00000004ff407819 */ /* 0x000fc4000001163e */
[----:B------:R-:W-:Y:S01]  /*7d50*/  ISETP.NE.AND P1, PT, R58, 0x7fffffff, PT ;  /* 0x7fffffff3a00780c */ /* 0x000fe20003f25270 */
[----:B------:R-:W-:Y:S01]  /*7d60*/  LDS R108, [R49+0x6c] ;  /* 0x00006c00316c7984 */ /* 0x000fe20000000800 */
[----:B------:R-:W-:Y:S01]  /*7d70*/  IMAD R62, R63, 0x300, R0 ;  /* 0x000003003f3e7824 */ /* 0x000fe200078e0200 */
[----:B------:R-:W-:Y:S02]  /*7d80*/  LOP3.LUT R63, R64, 0xffffffe, RZ, 0xc0, !PT ;  /* 0x0ffffffe403f7812 */ /* 0x000fe400078ec0ff */
[----:B------:R-:W-:Y:S01]  /*7d90*/  LDS R112, [R49+0x70] ;  /* 0x0000700031707984 */ /* 0x000fe20000000800 */
[----:B------:R-:W-:Y:S02]  /*7da0*/  SEL R65, R58, 0x80000000, P1 ;  /* 0x800000003a417807 */ /* 0x000fe40000800000 */
[----:B------:R-:W-:Y:S01]  /*7db0*/  IMAD.IADD R62, R62, 0x1, -R63 ;  /* 0x000000013e3e7824 */ /* 0x000fe200078e0a3f */
[----:B------:R-:W-:Y:S01]  /*7dc0*/  LDS R106, [R49+0x74] ;  /* 0x00007400316a7984 */ /* 0x000fe20000000800 */
[----:B------:R-:W-:-:S02]  /*7dd0*/  SHF.R.U32.HI R65, RZ, UR14, R65 ;  /* 0x0000000eff417c19 */ /* 0x000fc40008011641 */
[----:B----4-:R-:W-:Y:S01]  /*7de0*/  ISETP.GT.AND P1, PT, R67, -0x1, PT ;  /* 0xffffffff4300780c */ /* 0x010fe20003f24270 */
[----:B------:R-:W-:Y:S01]  /*7df0*/  LDS R110, [R49+0x78] ;  /* 0x00007800316e7984 */ /* 0x000fe20000000800 */
[----:B------:R-:W-:Y:S02]  /*7e00*/  LOP3.LUT R65, R65, UR13, RZ, 0xc0, !PT ;  /* 0x0000000d41417c12 */ /* 0x000fe4000f8ec0ff */
[----:B------:R-:W-:Y:S01]  /*7e10*/  SEL R66, R54, 0xffffffff, P1 ;  /* 0xffffffff36427807 */ /* 0x000fe20000800000 */
[----:B------:R-:W-:Y:S01]  /*7e20*/  LDS R114, [R49+0x7c] ;  /* 0x00007c0031727984 */ /* 0x000fe20000000800 */
[----:B------:R-:W-:Y:S02]  /*7e30*/  LOP3.LUT R75, R65, 0x1f, RZ, 0xc, !PT ;  /* 0x0000001f414b7812 */ /* 0x000fe400078e0cff */
[----:B------:R-:W-:Y:S01]  /*7e40*/  SHF.R.U32.HI R65, RZ, 0x4, R65 ;  /* 0x00000004ff417819 */ /* 0x000fe20000011641 */
[----:B------:R-:W-:Y:S01]  /*7e50*/  LDS R11, [R49+0x80] ;  /* 0x00008000310b7984 */ /* 0x000fe20000000800 */
[----:B------:R-:W-:-:S02]  /*7e60*/  LOP3.LUT R67, R66, R67, RZ, 0x3c, !PT ;  /* 0x0000004342437212 */ /* 0x000fc400078e3cff */
[----:B------:R-:W-:Y:S01]  /*7e70*/  LOP3.LUT R65, R65, 0xffffffe, RZ, 0xc0, !PT ;  /* 0x0ffffffe41417812 */ /* 0x000fe200078ec0ff */
[----:B------:R-:W-:Y:S01]  /*7e80*/  LDS R10, [R49+0x84] ;  /* 0x00008400310a7984 */ /* 0x000fe20000000800 */
[----:B------:R-:W-:-:S03]  /*7e90*/  ISETP.NE.AND P1, PT, R67, 0x7fffffff, PT ;  /* 0x7fffffff4300780c */ /* 0x000fc60003f25270 */
[----:B------:R-:W-:Y:S01]  /*7ea0*/  LDS R116, [R49+0x88] ;  /* 0x0000880031747984 */ /* 0x000fe20000000800 */
[----:B------:R-:W-:Y:S02]  /*7eb0*/  SEL R66, R67, 0x80000000, P1 ;  /* 0x8000000043427807 */ /* 0x000fe40000800000 */
[----:B-----5:R-:W-:Y:S01]  /*7ec0*/  ISETP.GT.AND P1, PT, R56, -0x1, PT ;  /* 0xffffffff3800780c */ /* 0x020fe20003f24270 */
[----:B------:R-:W-:Y:S01]  /*7ed0*/  LDS R7, [R49+0x8c] ;  /* 0x00008c0031077984 */ /* 0x000fe20000000800 */
[----:B------:R-:W-:-:S03]  /*7ee0*/  SHF.R.U32.HI R66, RZ, UR14, R66 ;  /* 0x0000000eff427c19 */ /* 0x000fc60008011642 */
[----:B------:R-:W-:Y:S01]  /*7ef0*/  LDS R6, [R49+0x90] ;  /* 0x0000900031067984 */ /* 0x000fe20000000800 */
[----:B------:R-:W-:-:S03]  /*7f00*/  LOP3.LUT R66, R66, UR13, RZ, 0xc0, !PT ;  /* 0x0000000d42427c12 */ /* 0x000fc6000f8ec0ff */
[----:B------:R-:W-:Y:S01]  /*7f10*/  LDS R5, [R49+0x94] ;  /* 0x0000940031057984 */ /* 0x000fe20000000800 */
[----:B------:R-:W-:Y:S02]  /*7f20*/  LOP3.LUT R77, R66, 0x1f, RZ, 0xc, !PT ;  /* 0x0000001f424d7812 */ /* 0x000fe400078e0cff */
[----:B------:R-:W-:Y:S01]  /*7f30*/  SHF.R.U32.HI R72, RZ, 0x4, R66 ;  /* 0x00000004ff487819 */ /* 0x000fe20000011642 */
[----:B------:R-:W-:Y:S02]  /*7f40*/  LDS R4, [R49+0x98] ;  /* 0x0000980031047984 */ /* 0x000fe40000000800 */
[----:B------:R-:W-:Y:S01]  /*7f50*/  IMAD R66, R77, 0x300, R0 ;  /* 0x000003004d427824 */ /* 0x000fe200078e0200 */
[----:B------:R-:W-:Y:S06]  /*7f60*/  BAR.SYNC.DEFER_BLOCKING 0x0 ;  /* 0x0000000000007b1d */ /* 0x000fec0000010000 */
        /* <DEDUP_REMOVED lines=36> */
[----:B------:R-:W2:Y:S01]  /*81b0*/  LDS.U16 R63, [R62+0x2] ;  /* 0x000002003e3f7984 */ /* 0x000ea20000000400 */
[----:B0-----:R-:W-:-:S04]  /*81c0*/  IMAD R64, R75, 0x300, R0 ;  /* 0x000003004b407824 */ /* 0x001fc800078e0200 */
[----:B------:R-:W-:Y:S02]  /*81d0*/  IMAD.IADD R64, R64, 0x1, -R65 ;  /* 0x0000000140407824 */ /* 0x000fe400078e0a41 */
[----:B--2---:R-:W-:-:S05]  /*81e0*/  VIADD R75, R63, 0x1 ;  /* 0x000000013f4b7836 */ /* 0x004fca0000000000 */
[----:B------:R0:W-:Y:S04]  /*81f0*/  STS.U16 [R62+0x2], R75 ;  /* 0x0000024b3e007388 */ /* 0x0001e80000000400 */
[----:B------:R-:W2:Y:S01]  /*8200*/  LDS.U16 R65, [R64+0x2] ;  /* 0x0000020040417984 */ /* 0x000ea20000000400 */
[----:B0-----:R-:W-:-:S05]  /*8210*/  LOP3.LUT R75, R72, 0xffffffe, RZ, 0xc0, !PT ;  /* 0x0ffffffe484b7812 */ /* 0x001fca00078ec0ff */
[----:B------:R-:W-:Y:S01]  /*8220*/  IMAD.IADD R66, R66, 0x1, -R75 ;  /* 0x0000000142427824 */ /* 0x000fe200078e0a4b */
[----:B------:R-:W-:-:S04]  /*8230*/  SEL R75, R54, 0xffffffff, P1 ;  /* 0xffffffff364b7807 */ /* 0x000fc80000800000 */
[----:B------:R-:W-:-:S04]  /*8240*/  LOP3.LUT R56, R75, R56, RZ, 0x3c, !PT ;  /* 0x000000384b387212 */ /* 0x000fc800078e3cff */
[----:B------:R-:W-:-:S04]  /*8250*/  ISETP.NE.AND P1, PT, R56, 0x7fffffff, PT ;  /* 0x7fffffff3800780c */ /* 0x000fc80003f25270 */
[----:B------:R-:W-:Y:S02]  /*8260*/  SEL R75, R56, 0x80000000, P1 ;  /* 0x80000000384b7807 */ /* 0x000fe40000800000 */
[----:B------:R-:W-:Y:S02]  /*8270*/  ISETP.GT.AND P1, PT, R60, -0x1, PT ;  /* 0xffffffff3c00780c */ /* 0x000fe40003f24270 */
[----:B------:R-:W-:-:S04]  /*8280*/  SHF.R.U32.HI R75, RZ, UR14, R75 ;  /* 0x0000000eff4b7c19 */ /* 0x000fc8000801164b */
[----:B------:R-:W-:-:S04]  /*8290*/  LOP3.LUT R75, R75, UR13, RZ, 0xc0, !PT ;  /* 0x0000000d4b4b7c12 */ /* 0x000fc8000f8ec0ff */
[----:B------:R-:W-:Y:S02]  /*82a0*/  LOP3.LUT R79, R75, 0x1f, RZ, 0xc, !PT ;  /* 0x0000001f4b4f7812 */ /* 0x000fe400078e0cff */
[----:B------:R-:W-:Y:S01]  /*82b0*/  SHF.R.U32.HI R80, RZ, 0x4, R75 ;  /* 0x00000004ff507819 */ /* 0x000fe2000001164b */
[----:B--2---:R-:W-:-:S03]  /*82c0*/  VIADD R77, R65, 0x1 ;  /* 0x00000001414d7836 */ /* 0x004fc60000000000 */
[----:B------:R-:W-:Y:S01]  /*82d0*/  LOP3.LUT R80, R80, 0xffffffe, RZ, 0xc0, !PT ;  /* 0x0ffffffe50507812 */ /* 0x000fe200078ec0ff */
[----:B------:R-:W-:Y:S01]  /*82e0*/  IMAD R75, R79, 0x300, R0 ;  /* 0x000003004f4b7824 */ /* 0x000fe200078e0200 */
[----:B------:R-:W-:Y:S01]  /*82f0*/  SEL R79, R54, 0xffffffff, P1 ;  /* 0xffffffff364f7807 */ /* 0x000fe20000800000 */
[----:B------:R-:W-:Y:S02]  /*8300*/  STS.U16 [R64+0x2], R77 ;  /* 0x0000024d40007388 */ /* 0x000fe40000000400 */
[----:B------:R-:W-:Y:S01]  /*8310*/  IMAD.IADD R75, R75, 0x1, -R80 ;  /* 0x000000014b4b7824 */ /* 0x000fe200078e0a50 */
[----:B------:R-:W-:Y:S01]  /*8320*/  LOP3.LUT R60, R79, R60, RZ, 0x3c, !PT ;  /* 0x0000003c4f3c7212 */ /* 0x000fe200078e3cff */
[----:B------:R-:W0:Y:S03]  /*8330*/  LDS.U16 R72, [R66+0x2] ;  /* 0x0000020042487984 */ /* 0x000e260000000400 */
[----:B------:R-:W-:-:S04]  /*8340*/  ISETP.NE.AND P1, PT, R60, 0x7fffffff, PT ;  /* 0x7fffffff3c00780c */ /* 0x000fc80003f25270 */
[----:B------:R-:W-:Y:S02]  /*8350*/  SEL R79, R60, 0x80000000, P1 ;  /* 0x800000003c4f7807 */ /* 0x000fe40000800000 */
[----:B------:R-:W-:Y:S02]  /*8360*/  ISETP.GT.AND P1, PT, R68, -0x1, PT ;  /* 0xffffffff4400780c */ /* 0x000fe40003f24270 */
        /* <DEDUP_REMOVED lines=8> */
[----:B------:R0:W-:Y:S04]  /*83f0*/  STS.U16 [R66+0x2], R83 ;  /* 0x0000025342007388 */ /* 0x0001e80000000400 */
[----:B------:R-:W2:Y:S01]  /*8400*/  LDS.U16 R77, [R75+0x2] ;  /* 0x000002004b4d7984 */ /* 0x000ea20000000400 */
[----:B0-----:R-:W-:-:S04]  /*8410*/  SEL R83, R54, 0xffffffff, P1 ;  /* 0xffffffff36537807 */ /* 0x001fc80000800000 */
        /* <DEDUP_REMOVED lines=10> */
[C---:B------:R-:W-:Y:S01]  /*84c0*/  ISETP.NE.AND P1, PT, R70.reuse, 0x7fffffff, PT ;  /* 0x7fffffff4600780c */ /* 0x040fe20003f25270 */
[----:B------:R-:W-:Y:S01]  /*84d0*/  IMAD R85, R85, 0x300, R0 ;  /* 0x0000030055557824 */ /* 0x000fe200078e0200 */
[----:B------:R-:W-:Y:S02]  /*84e0*/  LOP3.LUT R92, R83, 0xffffffe, RZ, 0xc0, !PT ;  /* 0x0ffffffe535c7812 */ /* 0x000fe400078ec0ff */
[----:B------:R-:W-:Y:S01]  /*84f0*/  SEL R87, R70, 0x80000000, P1 ;  /* 0x8000000046577807 */ /* 0x000fe20000800000 */
[----:B--2---:R-:W-:Y:S01]  /*8500*/  VIADD R88, R77, 0x1 ;  /* 0x000000014d587836 */ /* 0x004fe20000000000 */
[----:B------:R-:W-:Y:S01]  /*8510*/  ISETP.GT.AND P1, PT, R73, -0x1, PT ;  /* 0xffffffff4900780c */ /* 0x000fe20003f24270 */
[----:B------:R-:W-:Y:S01]  /*8520*/  IMAD.IADD R85, R85, 0x1, -R92 ;  /* 0x0000000155557824 */ /* 0x000fe200078e0a5c */
[----:B------:R-:W-:-:S02]  /*8530*/  SHF.R.U32.HI R87, RZ, UR14, R87 ;  /* 0x0000000eff577c19 */ /* 0x000fc40008011657 */
[----:B------:R-:W-:Y:S02]  /*8540*/  STS.U16 [R75+0x2], R88 ;  /* 0x000002584b007388 */ /* 0x000fe40000000400 */
[----:B------:R-:W-:Y:S02]  /*8550*/  LOP3.LUT R87, R87, UR13, RZ, 0xc0, !PT ;  /* 0x0000000d57577c12 */ /* 0x000fe4000f8ec0ff */
[----:B------:R-:W0:Y:S02]  /*8560*/  LDS.U16 R80, [R79+0x2] ;  /* 0x000002004f507984 */ /* 0x000e240000000400 */
[----:B------:R-:W-:Y:S02]  /*8570*/  LOP3.LUT R91, R87, 0x1f, RZ, 0xc, !PT ;  /* 0x0000001f575b7812 */ /* 0x000fe400078e0cff */
        /* <DEDUP_REMOVED lines=11> */
[----:B------:R-:W-:Y:S01]  /*8630*/  LOP3.LUT R95, R91, 0x1f, RZ, 0xc, !PT ;  /* 0x0000001f5b5f7812 */ /* 0x000fe200078e0cff */
[----:B0-----:R-:W-:Y:S01]  /*8640*/  VIADD R88, R80, 0x1 ;  /* 0x0000000150587836 */ /* 0x001fe20000000000 */
[----:B------:R-:W-:-:S03]  /*8650*/  SHF.R.U32.HI R91, RZ, 0x4, R91 ;  /* 0x00000004ff5b7819 */ /* 0x000fc6000001165b */
[----:B------:R-:W-:Y:S01]  /*8660*/  IMAD R92, R95, 0x300, R0 ;  /* 0x000003005f5c7824 */ /* 0x000fe200078e0200 */
[----:B------:R-:W-:Y:S01]  /*8670*/  STS.U16 [R79+0x2], R88 ;  /* 0x000002584f007388 */ /* 0x000fe20000000400 */
[----:B------:R-:W-:-:S03]  /*8680*/  LOP3.LUT R91, R91, 0xffffffe, RZ, 0xc0, !PT ;  /* 0x0ffffffe5b5b7812 */ /* 0x000fc600078ec0ff */
[----:B------:R-:W0:Y:S02]  /*8690*/  LDS.U16 R83, [R85+0x2] ;  /* 0x0000020055537984 */ /* 0x000e240000000400 */
        /* <DEDUP_REMOVED lines=14> */
[----:B------:R-:W-:Y:S01]  /*8780*/  LOP3.LUT R100, R99, 0xffffffe, RZ, 0xc0, !PT ;  /* 0x0ffffffe63647812 */ /* 0x000fe200078ec0ff */
[----:B--2---:R-:W-:-:S04]  /*8790*/  VIADD R118, R88, 0x1 ;  /* 0x0000000158767836 */ /* 0x004fc80000000000 */
[----:B------:R-:W-:Y:S01]  /*87a0*/  IMAD.IADD R95, R95, 0x1, -R100 ;  /* 0x000000015f5f7824 */ /* 0x000fe200078e0a64 */
[----:B------:R-:W-:Y:S01]  /*87b0*/  SEL R100, R54, 0xffffffff, P1 ;  /* 0xffffffff36647807 */ /* 0x000fe20000800000 */
[----:B------:R-:W-:Y:S03]  /*87c0*/  STS.U16 [R87+0x2], R118 ;  /* 0x0000027657007388 */ /* 0x000fe60000000400 */
        /* <DEDUP_REMOVED lines=10> */
[----:B------:R-:W-:Y:S02]  /*8870*/  LOP3.LUT R105, R105, 0xffffffe, RZ, 0xc0, !PT ;  /* 0x0ffffffe69697812 */ /* 0x000fe400078ec0ff */
[----:B------:R-:W-:-:S03]  /*8880*/  SEL R103, R54, 0xffffffff, P1 ;  /* 0xffffffff36677807 */ /* 0x000fc60000800000 */
[----:B------:R-:W-:Y:S01]  /*8890*/  IMAD.IADD R100, R100, 0x1, -R105 ;  /* 0x0000000164647824 */ /* 0x000fe200078e0a69 */
[----:B------:R-:W-:-:S04]  /*88a0*/  LOP3.LUT R74, R103, R74, RZ, 0x3c, !PT ;  /* 0x0000004a674a7212 */ /* 0x000fc800078e3cff */
[----:B------:R-:W-:-:S04]  /*88b0*/  ISETP.NE.AND P1, PT, R74, 0x7fffffff, PT ;  /* 0x7fffffff4a00780c */ /* 0x000fc80003f25270 */
[----:B------:R-:W-:Y:S01]  /*88c0*/  SEL R103, R74, 0x80000000, P1 ;  /* 0x800000004a677807 */ /* 0x000fe20000800000 */
[----:B0-----:R-:W-:Y:S01]  /*88d0*/  VIADD R99, R91, 0x1 ;  /* 0x000000015b637836 */ /* 0x001fe20000000000 */
[----:B------:R-:W-:Y:S02]  /*88e0*/  ISETP.GT.AND P1, PT, R78, -0x1, PT ;  /* 0xffffffff4e00780c */ /* 0x000fe40003f24270 */
[----:B------:R-:W-:Y:S02]  /*88f0*/  SHF.R.U32.HI R103, RZ, UR14, R103 ;  /* 0x0000000eff677c19 */ /* 0x000fe40008011667 */
[----:B------:R-:W-:Y:S01]  /*8900*/  STS.U16 [R92+0x2], R99 ;  /* 0x000002635c007388 */ /* 0x000fe20000000400 */
[----:B------:R-:W-:Y:S02]  /*8910*/  SEL R107, R54, 0xffffffff, P1 ;  /* 0xffffffff366b7807 */ /* 0x000fe40000800000 */
[----:B------:R-:W-:Y:S01]  /*8920*/  LOP3.LUT R103, R103, UR13, RZ, 0xc0, !PT ;  /* 0x0000000d67677c12 */ /* 0x000fe2000f8ec0ff */
[----:B------:R-:W0:Y:S01]  /*8930*/  LDS.U16 R97, [R95+0x2] ;  /* 0x000002005f617984 */ /* 0x000e220000000400 */
[----:B------:R-:W-:-:S02]  /*8940*/  LOP3.LUT R78, R107, R78, RZ, 0x3c, !PT ;  /* 0x0000004e6b4e7212 */ /* 0x000fc400078e3cff */
[----:B------:R-:W-:Y:S02]  /*8950*/  LOP3.LUT R105, R103, 0x1f, RZ, 0xc, !PT ;  /* 0x0000001f67697812 */ /* 0x000fe400078e0cff */
[----:B------:R-:W-:Y:S02]  /*8960*/  SHF.R.U32.HI R103, RZ, 0x4, R103 ;  /* 0x00000004ff677819 */ /* 0x000fe40000011667 */
[----:B------:R-:W-:Y:S01]  /*8970*/  ISETP.NE.AND P1, PT, R78, 0x7fffffff, PT ;  /* 0x7fffffff4e00780c */ /* 0x000fe20003f25270 */
[----:B------:R-:W-:-:S03]  /*8980*/  IMAD R105, R105, 0x300, R0 ;  /* 0x0000030069697824 */ /* 0x000fc600078e0200 */
        /* <DEDUP_REMOVED lines=11> */
[----:B------:R-:W-:Y:S01]  /*8a40*/  ISETP.NE.AND P1, PT, R82, 0x7fffffff, PT ;  /* 0x7fffffff5200780c */ /* 0x000fe20003f25270 */
[----:B0-----:R-:W-:-:S03]  /*8a50*/  VIADD R118, R97, 0x1 ;  /* 0x0000000161767836 */ /* 0x001fc60000000000 */
[----:B------:R-:W-:Y:S02]  /*8a60*/  SEL R111, R82, 0x80000000, P1 ;  /* 0x80000000526f7807 */ /* 0x000fe40000800000 */
[----:B------:R0:W-:Y:S01]  /*8a70*/  STS.U16 [R95+0x2], R118 ;  /* 0x000002765f007388 */ /* 0x0001e20000000400 */
[----:B------:R-:W-:Y:S02]  /*8a80*/  ISETP.GT.AND P1, PT, R76, -0x1, PT ;  /* 0xffffffff4c00780c */ /* 0x000fe40003f24270 */
[----:B------:R-:W-:Y:S01]  /*8a90*/  SHF.R.U32.HI R111, RZ, UR14, R111 ;  /* 0x0000000eff6f7c19 */ /* 0x000fe2000801166f */
[----:B------:R-:W2:Y:S03]  /*8aa0*/  LDS.U16 R99, [R100+0x2] ;  /* 0x0000020064637984 */ /* 0x000ea60000000400 */
[----:B------:R-:W-:Y:S02]  /*8ab0*/  LOP3.LUT R111, R111, UR13, RZ, 0xc0, !PT ;  /* 0x0000000d6f6f7c12 */ /* 0x000fe4000f8ec0ff */
[----:B0-----:R-:W-:-:S02]  /*8ac0*/  LOP3.LUT R118, R103, 0xffffffe, RZ, 0xc0, !PT ;  /* 0x0ffffffe67767812 */ /* 0x001fc400078ec0ff */
[----:B------:R-:W-:Y:S02]  /*8ad0*/  LOP3.LUT R113, R111, 0x1f, RZ, 0xc, !PT ;  /* 0x0000001f6f717812 */ /* 0x000fe400078e0cff */
[----:B------:R-:W-:Y:S01]  /*8ae0*/  SHF.R.U32.HI R115, RZ, 0x4, R111 ;  /* 0x00000004ff737819 */ /* 0x000fe2000001166f */
[----:B------:R-:W-:Y:S02]  /*8af0*/  IMAD.IADD R105, R105, 0x1, -R118 ;  /* 0x0000000169697824 */ /* 0x000fe400078e0a76 */
[----:B------:R-:W-:Y:S01]  /*8b00*/  IMAD R111, R113, 0x300, R0 ;  /* 0x00000300716f7824 */ /* 0x000fe200078e0200 */
[----:B------:R-:W-:Y:S02]  /*8b10*/  LOP3.LUT R120, R115, 0xffffffe, RZ, 0xc0, !PT ;  /* 0x0ffffffe73787812 */ /* 0x000fe400078ec0ff */
[----:B------:R-:W-:-:S03]  /*8b20*/  SEL R115, R54, 0xffffffff, P1 ;  /* 0xffffffff36737807 */ /* 0x000fc60000800000 */
[----:B------:R-:W-:Y:S01]  /*8b30*/  IMAD.IADD R111, R111, 0x1, -R120 ;  /* 0x000000016f6f7824 */ /* 0x000fe200078e0a78 */
[----:B------:R-:W-:-:S04]  /*8b40*/  LOP3.LUT R76, R115, R76, RZ, 0x3c, !PT ;  /* 0x0000004c734c7212 */ /* 0x000fc800078e3cff */
[----:B------:R-:W-:-:S04]  /*8b50*/  ISETP.NE.AND P1, PT, R76, 0x7fffffff, PT ;  /* 0x7fffffff4c00780c */ /* 0x000fc80003f25270 */
[----:B------:R-:W-:Y:S02]  /*8b60*/  SEL R115, R76, 0x80000000, P1 ;  /* 0x800000004c737807 */ /* 0x000fe40000800000 */
[----:B------:R-:W-:Y:S02]  /*8b70*/  ISETP.GT.AND P1, PT, R81, -0x1, PT ;  /* 0xffffffff5100780c */ /* 0x000fe40003f24270 */
[----:B------:R-:W-:-:S04]  /*8b80*/  SHF.R.U32.HI R115, RZ, UR14, R115 ;  /* 0x0000000eff737c19 */ /* 0x000fc80008011673 */
[----:B------:R-:W-:Y:S01]  /*8b90*/  LOP3.LUT R115, R115, UR13, RZ, 0xc0, !PT ;  /* 0x0000000d73737c12 */ /* 0x000fe2000f8ec0ff */
[----:B--2---:R-:W-:-:S03]  /*8ba0*/  VIADD R109, R99, 0x1 ;  /* 0x00000001636d7836 */ /* 0x004fc60000000000 */
[----:B------:R-:W-:Y:S02]  /*8bb0*/  LOP3.LUT R117, R115, 0x1f, RZ, 0xc, !PT ;  /* 0x0000001f73757812 */ /* 0x000fe400078e0cff */
[----:B------:R-:W-:Y:S01]  /*8bc0*/  SHF.R.U32.HI R119, RZ, 0x4, R115 ;  /* 0x00000004ff777819 */ /* 0x000fe20000011673 */
[----:B------:R-:W-:Y:S02]  /*8bd0*/  STS.U16 [R100+0x2], R109 ;  /* 0x0000026d64007388 */ /* 0x000fe40000000400 */
[----:B------:R-:W-:Y:S02]  /*8be0*/  IMAD R115, R117, 0x300, R0 ;  /* 0x0000030075737824 */ /* 0x000fe400078e0200 */
[----:B------:R-:W0:Y:S02]  /*8bf0*/  LDS.U16 R103, [R105+0x2] ;  /* 0x0000020069677984 */ /* 0x000e240000000400 */
[----:B0-----:R-:W-:-:S05]  /*8c00*/  VIADD R118, R103, 0x1 ;  /* 0x0000000167767836 */ /* 0x001fca0000000000 */
[----:B------:R-:W-:Y:S04]  /*8c10*/  STS.U16 [R105+0x2], R118 ;  /* 0x0000027669007388 */ /* 0x000fe80000000400 */
[----:B------:R-:W0:Y:S02]  /*8c20*/  LDS.U16 R109, [R107+0x2] ;  /* 0x000002006b6d7984 */ /* 0x000e240000000400 */
[----:B0-----:R-:W-:-:S05]  /*8c30*/  VIADD R118, R109, 0x1 ;  /* 0x000000016d767836 */ /* 0x001fca0000000000 */
        /* <DEDUP_REMOVED lines=16> */
[----:B------:R-:W-:Y:S03]  /*8d40*/  STS.U16 [R111+0x2], R120 ;  /* 0x000002786f007388 */ /* 0x000fe60000000400 */
[----:B------:R-:W-:Y:S01]  /*8d50*/  IMAD.IADD R118, R118, 0x1, -R121 ;  /* 0x0000000176767824 */ /* 0x000fe200078e0a79 */
[----:B------:R-:W-:Y:S01]  /*8d60*/  SEL R121, R54, 0xffffffff, P1 ;  /* 0xffffffff36797807 */ /* 0x000fe20000800000 */
[----:B------:R-:W0:Y:S03]  /*8d70*/  LDS.U16 R117, [R115+0x2] ;  /* 0x0000020073757984 */ /* 0x000e260000000400 */
        /* <DEDUP_REMOVED lines=10> */
[----:B------:R-:W-:Y:S02]  /*8e20*/  ISETP.NE.AND P1, PT, R89, 0x7fffffff, PT ;  /* 0x7fffffff5900780c */ /* 0x000fe40003f25270 */
[----:B------:R-:W-:Y:S02]  /*8e30*/  LOP3.LUT R121, R121, 0xffffffe, RZ, 0xc0, !PT ;  /* 0x0ffffffe79797812 */ /* 0x000fe400078ec0ff */
[----:B------:R-:W-:Y:S02]  /*8e40*/  SEL R122, R89, 0x80000000, P1 ;  /* 0x80000000597a7807 */ /* 0x000fe40000800000 */
[----:B------:R-:W-:-:S02]  /*8e50*/  ISETP.GT.AND P1, PT, R93, -0x1, PT ;  /* 0xffffffff5d00780c */ /* 0x000fc40003f24270 */
[----:B------:R-:W-:-:S04]  /*8e60*/  SHF.R.U32.HI R122, RZ, UR14, R122 ;  /* 0x0000000eff7a7c19 */ /* 0x000fc8000801167a */
[----:B------:R-:W-:Y:S01]  /*8e70*/  LOP3.LUT R122, R122, UR13, RZ, 0xc0, !PT ;  /* 0x0000000d7a7a7c12 */ /* 0x000fe2000f8ec0ff */
[----:B0-----:R-:W-:-:S03]  /*8e80*/  VIADD R120, R117, 0x1 ;  /* 0x0000000175787836 */ /* 0x001fc60000000000 */
[----:B------:R-:W-:Y:S02]  /*8e90*/  LOP3.LUT R127, R122, 0x1f, RZ, 0xc, !PT ;  /* 0x0000001f7a7f7812 */ /* 0x000fe400078e0cff */
[----:B------:R0:W-:Y:S01]  /*8ea0*/  STS.U16 [R115+0x2], R120 ;  /* 0x0000027873007388 */ /* 0x0001e20000000400 */
[----:B------:R-:W-:Y:S02]  /*8eb0*/  SHF.R.U32.HI R126, RZ, 0x4, R122 ;  /* 0x00000004ff7e7819 */ /* 0x000fe4000001167a */
[--C-:B------:R-:W-:Y:S01]  /*8ec0*/  IMAD R122, R127, 0x300, R0.reuse ;  /* 0x000003007f7a7824 */ /* 0x100fe200078e0200 */
[----:B------:R-:W2:Y:S01]  /*8ed0*/  LDS.U16 R119, [R118+0x2] ;  /* 0x0000020076777984 */ /* 0x000ea20000000400 */
[----:B0-----:R-:W-:-:S04]  /*8ee0*/  IMAD R120, R123, 0x300, R0 ;  /* 0x000003007b787824 */ /* 0x001fc800078e0200 */
[----:B------:R-:W-:Y:S02]  /*8ef0*/  IMAD.IADD R120, R120, 0x1, -R121 ;  /* 0x0000000178787824 */ /* 0x000fe400078e0a79 */
[----:B--2---:R-:W-:-:S05]  /*8f00*/  VIADD R123, R119, 0x1 ;  /* 0x00000001777b7836 */ /* 0x004fca0000000000 */
[----:B------:R0:W-:Y:S04]  /*8f10*/  STS.U16 [R118+0x2], R123 ;  /* 0x0000027b76007388 */ /* 0x0001e80000000400 */
[----:B------:R-:W2:Y:S01]  /*8f20*/  LDS.U16 R121, [R120+0x2] ;  /* 0x0000020078797984 */ /* 0x000ea20000000400 */
[----:B0-----:R-:W-:Y:S02]  /*8f30*/  LOP3.LUT R123, R126, 0xffffffe, RZ, 0xc0, !PT ;  /* 0x0ffffffe7e7b7812 */ /* 0x001fe400078ec0ff */
[----:B------:R-:W-:-:S03]  /*8f40*/  SEL R126, R54, 0xffffffff, P1 ;  /* 0xffffffff367e7807 */ /* 0x000fc60000800000 */
[----:B------:R-:W-:Y:S01]  /*8f50*/  IMAD.IADD R122, R122, 0x1, -R123 ;  /* 0x000000017a7a7824 */ /* 0x000fe200078e0a7b */
        /* <DEDUP_REMOVED lines=9> */
[----:B------:R-:W-:Y:S01]  /*8ff0*/  SEL R129, R54, 0xffffffff, P1 ;  /* 0xffffffff36817807 */ /* 0x000fe20000800000 */
[----:B--2---:R-:W-:-:S03]  /*9000*/  VIADD R127, R121, 0x1 ;  /* 0x00000001797f7836 */ /* 0x004fc60000000000 */
[----:B------:R-:W-:Y:S02]  /*9010*/  LOP3.LUT R86, R129, R86, RZ, 0x3c, !PT ;  /* 0x0000005681567212 */ /* 0x000fe400078e3cff */
[----:B------:R0:W-:Y:S02]  /*9020*/  STS.U16 [R120+0x2], R127 ;  /* 0x0000027f78007388 */ /* 0x0001e40000000400 */
[----:B------:R-:W-:Y:S02]  /*9030*/  ISETP.NE.AND P1, PT, R86, 0x7fffffff, PT ;  /* 0x7fffffff5600780c */ /* 0x000fe40003f25270 */
[----:B------:R-:W2:Y:S01]  /*9040*/  LDS.U16 R123, [R122+0x2] ;  /* 0x000002007a7b7984 */ /* 0x000ea20000000400 */
[----:B0-----:R-:W-:Y:S02]  /*9050*/  LOP3.LUT R127, R128, 0xffffffe, RZ, 0xc0, !PT ;  /* 0x0ffffffe807f7812 */ /* 0x001fe400078ec0ff */
[----:B------:R-:W-:Y:S02]  /*9060*/  SEL R128, R86, 0x80000000, P1 ;  /* 0x8000000056807807 */ /* 0x000fe40000800000 */
[----:B------:R-:W-:Y:S01]  /*9070*/  ISETP.GT.AND P1, PT, R90, -0x1, PT ;  /* 0xffffffff5a00780c */ /* 0x000fe20003f24270 */
[----:B------:R-:W-:Y:S01]  /*9080*/  IMAD.IADD R126, R126, 0x1, -R127 ;  /* 0x000000017e7e7824 */ /* 0x000fe200078e0a7f */
[----:B------:R-:W-:-:S04]  /*9090*/  SHF.R.U32.HI R128, RZ, UR14, R128 ;  /* 0x0000000eff807c19 */ /* 0x000fc80008011680 */
[----:B------:R-:W-:-:S04]  /*90a0*/  LOP3.LUT R128, R128, UR13, RZ, 0xc0, !PT ;  /* 0x0000000d80807c12 */ /* 0x000fc8000f8ec0ff */
[----:B------:R-:W-:Y:S02]  /*90b0*/  LOP3.LUT R129, R128, 0x1f, RZ, 0xc, !PT ;  /* 0x0000001f80817812 */ /* 0x000fe400078e0cff */
[----:B------:R-:W-:-:S03]  /*90c0*/  SHF.R.U32.HI R130, RZ, 0x4, R128 ;  /* 0x00000004ff827819 */ /* 0x000fc60000011680 */
[----:B------:R-:W-:Y:S01]  /*90d0*/  IMAD R128, R129, 0x300, R0 ;  /* 0x0000030081807824 */ /* 0x000fe200078e0200 */
[----:B------:R-:W-:-:S05]  /*90e0*/  LOP3.LUT R129, R130, 0xffffffe, RZ, 0xc0, !PT ;  /* 0x0ffffffe82817812 */ /* 0x000fca00078ec0ff */
[----:B------:R-:W-:Y:S02]  /*90f0*/  IMAD.IADD R128, R128, 0x1, -R129 ;  /* 0x0000000180807824 */ /* 0x000fe400078e0a81 */
[----:B--2---:R-:W-:-:S05]  /*9100*/  VIADD R131, R123, 0x1 ;  /* 0x000000017b837836 */ /* 0x004fca0000000000 */
        /* <DEDUP_REMOVED lines=73> */
[----:B------:R-:W-:Y:S01]  /*95a0*/  SEL R140, R54, 0xffffffff, P1 ;  /* 0xffffffff368c7807 */ /* 0x000fe20000800000 */
[----:B--2---:R-:W-:Y:S02]  /*95b0*/  VIADD R141, R135, 0x1 ;  /* 0x00000001878d7836 */ /* 0x004fe40000000000 */
[----:B------:R-:W-:Y:S01]  /*95c0*/  IMAD.IADD R138, R138, 0x1, -R139 ;  /* 0x000000018a8a7824 */ /* 0x000fe200078e0a8b */
[----:B------:R-:W-:Y:S02]  /*95d0*/  LOP3.LUT R101, R140, R101, RZ, 0x3c, !PT ;  /* 0x000000658c657212 */ /* 0x000fe400078e3cff */
[----:B------:R-:W-:Y:S02]  /*95e0*/  STS.U16 [R134+0x2], R141 ;  /* 0x0000028d86007388 */ /* 0x000fe40000000400 */
[----:B------:R-:W-:-:S02]  /*95f0*/  ISETP.NE.AND P1, PT, R101, 0x7fffffff, PT ;  /* 0x7fffffff6500780c */ /* 0x000fc40003f25270 */
[----:B------:R-:W0:Y:S02]  /*9600*/  LDS.U16 R137, [R136+0x2] ;  /* 0x0000020088897984 */ /* 0x000e240000000400 */
[----:B------:R-:W-:Y:S02]  /*9610*/  SEL R140, R101, 0x80000000, P1 ;  /* 0x80000000658c7807 */ /* 0x000fe40000800000 */
[----:B------:R-:W-:Y:S02]  /*9620*/  ISETP.GT.AND P1, PT, R104, -0x1, PT ;  /* 0xffffffff6800780c */ /* 0x000fe40003f24270 */
[----:B------:R-:W-:-:S04]  /*9630*/  SHF.R.U32.HI R140, RZ, UR14, R140 ;  /* 0x0000000eff8c7c19 */ /* 0x000fc8000801168c */
[----:B------:R-:W-:-:S04]  /*9640*/  LOP3.LUT R140, R140, UR13, RZ, 0xc0, !PT ;  /* 0x0000000d8c8c7c12 */ /* 0x000fc8000f8ec0ff */
[----:B------:R-:W-:Y:S02]  /*9650*/  LOP3.LUT R143, R140, 0x1f, RZ, 0xc, !PT ;  /* 0x0000001f8c8f7812 */ /* 0x000fe400078e0cff */
[----:B------:R-:W-:-:S03]  /*9660*/  SHF.R.U32.HI R142, RZ, 0x4, R140 ;  /* 0x00000004ff8e7819 */ /* 0x000fc6000001168c */
[----:B------:R-:W-:Y:S01]  /*9670*/  IMAD R140, R143, 0x300, R0 ;  /* 0x000003008f8c7824 */ /* 0x000fe200078e0200 */
[----:B------:R-:W-:-:S04]  /*9680*/  SEL R143, R54, 0xffffffff, P1 ;  /* 0xffffffff368f7807 */ /* 0x000fc80000800000 */
[----:B------:R-:W-:-:S04]  /*9690*/  LOP3.LUT R104, R143, R104, RZ, 0x3c, !PT ;  /* 0x000000688f687212 */ /* 0x000fc800078e3cff */
[----:B------:R-:W-:Y:S01]  /*96a0*/  ISETP.NE.AND P1, PT, R104, 0x7fffffff, PT ;  /* 0x7fffffff6800780c */ /* 0x000fe20003f25270 */
[----:B0-----:R-:W-:-:S05]  /*96b0*/  VIADD R141, R137, 0x1 ;  /* 0x00000001898d7836 */ /* 0x001fca0000000000 */
[----:B------:R0:W-:Y:S04]  /*96c0*/  STS.U16 [R136+0x2], R141 ;  /* 0x0000028d88007388 */ /* 0x0001e80000000400 */
        /* <DEDUP_REMOVED lines=71> */
[----:B------:R-:W-:Y:S01]  /*9b40*/  IMAD.IADD R152, R152, 0x1, -R149 ;  /* 0x0000000198987824 */ /* 0x000fe200078e0a95 */
[----:B------:R-:W-:-:S04]  /*9b50*/  SEL R149, R54, 0xffffffff, P1 ;  /* 0xffffffff36957807 */ /* 0x000fc80000800000 */
[----:B------:R-:W-:-:S04]  /*9b60*/  LOP3.LUT R114, R149, R114, RZ, 0x3c, !PT ;  /* 0x0000007295727212 */ /* 0x000fc800078e3cff */
[----:B------:R-:W-:Y:S01]  /*9b70*/  ISETP.NE.AND P1, PT, R114, 0x7fffffff, PT ;  /* 0x7fffffff7200780c */ /* 0x000fe20003f25270 */
[----:B0-----:R-:W-:-:S05]  /*9b80*/  VIADD R146, R148, 0x1 ;  /* 0x0000000194927836 */ /* 0x001fca0000000000 */
[----:B------:R0:W-:Y:S04]  /*9b90*/  STS.U16 [R147+0x2], R146 ;  /* 0x0000029293007388 */ /* 0x0001e80000000400 */
[----:B------:R-:W2:Y:S01]  /*9ba0*/  LDS.U16 R151, [R150+0x2] ;  /* 0x0000020096977984 */ /* 0x000ea20000000400 */
[----:B0-----:R-:W-:Y:S02]  /*9bb0*/  SEL R146, R114, 0x80000000, P1 ;  /* 0x8000000072927807 */ /* 0x001fe40000800000 */
[----:B------:R-:W-:Y:S02]  /*9bc0*/  ISETP.GT.AND P1, PT, R11, -0x1, PT ;  /* 0xffffffff0b00780c */ /* 0x000fe40003f24270 */
[----:B------:R-:W-:-:S04]  /*9bd0*/  SHF.R.U32.HI R146, RZ, UR14, R146 ;  /* 0x0000000eff927c19 */ /* 0x000fc80008011692 */
[----:B------:R-:W-:-:S04]  /*9be0*/  LOP3.LUT R146, R146, UR13, RZ, 0xc0, !PT ;  /* 0x0000000d92927c12 */ /* 0x000fc8000f8ec0ff */
[----:B------:R-:W-:Y:S02]  /*9bf0*/  LOP3.LUT R149, R146, 0x1f, RZ, 0xc, !PT ;  /* 0x0000001f92957812 */ /* 0x000fe400078e0cff */
[----:B------:R-:W-:-:S04]  /*9c00*/  SHF.R.U32.HI R146, RZ, 0x4, R146 ;  /* 0x00000004ff927819 */ /* 0x000fc80000011692 */
[----:B------:R-:W-:Y:S01]  /*9c10*/  LOP3.LUT R146, R146, 0xffffffe, RZ, 0xc0, !PT ;  /* 0x0ffffffe92927812 */ /* 0x000fe200078ec0ff */
[----:B--2---:R-:W-:-:S05]  /*9c20*/  VIADD R155, R151, 0x1 ;  /* 0x00000001979b7836 */ /* 0x004fca0000000000 */
[----:B------:R0:W-:Y:S04]  /*9c30*/  STS.U16 [R150+0x2], R155 ;  /* 0x0000029b96007388 */ /* 0x0001e80000000400 */
[----:B------:R-:W2:Y:S01]  /*9c40*/  LDS.U16 R153, [R152+0x2] ;  /* 0x0000020098997984 */ /* 0x000ea20000000400 */
[----:B0-----:R-:W-:-:S04]  /*9c50*/  IMAD R155, R149, 0x300, R0 ;  /* 0x00000300959b7824 */ /* 0x001fc800078e0200 */
        /* <DEDUP_REMOVED lines=13> */
[----:B------:R0:W-:Y:S03]  /*9d30*/  STS.U16 [R152+0x2], R149 ;  /* 0x0000029598007388 */ /* 0x0001e60000000400 */
[----:B------:R-:W-:Y:S01]  /*9d40*/  IMAD.IADD R158, R157, 0x1, -R158 ;  /* 0x000000019d9e7824 */ /* 0x000fe200078e0a9e */
        /* <DEDUP_REMOVED lines=15> */
[----:B------:R0:W-:Y:S03]  /*9e40*/  STS.U16 [R155+0x2], R154 ;  /* 0x0000029a9b007388 */ /* 0x0001e60000000400 */
[----:B------:R-:W-:Y:S01]  /*9e50*/  LOP3.LUT R116, R11, R116, RZ, 0x3c, !PT ;  /* 0x000000740b747212 */ /* 0x000fe200078e3cff */
[----:B------:R-:W2:Y:S03]  /*9e60*/  LDS.U16 R159, [R158+0x2] ;  /* 0x000002009e9f7984 */ /* 0x000ea60000000400 */
[----:B------:R-:W-:-:S04]  /*9e70*/  ISETP.NE.AND P1, PT, R116, 0x7fffffff, PT ;  /* 0x7fffffff7400780c */ /* 0x000fc80003f25270 */
[----:B------:R-:W-:Y:S02]  /*9e80*/  SEL R10, R116, 0x80000000, P1 ;  /* 0x80000000740a7807 */ /* 0x000fe40000800000 */
[----:B------:R-:W-:Y:S02]  /*9e90*/  ISETP.GT.AND P1, PT, R7, -0x1, PT ;  /* 0xffffffff0700780c */ /* 0x000fe40003f24270 */
[----:B------:R-:W-:Y:S02]  /*9ea0*/  SHF.R.U32.HI R10, RZ, UR14, R10 ;  /* 0x0000000eff0a7c19 */ /* 0x000fe4000801160a */
[----:B0-----:R-:W-:Y:S02]  /*9eb0*/  SEL R154, R54, 0xffffffff, P1 ;  /* 0xffffffff369a7807 */ /* 0x001fe40000800000 */
        /* <DEDUP_REMOVED lines=10> */
[----:B------:R-:W-:-:S04]  /*9f60*/  SHF.R.U32.HI R7, RZ, UR14, R7 ;  /* 0x0000000eff077c19 */ /* 0x000fc80008011607 */
[----:B------:R-:W-:-:S04]  /*9f70*/  LOP3.LUT R7, R7, UR13, RZ, 0xc0, !PT ;  /* 0x0000000d07077c12 */ /* 0x000fc8000f8ec0ff */
[----:B------:R-:W-:Y:S01]  /*9f80*/  LOP3.LUT R11, R7, 0x1f, RZ, 0xc, !PT ;  /* 0x0000001f070b7812 */ /* 0x000fe200078e0cff */
[----:B--2---:R-:W-:Y:S01]  /*9f90*/  VIADD R157, R159, 0x1 ;  /* 0x000000019f9d7836 */ /* 0x004fe20000000000 */
[----:B------:R-:W-:-:S03]  /*9fa0*/  SHF.R.U32.HI R7, RZ, 0x4, R7 ;  /* 0x00000004ff077819 */ /* 0x000fc60000011607 */
[----:B------:R-:W-:Y:S01]  /*9fb0*/  IMAD R11, R11, 0x300, R0 ;  /* 0x000003000b0b7824 */ /* 0x000fe200078e0200 */
[----:B------:R0:W-:Y:S01]  /*9fc0*/  STS.U16 [R158+0x2], R157 ;  /* 0x0000029d9e007388 */ /* 0x0001e20000000400 */
[----:B------:R-:W-:-:S03]  /*9fd0*/  LOP3.LUT R166, R7, 0xffffffe, RZ, 0xc0, !PT ;  /* 0x0ffffffe07a67812 */ /* 0x000fc600078ec0ff */
[----:B------:R-:W2:Y:S02]  /*9fe0*/  LDS.U16 R162, [R161+0x2] ;  /* 0x00000200a1a27984 */ /* 0x000ea40000000400 */
[----:B------:R-:W-:Y:S01]  /*9ff0*/  IMAD.IADD R166, R11, 0x1, -R166 ;  /* 0x000000010ba67824 */ /* 0x000fe200078e0aa6 */
        /* <DEDUP_REMOVED lines=14> */
[----:B------:R-:W-:Y:S01]  /*a0e0*/  SEL R5, R160, 0x80000000, P1 ;  /* 0x80000000a0057807 */ /* 0x000fe20000800000 */
[----:B--2---:R-:W-:Y:S01]  /*a0f0*/  VIADD R10, R162, 0x1 ;  /* 0x00000001a20a7836 */ /* 0x004fe20000000000 */
[----:B------:R-:W-:Y:S01]  /*a100*/  ISETP.GT.AND P1, PT, R4, -0x1, PT ;  /* 0xffffffff0400780c */ /* 0x000fe20003f24270 */
[----:B------:R-:W-:Y:S01]  /*a110*/  IMAD.IADD R168, R11, 0x1, -R6 ;  /* 0x000000010ba87824 */ /* 0x000fe200078e0a06 */
[----:B------:R-:W-:-:S02]  /*a120*/  SHF.R.U32.HI R5, RZ, UR14, R5 ;  /* 0x0000000eff057c19 */ /* 0x000fc40008011605 */
[----:B------:R-:W-:Y:S01]  /*a130*/  STS.U16 [R161+0x2], R10 ;  /* 0x0000020aa1007388 */ /* 0x000fe20000000400 */
[----:B------:R-:W-:Y:S02]  /*a140*/  SEL R163, R54, 0xffffffff, P1 ;  /* 0xffffffff36a37807 */ /* 0x000fe40000800000 */
[----:B------:R-:W-:Y:S01]  /*a150*/  LOP3.LUT R5, R5, UR13, RZ, 0xc0, !PT ;  /* 0x0000000d05057c12 */ /* 0x000fe2000f8ec0ff */
[----:B------:R-:W0:Y:S01]  /*a160*/  LDS.U16 R165, [R164+0x2] ;  /* 0x00000200a4a57984 */ /* 0x000e220000000400 */
[----:B------:R-:W-:Y:S02]  /*a170*/  LOP3.LUT R163, R163, R4, RZ, 0x3c, !PT ;  /* 0x00000004a3a37212 */ /* 0x000fe400078e3cff */
[----:B------:R-:W-:Y:S02]  /*a180*/  LOP3.LUT R11, R5, 0x1f, RZ, 0xc, !PT ;  /* 0x0000001f050b7812 */ /* 0x000fe400078e0cff */
[----:B------:R-:W-:Y:S02]  /*a190*/  SHF.R.U32.HI R5, RZ, 0x4, R5 ;  /* 0x00000004ff057819 */ /* 0x000fe40000011605 */
[----:B------:R-:W-:Y:S01]  /*a1a0*/  ISETP.NE.AND P1, PT, R163, 0x7fffffff, PT ;  /* 0x7fffffffa300780c */ /* 0x000fe20003f25270 */
[----:B------:R-:W-:Y:S01]  /*a1b0*/  IMAD R11, R11, 0x300, R0 ;  /* 0x000003000b0b7824 */ /* 0x000fe200078e0200 */
[----:B------:R-:W-:-:S02]  /*a1c0*/  LOP3.LUT R170, R5, 0xffffffe, RZ, 0xc0, !PT ;  /* 0x0ffffffe05aa7812 */ /* 0x000fc400078ec0ff */
[----:B------:R-:W-:-:S03]  /*a1d0*/  SEL R4, R163, 0x80000000, P1 ;  /* 0x80000000a3047807 */ /* 0x000fc60000800000 */
[----:B------:R-:W-:Y:S01]  /*a1e0*/  IMAD.IADD R170, R11, 0x1, -R170 ;  /* 0x000000010baa7824 */ /* 0x000fe200078e0aaa */
[----:B------:R-:W-:-:S04]  /*a1f0*/  SHF.R.U32.HI R4, RZ, UR14, R4 ;  /* 0x0000000eff047c19 */ /* 0x000fc80008011604 */
[----:B------:R-:W-:Y:S01]  /*a200*/  LOP3.LUT R4, R4, UR13, RZ, 0xc0, !PT ;  /* 0x0000000d04047c12 */ /* 0x000fe2000f8ec0ff */
[----:B0-----:R-:W-:-:S05]  /*a210*/  VIADD R7, R165, 0x1 ;  /* 0x00000001a5077836 */ /* 0x001fca0000000000 */
[----:B------:R-:W-:Y:S04]  /*a220*/  STS.U16 [R164+0x2], R7 ;  /* 0x00000207a4007388 */ /* 0x000fe80000000400 */
[----:B------:R-:W0:Y:S02]  /*a230*/  LDS.U16 R167, [R166+0x2] ;  /* 0x00000200a6a77984 */ /* 0x000e240000000400 */
[----:B0-----:R-:W-:-:S05]  /*a240*/  VIADD R7, R167, 0x1 ;  /* 0x00000001a7077836 */ /* 0x001fca0000000000 */
[----:B------:R0:W-:Y:S04]  /*a250*/  STS.U16 [R166+0x2], R7 ;  /* 0x00000207a6007388 */ /* 0x0001e80000000400 */
[----:B------:R-:W2:Y:S01]  /*a260*/  LDS.U16 R169, [R168+0x2] ;  /* 0x00000200a8a97984 */ /* 0x000ea20000000400 */
[----:B0-----:R-:W-:Y:S02]  /*a270*/  LOP3.LUT R7, R4, 0x1f, RZ, 0xc, !PT ;  /* 0x0000001f04077812 */ /* 0x001fe400078e0cff */
[----:B------:R-:W-:-:S03]  /*a280*/  SHF.R.U32.HI R4, RZ, 0x4, R4 ;  /* 0x00000004ff047819 */ /* 0x000fc60000011604 */
[----:B------:R-:W-:Y:S01]  /*a290*/  IMAD R7, R7, 0x300, R0 ;  /* 0x0000030007077824 */ /* 0x000fe200078e0200 */
[----:B------:R-:W-:-:S05]  /*a2a0*/  LOP3.LUT R4, R4, 0xffffffe, RZ, 0xc0, !PT ;  /* 0x0ffffffe04047812 */ /* 0x000fca00078ec0ff */
[----:B------:R-:W-:Y:S02]  /*a2b0*/  IMAD.IADD R172, R7, 0x1, -R4 ;  /* 0x0000000107ac7824 */ /* 0x000fe400078e0a04 */
[----:B--2---:R-:W-:-:S05]  /*a2c0*/  VIADD R5, R169, 0x1 ;  /* 0x00000001a9057836 */ /* 0x004fca0000000000 */
        /* <DEDUP_REMOVED lines=86> */
[----:B------:R-:W-:Y:S01]  /*a830*/  ISETP.GT.U32.AND P2, PT, R125, 0x1f, PT ;  /* 0x0000001f7d00780c */ /* 0x000fe20003f44070 */
[----:B0-----:R-:W-:-:S04]  /*a840*/  IMAD.IADD R207, R207, 0x1, -R206 ;  /* 0x00000001cfcf7824 */ /* 0x001fc800078e0ace */
[----:B------:R-:W0:Y:S04]  /*a850*/  LDS.128 R4, [UR4+0x6300] ;  /* 0x00630004ff047984 */ /* 0x000e280008000c00 */
[----:B------:R-:W1:Y:S01]  /*a860*/  LDS.64 R10, [UR4+0x6310] ;  /* 0x00631004ff0a7984 */ /* 0x000e620008000a00 */
        /* <DEDUP_REMOVED lines=9> */
[----:B------:R-:W-:Y:S02]  /*a900*/  ISETP.NE.AND P1, PT, R9, RZ, PT ;  /* 0x000000ff0900720c */ /* 0x000fe40003f25270 */
        /* <DEDUP_REMOVED lines=8> */
[----:B------:R-:W-:Y:S01]  /*a990*/  @!P3 STS [UR4+0x6320], R207 ;  /* 0x006320cfff00b988 */ /* 0x000fe20008000804 */
[----:B------:R-:W-:Y:S06]  /*a9a0*/  BAR.SYNC.DEFER_BLOCKING 0x0 ;  /* 0x0000000000007b1d */ /* 0x000fec0000010000 */
[----:B------:R-:W0:Y:S02]  /*a9b0*/  @P1 LDS R4, [UR4+0x6320] ;  /* 0x00632004ff041984 */ /* 0x000e240008000800 */
[----:B0-----:R-:W-:Y:S01]  /*a9c0*/  @P1 IMAD.IADD R207, R207, 0x1, R4 ;  /* 0x00000001cfcf1824 */ /* 0x001fe200078e0204 */
[----:B------:R-:W-:-:S03]  /*a9d0*/  ISETP.GT.U32.AND P1, PT, R125, 0x3f, PT ;  /* 0x0000003f7d00780c */ /* 0x000fc60003f24070 */
        /* <DEDUP_REMOVED lines=47> */
[----:B------:R-:W-:Y:S02]  /*acd0*/  IMAD.IADD R205, R205, 0x1, R207 ;  /* 0x00000001cdcd7824 */ /* 0x000fe400078e02cf */
[----:B------:R-:W-:Y:S01]  /*ace0*/  @!P1 IMAD.MOV.U32 R8, RZ, RZ, 0x1d40 ;  /* 0x00001d40ff089424 */ /* 0x000fe200078e00ff */
        /* <DEDUP_REMOVED lines=22> */
[----:B------:R2:W3:Y:S04]  /*ae50*/  LDS.U16 R6, [R64+0x2] ;  /* 0x0000020040067984 */ /* 0x0004e80000000400 */
[----:B------:R-:W4:Y:S04]  /*ae60*/  LDS.U16 R10, [R75+0x2] ;  /* 0x000002004b0a7984 */ /* 0x000f280000000400 */
[----:B------:R-:W5:Y:S04]  /*ae70*/  LDS.U16 R79, [R79+0x2] ;  /* 0x000002004f4f7984 */ /* 0x000f680000000400 */
[----:B------:R-:W5:Y:S04]  /*ae80*/  LDS.U16 R174, [R85+0x2] ;  /* 0x0000020055ae7984 */ /* 0x000f680000000400 */
[----:B------:R-:W5:Y:S04]  /*ae90*/  LDS.U16 R87, [R87+0x2] ;  /* 0x0000020057577984 */ /* 0x000f680000000400 */
[----:B------:R-:W5:Y:S04]  /*aea0*/  LDS.U16 R92, [R92+0x2] ;  /* 0x000002005c5c7984 */ /* 0x000f680000000400 */
[----:B------:R-:W5:Y:S04]  /*aeb0*/  LDS.U16 R176, [R95+0x2] ;  /* 0x000002005fb07984 */ /* 0x000f680000000400 */
[----:B------:R-:W5:Y:S01]  /*aec0*/  LDS.U16 R100, [R100+0x2] ;  /* 0x0000020064647984 */ /* 0x000f620000000400 */
[----:B0-----:R-:W-:-:S03]  /*aed0*/  IMAD.IADD R5, R72, 0x1, R5 ;  /* 0x0000000148057824 */ /* 0x001fc600078e0205 */
[----:B------:R-:W0:Y:S01]  /*aee0*/  LDS.U16 R178, [R105+0x2] ;  /* 0x0000020069b27984 */ /* 0x000e220000000400 */
[----:B-1----:R-:W-:-:S03]  /*aef0*/  IMAD.IADD R4, R61, 0x1, R4 ;  /* 0x000000013d047824 */ /* 0x002fc600078e0204 */
[----:B------:R-:W1:Y:S01]  /*af00*/  LDS.U16 R180, [R107+0x2] ;  /* 0x000002006bb47984 */ /* 0x000e620000000400 */
[----:B--2---:R-:W-:Y:S01]  /*af10*/  IMAD.IADD R64, R63, 0x1, R62 ;  /* 0x000000013f407824 */ /* 0x004fe200078e023e */
[----:B------:R-:W-:Y:S01]  /*af20*/  LEA R62, R4, UR4, 0x2 ;  /* 0x00000004043e7c11 */ /* 0x000fe2000f8e10ff */
[----:B------:R-:W-:Y:S01]  /*af30*/  @!P1 IMAD.IADD R63, R46, 0x1, -R51 ;  /* 0x000000012e3f9824 */ /* 0x000fe200078e0a33 */
[----:B------:R-:W2:Y:S01]  /*af40*/  LDS.U16 R182, [R111+0x2] ;  /* 0x000002006fb67984 */ /* 0x000ea20000000400 */
[----:B---3--:R-:W-:Y:S01]  /*af50*/  IMAD.IADD R65, R65, 0x1, R6 ;  /* 0x0000000141417824 */ /* 0x008fe200078e0206 */
[----:B------:R-:W-:Y:S02]  /*af60*/  LEA R64, R64, UR4, 0x2 ;  /* 0x0000000440407c11 */ /* 0x000fe4000f8e10ff */
[----:B------:R-:W3:Y:S01]  /*af70*/  LDS.U16 R66, [R115+0x2] ;  /* 0x0000020073427984 */ /* 0x000ee20000000400 */
[----:B----4-:R-:W-:Y:S01]  /*af80*/  IMAD.IADD R10, R77, 0x1, R10 ;  /* 0x000000014d0a7824 */ /* 0x010fe200078e020a */
[----:B------:R-:W-:-:S02]  /*af90*/  LEA R65, R65, UR4, 0x2 ;  /* 0x0000000441417c11 */ /* 0x000fc4000f8e10ff */
[----:B------:R-:W4:Y:S01]  /*afa0*/  LDS.U16 R118, [R118+0x2] ;  /* 0x0000020076767984 */ /* 0x000f220000000400 */
[----:B-----5:R-:W-:Y:S01]  /*afb0*/  IMAD.IADD R77, R80, 0x1, R79 ;  /* 0x00000001504d7824 */ /* 0x020fe200078e024f */
[----:B------:R-:W-:Y:S02]  /*afc0*/  LEA R75, R10, UR4, 0x2 ;  /* 0x000000040a4b7c11 */ /* 0x000fe4000f8e10ff */
[----:B------:R-:W5:Y:S01]  /*afd0*/  LDS.U16 R120, [R120+0x2] ;  /* 0x0000020078787984 */ /* 0x000f620000000400 */
[----:B------:R-:W-:Y:S01]  /*afe0*/  IMAD.IADD R79, R83, 0x1, R174 ;  /* 0x00000001534f7824 */ /* 0x000fe200078e02ae */
[----:B------:R-:W-:Y:S02]  /*aff0*/  LEA R77, R77, UR4, 0x2 ;  /* 0x000000044d4d7c11 */ /* 0x000fe4000f8e10ff */
[----:B------:R-:W5:Y:S01]  /*b000*/  LDS.U16 R122, [R122+0x2] ;  /* 0x000002007a7a7984 */ /* 0x000f620000000400 */
[----:B------:R-:W-:Y:S01]  /*b010*/  IMAD.IADD R83, R88, 0x1, R87 ;  /* 0x0000000158537824 */ /* 0x000fe200078e0257 */
[----:B------:R-:W-:-:S02]  /*b020*/  LEA R79, R79, UR4, 0x2 ;  /* 0x000000044f4f7c11 */ /* 0x000fc4000f8e10ff */
[----:B------:R-:W5:Y:S01]  /*b030*/  LDS.U16 R126, [R126+0x2] ;  /* 0x000002007e7e7984 */ /* 0x000f620000000400 */
[----:B------:R-:W-:Y:S01]  /*b040*/  IMAD.IADD R72, R91, 0x1, R92 ;  /* 0x000000015b487824 */ /* 0x000fe200078e025c */
        /* <DEDUP_REMOVED lines=8> */
[----:B0-----:R-:W-:Y:S01]  /*b0d0*/  IMAD.IADD R178, R103, 0x1, R178 ;  /* 0x0000000167b27824 */ /* 0x001fe200078e02b2 */
[----:B------:R-:W-:Y:S02]  /*b0e0*/  LEA R88, R88, UR4, 0x2 ;  /* 0x0000000458587c11 */ /* 0x000fe4000f8e10ff */
[----:B------:R-:W0:Y:S01]  /*b0f0*/  LDS.U16 R134, [R134+0x2] ;  /* 0x0000020086867984 */ /* 0x000e220000000400 */
[----:B-1----:R-:W-:-:S03]  /*b100*/  IMAD.IADD R85, R109, 0x1, R180 ;  /* 0x000000016d557824 */ /* 0x002fc600078e02b4 */
[----:B------:R-:W1:Y:S01]  /*b110*/  LDS.U16 R136, [R136+0x2] ;  /* 0x0000020088887984 */ /* 0x000e620000000400 */
[----:B--2---:R-:W-:Y:S01]  /*b120*/  IMAD.IADD R87, R113, 0x1, R182 ;  /* 0x0000000171577824 */ /* 0x004fe200078e02b6 */
[----:B------:R-:W-:Y:S02]  /*b130*/  LEA R85, R85, UR4, 0x2 ;  /* 0x0000000455557c11 */ /* 0x000fe4000f8e10ff */
[----:B------:R-:W2:Y:S01]  /*b140*/  LDS.U16 R138, [R138+0x2] ;  /* 0x000002008a8a7984 */ /* 0x000ea20000000400 */
[----:B---3--:R-:W-:Y:S01]  /*b150*/  IMAD.IADD R117, R117, 0x1, R66 ;  /* 0x0000000175757824 */ /* 0x008fe200078e0242 */
[----:B------:R-:W-:Y:S02]  /*b160*/  LEA R66, R5, UR4, 0x2 ;  /* 0x0000000405427c11 */ /* 0x000fe4000f8e10ff */
[----:B------:R-:W3:Y:S01]  /*b170*/  LDS.U16 R140, [R140+0x2] ;  /* 0x000002008c8c7984 */ /* 0x000ee20000000400 */
[----:B----4-:R-:W-:Y:S01]  /*b180*/  IMAD.IADD R118, R119, 0x1, R118 ;  /* 0x0000000177767824 */ /* 0x010fe200078e0276 */
[----:B------:R-:W-:-:S02]  /*b190*/  LEA R87, R87, UR4, 0x2 ;  /* 0x0000000457577c11 */ /* 0x000fc4000f8e10ff */
[----:B------:R-:W4:Y:S01]  /*b1a0*/  LDS.U16 R142, [R142+0x2] ;  /* 0x000002008e8e7984 */ /* 0x000f220000000400 */
[----:B-----5:R-:W-:-:S03]  /*b1b0*/  IMAD.IADD R91, R121, 0x1, R120 ;  /* 0x00000001795b7824 */ /* 0x020fc600078e0278 */
[----:B------:R-:W5:Y:S01]  /*b1c0*/  LDS.U16 R144, [R144+0x2] ;  /* 0x0000020090907984 */ /* 0x000f620000000400 */
[----:B------:R-:W-:Y:S01]  /*b1d0*/  IMAD.IADD R122, R123, 0x1, R122 ;  /* 0x000000017b7a7824 */ /* 0x000fe200078e027a */
[----:B------:R-:W-:Y:S02]  /*b1e0*/  LEA R91, R91, UR4, 0x2 ;  /* 0x000000045b5b7c11 */ /* 0x000fe4000f8e10ff */
[----:B------:R-:W5:Y:S01]  /*b1f0*/  LDS.U16 R147, [R147+0x2] ;  /* 0x0000020093937984 */ /* 0x000f620000000400 */
[----:B------:R-:W-:-:S03]  /*b200*/  IMAD.IADD R92, R127, 0x1, R126 ;  /* 0x000000017f5c7824 */ /* 0x000fc600078e027e */
[----:B------:R-:W5:Y:S01]  /*b210*/  LDS.U16 R150, [R150+0x2] ;  /* 0x0000020096967984 */ /* 0x000f620000000400 */
[----:B------:R-:W-:Y:S01]  /*b220*/  IMAD.IADD R128, R129, 0x1, R128 ;  /* 0x0000000181807824 */ /* 0x000fe200078e0280 */
[----:B------:R-:W-:Y:S02]  /*b230*/  LEA R92, R92, UR4, 0x2 ;  /* 0x000000045c5c7c11 */ /* 0x000fe4000f8e10ff */
[----:B------:R-:W5:Y:S01]  /*b240*/  LDS.U16 R152, [R152+0x2] ;  /* 0x0000020098987984 */ /* 0x000f620000000400 */
[----:B------:R-:W-:-:S03]  /*b250*/  IMAD.IADD R130, R131, 0x1, R130 ;  /* 0x0000000183827824 */ /* 0x000fc600078e0282 */
[----:B------:R-:W5:Y:S01]  /*b260*/  LDS.U16 R155, [R155+0x2] ;  /* 0x000002009b9b7984 */ /* 0x000f620000000400 */
[----:B------:R-:W-:-:S03]  /*b270*/  IMAD.IADD R95, R133, 0x1, R132 ;  /* 0x00000001855f7824 */ /* 0x000fc600078e0284 */
[----:B------:R-:W5:Y:S01]  /*b280*/  LDS.U16 R158, [R158+0x2] ;  /* 0x000002009e9e7984 */ /* 0x000f620000000400 */
[----:B0-----:R-:W-:Y:S01]  /*b290*/  IMAD.IADD R97, R135, 0x1, R134 ;  /* 0x0000000187617824 */ /* 0x001fe200078e0286 */
[----:B------:R-:W-:Y:S02]  /*b2a0*/  LEA R95, R95, UR4, 0x2 ;  /* 0x000000045f5f7c11 */ /* 0x000fe4000f8e10ff */
[----:B------:R-:W0:Y:S01]  /*b2b0*/  LDS.U16 R161, [R161+0x2] ;  /* 0x00000200a1a17984 */ /* 0x000e220000000400 */
[----:B-1----:R-:W-:Y:S01]  /*b2c0*/  IMAD.IADD R99, R137, 0x1, R136 ;  /* 0x0000000189637824 */ /* 0x002fe200078e0288 */
[----:B------:R-:W-:Y:S02]  /*b2d0*/  LEA R97, R97, UR4, 0x2 ;  /* 0x0000000461617c11 */ /* 0x000fe4000f8e10ff */
[----:B------:R-:W1:Y:S01]  /*b2e0*/  LDS.U16 R164, [R164+0x2] ;  /* 0x00000200a4a47984 */ /* 0x000e620000000400 */
[----:B--2---:R-:W-:Y:S01]  /*b2f0*/  IMAD.IADD R138, R139, 0x1, R138 ;  /* 0x000000018b8a7824 */ /* 0x004fe200078e028a */
[----:B------:R-:W-:-:S02]  /*b300*/  LEA R99, R99, UR4, 0x2 ;  /* 0x0000000463637c11 */ /* 0x000fc4000f8e10ff */
[----:B------:R-:W2:Y:S01]  /*b310*/  LDS.U16 R166, [R166+0x2] ;  /* 0x00000200a6a67984 */ /* 0x000ea20000000400 */
[----:B---3--:R-:W-:-:S03]  /*b320*/  IMAD.IADD R140, R141, 0x1, R140 ;  /* 0x000000018d8c7824 */ /* 0x008fc600078e028c */
[----:B------:R-:W3:Y:S01]  /*b330*/  LDS.U16 R168, [R168+0x2] ;  /* 0x00000200a8a87984 */ /* 0x000ee20000000400 */
[----:B----4-:R-:W-:-:S03]  /*b340*/  IMAD.IADD R142, R143, 0x1, R142 ;  /* 0x000000018f8e7824 */ /* 0x010fc600078e028e */
[----:B------:R-:W4:Y:S01]  /*b350*/  LDS.U16 R170, [R170+0x2] ;  /* 0x00000200aaaa7984 */ /* 0x000f220000000400 */
[----:B-----5:R-:W-:-:S03]  /*b360*/  IMAD.IADD R144, R145, 0x1, R144 ;  /* 0x0000000191907824 */ /* 0x020fc600078e0290 */
[----:B------:R-:W5:Y:S01]  /*b370*/  LDS.U16 R172, [R172+0x2] ;  /* 0x00000200acac7984 */ /* 0x000f620000000400 */
[----:B------:R-:W-:Y:S01]  /*b380*/  IMAD.IADD R103, R148, 0x1, R147 ;  /* 0x0000000194677824 */ /* 0x000fe200078e0293 */
[----:B------:R-:W-:Y:S01]  /*b390*/  BAR.SYNC.DEFER_BLOCKING 0x0 ;  /* 0x0000000000007b1d */ /* 0x000fe20000010000 */
[----:B------:R-:W-:-:S03]  /*b3a0*/  IMAD.IADD R105, R151, 0x1, R150 ;  /* 0x0000000197697824 */ /* 0x000fc600078e0296 */
[----:B------:R-:W-:Y:S01]  /*b3b0*/  LEA R103, R103, UR4, 0x2 ;  /* 0x0000000467677c11 */ /* 0x000fe2000f8e10ff */
[----:B------:R-:W-:Y:S01]  /*b3c0*/  IMAD.IADD R107, R153, 0x1, R152 ;  /* 0x00000001996b7824 */ /* 0x000fe200078e0298 */
[----:B------:R-:W-:Y:S01]  /*b3d0*/  LEA R105, R105, UR4, 0x2 ;  /* 0x0000000469697c11 */ /* 0x000fe2000f8e10ff */
[----:B------:R-:W-:-:S03]  /*b3e0*/  IMAD.IADD R109, R156, 0x1, R155 ;  /* 0x000000019c6d7824 */ /* 0x000fc600078e029b */
[----:B------:R-:W-:Y:S01]  /*b3f0*/  LEA R107, R107, UR4, 0x2 ;  /* 0x000000046b6b7c11 */ /* 0x000fe2000f8e10ff */
[----:B------:R-:W-:Y:S01]  /*b400*/  IMAD.IADD R111, R159, 0x1, R158 ;  /* 0x000000019f6f7824 */ /* 0x000fe200078e029e */
[----:B------:R-:W-:Y:S01]  /*b410*/  LEA R109, R109, UR4, 0x2 ;  /* 0x000000046d6d7c11 */ /* 0x000fe2000f8e10ff */
[----:B0-----:R-:W-:-:S03]  /*b420*/  IMAD.IADD R161, R162, 0x1, R161 ;  /* 0x00000001a2a17824 */ /* 0x001fc600078e02a1 */
[----:B------:R-:W-:Y:S01]  /*b430*/  LEA R111, R111, UR4, 0x2 ;  /* 0x000000046f6f7c11 */ /* 0x000fe2000f8e10ff */
[----:B-1----:R-:W-:Y:S01]  /*b440*/  IMAD.IADD R164, R165, 0x1, R164 ;  /* 0x00000001a5a47824 */ /* 0x002fe200078e02a4 */
[----:B------:R-:W-:Y:S01]  /*b450*/  @!P1 STS [R0], R51 ;  /* 0x0000003300009388 */ /* 0x000fe20000000800 */
[----:B--2---:R-:W-:Y:S01]  /*b460*/  IMAD.IADD R113, R167, 0x1, R166 ;  /* 0x00000001a7717824 */ /* 0x004fe200078e02a6 */
[----:B------:R-:W-:Y:S01]  /*b470*/  BAR.SYNC.DEFER_BLOCKING 0x0 ;  /* 0x0000000000007b1d */ /* 0x000fe20000010000 */
[----:B---3--:R-:W-:-:S03]  /*b480*/  IMAD.IADD R168, R169, 0x1, R168 ;  /* 0x00000001a9a87824 */ /* 0x008fc600078e02a8 */
[----:B------:R-:W-:Y:S01]  /*b490*/  LEA R113, R113, UR4, 0x2 ;  /* 0x0000000471717c11 */ /* 0x000fe2000f8e10ff */
[----:B----4-:R-:W-:Y:S02]  /*b4a0*/  IMAD.IADD R115, R171, 0x1, R170 ;  /* 0x00000001ab737824 */ /* 0x010fe400078e02aa */
[----:B-----5:R-:W-:-:S03]  /*b4b0*/  IMAD.IADD R172, R173, 0x1, R172 ;  /* 0x00000001adac7824 */ /* 0x020fc600078e02ac */
[----:B------:R-:W-:Y:S01]  /*b4c0*/  LEA R115, R115, UR4, 0x2 ;  /* 0x0000000473737c11 */ /* 0x000fe2000f8e10ff */
[----:B------:R-:W-:Y:S01]  /*b4d0*/  @P0 LDS R8, [R0+-0x4] ;  /* 0xfffffc0000080984 */ /* 0x000fe20000000800 */
[----:B------:R-:W-:Y:S06]  /*b4e0*/  BAR.SYNC.DEFER_BLOCKING 0x0 ;  /* 0x0000000000007b1d */ /* 0x000fec0000010000 */
[----:B------:R-:W-:Y:S02]  /*b4f0*/  @!P1 STS [R0+0x7500], R63 ;  /* 0x0075003f00009388 */ /* 0x000fe40000000800 */
[----:B------:R-:W-:Y:S06]  /*b500*/  BAR.SYNC.DEFER_BLOCKING 0x0 ;  /* 0x0000000000007b1d */ /* 0x000fec0000010000 */
[----:B------:R-:W-:Y:S04]  /*b510*/  STS [R62], R55 ;  /* 0x000000373e007388 */ /* 0x000fe80000000800 */
[----:B------:R-:W-:Y:S04]  /*b520*/  STS [R64], R57 ;  /* 0x0000003940007388 */ /* 0x000fe80000000800 */
[----:B------:R-:W-:Y:S04]  /*b530*/  STS [R65], R58 ;  /* 0x0000003a41007388 */ /* 0x000fe80000000800 */
[----:B------:R0:W-:Y:S04]  /*b540*/  STS [R66], R67 ;  /* 0x0000004342007388 */ /* 0x0001e80000000800 */
[----:B------:R-:W-:Y:S04]  /*b550*/  STS [R75], R56 ;  /* 0x000000384b007388 */ /* 0x000fe80000000800 */
[----:B------:R-:W-:Y:S01]  /*b560*/  STS [R77], R60 ;  /* 0x0000003c4d007388 */ /* 0x000fe20000000800 */
[----:B0-----:R-:W-:-:S03]  /*b570*/  LEA R67, R178, UR4, 0x2 ;  /* 0x00000004b2437c11 */ /* 0x001fc6000f8e10ff */
[----:B------:R0:W-:Y:S04]  /*b580*/  STS [R79], R68 ;  /* 0x000000444f007388 */ /* 0x0001e80000000800 */
[----:B------:R1:W-:Y:S04]  /*b590*/  STS [R83], R70 ;  /* 0x0000004653007388 */ /* 0x0003e80000000800 */
[----:B------:R2:W-:Y:S01]  /*b5a0*/  STS [R72], R73 ;  /* 0x0000004948007388 */ /* 0x0005e20000000800 */
[----:B0-----:R-:W-:-:S03]  /*b5b0*/  LEA R68, R118, UR4, 0x2 ;  /* 0x0000000476447c11 */ /* 0x001fc6000f8e10ff */
[----:B------:R0:W-:Y:S01]  /*b5c0*/  STS [R80], R69 ;  /* 0x0000004550007388 */ /* 0x0001e20000000800 */
[----:B-1----:R-:W-:-:S03]  /*b5d0*/  LEA R70, R122, UR4, 0x2 ;  /* 0x000000047a467c11 */ /* 0x002fc6000f8e10ff */
[----:B------:R1:W-:Y:S01]  /*b5e0*/  STS [R88], R71 ;  /* 0x0000004758007388 */ /* 0x0003e20000000800 */
[----:B--2---:R-:W-:-:S03]  /*b5f0*/  LEA R73, R117, UR4, 0x2 ;  /* 0x0000000475497c11 */ /* 0x004fc6000f8e10ff */
        /* <DEDUP_REMOVED lines=10> */
[----:B------:R-:W-:Y:S01]  /*b6a0*/  STS [R91], R84 ;  /* 0x000000545b007388 */ /* 0x000fe20000000800 */
[----:B--2---:R-:W-:-:S03]  /*b6b0*/  LEA R76, R161, UR4, 0x2 ;  /* 0x00000004a14c7c11 */ /* 0x004fc6000f8e10ff */
[----:B------:R1:W-:Y:S01]  /*b6c0*/  STS [R70], R89 ;  /* 0x0000005946007388 */ /* 0x0003e20000000800 */
[----:B0-----:R-:W-:-:S03]  /*b6d0*/  LEA R81, R138, UR4, 0x2 ;  /* 0x000000048a517c11 */ /* 0x001fc6000f8e10ff */
[----:B------:R0:W-:Y:S04]  /*b6e0*/  STS [R92], R93 ;  /* 0x0000005d5c007388 */ /* 0x0001e80000000800 */
[----:B------:R-:W-:Y:S01]  /*b6f0*/  STS [R69], R86 ;  /* 0x0000005645007388 */ /* 0x000fe20000000800 */
[----:B-1----:R-:W-:-:S03]  /*b700*/  LEA R89, R142, UR4, 0x2 ;  /* 0x000000048e597c11 */ /* 0x002fc6000f8e10ff */
[----:B------:R-:W-:Y:S01]  /*b710*/  STS [R71], R90 ;  /* 0x0000005a47007388 */ /* 0x000fe20000000800 */
[----:B0-----:R-:W-:-:S03]  /*b720*/  LEA R93, R144, UR4, 0x2 ;  /* 0x00000004905d7c11 */ /* 0x001fc6000f8e10ff */
[----:B------:R-:W-:Y:S04]  /*b730*/  STS [R95], R94 ;  /* 0x0000005e5f007388 */ /* 0x000fe80000000800 */
[----:B------:R-:W-:Y:S04]  /*b740*/  STS [R97], R98 ;  /* 0x0000006261007388 */ /* 0x000fe80000000800 */
[----:B------:R-:W-:Y:S04]  /*b750*/  STS [R99], R102 ;  /* 0x0000006663007388 */ /* 0x000fe80000000800 */
[----:B------:R-:W-:Y:S04]  /*b760*/  STS [R81], R96 ;  /* 0x0000006051007388 */ /* 0x000fe80000000800 */
        /* <DEDUP_REMOVED lines=23> */
[----:B------:R-:W-:Y:S04]  /*b8e0*/  LDS R98, [R0+0x1500] ;  /* 0x0015000000627984 */ /* 0x000fe80000000800 */
[----:B------:R-:W-:Y:S04]  /*b8f0*/  LDS R100, [R0+0x1800] ;  /* 0x0018000000647984 */ /* 0x000fe80000000800 */
[----:B------:R-:W-:Y:S01]  /*b900*/  LDS R104, [R0+0x1e00] ;  /* 0x001e000000687984 */ /* 0x000fe20000000800 */
[----:B0-----:R-:W-:-:S03]  /*b910*/  ISETP.NE.AND P3, PT, R6, 0x7fffffff, PT ;  /* 0x7fffffff0600780c */ /* 0x001fc60003f65270 */
[----:B------:R-:W-:Y:S01]  /*b920*/  LDS R102, [R0+0x1b00] ;  /* 0x001b000000667984 */ /* 0x000fe20000000800 */
[----:B------:R-:W-:-:S03]  /*b930*/  SEL R4, R6, 0x80000000, P3 ;  /* 0x8000000006047807 */ /* 0x000fc60001800000 */
[----:B------:R-:W-:Y:S01]  /*b940*/  LDS R106, [R0+0x4500] ;  /* 0x00450000006a7984 */ /* 0x000fe20000000800 */
[----:B-1----:R-:W-:Y:S02]  /*b950*/  ISETP.NE.AND P4, PT, R10, 0x7fffffff, PT ;  /* 0x7fffffff0a00780c */ /* 0x002fe40003f85270 */
[----:B------:R-:W-:Y:S01]  /*b960*/  SHF.R.U32.HI R4, RZ, UR14, R4 ;  /* 0x0000000eff047c19 */ /* 0x000fe20008011604 */
[----:B------:R-:W-:Y:S01]  /*b970*/  LDS R108, [R0+0x6900] ;  /* 0x00690000006c7984 */ /* 0x000fe20000000800 */
[----:B--2---:R-:W-:Y:S02]  /*b980*/  ISETP.NE.AND P3, PT, R56, 0x7fffffff, PT ;  /* 0x7fffffff3800780c */ /* 0x004fe40003f65270 */
[----:B------:R-:W-:Y:S02]  /*b990*/  LOP3.LUT R4, R4, UR13, RZ, 0xc0, !PT ;  /* 0x0000000d04047c12 */ /* 0x000fe4000f8ec0ff */
[----:B------:R-:W-:Y:S02]  /*b9a0*/  SEL R5, R10, 0x80000000, P4 ;  /* 0x800000000a057807 */ /* 0x000fe40002000000 */
[----:B------:R-:W-:-:S02]  /*b9b0*/  LEA R119, R4, UR4, 0x2 ;  /* 0x0000000404777c11 */ /* 0x000fc4000f8e10ff */
[----:B------:R-:W-:Y:S02]  /*b9c0*/  SEL R4, R56, 0x80000000, P3 ;  /* 0x8000000038047807 */ /* 0x000fe40001800000 */
[----:B------:R-:W-:Y:S02]  /*b9d0*/  SHF.R.U32.HI R5, RZ, UR14, R5 ;  /* 0x0000000eff057c19 */ /* 0x000fe40008011605 */
[----:B------:R-:W-:Y:S01]  /*b9e0*/  SHF.R.U32.HI R4, RZ, UR14, R4 ;  /* 0x0000000eff047c19 */ /* 0x000fe20008011604 */
[----:B------:R-:W0:Y:S01]  /*b9f0*/  LDS R119, [R119+0x7500] ;  /* 0x0075000077777984 */ /* 0x000e220000000800 */
[----:B------:R-:W-:Y:S02]  /*ba00*/  LOP3.LUT R5, R5, UR13, RZ, 0xc0, !PT ;  /* 0x0000000d05057c12 */ /* 0x000fe4000f8ec0ff */
[----:B------:R-:W-:Y:S02]  /*ba10*/  LOP3.LUT R4, R4, UR13, RZ, 0xc0, !PT ;  /* 0x0000000d04047c12 */ /* 0x000fe4000f8ec0ff */
[----:B------:R-:W-:-:S02]  /*ba20*/  LEA R117, R5, UR4, 0x2 ;  /* 0x0000000405757c11 */ /* 0x000fc4000f8e10ff */
[----:B------:R-:W-:Y:S02]  /*ba30*/  LEA R58, R4, UR4, 0x2 ;  /* 0x00000004043a7c11 */ /* 0x000fe4000f8e10ff */
[----:B------:R-:W1:Y:S01]  /*ba40*/  LDC.64 R4, c[0x0][0x388] ;  /* 0x0000e200ff047b82 */ /* 0x000e620000000a00 */
[----:B------:R-:W-:Y:S01]  /*ba50*/  ISETP.GT.AND P3, PT, R6, -0x1, PT ;  /* 0xffffffff0600780c */ /* 0x000fe20003f64270 */
[----:B------:R-:W2:Y:S01]  /*ba60*/  LDS R117, [R117+0x7500] ;  /* 0x0075000075757984 */ /* 0x000ea20000000800 */
[----:B------:R-:W-:Y:S02]  /*ba70*/  ISETP.GT.AND P4, PT, R10, -0x1, PT ;  /* 0xffffffff0a00780c */ /* 0x000fe40003f84270 */
[----:B------:R-:W-:Y:S01]  /*ba80*/  SEL R7, R54, 0xffffffff, !P3 ;  /* 0xffffffff36077807 */ /* 0x000fe20005800000 */
[----:B------:R-:W2:Y:S01]  /*ba90*/  LDS R58, [R58+0x7500] ;  /* 0x007500003a3a7984 */ /* 0x000ea20000000800 */
[----:B------:R-:W-:Y:S02]  /*baa0*/  ISETP.GT.AND P3, PT, R56, -0x1, PT ;  /* 0xffffffff3800780c */ /* 0x000fe40003f64270 */
[----:B------:R-:W-:-:S02]  /*bab0*/  LOP3.LUT R55, R7, R6, RZ, 0x3c, !PT ;  /* 0x0000000607377212 */ /* 0x000fc400078e3cff */
[----:B------:R-:W-:Y:S02]  /*bac0*/  SEL R59, R54, 0xffffffff, !P3 ;  /* 0xffffffff363b7807 */ /* 0x000fe40005800000 */
[----:B---3--:R-:W-:Y:S02]  /*bad0*/  ISETP.NE.AND P3, PT, R60, 0x7fffffff, PT ;  /* 0x7fffffff3c00780c */ /* 0x008fe40003f65270 */
[----:B------:R-:W-:Y:S02]  /*bae0*/  SEL R11, R54, 0xffffffff, !P4 ;  /* 0xffffffff360b7807 */ /* 0x000fe40006000000 */
[----:B------:R-:W-:Y:S02]  /*baf0*/  LOP3.LUT R59, R59, R56, RZ, 0x3c, !PT ;  /* 0x000000383b3b7212 */ /* 0x000fe400078e3cff */
[----:B----4-:R-:W-:Y:S02]  /*bb00*/  ISETP.NE.AND P4, PT, R61, 0x7fffffff, PT ;  /* 0x7fffffff3d00780c */ /* 0x010fe40003f85270 */
[----:B------:R-:W-:-:S02]  /*bb10*/  SEL R56, R60, 0x80000000, P3 ;  /* 0x800000003c387807 */ /* 0x000fc40001800000 */
[----:B-----5:R-:W-:Y:S02]  /*bb20*/  ISETP.NE.AND P5, PT, R86, 0x7fffffff, PT ;  /* 0x7fffffff5600780c */ /* 0x020fe40003fa5270 */
[----:B------:R-:W-:Y:S02]  /*bb30*/  LOP3.LUT R57, R11, R10, RZ, 0x3c, !PT ;  /* 0x0000000a0b397212 */ /* 0x000fe400078e3cff */
[----:B------:R-:W-:Y:S02]  /*bb40*/  ISETP.NE.AND P6, PT, R94, 0x7fffffff, PT ;  /* 0x7fffffff5e00780c */ /* 0x000fe40003fc5270 */
[----:B------:R-:W-:Y:S01]  /*bb50*/  SEL R84, R61, 0x80000000, P4 ;  /* 0x800000003d547807 */ /* 0x000fe20002000000 */
[----:B0-----:R-:W-:Y:S01]  /*bb60*/  IMAD.IADD R119, R119, 0x1, R125 ;  /* 0x0000000177777824 */ /* 0x001fe200078e027d */
[----:B------:R-:W-:Y:S02]  /*bb70*/  SHF.R.U32.HI R56, RZ, UR14, R56 ;  /* 0x0000000eff387c19 */ /* 0x000fe40008011638 */
[----:B------:R-:W-:Y:S01]  /*bb80*/  SEL R90, R86, 0x80000000, P5 ;  /* 0x80000000565a7807 */ /* 0x000fe20002800000 */
[----:B-1----:R-:W-:Y:S01]  /*bb90*/  IMAD.WIDE.U32 R6, R119, 0x4, R4 ;  /* 0x0000000477067825 */ /* 0x002fe200078e0004 */
[----:B------:R-:W-:-:S02]  /*bba0*/  SEL R96, R94, 0x80000000, P6 ;  /* 0x800000005e607807 */ /* 0x000fc40003000000 */
[----:B------:R-:W-:Y:S02]  /*bbb0*/  ISETP.NE.AND P5, PT, R98, 0x7fffffff, PT ;  /* 0x7fffffff6200780c */ /* 0x000fe40003fa5270 */
[----:B------:R0:W-:Y:S01]  /*bbc0*/  STG.E desc[UR10][R6.64], R55 ;  /* 0x0000003706007986 */ /* 0x0001e2000c10190a */
[----:B------:R-:W-:Y:S01]  /*bbd0*/  ISETP.NE.AND P6, PT, R100, 0x7fffffff, PT ;  /* 0x7fffffff6400780c */ /* 0x000fe20003fc5270 */
[----:B--2---:R-:W-:Y:S01]  /*bbe0*/  IMAD.IADD R117, R12, 0x1, R117 ;  /* 0x000000010c757824 */ /* 0x004fe200078e0275 */
[----:B------:R-:W-:Y:S02]  /*bbf0*/  SHF.R.U32.HI R84, RZ, UR14, R84 ;  /* 0x0000000eff547c19 */ /* 0x000fe40008011654 */
[----:B------:R-:W-:Y:S01]  /*bc00*/  LOP3.LUT R56, R56, UR13, RZ, 0xc0, !PT ;  /* 0x0000000d38387c12 */ /* 0x000fe2000f8ec0ff */
[----:B------:R-:W-:Y:S01]  /*bc10*/  IMAD.IADD R121, R15, 0x1, R58 ;  /* 0x000000010f797824 */ /* 0x000fe200078e023a */
[----:B------:R-:W-:Y:S01]  /*bc20*/  SHF.R.U32.HI R90, RZ, UR14, R90 ;  /* 0x0000000eff5a7c19 */ /* 0x000fe2000801165a */
[----:B------:R-:W-:Y:S01]  /*bc30*/  IMAD.WIDE.U32 R10, R117, 0x4, R4 ;  /* 0x00000004750a7825 */ /* 0x000fe200078e0004 */
[----:B------:R-:W-:-:S02]  /*bc40*/  SHF.R.U32.HI R96, RZ, UR14, R96 ;  /* 0x0000000eff607c19 */ /* 0x000fc40008011660 */
[----:B------:R-:W-:Y:S01]  /*bc50*/  LOP3.LUT R84, R84, UR13, RZ, 0xc0, !PT ;  /* 0x0000000d54547c12 */ /* 0x000fe2000f8ec0ff */
[----:B0-----:R-:W-:Y:S01]  /*bc60*/  IMAD.WIDE.U32 R6, R121, 0x4, R4 ;  /* 0x0000000479067825 */ /* 0x001fe200078e0004 */
[----:B------:R0:W-:Y:S01]  /*bc70*/  STG.E desc[UR10][R10.64], R57 ;  /* 0x000000390a007986 */ /* 0x0001e2000c10190a */
[----:B------:R-:W-:Y:S02]  /*bc80*/  LEA R131, R56, UR4, 0x2 ;  /* 0x0000000438837c11 */ /* 0x000fe4000f8e10ff */
[----:B------:R-:W-:Y:S01]  /*bc90*/  LOP3.LUT R90, R90, UR13, RZ, 0xc0, !PT ;  /* 0x0000000d5a5a7c12 */ /* 0x000fe2000f8ec0ff */
[----:B------:R1:W-:Y:S01]  /*bca0*/  STG.E desc[UR10][R6.64], R59 ;  /* 0x0000003b06007986 */ /* 0x0003e2000c10190a */
[----:B------:R-:W-:Y:S02]  /*bcb0*/  LOP3.LUT R96, R96, UR13, RZ, 0xc0, !PT ;  /* 0x0000000d60607c12 */ /* 0x000fe4000f8ec0ff */
[----:B------:R-:W-:Y:S01]  /*bcc0*/  LEA R90, R90, UR4, 0x2 ;  /* 0x000000045a5a7c11 */ /* 0x000fe2000f8e10ff */
[----:B------:R-:W2:Y:S01]  /*bcd0*/  LDS R131, [R131+0x7500] ;  /* 0x0075000083837984 */ /* 0x000ea20000000800 */
[----:B------:R-:W-:-:S02]  /*bce0*/  LEA R56, R96, UR4, 0x2 ;  /* 0x0000000460387c11 */ /* 0x000fc4000f8e10ff */
[----:B------:R-:W-:Y:S01]  /*bcf0*/  ISETP.NE.AND P4, PT, R102, 0x7fffffff, PT ;  /* 0x7fffffff6600780c */ /* 0x000fe20003f85270 */
[----:B------:R3:W4:Y:S01]  /*bd00*/  LDS R127, [R90+0x7500] ;  /* 0x007500005a7f7984 */ /* 0x0007220000000800 */
[----:B0-----:R-:W-:Y:S02]  /*bd10*/  LEA R10, R84, UR4, 0x2 ;  /* 0x00000004540a7c11 */ /* 0x001fe4000f8e10ff */
[----:B------:R-:W-:Y:S01]  /*bd20*/  SEL R11, R102, 0x80000000, P4 ;  /* 0x80000000660b7807 */ /* 0x000fe20002000000 */
[----:B------:R-:W0:Y:S01]  /*bd30*/  LDS R56, [R56+0x7500] ;  /* 0x0075000038387984 */ /* 0x000e220000000800 */
[----:B-1----:R-:W-:Y:S02]  /*bd40*/  SEL R6, R98, 0x80000000, P5 ;  /* 0x8000000062067807 */ /* 0x002fe40002800000 */
[----:B------:R-:W-:Y:S01]  /*bd50*/  ISETP.NE.AND P5, PT, R104, 0x7fffffff, PT ;  /* 0x7fffffff6800780c */ /* 0x000fe20003fa5270 */
[----:B------:R-:W1:Y:S01]  /*bd60*/  LDS R10, [R10+0x7500] ;  /* 0x007500000a0a7984 */ /* 0x000e620000000800 */
[----:B------:R-:W-:-:S02]  /*bd70*/  SEL R7, R100, 0x80000000, P6 ;  /* 0x8000000064077807 */ /* 0x000fc40003000000 */
[----:B------:R-:W-:Y:S01]  /*bd80*/  SEL R55, R104, 0x80000000, P5 ;  /* 0x8000000068377807 */ /* 0x000fe20002800000 */
[----:B------:R-:W-:Y:S01]  /*bd90*/  LDS R96, [R0+0x2a00] ;  /* 0x002a000000607984 */ /* 0x000fe20000000800 */
[----:B------:R-:W-:Y:S02]  /*bda0*/  SHF.R.U32.HI R7, RZ, UR14, R7 ;  /* 0x0000000eff077c19 */ /* 0x000fe40008011607 */
[----:B------:R-:W-:Y:S02]  /*bdb0*/  SHF.R.U32.HI R55, RZ, UR14, R55 ;  /* 0x0000000eff377c19 */ /* 0x000fe40008011637 */
[----:B------:R-:W-:Y:S02]  /*bdc0*/  LOP3.LUT R7, R7, UR13, RZ, 0xc0, !PT ;  /* 0x0000000d07077c12 */ /* 0x000fe4000f8ec0ff */
[----:B------:R-:W-:Y:S02]  /*bdd0*/  LOP3.LUT R55, R55, UR13, RZ, 0xc0, !PT ;  /* 0x0000000d37377c12 */ /* 0x000fe4000f8ec0ff */
[----:B------:R-:W-:-:S02]  /*bde0*/  LEA R84, R7, UR4, 0x2 ;  /* 0x0000000407547c11 */ /* 0x000fc4000f8e10ff */
[----:B---3--:R-:W-:Y:S02]  /*bdf0*/  LEA R90, R55, UR4, 0x2 ;  /* 0x00000004375a7c11 */ /* 0x008fe4000f8e10ff */
[----:B------:R-:W-:Y:S02]  /*be00*/  SHF.R.U32.HI R6, RZ, UR14, R6 ;  /* 0x0000000eff067c19 */ /* 0x000fe40008011606 */
[----:B------:R-:W3:Y:S01]  /*be10*/  LDS R84, [R84+0x7500] ;  /* 0x0075000054547984 */ /* 0x000ee20000000800 */
[----:B------:R-:W-:Y:S02]  /*be20*/  ISETP.GT.AND P3, PT, R60, -0x1, PT ;  /* 0xffffffff3c00780c */ /* 0x000fe40003f64270 */
[----:B------:R-:W-:Y:S01]  /*be30*/  LOP3.LUT R6, R6, UR13, RZ, 0xc0, !PT ;  /* 0x0000000d06067c12 */ /* 0x000fe2000f8ec0ff */
[----:B------:R-:W5:Y:S01]  /*be40*/  LDS R90, [R90+0x7500] ;  /* 0x007500005a5a7984 */ /* 0x000f620000000800 */
[----:B------:R-:W-:Y:S02]  /*be50*/  SHF.R.U32.HI R11, RZ, UR14, R11 ;  /* 0x0000000eff0b7c19 */ /* 0x000fe4000801160b */
[----:B------:R-:W-:-:S02]  /*be60*/  LEA R137, R6, UR4, 0x2 ;  /* 0x0000000406897c11 */ /* 0x000fc4000f8e10ff */
[----:B------:R-:W-:Y:S01]  /*be70*/  SEL R7, R54, 0xffffffff, !P3 ;  /* 0xffffffff36077807 */ /* 0x000fe20005800000 */
[----:B--2---:R-:W-:Y:S01]  /*be80*/  IMAD.IADD R131, R16, 0x1, R131 ;  /* 0x0000000110837824 */ /* 0x004fe200078e0283 */
[----:B------:R-:W-:Y:S02]  /*be90*/  ISETP.GT.AND P5, PT, R94, -0x1, PT ;  /* 0xffffffff5e00780c */ /* 0x000fe40003fa4270 */
[----:B------:R-:W-:Y:S01]  /*bea0*/  LDS R137, [R137+0x7500] ;  /* 0x0075000089897984 */ /* 0x000fe20000000800 */
[----:B------:R-:W-:Y:S01]  /*beb0*/  LOP3.LUT R11, R11, UR13, RZ, 0xc0, !PT ;  /* 0x0000000d0b0b7c12 */ /* 0x000fe2000f8ec0ff */
[----:B----4-:R-:W-:Y:S01]  /*bec0*/  IMAD.IADD R127, R18, 0x1, R127 ;  /* 0x00000001127f7824 */ /* 0x010fe200078e027f */
[----:B------:R-:W-:Y:S01]  /*bed0*/  ISETP.GT.AND P6, PT, R61, -0x1, PT ;  /* 0xffffffff3d00780c */ /* 0x000fe20003fc4270 */
[----:B0-----:R-:W-:Y:S01]  /*bee0*/  IMAD.IADD R123, R19, 0x1, R56 ;  /* 0x00000001137b7824 */ /* 0x001fe200078e0238 */
[----:B------:R-:W-:Y:S02]  /*bef0*/  ISETP.GT.AND P4, PT, R86, -0x1, PT ;  /* 0xffffffff5600780c */ /* 0x000fe40003f84270 */
[----:B------:R-:W-:Y:S01]  /*bf00*/  LOP3.LUT R55, R7, R60, RZ, 0x3c, !PT ;  /* 0x0000003c07377212 */ /* 0x000fe200078e3cff */
[----:B-1----:R-:W-:Y:S01]  /*bf10*/  IMAD.IADD R129, R17, 0x1, R10 ;  /* 0x0000000111817824 */ /* 0x002fe200078e020a */
[C---:B------:R-:W-:Y:S01]  /*bf20*/  SEL R57, R54.reuse, 0xffffffff, !P5 ;  /* 0xffffffff36397807 */ /* 0x040fe20006800000 */
[----:B------:R-:W0:Y:S01]  /*bf30*/  LDS R60, [R0+0x2100] ;  /* 0x00210000003c7984 */ /* 0x000e220000000800 */
[----:B------:R-:W-:Y:S01]  /*bf40*/  LEA R141, R11, UR4, 0x2 ;  /* 0x000000040b8d7c11 */ /* 0x000fe2000f8e10ff */
[----:B------:R-:W-:Y:S01]  /*bf50*/  IMAD.WIDE.U32 R58, R123, 0x4, R4 ;  /* 0x000000047b3a7825 */ /* 0x000fe200078e0004 */
[----:B------:R-:W-:-:S02]  /*bf60*/  SEL R6, R54, 0xffffffff, !P6 ;  /* 0xffffffff36067807 */ /* 0x000fc40007000000 */
[----:B------:R-:W-:Y:S02]  /*bf70*/  SEL R11, R54, 0xffffffff, !P4 ;  /* 0xffffffff360b7807 */ /* 0x000fe40006000000 */
[----:B------:R-:W-:Y:S01]  /*bf80*/  LOP3.LUT R135, R57, R94, RZ, 0x3c, !PT ;  /* 0x0000005e39877212 */ /* 0x000fe200078e3cff */
[--C-:B------:R-:W-:Y:S01]  /*bf90*/  IMAD.WIDE.U32 R56, R127, 0x4, R4.reuse ;  /* 0x000000047f387825 */ /* 0x100fe200078e0004 */
[----:B------:R-:W1:Y:S01]  /*bfa0*/  LDS R94, [R0+0x2700] ;  /* 0x00270000005e7984 */ /* 0x000e620000000800 */
[----:B------:R-:W-:Y:S02]  /*bfb0*/  ISETP.GT.AND P3, PT, R98, -0x1, PT ;  /* 0xffffffff6200780c */ /* 0x000fe40003f64270 */
[----:B------:R-:W-:Y:S01]  /*bfc0*/  LOP3.LUT R61, R6, R61, RZ, 0x3c, !PT ;  /* 0x0000003d063d7212 */ /* 0x000fe200078e3cff */
[--C-:B------:R-:W-:Y:S01]  /*bfd0*/  IMAD.WIDE.U32 R6, R131, 0x4, R4.reuse ;  /* 0x0000000483067825 */ /* 0x100fe200078e0004 */
[----:B------:R-:W-:Y:S01]  /*bfe0*/  LOP3.LUT R133, R11, R86, RZ, 0x3c, !PT ;  /* 0x000000560b857212 */ /* 0x000fe200078e3cff */
[----:B------:R-:W-:Y:S01]  /*bff0*/  LDS R141, [R141+0x7500] ;  /* 0x007500008d8d7984 */ /* 0x000fe20000000800 */
[----:B------:R-:W-:Y:S01]  /*c000*/  SEL R139, R54, 0xffffffff, !P3 ;  /* 0xffffffff368b7807 */ /* 0x000fe20005800000 */
[----:B------:R-:W-:Y:S01]  /*c010*/  IMAD.WIDE.U32 R10, R129, 0x4, R4 ;  /* 0x00000004810a7825 */ /* 0x000fe200078e0004 */
[----:B------:R-:W-:Y:S01]  /*c020*/  ISETP.GT.AND P5, PT, R102, -0x1, PT ;  /* 0xffffffff6600780c */ /* 0x000fe20003fa4270 */
[----:B------:R-:W2:Y:S01]  /*c030*/  LDS R86, [R0+0x2400] ;  /* 0x0024000000567984 */ /* 0x000ea20000000800 */
[----:B------:R-:W-:-:S02]  /*c040*/  ISETP.GT.AND P4, PT, R100, -0x1, PT ;  /* 0xffffffff6400780c */ /* 0x000fc40003f84270 */
[----:B------:R-:W-:Y:S01]  /*c050*/  SEL R143, R54, 0xffffffff, !P5 ;  /* 0xffffffff368f7807 */ /* 0x000fe20006800000 */
[----:B------:R4:W-:Y:S01]  /*c060*/  STG.E desc[UR10][R6.64], R55 ;  /* 0x0000003706007986 */ /* 0x0009e2000c10190a */
[----:B------:R-:W-:Y:S02]  /*c070*/  ISETP.GT.AND P3, PT, R104, -0x1, PT ;  /* 0xffffffff6800780c */ /* 0x000fe40003f64270 */
[----:B------:R-:W-:Y:S01]  /*c080*/  LOP3.LUT R143, R143, R102, RZ, 0x3c, !PT ;  /* 0x000000668f8f7212 */ /* 0x000fe200078e3cff */
[----:B------:R5:W-:Y:S04]  /*c090*/  STG.E desc[UR10][R10.64], R61 ;  /* 0x0000003d0a007986 */ /* 0x000be8000c10190a */
[----:B------:R0:W-:Y:S01]  /*c0a0*/  STG.E desc[UR10][R56.64], R133 ;  /* 0x0000008538007986 */ /* 0x0001e2000c10190a */
[----:B----4-:R-:W-:Y:S01]  /*c0b0*/  LOP3.LUT R55, R139, R98, RZ, 0x3c, !PT ;  /* 0x000000628b377212 */ /* 0x010fe200078e3cff */
[----:B---3--:R-:W-:-:S02]  /*c0c0*/  IMAD.IADD R139, R21, 0x1, R84 ;  /* 0x00000001158b7824 */ /* 0x008fc400078e0254 */
[----:B------:R-:W-:Y:S01]  /*c0d0*/  LDS R98, [R0+0x3300] ;  /* 0x0033000000627984 */ /* 0x000fe20000000800 */
[C---:B------:R-:W-:Y:S02]  /*c0e0*/  SEL R7, R54.reuse, 0xffffffff, !P4 ;  /* 0xffffffff36077807 */ /* 0x040fe40006000000 */
[----:B-----5:R-:W-:Y:S01]  /*c0f0*/  SEL R11, R54, 0xffffffff, !P3 ;  /* 0xffffffff360b7807 */ /* 0x020fe20005800000 */
[----:B------:R-:W3:Y:S01]  /*c100*/  LDS R84, [R0+0x2d00] ;  /* 0x002d000000547984 */ /* 0x000ee20000000800 */
[----:B------:R-:W-:Y:S01]  /*c110*/  LOP3.LUT R61, R7, R100, RZ, 0x3c, !PT ;  /* 0x00000064073d7212 */ /* 0x000fe200078e3cff */
[----:B0-----:R-:W-:Y:S01]  /*c120*/  IMAD.IADD R133, R23, 0x1, R90 ;  /* 0x0000000117857824 */ /* 0x001fe200078e025a */
[C---:B------:R-:W-:Y:S01]  /*c130*/  ISETP.GT.AND P4, PT, R60.reuse, -0x1, PT ;  /* 0xffffffff3c00780c */ /* 0x040fe20003f84270 */
[----:B------:R-:W0:Y:S01]  /*c140*/  LDS R90, [R0+0x3000] ;  /* 0x00300000005a7984 */ /* 0x000e220000000800 */
[----:B------:R-:W-:Y:S01]  /*c150*/  LOP3.LUT R145, R11, R104, RZ, 0x3c, !PT ;  /* 0x000000680b917212 */ /* 0x000fe200078e3cff */
[----:B------:R-:W-:Y:S01]  /*c160*/  IMAD.WIDE.U32 R10, R139, 0x4, R4 ;  /* 0x000000048b0a7825 */ /* 0x000fe200078e0004 */
[----:B------:R-:W-:Y:S01]  /*c170*/  ISETP.NE.AND P3, PT, R60, 0x7fffffff, PT ;  /* 0x7fffffff3c00780c */ /* 0x000fe20003f65270 */
[----:B------:R-:W4:Y:S01]  /*c180*/  LDS R102, [R0+0x3900] ;  /* 0x0039000000667984 */ /* 0x000f220000000800 */
[----:B-1----:R-:W-:-:S03]  /*c190*/  ISETP.GT.AND P6, PT, R94, -0x1, PT ;  /* 0xffffffff5e00780c */ /* 0x002fc60003fc4270 */
[----:B------:R1:W-:Y:S04]  /*c1a0*/  STG.E desc[UR10][R58.64], R135 ;  /* 0x000000873a007986 */ /* 0x0003e8000c10190a */
[----:B------:R-:W5:Y:S01]  /*c1b0*/  LDS R100, [R0+0x3600] ;  /* 0x0036000000647984 */ /* 0x000f620000000800 */
[----:B--2---:R-:W-:-:S03]  /*c1c0*/  ISETP.NE.AND P5, PT, R86, 0x7fffffff, PT ;  /* 0x7fffffff5600780c */ /* 0x004fc60003fa5270 */
[----:B------:R-:W2:Y:S01]  /*c1d0*/  LDS R104, [R0+0x3c00] ;  /* 0x003c000000687984 */ /* 0x000ea20000000800 */
[----:B-1----:R-:W-:Y:S02]  /*c1e0*/  IMAD.IADD R135, R20, 0x1, R137 ;  /* 0x0000000114877824 */ /* 0x002fe400078e0289 */
[----:B------:R-:W-:Y:S02]  /*c1f0*/  IMAD.IADD R137, R22, 0x1, R141 ;  /* 0x0000000116897824 */ /* 0x000fe400078e028d */
[----:B------:R-:W-:-:S04]  /*c200*/  IMAD.WIDE.U32 R6, R135, 0x4, R4 ;  /* 0x0000000487067825 */ /* 0x000fc800078e0004 */
[--C-:B------:R-:W-:Y:S01]  /*c210*/  IMAD.WIDE.U32 R56, R137, 0x4, R4.reuse ;  /* 0x0000000489387825 */ /* 0x100fe200078e0004 */
[----:B------:R1:W-:Y:S03]  /*c220*/  STG.E desc[UR10][R6.64], R55 ;  /* 0x0000003706007986 */ /* 0x0003e6000c10190a */
[----:B------:R-:W-:Y:S01]  /*c230*/  IMAD.WIDE.U32 R58, R133, 0x4, R4 ;  /* 0x00000004853a7825 */ /* 0x000fe200078e0004 */
[----:B------:R3:W-:Y:S04]  /*c240*/  STG.E desc[UR10][R10.64], R61 ;  /* 0x0000003d0a007986 */ /* 0x0007e8000c10190a */
[----:B------:R-:W-:Y:S01]  /*c250*/  STG.E desc[UR10][R56.64], R143 ;  /* 0x0000008f38007986 */ /* 0x000fe2000c10190a */
[----:B-1----:R-:W-:-:S03]  /*c260*/  SEL R7, R54, 0xffffffff, !P4 ;  /* 0xffffffff36077807 */ /* 0x002fc60006000000 */
[----:B------:R-:W-:Y:S01]  /*c270*/  STG.E desc[UR10][R58.64], R145 ;  /* 0x000000913a007986 */ /* 0x000fe2000c10190a */
[----:B------:R-:W-:Y:S02]  /*c280*/  ISETP.GT.AND P4, PT, R86, -0x1, PT ;  /* 0xffffffff5600780c */ /* 0x000fe40003f84270 */
[----:B------:R-:W-:Y:S02]  /*c290*/  LOP3.LUT R55, R7, R60, RZ, 0x3c, !PT ;  /* 0x0000003c07377212 */ /* 0x000fe400078e3cff */
[----:B------:R-:W-:Y:S02]  /*c2a0*/  SEL R60, R60, 0x80000000, P3 ;  /* 0x800000003c3c7807 */ /* 0x000fe40001800000 */
[----:B---3--:R-:W-:Y:S02]  /*c2b0*/  SEL R11, R54, 0xffffffff, !P6 ;  /* 0xffffffff360b7807 */ /* 0x008fe40007000000 */
[----:B------:R-:W-:Y:S02]  /*c2c0*/  ISETP.NE.AND P3, PT, R94, 0x7fffffff, PT ;  /* 0x7fffffff5e00780c */ /* 0x000fe40003f65270 */
[----:B------:R-:W-:-:S02]  /*c2d0*/  SEL R7, R54, 0xffffffff, !P4 ;  /* 0xffffffff36077807 */ /* 0x000fc40006000000 */
[----:B------:R-:W-:Y:S02]  /*c2e0*/  ISETP.NE.AND P4, PT, R96, 0x7fffffff, PT ;  /* 0x7fffffff6000780c */ /* 0x000fe40003f85270 */
[----:B------:R-:W-:Y:S02]  /*c2f0*/  LOP3.LUT R149, R11, R94, RZ, 0x3c, !PT ;  /* 0x0000005e0b957212 */ /* 0x000fe400078e3cff */
[----:B------:R-:W-:Y:S02]  /*c300*/  SEL R94, R94, 0x80000000, P3 ;  /* 0x800000005e5e7807 */ /* 0x000fe40001800000 */
[----:B------:R-:W-:Y:S02]  /*c310*/  LOP3.LUT R61, R7, R86, RZ, 0x3c, !PT ;  /* 0x00000056073d7212 */ /* 0x000fe400078e3cff */
[----:B------:R-:W-:Y:S02]  /*c320*/  ISETP.NE.AND P3, PT, R84, 0x7fffffff, PT ;  /* 0x7fffffff5400780c */ /* 0x000fe40003f65270 */
[----:B------:R-:W-:-:S02]  /*c330*/  SEL R86, R86, 0x80000000, P5 ;  /* 0x8000000056567807 */ /* 0x000fc40002800000 */
[----:B------:R-:W-:Y:S02]  /*c340*/  SEL R6, R96, 0x80000000, P4 ;  /* 0x8000000060067807 */ /* 0x000fe40002000000 */
[----:B------:R-:W-:Y:S02]  /*c350*/  SHF.R.U32.HI R60, RZ, UR14, R60 ;  /* 0x0000000eff3c7c19 */ /* 0x000fe4000801163c */
[----:B0-----:R-:W-:Y:S02]  /*c360*/  ISETP.NE.AND P6, PT, R90, 0x7fffffff, PT ;  /* 0x7fffffff5a00780c */ /* 0x001fe40003fc5270 */
[----:B------:R-:W-:Y:S02]  /*c370*/  SEL R7, R84, 0x80000000, P3 ;  /* 0x8000000054077807 */ /* 0x000fe40001800000 */
[----:B------:R-:W-:Y:S02]  /*c380*/  SHF.R.U32.HI R86, RZ, UR14, R86 ;  /* 0x0000000eff567c19 */ /* 0x000fe40008011656 */
[----:B------:R-:W-:-:S02]  /*c390*/  SHF.R.U32.HI R6, RZ, UR14, R6 ;  /* 0x0000000eff067c19 */ /* 0x000fc40008011606 */
[----:B------:R-:W-:Y:S02]  /*c3a0*/  LOP3.LUT R60, R60, UR13, RZ, 0xc0, !PT ;  /* 0x0000000d3c3c7c12 */ /* 0x000fe4000f8ec0ff */
[----:B------:R-:W-:Y:S02]  /*c3b0*/  SHF.R.U32.HI R94, RZ, UR14, R94 ;  /* 0x0000000eff5e7c19 */ /* 0x000fe4000801165e */
[----:B------:R-:W-:Y:S02]  /*c3c0*/  SEL R10, R90, 0x80000000, P6 ;  /* 0x800000005a0a7807 */ /* 0x000fe40003000000 */
[----:B------:R-:W-:Y:S02]  /*c3d0*/  SHF.R.U32.HI R7, RZ, UR14, R7 ;  /* 0x0000000eff077c19 */ /* 0x000fe40008011607 */
[----:B------:R-:W-:Y:S02]  /*c3e0*/  LOP3.LUT R86, R86, UR13, RZ, 0xc0, !PT ;  /* 0x0000000d56567c12 */ /* 0x000fe4000f8ec0ff */
[----:B------:R-:W-:-:S02]  /*c3f0*/  LOP3.LUT R6, R6, UR13, RZ, 0xc0, !PT ;  /* 0x0000000d06067c12 */ /* 0x000fc4000f8ec0ff */
[----:B------:R-:W-:Y:S02]  /*c400*/  LEA R60, R60, UR4, 0x2 ;  /* 0x000000043c3c7c11 */ /* 0x000fe4000f8e10ff */
[----:B------:R-:W-:Y:S02]  /*c410*/  ISETP.NE.AND P4, PT, R98, 0x7fffffff, PT ;  /* 0x7fffffff6200780c */ /* 0x000fe40003f85270 */
[----:B------:R-:W-:Y:S01]  /*c420*/  LOP3.LUT R94, R94, UR13, RZ, 0xc0, !PT ;  /* 0x0000000d5e5e7c12 */ /* 0x000fe2000f8ec0ff */
[----:B------:R0:W1:Y:S01]  /*c430*/  LDS R147, [R60+0x7500] ;  /* 0x007500003c937984 */ /* 0x0000620000000800 */
[----:B------:R-:W-:Y:S02]  /*c440*/  SHF.R.U32.HI R10, RZ, UR14, R10 ;  /* 0x0000000eff0a7c19 */ /* 0x000fe4000801160a */
[----:B------:R-:W-:Y:S02]  /*c450*/  LOP3.LUT R7, R7, UR13, RZ, 0xc0, !PT ;  /* 0x0000000d07077c12 */ /* 0x000fe4000f8ec0ff */
[----:B------:R-:W-:-:S02]  /*c460*/  LEA R86, R86, UR4, 0x2 ;  /* 0x0000000456567c11 */ /* 0x000fc4000f8e10ff */
[----:B------:R-:W-:Y:S02]  /*c470*/  LEA R141, R6, UR4, 0x2 ;  /* 0x00000004068d7c11 */ /* 0x000fe4000f8e10ff */
[----:B----4-:R-:W-:Y:S01]  /*c480*/  ISETP.NE.AND P6, PT, R102, 0x7fffffff, PT ;  /* 0x7fffffff6600780c */ /* 0x010fe20003fc5270 */
[----:B------:R-:W3:Y:S01]  /*c490*/  LDS R6, [R86+0x7500] ;  /* 0x0075000056067984 */ /* 0x000ee20000000800 */
[----:B------:R-:W-:Y:S02]  /*c4a0*/  SEL R11, R98, 0x80000000, P4 ;  /* 0x80000000620b7807 */ /* 0x000fe40002000000 */
[----:B------:R-:W-:Y:S01]  /*c4b0*/  LEA R94, R94, UR4, 0x2 ;  /* 0x000000045e5e7c11 */ /* 0x000fe2000f8e10ff */
[----:B------:R-:W-:Y:S01]  /*c4c0*/  LDS R141, [R141+0x7500] ;  /* 0x007500008d8d7984 */ /* 0x000fe20000000800 */
[----:B------:R-:W-:Y:S02]  /*c4d0*/  LOP3.LUT R10, R10, UR13, RZ, 0xc0, !PT ;  /* 0x0000000d0a0a7c12 */ /* 0x000fe4000f8ec0ff */
[----:B0-----:R-:W-:Y:S01]  /*c4e0*/  LEA R60, R7, UR4, 0x2 ;  /* 0x00000004073c7c11 */ /* 0x001fe2000f8e10ff */
[----:B------:R0:W4:Y:S01]  /*c4f0*/  LDS R143, [R94+0x7500] ;  /* 0x007500005e8f7984 */ /* 0x0001220000000800 */
[----:B------:R-:W-:-:S02]  /*c500*/  SHF.R.U32.HI R11, RZ, UR14, R11 ;  /* 0x0000000eff0b7c19 */ /* 0x000fc4000801160b */
[----:B------:R-:W-:Y:S02]  /*c510*/  SEL R7, R102, 0x80000000, P6 ;  /* 0x8000000066077807 */ /* 0x000fe40003000000 */
[----:B------:R-:W-:Y:S01]  /*c520*/  LEA R157, R10, UR4, 0x2 ;  /* 0x000000040a9d7c11 */ /* 0x000fe2000f8e10ff */
[----:B------:R-:W-:Y:S01]  /*c530*/  LDS R60, [R60+0x7500] ;  /* 0x007500003c3c7984 */ /* 0x000fe20000000800 */
[----:B------:R-:W-:Y:S02]  /*c540*/  LOP3.LUT R11, R11, UR13, RZ, 0xc0, !PT ;  /* 0x0000000d0b0b7c12 */ /* 0x000fe4000f8ec0ff */
[----:B------:R-:W-:Y:S02]  /*c550*/  SHF.R.U32.HI R10, RZ, UR14, R7 ;  /* 0x0000000eff0a7c19 */ /* 0x000fe40008011607 */
[----:B------:R-:W-:Y:S01]  /*c560*/  LEA R11, R11, UR4, 0x2 ;  /* 0x000000040b0b7c11 */ /* 0x000fe2000f8e10ff */
[----:B------:R-:W4:Y:S01]  /*c570*/  LDS R157, [R157+0x7500] ;  /* 0x007500009d9d7984 */ /* 0x000f220000000800 */
[----:B------:R-:W-:-:S02]  /*c580*/  LOP3.LUT R10, R10, UR13, RZ, 0xc0, !PT ;  /* 0x0000000d0a0a7c12 */ /* 0x000fc4000f8ec0ff */
[----:B-----5:R-:W-:Y:S01]  /*c590*/  ISETP.NE.AND P3, PT, R100, 0x7fffffff, PT ;  /* 0x7fffffff6400780c */ /* 0x020fe20003f65270 */
[----:B------:R5:W-:Y:S01]  /*c5a0*/  LDS R86, [R11+0x7500] ;  /* 0x007500000b567984 */ /* 0x000be20000000800 */
[----:B0-----:R-:W-:Y:S02]  /*c5b0*/  LEA R94, R10, UR4, 0x2 ;  /* 0x000000040a5e7c11 */ /* 0x001fe4000f8e10ff */
[----:B------:R-:W-:Y:S02]  /*c5c0*/  SEL R56, R100, 0x80000000, P3 ;  /* 0x8000000064387807 */ /* 0x000fe40001800000 */
[----:B--2---:R-:W-:Y:S01]  /*c5d0*/  ISETP.NE.AND P4, PT, R104, 0x7fffffff, PT ;  /* 0x7fffffff6800780c */ /* 0x004fe20003f85270 */
[----:B-1----:R-:W-:Y:S01]  /*c5e0*/  IMAD.IADD R147, R24, 0x1, R147 ;  /* 0x0000000118937824 */ /* 0x002fe200078e0293 */
[----:B------:R-:W0:Y:S01]  /*c5f0*/  LDS R94, [R94+0x7500] ;  /* 0x007500005e5e7984 */ /* 0x000e220000000800 */
[----:B------:R-:W-:Y:S02]  /*c600*/  SHF.R.U32.HI R56, RZ, UR14, R56 ;  /* 0x0000000eff387c19 */ /* 0x000fe40008011638 */
[----:B------:R-:W-:Y:S01]  /*c610*/  ISETP.GT.AND P3, PT, R84, -0x1, PT ;  /* 0xffffffff5400780c */ /* 0x000fe20003f64270 */
[----:B------:R-:W-:Y:S01]  /*c620*/  IMAD.WIDE.U32 R58, R147, 0x4, R4 ;  /* 0x00000004933a7825 */ /* 0x000fe200078e0004 */
[----:B------:R-:W-:-:S02]  /*c630*/  LOP3.LUT R56, R56, UR13, RZ, 0xc0, !PT ;  /* 0x0000000d38387c12 */ /* 0x000fc4000f8ec0ff */
[----:B------:R-:W-:Y:S02]  /*c640*/  SEL R57, R104, 0x80000000, P4 ;  /* 0x8000000068397807 */ /* 0x000fe40002000000 */
[----:B------:R-:W-:Y:S01]  /*c650*/  LEA R159, R56, UR4, 0x2 ;  /* 0x00000004389f7c11 */ /* 0x000fe2000f8e10ff */
[----:B---3--:R-:W-:Y:S01]  /*c660*/  IMAD.IADD R145, R25, 0x1, R6 ;  /* 0x0000000119917824 */ /* 0x008fe200078e0206 */
[----:B------:R-:W-:Y:S01]  /*c670*/  SEL R153, R54, 0xffffffff, !P3 ;  /* 0xffffffff36997807 */ /* 0x000fe20005800000 */
[----:B------:R1:W-:Y:S01]  /*c680*/  STG.E desc[UR10][R58.64], R55 ;  /* 0x000000373a007986 */ /* 0x0003e2000c10190a */
[----:B------:R-:W-:Y:S02]  /*c690*/  ISETP.GT.AND P5, PT, R96, -0x1, PT ;  /* 0xffffffff6000780c */ /* 0x000fe40003fa4270 */
[----:B------:R-:W-:Y:S01]  /*c6a0*/  SHF.R.U32.HI R57, RZ, UR14, R57 ;  /* 0x0000000eff397c19 */ /* 0x000fe20008011639 */
[----:B------:R-:W2:Y:S01]  /*c6b0*/  LDS R159, [R159+0x7500] ;  /* 0x007500009f9f7984 */ /* 0x000ea20000000800 */
[----:B------:R-:W-:Y:S01]  /*c6c0*/  LOP3.LUT R155, R153, R84, RZ, 0x3c, !PT ;  /* 0x00000054999b7212 */ /* 0x000fe200078e3cff */
[----:B----4-:R-:W-:Y:S01]  /*c6d0*/  IMAD.IADD R143, R26, 0x1, R143 ;  /* 0x000000011a8f7824 */ /* 0x010fe200078e028f */
[----:B------:R-:W-:Y:S01]  /*c6e0*/  SEL R7, R54, 0xffffffff, !P5 ;  /* 0xffffffff36077807 */ /* 0x000fe20006800000 */
[----:B------:R-:W3:Y:S01]  /*c6f0*/  LDS R84, [R0+0x3f00] ;  /* 0x003f000000547984 */ /* 0x000ee20000000800 */
[----:B------:R-:W-:Y:S01]  /*c700*/  LOP3.LUT R57, R57, UR13, RZ, 0xc0, !PT ;  /* 0x0000000d39397c12 */ /* 0x000fe2000f8ec0ff */
[--C-:B-----5:R-:W-:Y:S01]  /*c710*/  IMAD.WIDE.U32 R10, R143, 0x4, R4.reuse ;  /* 0x000000048f0a7825 */ /* 0x120fe200078e0004 */
[----:B------:R-:W-:Y:S01]  /*c720*/  LOP3.LUT R151, R7, R96, RZ, 0x3c, !PT ;  /* 0x0000006007977212 */ /* 0x000fe200078e3cff */
[----:B------:R-:W4:Y:S01]  /*c730*/  LDS R58, [R0+0x4800] ;  /* 0x00480000003a7984 */ /* 0x000f220000000800 */
[----:B------:R-:W-:Y:S01]  /*c740*/  LEA R163, R57, UR4, 0x2 ;  /* 0x0000000439a37c11 */ /* 0x000fe2000f8e10ff */
[----:B------:R-:W-:Y:S01]  /*c750*/  IMAD.WIDE.U32 R6, R145, 0x4, R4 ;  /* 0x0000000491067825 */ /* 0x000fe200078e0004 */
[----:B------:R-:W-:Y:S01]  /*c760*/  IADD3 R141, PT, PT, R125, 0xa80, R141 ;  /* 0x00000a807d8d7810 */ /* 0x000fe20007ffe08d */
[----:B------:R-:W-:Y:S01]  /*c770*/  LDS R96, [R0+0x4200] ;  /* 0x0042000000607984 */ /* 0x000fe20000000800 */
[----:B------:R-:W-:Y:S01]  /*c780*/  ISETP.GT.AND P4, PT, R98, -0x1, PT ;  /* 0xffffffff6200780c */ /* 0x000fe20003f84270 */
[----:B------:R-:W-:Y:S01]  /*c790*/  IMAD.IADD R153, R28, 0x1, R157 ;  /* 0x000000011c997824 */ /* 0x000fe200078e029d */
[----:B------:R-:W-:Y:S01]  /*c7a0*/  ISETP.GT.AND P3, PT, R90, -0x1, PT ;  /* 0xffffffff5a00780c */ /* 0x000fe20003f64270 */
[----:B------:R-:W-:Y:S01]  /*c7b0*/  IMAD.WIDE.U32 R56, R141, 0x4, R4 ;  /* 0x000000048d387825 */ /* 0x000fe200078e0004 */
[----:B------:R-:W5:Y:S01]  /*c7c0*/  LDS R163, [R163+0x7500] ;  /* 0x00750000a3a37984 */ /* 0x000f620000000800 */
[----:B-1----:R-:W-:-:S02]  /*c7d0*/  SEL R59, R54, 0xffffffff, !P4 ;  /* 0xffffffff363b7807 */ /* 0x002fc40006000000 */
[----:B------:R-:W-:Y:S01]  /*c7e0*/  ISETP.GT.AND P4, PT, R102, -0x1, PT ;  /* 0xffffffff6600780c */ /* 0x000fe20003f84270 */
[----:B------:R1:W-:Y:S01]  /*c7f0*/  STG.E desc[UR10][R6.64], R61 ;  /* 0x0000003d06007986 */ /* 0x0003e2000c10190a */
[C---:B------:R-:W-:Y:S02]  /*c800*/  SEL R55, R54.reuse, 0xffffffff, !P3 ;  /* 0xffffffff36377807 */ /* 0x040fe40005800000 */
[----:B------:R-:W-:Y:S01]  /*c810*/  SEL R157, R54, 0xffffffff, !P4 ;  /* 0xffffffff369d7807 */ /* 0x000fe20006000000 */
[----:B------:R2:W-:Y:S01]  /*c820*/  STG.E desc[UR10][R10.64], R149 ;  /* 0x000000950a007986 */ /* 0x0005e2000c10190a */
[----:B------:R-:W-:Y:S02]  /*c830*/  LOP3.LUT R55, R55, R90, RZ, 0x3c, !PT ;  /* 0x0000005a37377212 */ /* 0x000fe400078e3cff */
[----:B------:R-:W-:Y:S01]  /*c840*/  LOP3.LUT R161, R157, R102, RZ, 0x3c, !PT ;  /* 0x000000669da17212 */ /* 0x000fe200078e3cff */
[----:B------:R3:W-:Y:S01]  /*c850*/  STG.E desc[UR10][R56.64], R151 ;  /* 0x0000009738007986 */ /* 0x0007e2000c10190a */
[----:B0-----:R-:W-:Y:S01]  /*c860*/  IMAD.IADD R157, R31, 0x1, R94 ;  /* 0x000000011f9d7824 */ /* 0x001fe200078e025e */
[----:B------:R-:W-:-:S02]  /*c870*/  ISETP.GT.AND P3, PT, R100, -0x1, PT ;  /* 0xffffffff6400780c */ /* 0x000fc40003f64270 */
[----:B------:R-:W-:Y:S01]  /*c880*/  LDS R90, [R0+0x5100] ;  /* 0x00510000005a7984 */ /* 0x000fe20000000800 */
[----:B-1----:R-:W-:Y:S01]  /*c890*/  IMAD.WIDE.U32 R6, R153, 0x4, R4 ;  /* 0x0000000499067825 */ /* 0x002fe200078e0004 */
[----:B------:R-:W-:Y:S02]  /*c8a0*/  LOP3.LUT R59, R59, R98, RZ, 0x3c, !PT ;  /* 0x000000623b3b7212 */ /* 0x000fe400078e3cff */
[----:B------:R-:W-:Y:S01]  /*c8b0*/  LDS R94, [R0+0x5400] ;  /* 0x00540000005e7984 */ /* 0x000fe20000000800 */
[----:B--2---:R-:W-:Y:S01]  /*c8c0*/  IMAD.IADD R149, R27, 0x1, R60 ;  /* 0x000000011b957824 */ /* 0x004fe200078e023c */
[----:B------:R-:W-:Y:S01]  /*c8d0*/  SEL R61, R54, 0xffffffff, !P3 ;  /* 0xffffffff363d7807 */ /* 0x000fe20005800000 */
[----:B------:R-:W-:Y:S01]  /*c8e0*/  IMAD.IADD R159, R30, 0x1, R159 ;  /* 0x000000011e9f7824 */ /* 0x000fe200078e029f */
[----:B------:R-:W0:Y:S01]  /*c8f0*/  LDS R60, [R0+0x4b00] ;  /* 0x004b0000003c7984 */ /* 0x000e220000000800 */
[----:B---3--:R-:W-:Y:S01]  /*c900*/  IMAD.IADD R151, R29, 0x1, R86 ;  /* 0x000000011d977824 */ /* 0x008fe200078e0256 */
[----:B------:R-:W-:Y:S01]  /*c910*/  ISETP.GT.AND P3, PT, R104, -0x1, PT ;  /* 0xffffffff6800780c */ /* 0x000fe20003f64270 */
[----:B------:R-:W-:Y:S01]  /*c920*/  IMAD.WIDE.U32 R56, R149, 0x4, R4 ;  /* 0x0000000495387825 */ /* 0x000fe200078e0004 */
[----:B------:R-:W1:Y:S01]  /*c930*/  LDS R86, [R0+0x4e00] ;  /* 0x004e000000567984 */ /* 0x000e620000000800 */
[----:B------:R-:W-:-:S02]  /*c940*/  ISETP.GT.AND P4, PT, R84, -0x1, PT ;  /* 0xffffffff5400780c */ /* 0x000fc40003f84270 */
[----:B------:R-:W-:Y:S01]  /*c950*/  IMAD.WIDE.U32 R10, R151, 0x4, R4 ;  /* 0x00000004970a7825 */ /* 0x000fe200078e0004 */
[----:B------:R2:W-:Y:S01]  /*c960*/  STG.E desc[UR10][R56.64], R155 ;  /* 0x0000009b38007986 */ /* 0x0005e2000c10190a */
[----:B------:R-:W-:Y:S02]  /*c970*/  LOP3.LUT R61, R61, R100, RZ, 0x3c, !PT ;  /* 0x000000643d3d7212 */ /* 0x000fe400078e3cff */
[----:B------:R-:W-:Y:S01]  /*c980*/  ISETP.NE.AND P5, PT, R106, 0x7fffffff, PT ;  /* 0x7fffffff6a00780c */ /* 0x000fe20003fa5270 */
[----:B------:R3:W-:Y:S01]  /*c990*/  STG.E desc[UR10][R6.64], R55 ;  /* 0x0000003706007986 */ /* 0x0007e2000c10190a */
[----:B----4-:R-:W-:-:S03]  /*c9a0*/  ISETP.NE.AND P6, PT, R58, 0x7fffffff, PT ;  /* 0x7fffffff3a00780c */ /* 0x010fc60003fc5270 */
[----:B------:R4:W-:Y:S01]  /*c9b0*/  STG.E desc[UR10][R10.64], R59 ;  /* 0x0000003b0a007986 */ /* 0x0009e2000c10190a */
[----:B--2---:R-:W-:-:S03]  /*c9c0*/  SEL R57, R54, 0xffffffff, !P3 ;  /* 0xffffffff36397807 */ /* 0x004fc60005800000 */
[----:B------:R-:W2:Y:S01]  /*c9d0*/  LDS R98, [R0+0x5700] ;  /* 0x0057000000627984 */ /* 0x000ea20000000800 */
[----:B------:R-:W-:Y:S01]  /*c9e0*/  ISETP.NE.AND P3, PT, R84, 0x7fffffff, PT ;  /* 0x7fffffff5400780c */ /* 0x000fe20003f65270 */
[----:B-----5:R-:W-:Y:S01]  /*c9f0*/  IMAD.IADD R155, R32, 0x1, R163 ;  /* 0x00000001209b7824 */ /* 0x020fe200078e02a3 */
[----:B---3--:R-:W-:Y:S01]  /*ca00*/  LOP3.LUT R55, R57, R104, RZ, 0x3c, !PT ;  /* 0x0000006839377212 */ /* 0x008fe200078e3cff */
[--C-:B------:R-:W-:Y:S01]  /*ca10*/  IMAD.WIDE.U32 R6, R159, 0x4, R4.reuse ;  /* 0x000000049f067825 */ /* 0x100fe200078e0004 */
[----:B------:R-:W-:Y:S01]  /*ca20*/  LDS R100, [R0+0x5d00] ;  /* 0x005d000000647984 */ /* 0x000fe20000000800 */
[----:B----4-:R-:W-:Y:S02]  /*ca30*/  SEL R59, R54, 0xffffffff, !P4 ;  /* 0xffffffff363b7807 */ /* 0x010fe40006000000 */
[--C-:B------:R-:W-:Y:S01]  /*ca40*/  IMAD.WIDE.U32 R56, R157, 0x4, R4.reuse ;  /* 0x000000049d387825 */ /* 0x100fe200078e0004 */
[----:B------:R-:W-:Y:S01]  /*ca50*/  ISETP.NE.AND P4, PT, R96, 0x7fffffff, PT ;  /* 0x7fffffff6000780c */ /* 0x000fe20003f85270 */
[----:B------:R3:W-:Y:S01]  /*ca60*/  STG.E desc[UR10][R6.64], R61 ;  /* 0x0000003d06007986 */ /* 0x0007e2000c10190a */
[----:B------:R-:W-:Y:S01]  /*ca70*/  LOP3.LUT R169, R59, R84, RZ, 0x3c, !PT ;  /* 0x000000543ba97212 */ /* 0x000fe200078e3cff */
[----:B------:R-:W-:Y:S01]  /*ca80*/  IMAD.WIDE.U32 R10, R155, 0x4, R4 ;  /* 0x000000049b0a7825 */ /* 0x000fe200078e0004 */
[----:B------:R-:W-:Y:S01]  /*ca90*/  SEL R84, R84, 0x80000000, P3 ;  /* 0x8000000054547807 */ /* 0x000fe20001800000 */
[----:B------:R4:W-:Y:S03]  /*caa0*/  STG.E desc[UR10][R56.64], R161 ;  /* 0x000000a138007986 */ /* 0x0009e6000c10190a */
[----:B------:R-:W-:Y:S01]  /*cab0*/  SHF.R.U32.HI R84, RZ, UR14, R84 ;  /* 0x0000000eff547c19 */ /* 0x000fe20008011654 */
[----:B------:R5:W-:Y:S01]  /*cac0*/  STG.E desc[UR10][R10.64], R55 ;  /* 0x000000370a007986 */ /* 0x000be2000c10190a */
[----:B0-----:R-:W-:-:S02]  /*cad0*/  ISETP.NE.AND P3, PT, R60, 0x7fffffff, PT ;  /* 0x7fffffff3c00780c */ /* 0x001fc40003f65270 */
[----:B------:R-:W-:Y:S01]  /*cae0*/  LOP3.LUT R84, R84, UR13, RZ, 0xc0, !PT ;  /* 0x0000000d54547c12 */ /* 0x000fe2000f8ec0ff */
[----:B------:R-:W-:Y:S01]  /*caf0*/  LDS R104, [R0+0x6300] ;  /* 0x0063000000687984 */ /* 0x000fe20000000800 */
[----:B---3--:R-:W-:Y:S02]  /*cb00*/  SEL R6, R96, 0x80000000, P4 ;  /* 0x8000000060067807 */ /* 0x008fe40002000000 */
[----:B------:R-:W-:Y:S01]  /*cb10*/  SEL R7, R106, 0x80000000, P5 ;  /* 0x800000006a077807 */ /* 0x000fe20002800000 */
[----:B------:R-:W-:Y:S01]  /*cb20*/  LDS R102, [R0+0x6000] ;  /* 0x0060000000667984 */ /* 0x000fe20000000800 */
[----:B------:R-:W-:Y:S02]  /*cb30*/  SHF.R.U32.HI R6, RZ, UR14, R6 ;  /* 0x0000000eff067c19 */ /* 0x000fe40008011606 */
[----:B----4-:R-:W-:Y:S02]  /*cb40*/  SEL R56, R58, 0x80000000, P6 ;  /* 0x800000003a387807 */ /* 0x010fe40003000000 */
[----:B------:R-:W-:-:S02]  /*cb50*/  SHF.R.U32.HI R7, RZ, UR14, R7 ;  /* 0x0000000eff077c19 */ /* 0x000fc40008011607 */
[----:B------:R-:W-:Y:S02]  /*cb60*/  LOP3.LUT R6, R6, UR13, RZ, 0xc0, !PT ;  /* 0x0000000d06067c12 */ /* 0x000fe4000f8ec0ff */
[----:B-1----:R-:W-:Y:S02]  /*cb70*/  ISETP.NE.AND P5, PT, R86, 0x7fffffff, PT ;  /* 0x7fffffff5600780c */ /* 0x002fe40003fa5270 */
[----:B------:R-:W-:Y:S02]  /*cb80*/  SHF.R.U32.HI R56, RZ, UR14, R56 ;  /* 0x0000000eff387c19 */ /* 0x000fe40008011638 */
[----:B------:R-:W-:Y:S02]  /*cb90*/  LOP3.LUT R7, R7, UR13, RZ, 0xc0, !PT ;  /* 0x0000000d07077c12 */ /* 0x000fe4000f8ec0ff */
[----:B------:R-:W-:Y:S02]  /*cba0*/  LEA R165, R6, UR4, 0x2 ;  /* 0x0000000406a57c11 */ /* 0x000fe4000f8e10ff */
[----:B------:R-:W-:-:S02]  /*cbb0*/  LEA R84, R84, UR4, 0x2 ;  /* 0x0000000454547c11 */ /* 0x000fc4000f8e10ff */
[----:B------:R-:W-:Y:S02]  /*cbc0*/  ISETP.NE.AND P6, PT, R90, 0x7fffffff, PT ;  /* 0x7fffffff5a00780c */ /* 0x000fe40003fc5270 */
[----:B-----5:R-:W-:Y:S01]  /*cbd0*/  SEL R10, R86, 0x80000000, P5 ;  /* 0x80000000560a7807 */ /* 0x020fe20002800000 */
[----:B------:R0:W1:Y:S01]  /*cbe0*/  LDS R6, [R84+0x7500] ;  /* 0x0075000054067984 */ /* 0x0000620000000800 */
[----:B------:R-:W-:Y:S02]  /*cbf0*/  LOP3.LUT R56, R56, UR13, RZ, 0xc0, !PT ;  /* 0x0000000d38387c12 */ /* 0x000fe4000f8ec0ff */
[----:B------:R-:W-:Y:S01]  /*cc00*/  ISETP.NE.AND P5, PT, R94, 0x7fffffff, PT ;  /* 0x7fffffff5e00780c */ /* 0x000fe20003fa5270 */
[----:B------:R-:W-:Y:S01]  /*cc10*/  LDS R165, [R165+0x7500] ;  /* 0x00750000a5a57984 */ /* 0x000fe20000000800 */
[----:B------:R-:W-:Y:S02]  /*cc20*/  LEA R163, R7, UR4, 0x2 ;  /* 0x0000000407a37c11 */ /* 0x000fe4000f8e10ff */
[----:B------:R-:W-:-:S02]  /*cc30*/  SEL R11, R90, 0x80000000, P6 ;  /* 0x800000005a0b7807 */ /* 0x000fc40003000000 */
[----:B------:R-:W-:Y:S02]  /*cc40*/  LEA R56, R56, UR4, 0x2 ;  /* 0x0000000438387c11 */ /* 0x000fe4000f8e10ff */
[----:B------:R-:W-:Y:S01]  /*cc50*/  SEL R55, R94, 0x80000000, P5 ;  /* 0x800000005e377807 */ /* 0x000fe20002800000 */
[----:B------:R-:W-:Y:S01]  /*cc60*/  LDS R163, [R163+0x7500] ;  /* 0x00750000a3a37984 */ /* 0x000fe20000000800 */
[----:B------:R-:W-:Y:S02]  /*cc70*/  SHF.R.U32.HI R11, RZ, UR14, R11 ;  /* 0x0000000eff0b7c19 */ /* 0x000fe4000801160b */
[----:B------:R-:W-:Y:S01]  /*cc80*/  SHF.R.U32.HI R55, RZ, UR14, R55 ;  /* 0x0000000eff377c19 */ /* 0x000fe20008011637 */
[----:B------:R-:W3:Y:S01]  /*cc90*/  LDS R161, [R56+0x7500] ;  /* 0x0075000038a17984 */ /* 0x000ee20000000800 */
[----:B------:R-:W-:Y:S02]  /*cca0*/  LOP3.LUT R11, R11, UR13, RZ, 0xc0, !PT ;  /* 0x0000000d0b0b7c12 */ /* 0x000fe4000f8ec0ff */
[----:B------:R-:W-:-:S02]  /*ccb0*/  LOP3.LUT R55, R55, UR13, RZ, 0xc0, !PT ;  /* 0x0000000d37377c12 */ /* 0x000fc4000f8ec0ff */
[----:B------:R-:W-:Y:S02]  /*ccc0*/  SEL R7, R60, 0x80000000, P3 ;  /* 0x800000003c077807 */ /* 0x000fe40001800000 */
[----:B------:R-:W-:Y:S02]  /*ccd0*/  LEA R177, R11, UR4, 0x2 ;  /* 0x000000040bb17c11 */ /* 0x000fe4000f8e10ff */
[----:B------:R-:W-:Y:S02]  /*cce0*/  LEA R181, R55, UR4, 0x2 ;  /* 0x0000000437b57c11 */ /* 0x000fe4000f8e10ff */
[----:B------:R-:W-:Y:S02]  /*ccf0*/  SHF.R.U32.HI R7, RZ, UR14, R7 ;  /* 0x0000000eff077c19 */ /* 0x000fe40008011607 */
[----:B------:R-:W-:Y:S01]  /*cd00*/  SHF.R.U32.HI R10, RZ, UR14, R10 ;  /* 0x0000000eff0a7c19 */ /* 0x000fe2000801160a */
[----:B------:R-:W4:Y:S01]  /*cd10*/  LDS R177, [R177+0x7500] ;  /* 0x00750000b1b17984 */ /* 0x000f220000000800 */
[----:B------:R-:W-:-:S02]  /*cd20*/  LOP3.LUT R7, R7, UR13, RZ, 0xc0, !PT ;  /* 0x0000000d07077c12 */ /* 0x000fc4000f8ec0ff */
[----:B------:R-:W-:Y:S01]  /*cd30*/  LOP3.LUT R10, R10, UR13, RZ, 0xc0, !PT ;  /* 0x0000000d0a0a7c12 */ /* 0x000fe2000f8ec0ff */
[----:B------:R-:W5:Y:S01]  /*cd40*/  LDS R181, [R181+0x7500] ;  /* 0x00750000b5b57984 */ /* 0x000f620000000800 */
[----:B--2---:R-:W-:Y:S02]  /*cd50*/  ISETP.NE.AND P6, PT, R98, 0x7fffffff, PT ;  /* 0x7fffffff6200780c */ /* 0x004fe40003fc5270 */
[----:B0-----:R-:W-:Y:S02]  /*cd60*/  LEA R84, R7, UR4, 0x2 ;  /* 0x0000000407547c11 */ /* 0x001fe4000f8e10ff */
[----:B------:R-:W-:Y:S01]  /*cd70*/  LEA R175, R10, UR4, 0x2 ;  /* 0x000000040aaf7c11 */ /* 0x000fe2000f8e10ff */
[----:B-1----:R-:W-:Y:S01]  /*cd80*/  IMAD.IADD R167, R33, 0x1, R6 ;  /* 0x0000000121a77824 */ /* 0x002fe200078e0206 */
[----:B------:R-:W-:Y:S02]  /*cd90*/  SEL R7, R98, 0x80000000, P6 ;  /* 0x8000000062077807 */ /* 0x000fe40003000000 */
[----:B------:R-:W-:Y:S01]  /*cda0*/  ISETP.GT.AND P4, PT, R96, -0x1, PT ;  /* 0xffffffff6000780c */ /* 0x000fe20003f84270 */
[----:B------:R-:W0:Y:S01]  /*cdb0*/  LDS R84, [R84+0x7500] ;  /* 0x0075000054547984 */ /* 0x000e220000000800 */
[----:B------:R-:W-:-:S02]  /*cdc0*/  SHF.R.U32.HI R10, RZ, UR14, R7 ;  /* 0x0000000eff0a7c19 */ /* 0x000fc40008011607 */
[----:B------:R-:W-:Y:S01]  /*cdd0*/  ISETP.GT.AND P3, PT, R106, -0x1, PT ;  /* 0xffffffff6a00780c */ /* 0x000fe20003f64270 */
[----:B------:R-:W1:Y:S01]  /*cde0*/  LDS R175, [R175+0x7500] ;  /* 0x00750000afaf7984 */ /* 0x000e620000000800 */
[C---:B------:R-:W-:Y:S02]  /*cdf0*/  SEL R7, R54.reuse, 0xffffffff, !P4 ;  /* 0xffffffff36077807 */ /* 0x040fe40006000000 */
[----:B------:R-:W-:Y:S02]  /*ce00*/  SEL R11, R54, 0xffffffff, !P3 ;  /* 0xffffffff360b7807 */ /* 0x000fe40005800000 */
[----:B------:R-:W-:Y:S01]  /*ce10*/  LOP3.LUT R55, R7, R96, RZ, 0x3c, !PT ;  /* 0x0000006007377212 */ /* 0x000fe200078e3cff */
[----:B------:R-:W-:Y:S01]  /*ce20*/  IMAD.WIDE.U32 R6, R167, 0x4, R4 ;  /* 0x00000004a7067825 */ /* 0x000fe200078e0004 */
[----:B------:R-:W-:Y:S01]  /*ce30*/  ISETP.GT.AND P5, PT, R58, -0x1, PT ;  /* 0xffffffff3a00780c */ /* 0x000fe20003fa4270 */
[----:B------:R-:W2:Y:S01]  /*ce40*/  LDS R96, [R0+0x5a00] ;  /* 0x005a000000607984 */ /* 0x000ea20000000800 */
[----:B------:R-:W-:Y:S01]  /*ce50*/  LOP3.LUT R61, R11, R106, RZ, 0x3c, !PT ;  /* 0x0000006a0b3d7212 */ /* 0x000fe200078e3cff */
[----:B---3--:R-:W-:Y:S01]  /*ce60*/  IMAD.IADD R161, R34, 0x1, R161 ;  /* 0x0000000122a17824 */ /* 0x008fe200078e02a1 */
[----:B------:R-:W-:Y:S01]  /*ce70*/  LOP3.LUT R10, R10, UR13, RZ, 0xc0, !PT ;  /* 0x0000000d0a0a7c12 */ /* 0x000fe2000f8ec0ff */
[----:B------:R-:W-:Y:S01]  /*ce80*/  LDS R106, [R0+0x6600] ;  /* 0x00660000006a7984 */ /* 0x000fe20000000800 */
[----:B------:R-:W-:-:S02]  /*ce90*/  SEL R11, R54, 0xffffffff, !P5 ;  /* 0xffffffff360b7807 */ /* 0x000fc40006800000 */
[C---:B------:R-:W-:Y:S01]  /*cea0*/  IADD3 R165, PT, PT, R125.reuse, 0x1080, R165 ;  /* 0x000010807da57810 */ /* 0x040fe20007ffe0a5 */
[----:B------:R4:W-:Y:S01]  /*ceb0*/  STG.E desc[UR10][R6.64], R169 ;  /* 0x000000a906007986 */ /* 0x0009e2000c10190a */
[----:B------:R-:W-:Y:S02]  /*cec0*/  ISETP.GT.AND P3, PT, R60, -0x1, PT ;  /* 0xffffffff3c00780c */ /* 0x000fe40003f64270 */
[----:B------:R-:W-:Y:S02]  /*ced0*/  LEA R183, R10, UR4, 0x2 ;  /* 0x000000040ab77c11 */ /* 0x000fe4000f8e10ff */
[----:B------:R-:W-:Y:S02]  /*cee0*/  IADD3 R163, PT, PT, R125, 0x1140, R163 ;  /* 0x000011407da37810 */ /* 0x000fe40007ffe0a3 */
[----:B------:R-:W-:Y:S01]  /*cef0*/  LOP3.LUT R171, R11, R58, RZ, 0x3c, !PT ;  /* 0x0000003a0bab7212 */ /* 0x000fe200078e3cff */
[--C-:B------:R-:W-:Y:S01]  /*cf00*/  IMAD.WIDE.U32 R10, R165, 0x4, R4.reuse ;  /* 0x00000004a50a7825 */ /* 0x100fe200078e0004 */
[----:B------:R-:W-:Y:S01]  /*cf10*/  SEL R173, R54, 0xffffffff, !P3 ;  /* 0xffffffff36ad7807 */ /* 0x000fe20005800000 */
[----:B------:R-:W3:Y:S01]  /*cf20*/  LDS R183, [R183+0x7500] ;  /* 0x00750000b7b77984 */ /* 0x000ee20000000800 */
[----:B------:R-:W-:Y:S01]  /*cf30*/  ISETP.GT.AND P3, PT, R86, -0x1, PT ;  /* 0xffffffff5600780c */ /* 0x000fe20003f64270 */
[----:B------:R-:W-:Y:S01]  /*cf40*/  IMAD.WIDE.U32 R56, R163, 0x4, R4 ;  /* 0x00000004a3387825 */ /* 0x000fe200078e0004 */
[----:B------:R-:W-:Y:S01]  /*cf50*/  ISETP.GT.AND P4, PT, R90, -0x1, PT ;  /* 0xffffffff5a00780c */ /* 0x000fe20003f84270 */
[----:B------:R0:W-:Y:S01]  /*cf60*/  STG.E desc[UR10][R10.64], R55 ;  /* 0x000000370a007986 */ /* 0x0001e2000c10190a */
[----:B----4-:R-:W-:Y:S01]  /*cf70*/  IADD3 R169, PT, PT, R125, 0x1440, R177 ;  /* 0x000014407da97810 */ /* 0x010fe20007ffe0b1 */
[----:B------:R-:W-:Y:S01]  /*cf80*/  IMAD.WIDE.U32 R58, R161, 0x4, R4 ;  /* 0x00000004a13a7825 */ /* 0x000fe200078e0004 */
[----:B-----5:R-:W-:Y:S01]  /*cf90*/  IADD3 R177, PT, PT, R125, 0x1500, R181 ;  /* 0x000015007db17810 */ /* 0x020fe20007ffe0b5 */
[----:B------:R4:W-:Y:S01]  /*cfa0*/  STG.E desc[UR10][R56.64], R61 ;  /* 0x0000003d38007986 */ /* 0x0009e2000c10190a */
[----:B------:R-:W-:-:S03]  /*cfb0*/  ISETP.NE.AND P5, PT, R104, 0x7fffffff, PT ;  /* 0x7fffffff6800780c */ /* 0x000fc60003fa5270 */
[----:B------:R5:W-:Y:S01]  /*cfc0*/  STG.E desc[UR10][R58.64], R171 ;  /* 0x000000ab3a007986 */ /* 0x000be2000c10190a */
[----:B0-----:R-:W-:Y:S02]  /*cfd0*/  SEL R11, R54, 0xffffffff, !P3 ;  /* 0xffffffff360b7807 */ /* 0x001fe40005800000 */
[----:B------:R-:W-:Y:S02]  /*cfe0*/  ISETP.GT.AND P3, PT, R94, -0x1, PT ;  /* 0xffffffff5e00780c */ /* 0x000fe40003f64270 */
[C---:B----4-:R-:W-:Y:S02]  /*cff0*/  SEL R57, R54.reuse, 0xffffffff, !P4 ;  /* 0xffffffff36397807 */ /* 0x050fe40006000000 */
[----:B------:R-:W-:Y:S02]  /*d000*/  LOP3.LUT R61, R11, R86, RZ, 0x3c, !PT ;  /* 0x000000560b3d7212 */ /* 0x000fe400078e3cff */
[----:B-----5:R-:W-:Y:S01]  /*d010*/  SEL R59, R54, 0xffffffff, !P3 ;  /* 0xffffffff363b7807 */ /* 0x020fe20005800000 */
[----:B------:R-:W0:Y:S01]  /*d020*/  LDS R86, [R0+0x6c00] ;  /* 0x006c000000567984 */ /* 0x000e220000000800 */
[----:B------:R-:W-:Y:S01]  /*d030*/  LOP3.LUT R179, R57, R90, RZ, 0x3c, !PT ;  /* 0x0000005a39b37212 */ /* 0x000fe200078e3cff */
[----:B------:R-:W-:Y:S01]  /*d040*/  IMAD.WIDE.U32 R56, R169, 0x4, R4 ;  /* 0x00000004a9387825 */ /* 0x000fe200078e0004 */
[----:B------:R-:W-:Y:S01]  /*d050*/  LOP3.LUT R181, R59, R94, RZ, 0x3c, !PT ;  /* 0x0000005e3bb57212 */ /* 0x000fe200078e3cff */
[----:B------:R-:W4:Y:S01]  /*d060*/  LDS R90, [R0+0x6f00] ;  /* 0x006f0000005a7984 */ /* 0x000f220000000800 */
[----:B------:R-:W-:Y:S01]  /*d070*/  LOP3.LUT R55, R173, R60, RZ, 0x3c, !PT ;  /* 0x0000003cad377212 */ /* 0x000fe200078e3cff */
[----:B------:R-:W-:Y:S01]  /*d080*/  IMAD.IADD R173, R35, 0x1, R84 ;  /* 0x0000000123ad7824 */ /* 0x000fe200078e0254 */
[----:B-1----:R-:W-:Y:S01]  /*d090*/  IADD3 R171, PT, PT, R125, 0x1380, R175 ;  /* 0x000013807dab7810 */ /* 0x002fe20007ffe0af */
[----:B------:R-:W1:Y:S01]  /*d0a0*/  LDS R94, [R0+0x7200] ;  /* 0x00720000005e7984 */ /* 0x000e620000000800 */
[----:B--2---:R-:W-:Y:S01]  /*d0b0*/  ISETP.GT.AND P3, PT, R96, -0x1, PT ;  /* 0xffffffff6000780c */ /* 0x004fe20003f64270 */
[----:B------:R-:W-:Y:S01]  /*d0c0*/  IMAD.WIDE.U32 R6, R173, 0x4, R4 ;  /* 0x00000004ad067825 */ /* 0x000fe200078e0004 */
[----:B------:R-:W-:-:S02]  /*d0d0*/  ISETP.GT.AND P4, PT, R98, -0x1, PT ;  /* 0xffffffff6200780c */ /* 0x000fc40003f84270 */
[----:B------:R-:W-:Y:S01]  /*d0e0*/  ISETP.NE.AND P6, PT, R96, 0x7fffffff, PT ;  /* 0x7fffffff6000780c */ /* 0x000fe20003fc5270 */
[----:B------:R-:W-:Y:S01]  /*d0f0*/  IMAD.WIDE.U32 R10, R171, 0x4, R4 ;  /* 0x00000004ab0a7825 */ /* 0x000fe200078e0004 */
[----:B------:R2:W-:Y:S01]  /*d100*/  STG.E desc[UR10][R6.64], R55 ;  /* 0x0000003706007986 */ /* 0x0005e2000c10190a */
[----:B------:R-:W-:Y:S02]  /*d110*/  SEL R185, R54, 0xffffffff, !P4 ;  /* 0xffffffff36b97807 */ /* 0x000fe40006000000 */
[----:B------:R-:W-:Y:S01]  /*d120*/  ISETP.NE.AND P4, PT, R102, 0x7fffffff, PT ;  /* 0x7fffffff6600780c */ /* 0x000fe20003f85270 */
[----:B------:R5:W-:Y:S01]  /*d130*/  STG.E desc[UR10][R10.64], R61 ;  /* 0x0000003d0a007986 */ /* 0x000be2000c10190a */
[----:B---3--:R-:W-:Y:S02]  /*d140*/  IADD3 R175, PT, PT, R125, 0x15c0, R183 ;  /* 0x000015c07daf7810 */ /* 0x008fe40007ffe0b7 */
[----:B------:R-:W-:Y:S01]  /*d150*/  LOP3.LUT R185, R185, R98, RZ, 0x3c, !PT ;  /* 0x00000062b9b97212 */ /* 0x000fe200078e3cff */
[----:B------:R-:W-:Y:S02]  /*d160*/  STG.E desc[UR10][R56.64], R179 ;  /* 0x000000b338007986 */ /* 0x000fe4000c10190a */
[----:B------:R-:W-:-:S04]  /*d170*/  IMAD.WIDE.U32 R58, R175, 0x4, R4 ;  /* 0x00000004af3a7825 */ /* 0x000fc800078e0004 */
[----:B--2---:R-:W-:Y:S01]  /*d180*/  IMAD.WIDE.U32 R6, R177, 0x4, R4 ;  /* 0x00000004b1067825 */ /* 0x004fe200078e0004 */
[----:B-----5:R-:W-:Y:S02]  /*d190*/  SEL R11, R54, 0xffffffff, !P3 ;  /* 0xffffffff360b7807 */ /* 0x020fe40005800000 */
[----:B------:R-:W-:Y:S02]  /*d1a0*/  ISETP.NE.AND P3, PT, R100, 0x7fffffff, PT ;  /* 0x7fffffff6400780c */ /* 0x000fe40003f65270 */
[----:B------:R2:W-:Y:S01]  /*d1b0*/  STG.E desc[UR10][R6.64], R181 ;  /* 0x000000b506007986 */ /* 0x0005e2000c10190a */
[----:B------:R-:W-:Y:S02]  /*d1c0*/  LOP3.LUT R55, R11, R96, RZ, 0x3c, !PT ;  /* 0x000000600b377212 */ /* 0x000fe400078e3cff */
[----:B------:R-:W-:Y:S01]  /*d1d0*/  SEL R96, R96, 0x80000000, P6 ;  /* 0x8000000060607807 */ /* 0x000fe20003000000 */
[----:B------:R-:W-:Y:S01]  /*d1e0*/  STG.E desc[UR10][R58.64], R185 ;  /* 0x000000b93a007986 */ /* 0x000fe2000c10190a */
[----:B------:R-:W-:-:S02]  /*d1f0*/  ISETP.NE.AND P6, PT, R106, 0x7fffffff, PT ;  /* 0x7fffffff6a00780c */ /* 0x000fc40003fc5270 */
[----:B------:R-:W-:Y:S02]  /*d200*/  SEL R10, R100, 0x80000000, P3 ;  /* 0x80000000640a7807 */ /* 0x000fe40001800000 */
[----:B------:R-:W-:Y:S02]  /*d210*/  SEL R11, R106, 0x80000000, P6 ;  /* 0x800000006a0b7807 */ /* 0x000fe40003000000 */
[----:B------:R-:W-:Y:S02]  /*d220*/  SHF.R.U32.HI R10, RZ, UR14, R10 ;  /* 0x0000000eff0a7c19 */ /* 0x000fe4000801160a */
[----:B--2---:R-:W-:Y:S02]  /*d230*/  SEL R7, R104, 0x80000000, P5 ;  /* 0x8000000068077807 */ /* 0x004fe40002800000 */
[----:B------:R-:W-:Y:S02]  /*d240*/  SEL R6, R102, 0x80000000, P4 ;  /* 0x8000000066067807 */ /* 0x000fe40002000000 */
[----:B------:R-:W-:-:S02]  /*d250*/  SHF.R.U32.HI R7, RZ, UR14, R7 ;  /* 0x0000000eff077c19 */ /* 0x000fc40008011607 */
[----:B------:R-:W-:Y:S02]  /*d260*/  SHF.R.U32.HI R96, RZ, UR14, R96 ;  /* 0x0000000eff607c19 */ /* 0x000fe40008011660 */
[----:B------:R-:W-:Y:S02]  /*d270*/  SHF.R.U32.HI R6, RZ, UR14, R6 ;  /* 0x0000000eff067c19 */ /* 0x000fe40008011606 */
[----:B------:R-:W-:Y:S02]  /*d280*/  SHF.R.U32.HI R11, RZ, UR14, R11 ;  /* 0x0000000eff0b7c19 */ /* 0x000fe4000801160b */
[----:B------:R-:W-:Y:S02]  /*d290*/  LOP3.LUT R10, R10, UR13, RZ, 0xc0, !PT ;  /* 0x0000000d0a0a7c12 */ /* 0x000fe4000f8ec0ff */
[----:B------:R-:W-:Y:S02]  /*d2a0*/  LOP3.LUT R7, R7, UR13, RZ, 0xc0, !PT ;  /* 0x0000000d07077c12 */ /* 0x000fe4000f8ec0ff */
[----:B------:R-:W-:-:S02]  /*d2b0*/  ISETP.NE.AND P3, PT, R108, 0x7fffffff, PT ;  /* 0x7fffffff6c00780c */ /* 0x000fc40003f65270 */
[----:B------:R-:W-:Y:S02]  /*d2c0*/  LOP3.LUT R96, R96, UR13, RZ, 0xc0, !PT ;  /* 0x0000000d60607c12 */ /* 0x000fe4000f8ec0ff */
[----:B------:R-:W-:Y:S02]  /*d2d0*/  LOP3.LUT R6, R6, UR13, RZ, 0xc0, !PT ;  /* 0x0000000d06067c12 */ /* 0x000fe4000f8ec0ff */
[----:B------:R-:W-:Y:S02]  /*d2e0*/  LOP3.LUT R11, R11, UR13, RZ, 0xc0, !PT ;  /* 0x0000000d0b0b7c12 */ /* 0x000fe4000f8ec0ff */
[----:B------:R-:W-:Y:S02]  /*d2f0*/  LEA R56, R10, UR4, 0x2 ;  /* 0x000000040a387c11 */ /* 0x000fe4000f8e10ff */
[----:B------:R-:W-:Y:S02]  /*d300*/  LEA R10, R7, UR4, 0x2 ;  /* 0x00000004070a7c11 */ /* 0x000fe4000f8e10ff */
[----:B0-----:R-:W-:-:S02]  /*d310*/  ISETP.NE.AND P6, PT, R86, 0x7fffffff, PT ;  /* 0x7fffffff5600780c */ /* 0x001fc40003fc5270 */
[----:B------:R-:W-:Y:S02]  /*d320*/  SEL R7, R108, 0x80000000, P3 ;  /* 0x800000006c077807 */ /* 0x000fe40001800000 */
[----:B----4-:R-:W-:Y:S01]  /*d330*/  ISETP.NE.AND P5, PT, R90, 0x7fffffff, PT ;  /* 0x7fffffff5a00780c */ /* 0x010fe20003fa5270 */
[----:B------:R-:W0:Y:S01]  /*d340*/  LDS R10, [R10+0x7500] ;  /* 0x007500000a0a7984 */ /* 0x000e220000000800 */
[----:B-1----:R-:W-:Y:S02]  /*d350*/  ISETP.NE.AND P3, PT, R94, 0x7fffffff, PT ;  /* 0x7fffffff5e00780c */ /* 0x002fe40003f65270 */
[----:B------:R-:W-:Y:S02]  /*d360*/  LEA R96, R96, UR4, 0x2 ;  /* 0x0000000460607c11 */ /* 0x000fe4000f8e10ff */
[----:B------:R-:W-:Y:S02]  /*d370*/  LEA R179, R11, UR4, 0x2 ;  /* 0x000000040bb37c11 */ /* 0x000fe4000f8e10ff */
[----:B------:R-:W-:Y:S01]  /*d380*/  LEA R183, R6, UR4, 0x2 ;  /* 0x0000000406b77c11 */ /* 0x000fe2000f8e10ff */
[----:B------:R-:W1:Y:S01]  /*d390*/  LDS R187, [R96+0x7500] ;  /* 0x0075000060bb7984 */ /* 0x000e620000000800 */
[----:B------:R-:W-:-:S02]  /*d3a0*/  SEL R11, R86, 0x80000000, P6 ;  /* 0x80000000560b7807 */ /* 0x000fc40003000000 */
[----:B------:R-:W-:Y:S01]  /*d3b0*/  SEL R57, R94, 0x80000000, P3 ;  /* 0x800000005e397807 */ /* 0x000fe20001800000 */
[----:B------:R2:W3:Y:S01]  /*d3c0*/  LDS R6, [R56+0x7500] ;  /* 0x0075000038067984 */ /* 0x0004e20000000800 */
[----:B------:R-:W-:Y:S02]  /*d3d0*/  SHF.R.U32.HI R7, RZ, UR14, R7 ;  /* 0x0000000eff077c19 */ /* 0x000fe40008011607 */
[----:B------:R-:W-:Y:S01]  /*d3e0*/  SHF.R.U32.HI R11, RZ, UR14, R11 ;  /* 0x0000000eff0b7c19 */ /* 0x000fe2000801160b */
[----:B------:R-:W4:Y:S01]  /*d3f0*/  LDS R183, [R183+0x7500] ;  /* 0x00750000b7b77984 */ /* 0x000f220000000800 */
[----:B------:R-:W-:Y:S02]  /*d400*/  SHF.R.U32.HI R57, RZ, UR14, R57 ;  /* 0x0000000eff397c19 */ /* 0x000fe40008011639 */
[----:B------:R-:W-:Y:S01]  /*d410*/  LOP3.LUT R7, R7, UR13, RZ, 0xc0, !PT ;  /* 0x0000000d07077c12 */ /* 0x000fe2000f8ec0ff */
[----:B------:R-:W5:Y:S01]  /*d420*/  LDS R179, [R179+0x7500] ;  /* 0x00750000b3b37984 */ /* 0x000f620000000800 */
[----:B--2---:R-:W-:-:S02]  /*d430*/  SEL R56, R90, 0x80000000, P5 ;  /* 0x800000005a387807 */ /* 0x004fc40002800000 */
[----:B------:R-:W-:Y:S02]  /*d440*/  LOP3.LUT R11, R11, UR13, RZ, 0xc0, !PT ;  /* 0x0000000d0b0b7c12 */ /* 0x000fe4000f8ec0ff */
[----:B------:R-:W-:Y:S02]  /*d450*/  SHF.R.U32.HI R56, RZ, UR14, R56 ;  /* 0x0000000eff387c19 */ /* 0x000fe40008011638 */
[----:B------:R-:W-:Y:S02]  /*d460*/  LOP3.LUT R57, R57, UR13, RZ, 0xc0, !PT ;  /* 0x0000000d39397c12 */ /* 0x000fe4000f8ec0ff */
[----:B------:R-:W-:Y:S02]  /*d470*/  LOP3.LUT R56, R56, UR13, RZ, 0xc0, !PT ;  /* 0x0000000d38387c12 */ /* 0x000fe4000f8ec0ff */
[----:B------:R-:W-:Y:S02]  /*d480*/  LEA R84, R7, UR4, 0x2 ;  /* 0x0000000407547c11 */ /* 0x000fe4000f8e10ff */
[----:B------:R-:W-:-:S02]  /*d490*/  LEA R199, R11, UR4, 0x2 ;  /* 0x000000040bc77c11 */ /* 0x000fc4000f8e10ff */
[----:B------:R-:W-:Y:S02]  /*d4a0*/  LEA R56, R56, UR4, 0x2 ;  /* 0x0000000438387c11 */ /* 0x000fe4000f8e10ff */
[----:B------:R-:W-:Y:S01]  /*d4b0*/  LEA R205, R57, UR4, 0x2 ;  /* 0x0000000439cd7c11 */ /* 0x000fe2000f8e10ff */
[----:B------:R-:W2:Y:S01]  /*d4c0*/  LDS R84, [R84+0x7500] ;  /* 0x0075000054547984 */ /* 0x000ea20000000800 */
[----:B------:R-:W-:Y:S01]  /*d4d0*/  ISETP.GT.AND P4, PT, R100, -0x1, PT ;  /* 0xffffffff6400780c */ /* 0x000fe20003f84270 */
[----:B0-----:R-:W-:Y:S01]  /*d4e0*/  IMAD.IADD R181, R39, 0x1, R10 ;  /* 0x0000000127b57824 */ /* 0x001fe200078e020a */
[----:B------:R-:W-:Y:S01]  /*d4f0*/  ISETP.GT.AND P6, PT, R102, -0x1, PT ;  /* 0xffffffff6600780c */ /* 0x000fe20003fc4270 */
[----:B------:R-:W-:Y:S01]  /*d500*/  LDS R199, [R199+0x7500] ;  /* 0x00750000c7c77984 */ /* 0x000fe20000000800 */
[----:B------:R-:W-:Y:S02]  /*d510*/  ISETP.GT.AND P3, PT, R104, -0x1, PT ;  /* 0xffffffff6800780c */ /* 0x000fe40003f64270 */
[----:B------:R-:W-:Y:S01]  /*d520*/  ISETP.GT.AND P5, PT, R106, -0x1, PT ;  /* 0xffffffff6a00780c */ /* 0x000fe20003fa4270 */
[----:B------:R0:W2:Y:S01]  /*d530*/  LDS R203, [R56+0x7500] ;  /* 0x0075000038cb7984 */ /* 0x0000a20000000800 */
[----:B------:R-:W-:Y:S01]  /*d540*/  SEL R7, R54, 0xffffffff, !P4 ;  /* 0xffffffff36077807 */ /* 0x000fe20006000000 */
[----:B-1----:R-:W-:Y:S01]  /*d550*/  IMAD.IADD R187, R36, 0x1, R187 ;  /* 0x0000000124bb7824 */ /* 0x002fe200078e02bb */
[C---:B------:R-:W-:Y:S01]  /*d560*/  SEL R11, R54.reuse, 0xffffffff, !P6 ;  /* 0xffffffff360b7807 */ /* 0x040fe20007000000 */
[----:B------:R-:W1:Y:S01]  /*d570*/  LDS R205, [R205+0x7500] ;  /* 0x00750000cdcd7984 */ /* 0x000e620000000800 */
[C---:B------:R-:W-:Y:S01]  /*d580*/  SEL R57, R54.reuse, 0xffffffff, !P3 ;  /* 0xffffffff36397807 */ /* 0x040fe20005800000 */
[----:B---3--:R-:W-:Y:S01]  /*d590*/  IMAD.IADD R185, R37, 0x1, R6 ;  /* 0x0000000125b97824 */ /* 0x008fe200078e0206 */
[----:B------:R-:W-:-:S02]  /*d5a0*/  SEL R59, R54, 0xffffffff, !P5 ;  /* 0xffffffff363b7807 */ /* 0x000fc40006800000 */
[----:B------:R-:W-:Y:S01]  /*d5b0*/  LOP3.LUT R189, R7, R100, RZ, 0x3c, !PT ;  /* 0x0000006407bd7212 */ /* 0x000fe200078e3cff */
[----:B----4-:R-:W-:Y:S01]  /*d5c0*/  IMAD.IADD R183, R38, 0x1, R183 ;  /* 0x0000000126b77824 */ /* 0x010fe200078e02b7 */
[----:B------:R-:W-:Y:S01]  /*d5d0*/  LOP3.LUT R191, R11, R102, RZ, 0x3c, !PT ;  /* 0x000000660bbf7212 */ /* 0x000fe200078e3cff */
[----:B------:R-:W-:Y:S01]  /*d5e0*/  IMAD.WIDE.U32 R6, R187, 0x4, R4 ;  /* 0x00000004bb067825 */ /* 0x000fe200078e0004 */
[----:B------:R-:W-:Y:S02]  /*d5f0*/  LOP3.LUT R193, R57, R104, RZ, 0x3c, !PT ;  /* 0x0000006839c17212 */ /* 0x000fe400078e3cff */
[----:B------:R-:W-:Y:S01]  /*d600*/  LOP3.LUT R195, R59, R106, RZ, 0x3c, !PT ;  /* 0x0000006a3bc37212 */ /* 0x000fe200078e3cff */
[----:B-----5:R-:W-:Y:S01]  /*d610*/  IMAD.IADD R179, R40, 0x1, R179 ;  /* 0x0000000128b37824 */ /* 0x020fe200078e02b3 */
[----:B------:R-:W-:Y:S01]  /*d620*/  ISETP.GT.AND P6, PT, R94, -0x1, PT ;  /* 0xffffffff5e00780c */ /* 0x000fe20003fc4270 */
[----:B------:R-:W-:Y:S01]  /*d630*/  IMAD.WIDE.U32 R10, R185, 0x4, R4 ;  /* 0x00000004b90a7825 */ /* 0x000fe200078e0004 */
[----:B------:R-:W-:Y:S01]  /*d640*/  STG.E desc[UR10][R6.64], R55 ;  /* 0x0000003706007986 */ /* 0x000fe2000c10190a */
[----:B------:R-:W-:-:S02]  /*d650*/  ISETP.GT.AND P3, PT, R108, -0x1, PT ;  /* 0xffffffff6c00780c */ /* 0x000fc40003f64270 */
[--C-:B0-----:R-:W-:Y:S01]  /*d660*/  IMAD.WIDE.U32 R56, R183, 0x4, R4.reuse ;  /* 0x00000004b7387825 */ /* 0x101fe200078e0004 */
[----:B------:R0:W-:Y:S01]  /*d670*/  STG.E desc[UR10][R10.64], R189 ;  /* 0x000000bd0a007986 */ /* 0x0001e2000c10190a */
[----:B------:R-:W-:Y:S02]  /*d680*/  ISETP.GT.AND P4, PT, R86, -0x1, PT ;  /* 0xffffffff5600780c */ /* 0x000fe40003f84270 */
[--C-:B------:R-:W-:Y:S01]  /*d690*/  IMAD.WIDE.U32 R58, R181, 0x4, R4.reuse ;  /* 0x00000004b53a7825 */ /* 0x100fe200078e0004 */
[----:B------:R-:W-:Y:S01]  /*d6a0*/  STG.E desc[UR10][R56.64], R191 ;  /* 0x000000bf38007986 */ /* 0x000fe2000c10190a */
[----:B------:R-:W-:Y:S02]  /*d6b0*/  ISETP.GT.AND P5, PT, R90, -0x1, PT ;  /* 0xffffffff5a00780c */ /* 0x000fe40003fa4270 */
[----:B------:R-:W-:Y:S01]  /*d6c0*/  IMAD.WIDE.U32 R60, R179, 0x4, R4 ;  /* 0x00000004b33c7825 */ /* 0x000fe200078e0004 */
[----:B------:R3:W-:Y:S01]  /*d6d0*/  STG.E desc[UR10][R58.64], R193 ;  /* 0x000000c13a007986 */ /* 0x0007e2000c10190a */
[----:B------:R-:W-:-:S02]  /*d6e0*/  SEL R197, R54, 0xffffffff, !P3 ;  /* 0xffffffff36c57807 */ /* 0x000fc40005800000 */
[C---:B------:R-:W-:Y:S01]  /*d6f0*/  SEL R201, R54.reuse, 0xffffffff, !P4 ;  /* 0xffffffff36c97807 */ /* 0x040fe20006000000 */
[----:B------:R4:W-:Y:S01]  /*d700*/  STG.E desc[UR10][R60.64], R195 ;  /* 0x000000c33c007986 */ /* 0x0009e2000c10190a */
[C---:B0-----:R-:W-:Y:S01]  /*d710*/  SEL R11, R54.reuse, 0xffffffff, !P6 ;  /* 0xffffffff360b7807 */ /* 0x041fe20007000000 */
[----:B--2---:R-:W-:Y:S01]  /*d720*/  IMAD.IADD R189, R41, 0x1, R84 ;  /* 0x0000000129bd7824 */ /* 0x004fe200078e0254 */
[----:B------:R-:W-:Y:S02]  /*d730*/  SEL R7, R54, 0xffffffff, !P5 ;  /* 0xffffffff36077807 */ /* 0x000fe40006800000 */
[----:B------:R-:W-:Y:S02]  /*d740*/  IADD3 R6, P3, PT, R53, UR6, RZ ;  /* 0x0000000635067c10 */ /* 0x000fe4000ff7e0ff */
[----:B------:R-:W-:Y:S01]  /*d750*/  LOP3.LUT R197, R197, R108, RZ, 0x3c, !PT ;  /* 0x0000006cc5c57212 */ /* 0x000fe200078e3cff */
[----:B---3--:R-:W-:Y:S01]  /*d760*/  IMAD.IADD R59, R44, 0x1, R203 ;  /* 0x000000012c3b7824 */ /* 0x008fe200078e02cb */
[----:B------:R-:W-:Y:S01]  /*d770*/  LOP3.LUT R193, R11, R94, RZ, 0x3c, !PT ;  /* 0x0000005e0bc17212 */ /* 0x000fe200078e3cff */
[----:B-1----:R-:W-:Y:S01]  /*d780*/  IMAD.IADD R53, R48, 0x1, R205 ;  /* 0x0000000130357824 */ /* 0x002fe200078e02cd */
[----:B------:R-:W-:Y:S01]  /*d790*/  LOP3.LUT R201, R201, R86, RZ, 0x3c, !PT ;  /* 0x00000056c9c97212 */ /* 0x000fe200078e3cff */
[----:B----4-:R-:W-:Y:S01]  /*d7a0*/  IMAD.IADD R61, R42, 0x1, R199 ;  /* 0x000000012a3d7824 */ /* 0x010fe200078e02c7 */
[----:B------:R-:W-:Y:S01]  /*d7b0*/  LOP3.LUT R191, R7, R90, RZ, 0x3c, !PT ;  /* 0x0000005a07bf7212 */ /* 0x000fe200078e3cff */
[----:B------:R-:W-:Y:S01]  /*d7c0*/  IMAD.WIDE.U32 R10, R189, 0x4, R4 ;  /* 0x00000004bd0a7825 */ /* 0x000fe200078e0004 */
[----:B------:R-:W-:-:S03]  /*d7d0*/  IADD3.X R7, PT, PT, R52, UR7, RZ, P3, !PT ;  /* 0x0000000734077c10 */ /* 0x000fc60009ffe4ff */
[--C-:B------:R-:W-:Y:S01]  /*d7e0*/  IMAD.WIDE.U32 R54, R61, 0x4, R4.reuse ;  /* 0x000000043d367825 */ /* 0x100fe200078e0004 */
[----:B------:R-:W-:Y:S03]  /*d7f0*/  STG.E desc[UR10][R10.64], R197 ;  /* 0x000000c50a007986 */ /* 0x000fe6000c10190a */
[--C-:B------:R-:W-:Y:S01]  /*d800*/  IMAD.WIDE.U32 R56, R59, 0x4, R4.reuse ;  /* 0x000000043b387825 */ /* 0x100fe200078e0004 */
[----:B------:R-:W-:Y:S03]  /*d810*/  STG.E desc[UR10][R54.64], R201 ;  /* 0x000000c936007986 */ /* 0x000fe6000c10190a */
[----:B------:R-:W-:Y:S01]  /*d820*/  IMAD.WIDE.U32 R4, R53, 0x4, R4 ;  /* 0x0000000435047825 */ /* 0x000fe200078e0004 */
[----:B------:R-:W-:Y:S04]  /*d830*/  STG.E desc[UR10][R56.64], R191 ;  /* 0x000000bf38007986 */ /* 0x000fe8000c10190a */
[----:B------:R0:W-:Y:S01]  /*d840*/  STG.E desc[UR10][R4.64], R193 ;  /* 0x000000c104007986 */ /* 0x0001e2000c10190a */
[----:B------:R-:W-:Y:S08]  /*d850*/  BAR.SYNC.DEFER_BLOCKING 0x0 ;  /* 0x0000000000007b1d */ /* 0x000ff00000010000 */
[----:B0-----:R-:W0:Y:S01]  /*d860*/  LDC.64 R4, c[0x0][0x398] ;  /* 0x0000e600ff047b82 */ /* 0x001e220000000a00 */
        /* <DEDUP_REMOVED lines=39> */
[----:B------:R-:W-:-:S02]  /*dae0*/  VIADD R43, R43, 0xffffe2c0 ;  /* 0xffffe2c02b2b7836 */ /* 0x000fc40000000000 */
[----:B------:R-:W-:Y:S02]  /*daf0*/  @!P1 IMAD.IADD R46, R8, 0x1, R63 ;  /* 0x00000001082e9824 */ /* 0x000fe400078e023f */
[----:B------:R-:W-:Y:S01]  /*db00*/  VIADD R3, R3, 0x1d40 ;  /* 0x00001d4003037836 */ /* 0x000fe20000000000 */
[----:B------:R-:W-:Y:S01]  /*db10*/  ISETP.GT.AND P3, PT, R43, 0x1d3f, PT ;  /* 0x00001d3f2b00780c */ /* 0x000fe20003f64270 */
[--C-:B0-----:R-:W-:Y:S01]  /*db20*/  IMAD.WIDE.U32 R6, R119, 0x4, R4.reuse ;  /* 0x0000000477067825 */ /* 0x101fe200078e0004 */
[----:B--2---:R-:W-:Y:S04]  /*db30*/  STS [R0], R195 ;  /* 0x000000c300007388 */ /* 0x004fe80000000800 */
[----:B---3--:R-:W-:Y:S04]  /*db40*/  STS [R0+0x300], R199 ;  /* 0x000300c700007388 */ /* 0x008fe80000000800 */
[----:B----4-:R-:W-:Y:S04]  /*db50*/  STS [R0+0x600], R203 ;  /* 0x000600cb00007388 */ /* 0x010fe80000000800 */
[----:B-----5:R-:W-:Y:S04]  /*db60*/  STS [R0+0x900], R205 ;  /* 0x000900cd00007388 */ /* 0x020fe80000000800 */
[----:B------:R-:W-:Y:S04]  /*db70*/  STS [R0+0xc00], R207 ;  /* 0x000c00cf00007388 */ /* 0x000fe80000000800 */
[----:B------:R-:W-:Y:S04]  /*db80*/  STS [R0+0xf00], R209 ;  /* 0x000f00d100007388 */ /* 0x000fe80000000800 */
[----:B------:R0:W-:Y:S04]  /*db90*/  STS [R0+0x1200], R11 ;  /* 0x0012000b00007388 */ /* 0x0001e80000000800 */
[----:B------:R-:W-:Y:S04]  /*dba0*/  STS [R0+0x1500], R55 ;  /* 0x0015003700007388 */ /* 0x000fe80000000800 */
[----:B------:R-:W-:Y:S01]  /*dbb0*/  STS [R0+0x1800], R57 ;  /* 0x0018003900007388 */ /* 0x000fe20000000800 */
[----:B0-----:R-:W-:-:S03]  /*dbc0*/  IMAD.WIDE.U32 R10, R117, 0x4, R4 ;  /* 0x00000004750a7825 */ /* 0x001fc600078e0004 */
        /* <DEDUP_REMOVED lines=72> */
[----:B0-----:R-:W-:Y:S04]  /*e050*/  STS [R62], R55 ;  /* 0x000000373e007388 */ /* 0x001fe80000000800 */
[----:B-1----:R-:W-:Y:S04]  /*e060*/  STS [R64], R57 ;  /* 0x0000003940007388 */ /* 0x002fe80000000800 */
[----:B--2---:R0:W-:Y:S04]  /*e070*/  STS [R65], R84 ;  /* 0x0000005441007388 */ /* 0x0041e80000000800 */
[----:B---3--:R-:W-:Y:S04]  /*e080*/  STS [R66], R117 ;  /* 0x0000007542007388 */ /* 0x008fe80000000800 */
[----:B----4-:R-:W-:Y:S01]  /*e090*/  STS [R75], R52 ;  /* 0x000000344b007388 */ /* 0x010fe20000000800 */
[----:B0-----:R-:W-:-:S03]  /*e0a0*/  IMAD.WIDE.U32 R64, R129, 0x4, R4 ;  /* 0x0000000481407825 */ /* 0x001fc600078e0004 */
[----:B-----5:R0:W-:Y:S04]  /*e0b0*/  STS [R77], R54 ;  /* 0x000000364d007388 */ /* 0x0201e80000000800 */
[----:B------:R1:W-:Y:S04]  /*e0c0*/  STS [R79], R56 ;  /* 0x000000384f007388 */ /* 0x0003e80000000800 */
[----:B------:R2:W-:Y:S01]  /*e0d0*/  STS [R83], R58 ;  /* 0x0000003a53007388 */ /* 0x0005e20000000800 */
[----:B0-----:R-:W-:-:S03]  /*e0e0*/  IMAD.WIDE.U32 R54, R121, 0x4, R4 ;  /* 0x0000000479367825 */ /* 0x001fc600078e0004 */
[----:B------:R-:W-:Y:S01]  /*e0f0*/  STS [R72], R119 ;  /* 0x0000007748007388 */ /* 0x000fe20000000800 */
[----:B-1----:R-:W-:-:S03]  /*e100*/  IMAD.WIDE.U32 R56, R131, 0x4, R4 ;  /* 0x0000000483387825 */ /* 0x002fc600078e0004 */
[----:B------:R-:W-:Y:S01]  /*e110*/  STS [R80], R191 ;  /* 0x000000bf50007388 */ /* 0x000fe20000000800 */
[----:B--2---:R-:W-:-:S03]  /*e120*/  IMAD.WIDE.U32 R58, R59, 0x4, R4 ;  /* 0x000000043b3a7825 */ /* 0x004fc600078e0004 */
[----:B------:R-:W-:Y:S04]  /*e130*/  STS [R88], R193 ;  /* 0x000000c158007388 */ /* 0x000fe80000000800 */
[----:B------:R0:W-:Y:S04]  /*e140*/  STS [R67], R60 ;  /* 0x0000003c43007388 */ /* 0x0001e80000000800 */
[----:B------:R1:W-:Y:S04]  /*e150*/  STS [R85], R86 ;  /* 0x0000005655007388 */ /* 0x0003e80000000800 */
[----:B------:R2:W-:Y:S01]  /*e160*/  STS [R87], R90 ;  /* 0x0000005a57007388 */ /* 0x0005e20000000800 */
[----:B0-----:R-:W-:-:S03]  /*e170*/  IMAD.WIDE.U32 R66, R127, 0x4, R4 ;  /* 0x000000047f427825 */ /* 0x001fc600078e0004 */
[----:B------:R0:W-:Y:S01]  /*e180*/  STS [R73], R94 ;  /* 0x0000005e49007388 */ /* 0x0001e20000000800 */
[----:B-1----:R-:W-:-:S03]  /*e190*/  IMAD.WIDE.U32 R84, R141, 0x4, R4 ;  /* 0x000000048d547825 */ /* 0x002fc600078e0004 */
[----:B------:R-:W-:Y:S01]  /*e1a0*/  STS [R68], R195 ;  /* 0x000000c344007388 */ /* 0x000fe20000000800 */
[----:B--2---:R-:W-:-:S03]  /*e1b0*/  IMAD.WIDE.U32 R86, R149, 0x4, R4 ;  /* 0x0000000495567825 */ /* 0x004fc600078e0004 */
[----:B------:R1:W-:Y:S01]  /*e1c0*/  STS [R91], R96 ;  /* 0x000000605b007388 */ /* 0x0003e20000000800 */
[----:B0-----:R-:W-:-:S03]  /*e1d0*/  IMAD.WIDE.U32 R72, R139, 0x4, R4 ;  /* 0x000000048b487825 */ /* 0x001fc600078e0004 */
[----:B------:R-:W-:Y:S01]  /*e1e0*/  STS [R70], R197 ;  /* 0x000000c546007388 */ /* 0x000fe20000000800 */
[----:B------:R-:W-:-:S03]  /*e1f0*/  IMAD.WIDE.U32 R60, R61, 0x4, R4 ;  /* 0x000000043d3c7825 */ /* 0x000fc600078e0004 */
[----:B------:R-:W-:Y:S01]  /*e200*/  STS [R92], R199 ;  /* 0x000000c75c007388 */ /* 0x000fe20000000800 */
[----:B-1----:R-:W-:-:S03]  /*e210*/  IMAD.WIDE.U32 R90, R151, 0x4, R4 ;  /* 0x00000004975a7825 */ /* 0x002fc600078e0004 */
[----:B------:R0:W-:Y:S04]  /*e220*/  STS [R69], R98 ;  /* 0x0000006245007388 */ /* 0x0001e80000000800 */
        /* <DEDUP_REMOVED lines=36> */
[--C-:B--2---:R-:W-:Y:S01]  /*e470*/  IMAD.WIDE.U32 R78, R147, 0x4, R4.reuse ;  /* 0x00000004934e7825 */ /* 0x104fe200078e0004 */
[----:B------:R-:W-:Y:S03]  /*e480*/  BAR.SYNC.DEFER_BLOCKING 0x0 ;  /* 0x0000000000007b1d */ /* 0x000fe60000010000 */
[----:B0-----:R-:W-:-:S04]  /*e490*/  IMAD.WIDE.U32 R114, R175, 0x4, R4 ;  /* 0x00000004af727825 */ /* 0x001fc800078e0004 */
[----:B-1----:R-:W-:-:S04]  /*e4a0*/  IMAD.WIDE.U32 R82, R143, 0x4, R4 ;  /* 0x000000048f527825 */ /* 0x002fc800078e0004 */
[----:B------:R-:W-:-:S04]  /*e4b0*/  IMAD.WIDE.U32 R126, R179, 0x4, R4 ;  /* 0x00000004b37e7825 */ /* 0x000fc800078e0004 */
[----:B------:R-:W-:-:S04]  /*e4c0*/  IMAD.WIDE.U32 R122, R181, 0x4, R4 ;  /* 0x00000004b57a7825 */ /* 0x000fc800078e0004 */
[----:B------:R-:W-:-:S04]  /*e4d0*/  IMAD.WIDE.U32 R120, R183, 0x4, R4 ;  /* 0x00000004b7787825 */ /* 0x000fc800078e0004 */
[--C-:B------:R-:W-:Y:S01]  /*e4e0*/  IMAD.WIDE.U32 R118, R185, 0x4, R4.reuse ;  /* 0x00000004b9767825 */ /* 0x100fe200078e0004 */
[----:B------:R-:W0:Y:S03]  /*e4f0*/  LDS R131, [R0] ;  /* 0x0000000000837984 */ /* 0x000e260000000800 */
[--C-:B------:R-:W-:Y:S01]  /*e500*/  IMAD.WIDE.U32 R116, R187, 0x4, R4.reuse ;  /* 0x00000004bb747825 */ /* 0x100fe200078e0004 */
[----:B------:R-:W1:Y:S03]  /*e510*/  LDS R133, [R0+0x300] ;  /* 0x0003000000857984 */ /* 0x000e660000000800 */
[--C-:B------:R-:W-:Y:S01]  /*e520*/  IMAD.WIDE.U32 R128, R189, 0x4, R4.reuse ;  /* 0x00000004bd807825 */ /* 0x100fe200078e0004 */
[----:B------:R-:W2:Y:S03]  /*e530*/  LDS R135, [R0+0x600] ;  /* 0x0006000000877984 */ /* 0x000ea60000000800 */
[----:B------:R-:W-:Y:S01]  /*e540*/  IMAD.WIDE.U32 R4, R53, 0x4, R4 ;  /* 0x0000000435047825 */ /* 0x000fe200078e0004 */
        /* <DEDUP_REMOVED lines=77> */
.L_x_2034:
[----:B------:R-:W-:-:S13]  /*ea20*/  ISETP.GE.AND P0, PT, R3, R2, PT ;  /* 0x000000020300720c */ /* 0x000fda0003f06270 */
[----:B------:R-:W-:Y:S05]  /*ea30*/  @P0 EXIT ;  /* 0x000000000000094d */ /* 0x000fea0003800000 */
[----:B------:R-:W-:Y:S05]  /*ea40*/  WARPSYNC.ALL ;  /* 0x0000000000007948 */ /* 0x000fea0003800000 */
[----:B------:R-:W4:Y:S01]  /*ea50*/  SHFL.IDX PT, R41, R43, RZ, 0x1f ;  /* 0x00001fff2b297589 */ /* 0x000f2200000e0000 */
[----:B------:R-:W5:Y:S01]  /*ea60*/  LDCU.64 UR4, c[0x0][0x380] ;  /* 0x00007000ff0477ac */ /* 0x000f620008000a00 */
[C---:B0-----:R-:W-:Y:S01]  /*ea70*/  IADD3 R128, P0, PT, R125.reuse, R3, RZ ;  /* 0x000000037d807210 */ /* 0x041fe20007f1e0ff */
[C---:B------:R-:W-:Y:S01]  /*ea80*/  VIADD R40, R125.reuse, 0xc0 ;  /* 0x000000c07d287836 */ /* 0x040fe20000000000 */
[C---:B------:R-:W-:Y:S01]  /*ea90*/  LOP3.LUT R25, R125.reuse, 0xc00, RZ, 0xfc, !PT ;  /* 0x00000c007d197812 */ /* 0x040fe200078efcff */
[----:B------:R-:W-:Y:S01]  /*eaa0*/  VIADD R39, R125, 0x180 ;  /* 0x000001807d277836 */ /* 0x000fe20000000000 */
[----:B------:R-:W-:Y:S01]  /*eab0*/  LEA.HI.X.SX32 R3, R3, RZ, 0x1, P0 ;  /* 0x000000ff03037211 */ /* 0x000fe200000f0eff */
[----:B------:R-:W-:-:S02]  /*eac0*/  IMAD.SHL.U32 R129, R128, 0x4, RZ ;  /* 0x0000000480817824 */ /* 0x000fc400078e00ff */
[C---:B------:R-:W-:Y:S01]  /*ead0*/  VIADD R38, R125.reuse, 0x240 ;  /* 0x000002407d267836 */ /* 0x040fe20000000000 */
[----:B------:R-:W-:Y:S01]  /*eae0*/  SHF.L.U64.HI R128, R128, 0x2, R3 ;  /* 0x0000000280807819 */ /* 0x000fe20000010203 */
[----:B------:R-:W-:Y:S02]  /*eaf0*/  IMAD.MOV.U32 R87, RZ, RZ, -0x1 ;  /* 0xffffffffff577424 */ /* 0x000fe400078e00ff */
[----:B------:R-:W-:Y:S02]  /*eb00*/  IMAD.MOV.U32 R127, RZ, RZ, -0x1 ;  /* 0xffffffffff7f7424 */ /* 0x000fe400078e00ff */
[----:B------:R-:W-:Y:S02]  /*eb10*/  IMAD.MOV.U32 R131, RZ, RZ, -0x1 ;  /* 0xffffffffff837424 */ /* 0x000fe400078e00ff */
[----:B------:R-:W-:Y:S02]  /*eb20*/  IMAD.MOV.U32 R133, RZ, RZ, -0x1 ;  /* 0xffffffffff857424 */ /* 0x000fe400078e00ff */
[----:B------:R-:W-:Y:S01]  /*eb30*/  VIADD R37, R125, 0x300 ;  /* 0x000003007d257836 */ /* 0x000fe20000000000 */
[----:B-----5:R-:W-:Y:S01]  /*eb40*/  IADD3 R84, P0, PT, R129, UR4, RZ ;  /* 0x0000000481547c10 */ /* 0x020fe2000ff1e0ff */
[----:B------:R-:W-:-:S02]  /*eb50*/  VIADD R36, R125, 0x3c0 ;  /* 0x000003c07d247836 */ /* 0x000fc40000000000 */
[C---:B------:R-:W-:Y:S01]  /*eb60*/  VIADD R35, R125.reuse, 0x480 ;  /* 0x000004807d237836 */ /* 0x040fe20000000000 */
[----:B------:R-:W-:Y:S01]  /*eb70*/  IADD3.X R85, PT, PT, R128, UR5, RZ, P0, !PT ;  /* 0x0000000580557c10 */ /* 0x000fe200087fe4ff */
[C---:B------:R-:W-:Y:S01]  /*eb80*/  VIADD R34, R125.reuse, 0x540 ;  /* 0x000005407d227836 */ /* 0x040fe20000000000 */
[CC--:B----4-:R-:W-:Y:S01]  /*eb90*/  ISETP.GE.AND P5, PT, R125.reuse, R41.reuse, PT ;  /* 0x000000297d00720c */ /* 0x0d0fe20003fa6270 */
[----:B------:R-:W-:Y:S01]  /*eba0*/  VIADD R33, R125, 0x600 ;  /* 0x000006007d217836 */ /* 0x000fe20000000000 */
[-C--:B------:R-:W-:Y:S01]  /*ebb0*/  ISETP.GE.AND P6, PT, R40, R41.reuse, PT ;  /* 0x000000292800720c */ /* 0x080fe20003fc6270 */
[----:B------:R-:W-:Y:S01]  /*ebc0*/  IMAD.MOV.U32 R135, RZ, RZ, -0x1 ;  /* 0xffffffffff877424 */ /* 0x000fe200078e00ff */
[-C--:B------:R-:W-:Y:S01]  /*ebd0*/  ISETP.GE.AND P0, PT, R39, R41.reuse, PT ;  /* 0x000000292700720c */ /* 0x080fe20003f06270 */
[----:B------:R-:W-:Y:S01]  /*ebe0*/  IMAD.MOV.U32 R137, RZ, RZ, -0x1 ;  /* 0xffffffffff897424 */ /* 0x000fe200078e00ff */
[-C--:B------:R-:W-:Y:S01]  /*ebf0*/  ISETP.GE.AND P3, PT, R38, R41.reuse, PT ;  /* 0x000000292600720c */ /* 0x080fe20003f66270 */
[----:B------:R-:W-:Y:S01]  /*ec00*/  IMAD.MOV.U32 R139, RZ, RZ, -0x1 ;  /* 0xffffffffff8b7424 */ /* 0x000fe200078e00ff */
[----:B------:R-:W-:Y:S01]  /*ec10*/  ISETP.GE.AND P4, PT, R37, R41, PT ;  /* 0x000000292500720c */ /* 0x000fe20003f86270 */
[----:B------:R-:W-:-:S02]  /*ec20*/  IMAD.MOV.U32 R141, RZ, RZ, -0x1 ;  /* 0xffffffffff8d7424 */ /* 0x000fc400078e00ff */
[----:B------:R-:W-:Y:S02]  /*ec30*/  IMAD.MOV.U32 R143, RZ, RZ, -0x1 ;  /* 0xffffffffff8f7424 */ /* 0x000fe400078e00ff */
[C---:B------:R-:W-:Y:S01]  /*ec40*/  VIADD R32, R125.reuse, 0x6c0 ;  /* 0x000006c07d207836 */ /* 0x040fe20000000000 */
[----:B------:R-:W4:Y:S01]  /*ec50*/  @!P5 LDG.E R87, desc[UR10][R84.64] ;  /* 0x0000000a5457d981 */ /* 0x000f22000c1e1900 */
[-C--:B------:R-:W-:Y:S01]  /*ec60*/  ISETP.GE.AND P5, PT, R36, R41.reuse, PT ;  /* 0x000000292400720c */ /* 0x080fe20003fa6270 */
[C---:B------:R-:W-:Y:S02]  /*ec70*/  VIADD R31, R125.reuse, 0x780 ;  /* 0x000007807d1f7836 */ /* 0x040fe40000000000 */
[----:B------:R-:W-:Y:S01]  /*ec80*/  VIADD R30, R125, 0x840 ;  /* 0x000008407d1e7836 */ /* 0x000fe20000000000 */
[----:B------:R-:W5:Y:S01]  /*ec90*/  @!P6 LDG.E R127, desc[UR10][R84.64+0x300] ;  /* 0x0003000a547fe981 */ /* 0x000f62000c1e1900 */
[----:B------:R-:W-:Y:S01]  /*eca0*/  ISETP.GE.AND P6, PT, R35, R41, PT ;  /* 0x000000292300720c */ /* 0x000fe20003fc6270 */
[----:B------:R-:W-:-:S02]  /*ecb0*/  VIADD R29, R125, 0x900 ;  /* 0x000009007d1d7836 */ /* 0x000fc40000000000 */
[----:B------:R-:W-:Y:S01]  /*ecc0*/  VIADD R28, R125, 0x9c0 ;  /* 0x000009c07d1c7836 */ /* 0x000fe20000000000 */
[----:B------:R-:W5:Y:S01]  /*ecd0*/  @!P0 LDG.E R131, desc[UR10][R84.64+0x600] ;  /* 0x0006000a54838981 */ /* 0x000f62000c1e1900 */
[-C--:B------:R-:W-:Y:S01]  /*ece0*/  ISETP.GE.AND P0, PT, R34, R41.reuse, PT ;  /* 0x000000292200720c */ /* 0x080fe20003f06270 */
[----:B------:R-:W-:Y:S02]  /*ecf0*/  IMAD.MOV.U32 R145, RZ, RZ, -0x1 ;  /* 0xffffffffff917424 */ /* 0x000fe400078e00ff */
[----:B------:R-:W-:Y:S01]  /*ed00*/  IMAD.MOV.U32 R147, RZ, RZ, -0x1 ;  /* 0xffffffffff937424 */ /* 0x000fe200078e00ff */
[----:B------:R-:W5:Y:S01]  /*ed10*/  @!P3 LDG.E R133, desc[UR10][R84.64+0x900] ;  /* 0x0009000a5485b981 */ /* 0x000f62000c1e1900 */
[-C--:B------:R-:W-:Y:S01]  /*ed20*/  ISETP.GE.AND P3, PT, R33, R41.reuse, PT ;  /* 0x000000292100720c */ /* 0x080fe20003f66270 */
[----:B------:R-:W-:Y:S02]  /*ed30*/  IMAD.MOV.U32 R149, RZ, RZ, -0x1 ;  /* 0xffffffffff957424 */ /* 0x000fe400078e00ff */
[----:B------:R-:W-:Y:S01]  /*ed40*/  IMAD.MOV.U32 R151, RZ, RZ, -0x1 ;  /* 0xffffffffff977424 */ /* 0x000fe200078e00ff */
[----:B------:R-:W5:Y:S01]  /*ed50*/  @!P4 LDG.E R135, desc[UR10][R84.64+0xc00] ;  /* 0x000c000a5487c981 */ /* 0x000f62000c1e1900 */
[----:B------:R-:W-:Y:S01]  /*ed60*/  ISETP.GE.AND P4, PT, R32, R41, PT ;  /* 0x000000292000720c */ /* 0x000fe20003f86270 */
[----:B------:R-:W-:-:S02]  /*ed70*/  IMAD.MOV.U32 R153, RZ, RZ, -0x1 ;  /* 0xffffffffff997424 */ /* 0x000fc400078e00ff */
[----:B------:R-:W-:Y:S01]  /*ed80*/  VIADD R27, R125, 0xa80 ;  /* 0x00000a807d1b7836 */ /* 0x000fe20000000000 */
[----:B------:R-:W5:Y:S01]  /*ed90*/  @!P5 LDG.E R137, desc[UR10][R84.64+0xf00] ;  /* 0x000f000a5489d981 */ /* 0x000f62000c1e1900 */
[-C--:B------:R-:W-:Y:S01]  /*eda0*/  ISETP.GE.AND P5, PT, R31, R41.reuse, PT ;  /* 0x000000291f00720c */ /* 0x080fe20003fa6270 */
[C---:B------:R-:W-:Y:S02]  /*edb0*/  VIADD R26, R125.reuse, 0xb40 ;  /* 0x00000b407d1a7836 */ /* 0x040fe40000000000 */
[C---:B------:R-:W-:Y:S01]  /*edc0*/  VIADD R24, R125.reuse, 0xcc0 ;  /* 0x00000cc07d187836 */ /* 0x040fe20000000000 */
[----:B------:R-:W5:Y:S01]  /*edd0*/  @!P6 LDG.E R139, desc[UR10][R84.64+0x1200] ;  /* 0x0012000a548be981 */ /* 0x000f62000c1e1900 */
[-C--:B------:R-:W-:Y:S01]  /*ede0*/  ISETP.GE.AND P6, PT, R30, R41.reuse, PT ;  /* 0x000000291e00720c */ /* 0x080fe20003fc6270 */
[----:B---3--:R-:W-:Y:S02]  /*edf0*/  VIADD R23, R125, 0xd80 ;  /* 0x00000d807d177836 */ /* 0x008fe40000000000 */
[----:B------:R-:W-:Y:S01]  /*ee00*/  IMAD.MOV.U32 R155, RZ, RZ, -0x1 ;  /* 0xffffffffff9b7424 */ /* 0x000fe200078e00ff */
[----:B------:R-:W3:Y:S01]  /*ee10*/  @!P0 LDG.E R141, desc[UR10][R84.64+0x1500] ;  /* 0x0015000a548d8981 */ /* 0x000ee2000c1e1900 */
[----:B------:R-:W-:Y:S01]  /*ee20*/  ISETP.GE.AND P0, PT, R29, R41, PT ;  /* 0x000000291d00720c */ /* 0x000fe20003f06270 */
[----:B------:R-:W-:-:S02]  /*ee30*/  IMAD.MOV.U32 R157, RZ, RZ, -0x1 ;  /* 0xffffffffff9d7424 */ /* 0x000fc400078e00ff */
[----:B------:R-:W-:Y:S01]  /*ee40*/  IMAD.MOV.U32 R159, RZ, RZ, -0x1 ;  /* 0xffffffffff9f7424 */ /* 0x000fe200078e00ff */
[----:B------:R-:W3:Y:S01]  /*ee50*/  @!P3 LDG.E R143, desc[UR10][R84.64+0x1800] ;  /* 0x0018000a548fb981 */ /* 0x000ee2000c1e1900 */
[-C--:B------:R-:W-:Y:S01]  /*ee60*/  ISETP.GE.AND P3, PT, R28, R41.reuse, PT ;  /* 0x000000291c00720c */ /* 0x080fe20003f66270 */
[----:B------:R-:W-:Y:S02]  /*ee70*/  IMAD.MOV.U32 R161, RZ, RZ, -0x1 ;  /* 0xffffffffffa17424 */ /* 0x000fe400078e00ff */
[----:B------:R-:W-:Y:S01]  /*ee80*/  IMAD.MOV.U32 R163, RZ, RZ, -0x1 ;  /* 0xffffffffffa37424 */ /* 0x000fe200078e00ff */
[----:B------:R-:W3:Y:S01]  /*ee90*/  @!P4 LDG.E R145, desc[UR10][R84.64+0x1b00] ;  /* 0x001b000a5491c981 */ /* 0x000ee2000c1e1900 */
[-C--:B------:R-:W-:Y:S01]  /*eea0*/  ISETP.GE.AND P4, PT, R27, R41.reuse, PT ;  /* 0x000000291b00720c */ /* 0x080fe20003f86270 */
[C---:B------:R-:W-:Y:S02]  /*eeb0*/  VIADD R22, R125.reuse, 0xe40 ;  /* 0x00000e407d167836 */ /* 0x040fe40000000000 */
[C---:B------:R-:W-:Y:S01]  /*eec0*/  VIADD R21, R125.reuse, 0xf00 ;  /* 0x00000f007d157836 */ /* 0x040fe20000000000 */
[----:B------:R-:W3:Y:S01]  /*eed0*/  @!P5 LDG.E R147, desc[UR10][R84.64+0x1e00] ;  /* 0x001e000a5493d981 */ /* 0x000ee2000c1e1900 */
[----:B------:R-:W-:Y:S01]  /*eee0*/  ISETP.GE.AND P5, PT, R26, R41, PT ;  /* 0x000000291a00720c */ /* 0x000fe20003fa6270 */
[----:B------:R-:W-:-:S02]  /*eef0*/  VIADD R20, R125, 0xfc0 ;  /* 0x00000fc07d147836 */ /* 0x000fc40000000000 */
[----:B------:R-:W-:Y:S01]  /*ef00*/  VIADD R19, R125, 0x1080 ;  /* 0x000010807d137836 */ /* 0x000fe20000000000 */
[----:B------:R-:W3:Y:S01]  /*ef10*/  @!P6 LDG.E R149, desc[UR10][R84.64+0x2100] ;  /* 0x0021000a5495e981 */ /* 0x000ee2000c1e1900 */
[-C--:B------:R-:W-:Y:S01]  /*ef20*/  ISETP.GE.AND P6, PT, R25, R41.reuse, PT ;  /* 0x000000291900720c */ /* 0x080fe20003fc6270 */
[----:B--2---:R-:W-:Y:S02]  /*ef30*/  VIADD R18, R125, 0x1140 ;  /* 0x000011407d127836 */ /* 0x004fe40000000000 */
[----:B------:R-:W-:Y:S01]  /*ef40*/  IMAD.MOV.U32 R165, RZ, RZ, -0x1 ;  /* 0xffffffffffa57424 */ /* 0x000fe200078e00ff */
[----:B------:R-:W2:Y:S01]  /*ef50*/  @!P0 LDG.E R151, desc[UR10][R84.64+0x2400] ;  /* 0x0024000a54978981 */ /* 0x000ea2000c1e1900 */
[-C--:B------:R-:W-:Y:S01]  /*ef60*/  ISETP.GE.AND P0, PT, R24, R41.reuse, PT ;  /* 0x000000291800720c */ /* 0x080fe20003f06270 */
[----:B------:R-:W-:Y:S02]  /*ef70*/  IMAD.MOV.U32 R167, RZ, RZ, -0x1 ;  /* 0xffffffffffa77424 */ /* 0x000fe400078e00ff */
[----:B------:R-:W-:Y:S01]  /*ef80*/  IMAD.MOV.U32 R169, RZ, RZ, -0x1 ;  /* 0xffffffffffa97424 */ /* 0x000fe200078e00ff */
[----:B------:R-:W2:Y:S01]  /*ef90*/  @!P3 LDG.E R153, desc[UR10][R84.64+0x2700] ;  /* 0x0027000a5499b981 */ /* 0x000ea2000c1e1900 */
[----:B------:R-:W-:Y:S01]  /*efa0*/  ISETP.GE.AND P3, PT, R23, R41, PT ;  /* 0x000000291700720c */ /* 0x000fe20003f66270 */
[----:B------:R-:W-:-:S02]  /*efb0*/  IMAD.MOV.U32 R171, RZ, RZ, -0x1 ;  /* 0xffffffffffab7424 */ /* 0x000fc400078e00ff */
[----:B------:R-:W-:Y:S01]  /*efc0*/  IMAD.MOV.U32 R173, RZ, RZ, -0x1 ;  /* 0xffffffffffad7424 */ /* 0x000fe200078e00ff */
[----:B------:R-:W2:Y:S01]  /*efd0*/  @!P4 LDG.E R155, desc[UR10][R84.64+0x2a00] ;  /* 0x002a000a549bc981 */ /* 0x000ea2000c1e1900 */
[-C--:B------:R-:W-:Y:S01]  /*efe0*/  ISETP.GE.AND P4, PT, R22, R41.reuse, PT ;  /* 0x000000291600720c */ /* 0x080fe20003f86270 */
[C---:B------:R-:W-:Y:S02]  /*eff0*/  VIADD R17, R125.reuse, 0x1200 ;  /* 0x000012007d117836 */ /* 0x040fe40000000000 */
[----:B------:R-:W-:Y:S01]  /*f000*/  VIADD R16, R125, 0x12c0 ;  /* 0x000012c07d107836 */ /* 0x000fe20000000000 */
[----:B------:R-:W2:Y:S01]  /*f010*/  @!P5 LDG.E R157, desc[UR10][R84.64+0x2d00] ;  /* 0x002d000a549dd981 */ /* 0x000ea2000c1e1900 */
[-C--:B------:R-:W-:Y:S01]  /*f020*/  ISETP.GE.AND P5, PT, R21, R41.reuse, PT ;  /* 0x000000291500720c */ /* 0x080fe20003fa6270 */
[C---:B------:R-:W-:Y:S02]  /*f030*/  VIADD R15, R125.reuse, 0x1380 ;  /* 0x000013807d0f7836 */ /* 0x040fe40000000000 */
[C---:B------:R-:W-:Y:S01]  /*f040*/  VIADD R14, R125.reuse, 0x1440 ;  /* 0x000014407d0e7836 */ /* 0x040fe20000000000 */
[----:B------:R-:W2:Y:S01]  /*f050*/  @!P6 LDG.E R159, desc[UR10][R84.64+0x3000] ;  /* 0x0030000a549fe981 */ /* 0x000ea2000c1e1900 */
[----:B------:R-:W-:Y:S01]  /*f060*/  ISETP.GE.AND P6, PT, R20, R41, PT ;  /* 0x000000291400720c */ /* 0x000fe20003fc6270 */
[----:B------:R-:W-:-:S02]  /*f070*/  VIADD R13, R125, 0x1500 ;  /* 0x000015007d0d7836 */ /* 0x000fc40000000000 */
[----:B------:R-:W-:Y:S01]  /*f080*/  IMAD.MOV.U32 R175, RZ, RZ, -0x1 ;  /* 0xffffffffffaf7424 */ /* 0x000fe200078e00ff */
[----:B------:R-:W2:Y:S01]  /*f090*/  @!P0 LDG.E R161, desc[UR10][R84.64+0x3300] ;  /* 0x0033000a54a18981 */ /* 0x000ea2000c1e1900 */
[-C--:B------:R-:W-:Y:S01]  /*f0a0*/  ISETP.GE.AND P0, PT, R19, R41.reuse, PT ;  /* 0x000000291300720c */ /* 0x080fe20003f06270 */
[----:B------:R-:W-:Y:S02]  /*f0b0*/  IMAD.MOV.U32 R177, RZ, RZ, -0x1 ;  /* 0xffffffffffb17424 */ /* 0x000fe400078e00ff */
[----:B------:R-:W-:Y:S01]  /*f0c0*/  IMAD.MOV.U32 R179, RZ, RZ, -0x1 ;  /* 0xffffffffffb37424 */ /* 0x000fe200078e00ff */
[----:B------:R-:W2:Y:S01]  /*f0d0*/  @!P3 LDG.E R163, desc[UR10][R84.64+0x3600] ;  /* 0x0036000a54a3b981 */ /* 0x000ea2000c1e1900 */
[-C--:B------:R-:W-:Y:S01]  /*f0e0*/  ISETP.GE.AND P3, PT, R18, R41.reuse, PT ;  /* 0x000000291200720c */ /* 0x080fe20003f66270 */
[----:B------:R-:W-:Y:S02]  /*f0f0*/  IMAD.MOV.U32 R181, RZ, RZ, -0x1 ;  /* 0xffffffffffb57424 */ /* 0x000fe400078e00ff */
[----:B------:R-:W-:Y:S01]  /*f100*/  IMAD.MOV.U32 R183, RZ, RZ, -0x1 ;  /* 0xffffffffffb77424 */ /* 0x000fe200078e00ff */
[----:B------:R-:W2:Y:S01]  /*f110*/  @!P4 LDG.E R165, desc[UR10][R84.64+0x3900] ;  /* 0x0039000a54a5c981 */ /* 0x000ea2000c1e1900 */
[-C--:B------:R-:W-:Y:S01]  /*f120*/  ISETP.GE.AND P4, PT, R17, R41.reuse, PT ;  /* 0x000000291100720c */ /* 0x080fe20003f86270 */
[C---:B------:R-:W-:Y:S01]  /*f130*/  VIADD R12, R125.reuse, 0x15c0 ;  /* 0x000015c07d0c7836 */ /* 0x040fe20000000000 */
[C---:B------:R-:W-:Y:S01]  /*f140*/  LOP3.LUT R5, R125.reuse, 0x1800, RZ, 0xfc, !PT ;  /* 0x000018007d057812 */ /* 0x040fe200078efcff */
[----:B------:R-:W2:Y:S01]  /*f150*/  @!P5 LDG.E R167, desc[UR10][R84.64+0x3c00] ;  /* 0x003c000a54a7d981 */ /* 0x000ea2000c1e1900 */
[-C--:B------:R-:W-:Y:S01]  /*f160*/  ISETP.GE.AND P5, PT, R16, R41.reuse, PT ;  /* 0x000000291000720c */ /* 0x080fe20003fa6270 */
[----:B------:R-:W-:Y:S01]  /*f170*/  VIADD R11, R125, 0x1680 ;  /* 0x000016807d0b7836 */ /* 0x000fe20000000000 */
[----:B------:R-:W0:Y:S01]  /*f180*/  LDCU UR4, c[0x0][0x3b8] ;  /* 0x00007700ff0477ac */ /* 0x000e220008000800 */
[----:B------:R-:W2:Y:S01]  /*f190*/  @!P6 LDG.E R169, desc[UR10][R84.64+0x3f00] ;  /* 0x003f000a54a9e981 */ /* 0x000ea2000c1e1900 */
[-C--:B------:R-:W-:Y:S01]  /*f1a0*/  ISETP.GE.AND P6, PT, R15, R41.reuse, PT ;  /* 0x000000290f00720c */ /* 0x080fe20003fc6270 */
[C---:B------:R-:W-:Y:S01]  /*f1b0*/  VIADD R10, R125.reuse, 0x1740 ;  /* 0x000017407d0a7836 */ /* 0x040fe20000000000 */
[----:B------:R-:W1:Y:S01]  /*f1c0*/  LDCU UR5, c[0x0][0x3b4] ;  /* 0x00007680ff0577ac */ /* 0x000e620008000800 */
[----:B------:R-:W2:Y:S01]  /*f1d0*/  @!P0 LDG.E R171, desc[UR10][R84.64+0x4200] ;  /* 0x0042000a54ab8981 */ /* 0x000ea2000c1e1900 */
[-C--:B------:R-:W-:Y:S01]  /*f1e0*/  ISETP.GE.AND P0, PT, R14, R41.reuse, PT ;  /* 0x000000290e00720c */ /* 0x080fe20003f06270 */
[----:B------:R-:W-:Y:S01]  /*f1f0*/  VIADD R7, R125, 0x18c0 ;  /* 0x000018c07d077836 */ /* 0x000fe20000000000 */
[----:B------:R-:W1:Y:S01]  /*f200*/  LDCU.64 UR16, c[0x0][0x390] ;  /* 0x00007200ff1077ac */ /* 0x000e620008000a00 */
[----:B------:R-:W2:Y:S01]  /*f210*/  @!P3 LDG.E R173, desc[UR10][R84.64+0x4500] ;  /* 0x0045000a54adb981 */ /* 0x000ea2000c1e1900 */
[----:B------:R-:W-:-:S03]  /*f220*/  ISETP.GE.AND P3, PT, R13, R41, PT ;  /* 0x000000290d00720c */ /* 0x000fc60003f66270 */
        /* <DEDUP_REMOVED lines=9> */
[----:B------:R-:W-:Y:S01]  /*f2c0*/  ISETP.GE.AND P3, PT, R7, R41, PT ;  /* 0x000000290700720c */ /* 0x000fe20003f66270 */
[----:B------:R-:W-:Y:S02]  /*f2d0*/  IMAD.MOV.U32 R185, RZ, RZ, -0x1 ;  /* 0xffffffffffb97424 */ /* 0x000fe400078e00ff */
[----:B------:R-:W-:Y:S02]  /*f2e0*/  IMAD.MOV.U32 R187, RZ, RZ, -0x1 ;  /* 0xffffffffffbb7424 */ /* 0x000fe400078e00ff */
[----:B------:R-:W-:Y:S02]  /*f2f0*/  IMAD.MOV.U32 R189, RZ, RZ, -0x1 ;  /* 0xffffffffffbd7424 */ /* 0x000fe400078e00ff */
[----:B------:R-:W-:Y:S01]  /*f300*/  IMAD.MOV.U32 R191, RZ, RZ, -0x1 ;  /* 0xffffffffffbf7424 */ /* 0x000fe200078e00ff */
[----:B------:R-:W2:Y:S01]  /*f310*/  @!P4 LDG.E R185, desc[UR10][R84.64+0x5700] ;  /* 0x0057000a54b9c981 */ /* 0x000ea2000c1e1900 */
[----:B------:R-:W-:-:S02]  /*f320*/  IMAD.MOV.U32 R193, RZ, RZ, -0x1 ;  /* 0xffffffffffc17424 */ /* 0x000fc400078e00ff */
[C---:B------:R-:W-:Y:S01]  /*f330*/  VIADD R6, R125.reuse, 0x1980 ;  /* 0x000019807d067836 */ /* 0x040fe20000000000 */
[----:B------:R-:W2:Y:S01]  /*f340*/  @!P5 LDG.E R187, desc[UR10][R84.64+0x5a00] ;  /* 0x005a000a54bbd981 */ /* 0x000ea2000c1e1900 */
[C---:B------:R-:W-:Y:S02]  /*f350*/  VIADD R8, R125.reuse, 0x1a40 ;  /* 0x00001a407d087836 */ /* 0x040fe40000000000 */
[C---:B------:R-:W-:Y:S01]  /*f360*/  VIADD R3, R125.reuse, 0x1b00 ;  /* 0x00001b007d037836 */ /* 0x040fe20000000000 */
[----:B------:R-:W2:Y:S01]  /*f370*/  @!P6 LDG.E R189, desc[UR10][R84.64+0x5d00] ;  /* 0x005d000a54bde981 */ /* 0x000ea2000c1e1900 */
[C---:B------:R-:W-:Y:S02]  /*f380*/  VIADD R4, R125.reuse, 0x1bc0 ;  /* 0x00001bc07d047836 */ /* 0x040fe40000000000 */
[----:B------:R-:W-:Y:S01]  /*f390*/  VIADD R2, R125, 0x1c80 ;  /* 0x00001c807d027836 */ /* 0x000fe20000000000 */
[----:B------:R-:W2:Y:S01]  /*f3a0*/  @!P0 LDG.E R191, desc[UR10][R84.64+0x6000] ;  /* 0x0060000a54bf8981 */ /* 0x000ea2000c1e1900 */
[----:B------:R-:W-:-:S02]  /*f3b0*/  ISETP.GE.AND P4, PT, R6, R41, PT ;  /* 0x000000290600720c */ /* 0x000fc40003f86270 */
[-C--:B------:R-:W-:Y:S01]  /*f3c0*/  ISETP.GE.AND P5, PT, R8, R41.reuse, PT ;  /* 0x000000290800720c */ /* 0x080fe20003fa6270 */
[----:B------:R-:W2:Y:S01]  /*f3d0*/  @!P3 LDG.E R193, desc[UR10][R84.64+0x6300] ;  /* 0x0063000a54c1b981 */ /* 0x000ea2000c1e1900 */
[-C--:B------:R-:W-:Y:S02]  /*f3e0*/  ISETP.GE.AND P6, PT, R3, R41.reuse, PT ;  /* 0x000000290300720c */ /* 0x080fe40003fc6270 */
[-C--:B------:R-:W-:Y:S02]  /*f3f0*/  ISETP.GE.AND P0, PT, R4, R41.reuse, PT ;  /* 0x000000290400720c */ /* 0x080fe40003f06270 */
[----:B------:R-:W-:Y:S01]  /*f400*/  ISETP.GE.AND P3, PT, R2, R41, PT ;  /* 0x000000290200720c */ /* 0x000fe20003f66270 */
[----:B------:R-:W-:Y:S02]  /*f410*/  IMAD.MOV.U32 R195, RZ, RZ, -0x1 ;  /* 0xffffffffffc37424 */ /* 0x000fe400078e00ff */
[----:B------:R-:W-:Y:S02]  /*f420*/  IMAD.MOV.U32 R197, RZ, RZ, -0x1 ;  /* 0xffffffffffc57424 */ /* 0x000fe400078e00ff */
[----:B------:R-:W-:-:S02]  /*f430*/  IMAD.MOV.U32 R199, RZ, RZ, -0x1 ;  /* 0xffffffffffc77424 */ /* 0x000fc400078e00ff */
[----:B------:R-:W-:Y:S01]  /*f440*/  IMAD.MOV.U32 R201, RZ, RZ, -0x1 ;  /* 0xffffffffffc97424 */ /* 0x000fe200078e00ff */
[----:B------:R-:W2:Y:S01]  /*f450*/  @!P4 LDG.E R195, desc[UR10][R84.64+0x6600] ;  /* 0x0066000a54c3c981 */ /* 0x000ea2000c1e1900 */
[----:B------:R-:W-:-:S03]  /*f460*/  IMAD.MOV.U32 R203, RZ, RZ, -0x1 ;  /* 0xffffffffffcb7424 */ /* 0x000fc600078e00ff */
[----:B------:R-:W2:Y:S04]  /*f470*/  @!P5 LDG.E R197, desc[UR10][R84.64+0x6900] ;  /* 0x0069000a54c5d981 */ /* 0x000ea8000c1e1900 */
[----:B------:R-:W2:Y:S04]  /*f480*/  @!P6 LDG.E R199, desc[UR10][R84.64+0x6c00] ;  /* 0x006c000a54c7e981 */ /* 0x000ea8000c1e1900 */
[----:B------:R-:W2:Y:S04]  /*f490*/  @!P0 LDG.E R201, desc[UR10][R84.64+0x6f00] ;  /* 0x006f000a54c98981 */ /* 0x000ea8000c1e1900 */
[----:B------:R-:W2:Y:S01]  /*f4a0*/  @!P3 LDG.E R203, desc[UR10][R84.64+0x7200] ;  /* 0x0072000a54cbb981 */ /* 0x000ea2000c1e1900 */
[----:B------:R-:W-:-:S02]  /*f4b0*/  IMAD R41, R125, 0x98, R0 ;  /* 0x000000987d297824 */ /* 0x000fc400078e0200 */
[----:B------:R-:W-:Y:S01]  /*f4c0*/  IMAD.MOV.U32 R42, RZ, RZ, -0x80000000 ;  /* 0x80000000ff2a7424 */ /* 0x000fe200078e00ff */
[----:B0-----:R-:W-:Y:S01]  /*f4d0*/  UBMSK UR4, URZ, UR4 ;  /* 0x00000004ff04729b */ /* 0x001fe20008000000 */
[----:B----4-:R-:W-:Y:S04]  /*f4e0*/  STS [R0], R87 ;  /* 0x0000005700007388 */ /* 0x010fe80000000800 */
[----:B-----5:R-:W-:Y:S04]  /*f4f0*/  STS [R0+0x300], R127 ;  /* 0x0003007f00007388 */ /* 0x020fe80000000800 */
[----:B------:R-:W-:Y:S04]  /*f500*/  STS [R0+0x600], R131 ;  /* 0x0006008300007388 */ /* 0x000fe80000000800 */
[----:B------:R-:W-:Y:S04]  /*f510*/  STS [R0+0x900], R133 ;  /* 0x0009008500007388 */ /* 0x000fe80000000800 */
[----:B------:R-:W-:Y:S04]  /*f520*/  STS [R0+0xc00], R135 ;  /* 0x000c008700007388 */ /* 0x000fe80000000800 */
[----:B------:R-:W-:Y:S04]  /*f530*/  STS [R0+0xf00], R137 ;  /* 0x000f008900007388 */ /* 0x000fe80000000800 */
[----:B------:R-:W-:Y:S04]  /*f540*/  STS [R0+0x1200], R139 ;  /* 0x0012008b00007388 */ /* 0x000fe80000000800 */
[----:B---3--:R-:W-:Y:S04]  /*f550*/  STS [R0+0x1500], R141 ;  /* 0x0015008d00007388 */ /* 0x008fe80000000800 */
[----:B------:R-:W-:Y:S04]  /*f560*/  STS [R0+0x1800], R143 ;  /* 0x0018008f00007388 */ /* 0x000fe80000000800 */
[----:B------:R-:W-:Y:S04]  /*f570*/  STS [R0+0x1b00], R145 ;  /* 0x001b009100007388 */ /* 0x000fe80000000800 */
[----:B------:R-:W-:Y:S04]  /*f580*/  STS [R0+0x1e00], R147 ;  /* 0x001e009300007388 */ /* 0x000fe80000000800 */
[----:B------:R-:W-:Y:S04]  /*f590*/  STS [R0+0x2100], R149 ;  /* 0x0021009500007388 */ /* 0x000fe80000000800 */
[----:B--2---:R-:W-:Y:S04]  /*f5a0*/  STS [R0+0x2400], R151 ;  /* 0x0024009700007388 */ /* 0x004fe80000000800 */
        /* <DEDUP_REMOVED lines=46> */
[----:B------:R-:W-:Y:S04]  /*f890*/  LDS R171, [R41+0x38] ;  /* 0x0000380029ab7984 */ /* 0x000fe80000000800 */
[----:B------:R-:W-:Y:S01]  /*f8a0*/  LDS R179, [R41+0x3c] ;  /* 0x00003c0029b37984 */ /* 0x000fe20000000800 */
[----:B-1----:R-:W-:-:S03]  /*f8b0*/  SHF.R.U32.HI R48, RZ, UR5, R48 ;  /* 0x00000005ff307c19 */ /* 0x002fc60008011630 */
[----:B------:R-:W-:Y:S04]  /*f8c0*/  LDS R177, [R41+0x40] ;  /* 0x0000400029b17984 */ /* 0x000fe80000000800 */
        /* <DEDUP_REMOVED lines=22> */
[----:B------:R-:W-:Y:S01]  /*fa30*/  BAR.SYNC.DEFER_BLOCKING 0x0 ;  /* 0x0000000000007b1d */ /* 0x000fe20000010000 */
[----:B------:R-:W-:-:S04]  /*fa40*/  LOP3.LUT R48, R48, UR4, RZ, 0xc0, !PT ;  /* 0x0000000430307c12 */ /* 0x000fc8000f8ec0ff */
[----:B------:R-:W-:Y:S02]  /*fa50*/  LOP3.LUT R85, R48, 0x1f, RZ, 0xc, !PT ;  /* 0x0000001f30557812 */ /* 0x000fe400078e0cff */
[----:B------:R-:W-:-:S03]  /*fa60*/  SHF.R.U32.HI R48, RZ, 0x4, R48 ;  /* 0x00000004ff307819 */ /* 0x000fc60000011630 */
[----:B------:R-:W-:Y:S01]  /*fa70*/  IMAD R85, R85, 0x300, R0 ;  /* 0x0000030055557824 */ /* 0x000fe200078e0200 */
[----:B------:R-:W-:-:S05]  /*fa80*/  LOP3.LUT R48, R48, 0xffffffe, RZ, 0xc0, !PT ;  /* 0x0ffffffe30307812 */ /* 0x000fca00078ec0ff */
[----:B------:R-:W-:Y:S01]  /*fa90*/  IMAD.IADD R208, R85, 0x1, -R48 ;  /* 0x0000000155d07824 */ /* 0x000fe200078e0a30 */
[----:B--2---:R-:W-:Y:S01]  /*faa0*/  ISETP.GT.AND P0, PT, R205, -0x1, PT ;  /* 0xffffffffcd00780c */ /* 0x004fe20003f04270 */
        /* <DEDUP_REMOVED lines=602> */
[----:B------:R-:W0:Y:S01]  /*12050*/  LDS.U16 R130, [R58+0x2] ;  /* 0x000002003a827984 */ /* 0x000e220000000400 */
[----:B------:R-:W-:Y:S02]  /*12060*/  IMAD R209, R125, 0x80, R0 ;  /* 0x000000807dd17824 */ /* 0x000fe400078e0200 */
        /* <DEDUP_REMOVED lines=61> */
[----:B---3--:R-:W-:-:S04]  /*12440*/  IMAD.IADD R215, R215, 0x1, R216 ;  /* 0x00000001d7d77824 */ /* 0x008fc800078e02d8 */
[----:B----4-:R-:W-:-:S04]  /*12450*/  IMAD.IADD R214, R214, 0x1, R215 ;  /* 0x00000001d6d67824 */ /* 0x010fc800078e02d7 */
[----:B-----5:R-:W-:-:S04]  /*12460*/  IMAD.IADD R213, R213, 0x1, R214 ;  /* 0x00000001d5d57824 */ /* 0x020fc800078e02d6 */
        /* <DEDUP_REMOVED lines=11> */
[----:B------:R-:W-:Y:S01]  /*12520*/  ISETP.NE.AND P3, PT, R9, 0x1f, PT ;  /* 0x0000001f0900780c */ /* 0x000fe20003f65270 */
[----:B0-----:R-:W-:-:S05]  /*12530*/  @P0 IMAD.IADD R243, R126, 0x1, R243 ;  /* 0x000000017ef30824 */ /* 0x001fca00078e02f3 */
[----:B------:R-:W0:Y:S01]  /*12540*/  SHFL.UP P0, R246, R243, 0x10, RZ ;  /* 0x06000000f3f67989 */ /* 0x000e2200000000ff */
[----:B------:R-:W1:Y:S01]  /*12550*/  S2R R87, SR_CgaCtaId ;  /* 0x0000000000577919 */ /* 0x000e620000008800 */
[----:B0-----:R-:W-:-:S05]  /*12560*/  @P0 IMAD.IADD R246, R243, 0x1, R246 ;  /* 0x00000001f3f60824 */ /* 0x001fca00078e02f6 */
[----:B------:R-:W-:Y:S01]  /*12570*/  @!P3 STS [R47+0x6300], R246 ;  /* 0x006300f62f00b388 */ /* 0x000fe20000000800 */
[----:B------:R-:W-:-:S04]  /*12580*/  MOV R84, 0x400 ;  /* 0x0000040000547802 */ /* 0x000fc80000000f00 */
[----:B-1----:R-:W-:Y:S01]  /*12590*/  LEA R42, R87, R84, 0x18 ;  /* 0x00000054572a7211 */ /* 0x002fe200078ec0ff */
        /* <DEDUP_REMOVED lines=28> */
[----:B------:R-:W-:Y:S01]  /*12760*/  @!P1 SHF.R.U32.HI R86, RZ, 0x4, R86 ;  /* 0x00000004ff569819 */ /* 0x000fe20000011656 */
[----:B0-----:R-:W-:Y:S02]  /*12770*/  @P2 IMAD.IADD R85, R85, 0x1, R84 ;  /* 0x0000000155552824 */ /* 0x001fe400078e0254 */
[----:B------:R-:W-:Y:S01]  /*12780*/  @!P1 IMAD R84, R87, 0x300, R42 ;  /* 0x0000030057549824 */ /* 0x000fe200078e022a */
[----:B------:R-:W-:Y:S01]  /*12790*/  @!P1 LOP3.LUT R87, R86, 0x2, RZ, 0xc0, !PT ;  /* 0x0000000256579812 */ /* 0x000fe200078ec0ff */
        /* <DEDUP_REMOVED lines=66> */
[----:B------:R-:W-:-:S05]  /*12bc0*/  @!P1 IMAD.IADD R84, R84, 0x1, R87 ;  /* 0x0000000154549824 */ /* 0x000fca00078e0257 */
[----:B------:R-:W0:Y:S04]  /*12bd0*/  @!P1 LDS.U16 R237, [R84] ;  /* 0x0000000054ed9984 */ /* 0x000e280000000400 */
[----:B------:R-:W-:Y:S04]  /*12be0*/  LDS.U16 R235, [R50+0x2] ;  /* 0x0000020032eb7984 */ /* 0x000fe80000000400 */
[----:B------:R-:W-:Y:S04]  /*12bf0*/  LDS.U16 R247, [R48+0x2] ;  /* 0x0000020030f77984 */ /* 0x000fe80000000400 */
[----:B------:R-:W-:Y:S04]  /*12c00*/  LDS.U16 R249, [R52+0x2] ;  /* 0x0000020034f97984 */ /* 0x000fe80000000400 */
[----:B------:R-:W1:Y:S04]  /*12c10*/  LDS.U16 R85, [R208+0x2] ;  /* 0x00000200d0557984 */ /* 0x000e680000000400 */
[----:B------:R-:W2:Y:S04]  /*12c20*/  LDS.U16 R207, [R207+0x2] ;  /* 0x00000200cfcf7984 */ /* 0x000ea80000000400 */
[----:B------:R-:W3:Y:S04]  /*12c30*/  LDS.U16 R87, [R124+0x2] ;  /* 0x000002007c577984 */ /* 0x000ee80000000400 */
[----:B------:R-:W4:Y:S04]  /*12c40*/  LDS.U16 R127, [R56+0x2] ;  /* 0x00000200387f7984 */ /* 0x000f280000000400 */
[----:B------:R-:W5:Y:S04]  /*12c50*/  LDS.U16 R215, [R60+0x2] ;  /* 0x000002003cd77984 */ /* 0x000f680000000400 */
[----:B------:R-:W5:Y:S04]  /*12c60*/  LDS.U16 R217, [R66+0x2] ;  /* 0x0000020042d97984 */ /* 0x000f680000000400 */
        /* <DEDUP_REMOVED lines=24> */
[----:B------:R-:W5:Y:S04]  /*12df0*/  LDS.U16 R74, [R74+0x2] ;  /* 0x000002004a4a7984 */ /* 0x000f680000000400 */
[----:B------:R5:W-:Y:S04]  /*12e00*/  LDS.U16 R48, [R72+0x2] ;  /* 0x0000020048307984 */ /* 0x000be80000000400 */
[----:B------:R-:W-:Y:S04]  /*12e10*/  LDS.U16 R68, [R68+0x2] ;  /* 0x0000020044447984 */ /* 0x000fe80000000400 */
[----:B------:R-:W-:Y:S04]  /*12e20*/  LDS.U16 R110, [R110+0x2] ;  /* 0x000002006e6e7984 */ /* 0x000fe80000000400 */
[----:B------:R-:W-:Y:S04]  /*12e30*/  LDS.U16 R62, [R62+0x2] ;  /* 0x000002003e3e7984 */ /* 0x000fe80000000400 */
[----:B------:R-:W5:Y:S01]  /*12e40*/  LDS.U16 R52, [R58+0x2] ;  /* 0x000002003a347984 */ /* 0x000f620000000400 */
[----:B------:R-:W-:Y:S06]  /*12e50*/  BAR.SYNC.DEFER_BLOCKING 0x0 ;  /* 0x0000000000007b1d */ /* 0x000fec0000010000 */
[----:B0-----:R-:W-:Y:S01]  /*12e60*/  @!P1 STS [R0], R237 ;  /* 0x000000ed00009388 */ /* 0x001fe20000000800 */
[----:B------:R-:W-:Y:S01]  /*12e70*/  @!P1 IMAD.IADD R46, R46, 0x1, -R237 ;  /* 0x000000012e2e9824 */ /* 0x000fe200078e0aed */
[----:B------:R-:W-:Y:S08]  /*12e80*/  BAR.SYNC.DEFER_BLOCKING 0x0 ;  /* 0x0000000000007b1d */ /* 0x000ff00000010000 */
[----:B------:R-:W-:Y:S01]  /*12e90*/  BAR.SYNC.DEFER_BLOCKING 0x0 ;  /* 0x0000000000007b1d */ /* 0x000fe20000010000 */
[----:B-1----:R-:W-:-:S02]  /*12ea0*/  IMAD.IADD R85, R206, 0x1, R85 ;  /* 0x00000001ce557824 */ /* 0x002fc400078e0255 */
[----:B--2---:R-:W-:Y:S02]  /*12eb0*/  IMAD.IADD R207, R204, 0x1, R207 ;  /* 0x00000001cccf7824 */ /* 0x004fe400078e02cf */
[----:B---3--:R-:W-:Y:S01]  /*12ec0*/  IMAD.IADD R87, R202, 0x1, R87 ;  /* 0x00000001ca577824 */ /* 0x008fe200078e0257 */
[----:B------:R-:W-:Y:S02]  /*12ed0*/  @!P1 STS [R0+0x7500], R46 ;  /* 0x0075002e00009388 */ /* 0x000fe40000000800 */
[----:B------:R-:W-:Y:S01]  /*12ee0*/  BAR.SYNC.DEFER_BLOCKING 0x0 ;  /* 0x0000000000007b1d */ /* 0x000fe20000010000 */
[----:B----4-:R-:W-:Y:S02]  /*12ef0*/  IMAD.IADD R127, R200, 0x1, R127 ;  /* 0x00000001c87f7824 */ /* 0x010fe400078e027f */
[----:B-----5:R-:W-:Y:S02]  /*12f00*/  IMAD.IADD R215, R198, 0x1, R215 ;  /* 0x00000001c6d77824 */ /* 0x020fe400078e02d7 */
[----:B------:R-:W-:-:S02]  /*12f10*/  IMAD R56, R85, 0x4, R42 ;  /* 0x0000000455387824 */ /* 0x000fc400078e022a */
[----:B------:R-:W-:Y:S02]  /*12f20*/  IMAD.IADD R217, R196, 0x1, R217 ;  /* 0x00000001c4d97824 */ /* 0x000fe400078e02d9 */
[----:B------:R-:W-:Y:S02]  /*12f30*/  IMAD.IADD R72, R140, 0x1, R74 ;  /* 0x000000018c487824 */ /* 0x000fe400078e024a */
[--C-:B------:R-:W-:Y:S02]  /*12f40*/  IMAD R66, R207, 0x4, R42.reuse ;  /* 0x00000004cf427824 */ /* 0x100fe400078e022a */
[----:B------:R-:W-:Y:S02]  /*12f50*/  IMAD.IADD R213, R194, 0x1, R213 ;  /* 0x00000001c2d57824 */ /* 0x000fe400078e02d5 */
[----:B------:R-:W-:Y:S02]  /*12f60*/  IMAD R74, R87, 0x4, R42 ;  /* 0x00000004574a7824 */ /* 0x000fe400078e022a */
[----:B------:R-:W-:-:S02]  /*12f70*/  IMAD.IADD R219, R192, 0x1, R219 ;  /* 0x00000001c0db7824 */ /* 0x000fc400078e02db */
[----:B------:R-:W-:Y:S02]  /*12f80*/  IMAD R82, R127, 0x4, R42 ;  /* 0x000000047f527824 */ /* 0x000fe400078e022a */
[----:B------:R-:W-:Y:S02]  /*12f90*/  IMAD.IADD R211, R190, 0x1, R211 ;  /* 0x00000001bed37824 */ /* 0x000fe400078e02d3 */
[----:B------:R-:W-:Y:S01]  /*12fa0*/  IMAD.IADD R96, R152, 0x1, R98 ;  /* 0x0000000198607824 */ /* 0x000fe200078e0262 */
[----:B------:R-:W-:Y:S01]  /*12fb0*/  STS [R56], R199 ;  /* 0x000000c738007388 */ /* 0x000fe20000000800 */
[--C-:B------:R-:W-:Y:S02]  /*12fc0*/  IMAD R90, R215, 0x4, R42.reuse ;  /* 0x00000004d75a7824 */ /* 0x100fe400078e022a */
[----:B------:R-:W-:Y:S01]  /*12fd0*/  IMAD.IADD R209, R188, 0x1, R209 ;  /* 0x00000001bcd17824 */ /* 0x000fe200078e02d1 */
[----:B------:R-:W-:Y:S01]  /*12fe0*/  STS [R66], R205 ;  /* 0x000000cd42007388 */ /* 0x000fe20000000800 */
[----:B------:R-:W-:-:S02]  /*12ff0*/  IMAD R98, R217, 0x4, R42 ;  /* 0x00000004d9627824 */ /* 0x000fc400078e022a */
[----:B------:R-:W-:Y:S01]  /*13000*/  IMAD.IADD R221, R186, 0x1, R221 ;  /* 0x00000001badd7824 */ /* 0x000fe200078e02dd */
[----:B------:R-:W-:Y:S01]  /*13010*/  STS [R74], R203 ;  /* 0x000000cb4a007388 */ /* 0x000fe20000000800 */
[----:B------:R-:W-:Y:S02]  /*13020*/  IMAD.IADD R100, R154, 0x1, R114 ;  /* 0x000000019a647824 */ /* 0x000fe400078e0272 */
[--C-:B------:R-:W-:Y:S01]  /*13030*/  IMAD R106, R213, 0x4, R42.reuse ;  /* 0x00000004d56a7824 */ /* 0x100fe200078e022a */
[----:B------:R-:W-:Y:S01]  /*13040*/  STS [R82], R201 ;  /* 0x000000c952007388 */ /* 0x000fe20000000800 */
[----:B------:R-:W-:Y:S02]  /*13050*/  IMAD.IADD R223, R184, 0x1, R223 ;  /* 0x00000001b8df7824 */ /* 0x000fe400078e02df */
[----:B------:R-:W-:Y:S01]  /*13060*/  IMAD R114, R219, 0x4, R42 ;  /* 0x00000004db727824 */ /* 0x000fe200078e022a */
[----:B------:R-:W-:Y:S01]  /*13070*/  STS [R90], R189 ;  /* 0x000000bd5a007388 */ /* 0x000fe20000000800 */
[----:B------:R-:W-:-:S02]  /*13080*/  IMAD.IADD R225, R182, 0x1, R225 ;  /* 0x00000001b6e17824 */ /* 0x000fc400078e02e1 */
[----:B------:R-:W-:Y:S02]  /*13090*/  IMAD.IADD R54, R130, 0x1, R52 ;  /* 0x0000000182367824 */ /* 0x000fe400078e0234 */
[--C-:B------:R-:W-:Y:S01]  /*130a0*/  IMAD R122, R211, 0x4, R42.reuse ;  /* 0x00000004d37a7824 */ /* 0x100fe200078e022a */
        /* <DEDUP_REMOVED lines=8> */
[--C-:B------:R-:W-:Y:S01]  /*13130*/  IMAD R118, R223, 0x4, R42.reuse ;  /* 0x00000004df767824 */ /* 0x100fe200078e022a */
[----:B------:R-:W-:Y:S01]  /*13140*/  STS [R122], R191 ;  /* 0x000000bf7a007388 */ /* 0x000fe20000000800 */
[----:B------:R-:W-:Y:S02]  /*13150*/  IMAD.IADD R233, R174, 0x1, R233 ;  /* 0x00000001aee97824 */ /* 0x000fe400078e02e9 */
[----:B------:R-:W-:Y:S01]  /*13160*/  IMAD R70, R225, 0x4, R42 ;  /* 0x00000004e1467824 */ /* 0x000fe200078e022a */
[----:B------:R0:W-:Y:S01]  /*13170*/  STS [R52], R133 ;  /* 0x0000008534007388 */ /* 0x0001e20000000800 */
[----:B------:R-:W-:Y:S02]  /*13180*/  IMAD.IADD R235, R172, 0x1, R235 ;  /* 0x00000001aceb7824 */ /* 0x000fe400078e02eb */
[----:B------:R-:W-:Y:S02]  /*13190*/  IMAD.IADD R58, R132, 0x1, R62 ;  /* 0x00000001843a7824 */ /* 0x000fe400078e023e */
[----:B------:R-:W-:Y:S01]  /*131a0*/  IMAD R102, R227, 0x4, R42 ;  /* 0x00000004e3667824 */ /* 0x000fe200078e022a */
[----:B------:R-:W-:Y:S01]  /*131b0*/  STS [R86], R187 ;  /* 0x000000bb56007388 */ /* 0x000fe20000000800 */
[----:B------:R-:W-:-:S02]  /*131c0*/  IMAD.IADD R239, R170, 0x1, R239 ;  /* 0x00000001aaef7824 */ /* 0x000fc400078e02ef */
[----:B------:R-:W-:Y:S02]  /*131d0*/  IMAD.IADD R60, R134, 0x1, R110 ;  /* 0x00000001863c7824 */ /* 0x000fe400078e026e */
[----:B------:R-:W-:Y:S01]  /*131e0*/  IMAD R132, R229, 0x4, R42 ;  /* 0x00000004e5847824 */ /* 0x000fe200078e022a */
[----:B------:R-:W-:Y:S01]  /*131f0*/  STS [R118], R185 ;  /* 0x000000b976007388 */ /* 0x000fe20000000800 */
[----:B------:R-:W-:Y:S02]  /*13200*/  IMAD.IADD R241, R168, 0x1, R241 ;  /* 0x00000001a8f17824 */ /* 0x000fe400078e02f1 */
        /* <DEDUP_REMOVED lines=14> */
[--C-:B0-----:R-:W-:Y:S01]  /*132f0*/  IMAD R133, R241, 0x4, R42.reuse ;  /* 0x00000004f1857824 */ /* 0x101fe200078e022a */
[----:B------:R-:W-:Y:S01]  /*13300*/  STS [R94], R177 ;  /* 0x000000b15e007388 */ /* 0x000fe20000000800 */
[----:B------:R-:W-:Y:S02]  /*13310*/  IMAD.IADD R251, R158, 0x1, R251 ;  /* 0x000000019efb7824 */ /* 0x000fe400078e02fb */
[----:B------:R-:W-:Y:S01]  /*13320*/  IMAD R124, R243, 0x4, R42 ;  /* 0x00000004f37c7824 */ /* 0x000fe200078e022a */
[----:B------:R-:W-:Y:S01]  /*13330*/  STS [R78], R175 ;  /* 0x000000af4e007388 */ /* 0x000fe20000000800 */
[----:B------:R-:W-:Y:S02]  /*13340*/  IMAD.IADD R104, R156, 0x1, R104 ;  /* 0x000000019c687824 */ /* 0x000fe400078e0268 */
[----:B------:R-:W-:Y:S01]  /*13350*/  IMAD R120, R245, 0x4, R42 ;  /* 0x00000004f5787824 */ /* 0x000fe200078e022a */
[----:B------:R-:W-:Y:S01]  /*13360*/  STS [R62], R173 ;  /* 0x000000ad3e007388 */ /* 0x000fe20000000800 */
[----:B------:R-:W-:-:S02]  /*13370*/  IMAD.IADD R80, R144, 0x1, R112 ;  /* 0x0000000190507824 */ /* 0x000fc400078e0270 */
[--C-:B------:R-:W-:Y:S01]  /*13380*/  IMAD R116, R247, 0x4, R42.reuse ;  /* 0x00000004f7747824 */ /* 0x100fe200078e022a */
[----:B------:R-:W-:Y:S01]  /*13390*/  STS [R133], R44 ;  /* 0x0000002c85007388 */ /* 0x000fe20000000800 */
[--C-:B------:R-:W-:Y:S02]  /*133a0*/  IMAD R112, R249, 0x4, R42.reuse ;  /* 0x00000004f9707824 */ /* 0x100fe400078e022a */
        /* <DEDUP_REMOVED lines=9> */
[--C-:B------:R-:W-:Y:S01]  /*13440*/  IMAD R92, R92, 0x4, R42.reuse ;  /* 0x000000045c5c7824 */ /* 0x100fe200078e022a */
[----:B------:R-:W-:Y:S01]  /*13450*/  STS [R112], R163 ;  /* 0x000000a370007388 */ /* 0x000fe20000000800 */
[----:B------:R-:W-:Y:S02]  /*13460*/  IMAD R88, R50, 0x4, R42 ;  /* 0x0000000432587824 */ /* 0x000fe400078e022a */
[----:B------:R-:W-:Y:S01]  /*13470*/  IMAD.IADD R48, R138, 0x1, R48 ;  /* 0x000000018a307824 */ /* 0x000fe200078e0230 */
[----:B------:R-:W-:Y:S01]  /*13480*/  STS [R108], R153 ;  /* 0x000000996c007388 */ /* 0x000fe20000000800 */
[----:B------:R-:W-:-:S02]  /*13490*/  IMAD R84, R84, 0x4, R42 ;  /* 0x0000000454547824 */ /* 0x000fc400078e022a */
[----:B------:R-:W-:Y:S01]  /*134a0*/  IMAD.IADD R64, R136, 0x1, R68 ;  /* 0x0000000188407824 */ /* 0x000fe200078e0244 */
[----:B------:R-:W-:Y:S01]  /*134b0*/  STS [R104], R161 ;  /* 0x000000a168007388 */ /* 0x000fe20000000800 */
[--C-:B------:R-:W-:Y:S02]  /*134c0*/  IMAD R80, R80, 0x4, R42.reuse ;  /* 0x0000000450507824 */ /* 0x100fe400078e022a */
[--C-:B------:R-:W-:Y:S01]  /*134d0*/  IMAD R76, R76, 0x4, R42.reuse ;  /* 0x000000044c4c7824 */ /* 0x100fe200078e022a */
        /* <DEDUP_REMOVED lines=23> */
[----:B------:R-:W3:Y:S01]  /*13650*/  LDS R46, [R0+0x900] ;  /* 0x00090000002e7984 */ /* 0x000ee20000000800 */
[----:B------:R-:W-:-:S03]  /*13660*/  ISETP.GE.AND P2, PT, R125, R43, PT ;  /* 0x0000002b7d00720c */ /* 0x000fc60003f46270 */
[----:B------:R-:W4:Y:S01]  /*13670*/  LDS R85, [R0+0xc00] ;  /* 0x000c000000557984 */ /* 0x000f220000000800 */
[-C--:B------:R-:W-:Y:S02]  /*13680*/  ISETP.GE.AND P4, PT, R40, R43.reuse, PT ;  /* 0x0000002b2800720c */ /* 0x080fe40003f86270 */
[-C--:B------:R-:W-:Y:S01]  /*13690*/  ISETP.GE.AND P3, PT, R39, R43.reuse, PT ;  /* 0x0000002b2700720c */ /* 0x080fe20003f66270 */
[----:B------:R-:W5:Y:S01]  /*136a0*/  LDS R50, [R0+0xf00] ;  /* 0x000f000000327984 */ /* 0x000f620000000800 */
[-C--:B------:R-:W-:Y:S02]  /*136b0*/  ISETP.GE.AND P6, PT, R38, R43.reuse, PT ;  /* 0x0000002b2600720c */ /* 0x080fe40003fc6270 */
[----:B------:R-:W-:Y:S01]  /*136c0*/  LOP3.LUT R9, R9, 0xbfffffff, RZ, 0xc0, !PT ;  /* 0xbfffffff09097812 */ /* 0x000fe200078ec0ff */
[----:B------:R-:W5:Y:S02]  /*136d0*/  LDS R48, [R0+0x1200] ;  /* 0x0012000000307984 */ /* 0x000f640000000800 */
[----:B------:R-:W-:Y:S01]  /*136e0*/  @!P2 IMAD.MOV.U32 R246, RZ, RZ, -0x1 ;  /* 0xfffffffffff6a424 */ /* 0x000fe200078e00ff */
[----:B------:R-:W-:Y:S01]  /*136f0*/  @P2 LOP3.LUT R9, R9, 0x40000000, RZ, 0xfc, !PT ;  /* 0x4000000009092812 */ /* 0x000fe200078efcff */
[----:B------:R-:W5:Y:S02]  /*13700*/  LDS R138, [R0+0x1500] ;  /* 0x00150000008a7984 */ /* 0x000f640000000800 */
[----:B------:R-:W-:Y:S01]  /*13710*/  @!P4 IMAD.MOV.U32 R249, RZ, RZ, -0x1 ;  /* 0xfffffffffff9c424 */ /* 0x000fe200078e00ff */
[----:B------:R-:W-:Y:S01]  /*13720*/  ISETP.GE.AND P5, PT, R37, R43, PT ;  /* 0x0000002b2500720c */ /* 0x000fe20003fa6270 */
[----:B------:R-:W5:Y:S04]  /*13730*/  LDS R141, [R0+0x1800] ;  /* 0x00180000008d7984 */ /* 0x000f680000000800 */
[----:B------:R-:W5:Y:S01]  /*13740*/  LDS R144, [R0+0x1b00] ;  /* 0x001b000000907984 */ /* 0x000f620000000800 */
[----:B0-----:R-:W-:-:S03]  /*13750*/  @!P2 ISETP.GT.AND P0, PT, R131, -0x1, PT ;  /* 0xffffffff8300a80c */ /* 0x001fc60003f04270 */
[----:B------:R-:W0:Y:S01]  /*13760*/  LDS R147, [R0+0x1e00] ;  /* 0x001e000000937984 */ /* 0x000e220000000800 */
[----:B------:R-:W-:-:S03]  /*13770*/  @!P2 SEL R246, R246, 0x80000000, P0 ;  /* 0x80000000f6f6a807 */ /* 0x000fc60000000000 */
[----:B------:R-:W0:Y:S01]  /*13780*/  LDS R150, [R0+0x2100] ;  /* 0x0021000000967984 */ /* 0x000e220000000800 */
[----:B-1----:R-:W-:Y:S01]  /*13790*/  @!P4 ISETP.GT.AND P0, PT, R248, -0x1, PT ;  /* 0xfffffffff800c80c */ /* 0x002fe20003f04270 */
[----:B------:R-:W-:Y:S01]  /*137a0*/  @!P3 IMAD.MOV.U32 R242, RZ, RZ, -0x1 ;  /* 0xfffffffffff2b424 */ /* 0x000fe200078e00ff */
[----:B------:R-:W-:Y:S01]  /*137b0*/  LOP3.LUT R9, R9, 0xdfffffff, RZ, 0xc0, !PT ;  /* 0xdfffffff09097812 */ /* 0x000fe200078ec0ff */
[----:B------:R-:W1:Y:S01]  /*137c0*/  LDS R153, [R0+0x2400] ;  /* 0x0024000000997984 */ /* 0x000e620000000800 */
[----:B------:R-:W-:Y:S02]  /*137d0*/  @!P4 SEL R249, R249, 0x80000000, P0 ;  /* 0x80000000f9f9c807 */ /* 0x000fe40000000000 */
[----:B--2---:R-:W-:Y:S01]  /*137e0*/  @!P3 ISETP.GT.AND P0, PT, R245, -0x1, PT ;  /* 0xfffffffff500b80c */ /* 0x004fe20003f04270 */
[----:B------:R-:W-:Y:S01]  /*137f0*/  @!P6 IMAD.MOV.U32 R87, RZ, RZ, -0x1 ;  /* 0xffffffffff57e424 */ /* 0x000fe200078e00ff */
[----:B------:R-:W-:Y:S01]  /*13800*/  @P4 LOP3.LUT R9, R9, 0x20000000, RZ, 0xfc, !PT ;  /* 0x2000000009094812 */ /* 0x000fe200078efcff */
[----:B------:R-:W2:Y:S01]  /*13810*/  LDS R156, [R0+0x2700] ;  /* 0x00270000009c7984 */ /* 0x000ea20000000800 */
[----:B------:R-:W-:-:S02]  /*13820*/  @!P3 SEL R242, R242, 0x80000000, P0 ;  /* 0x80000000f2f2b807 */ /* 0x000fc40000000000 */
[C---:B---3--:R-:W-:Y:S01]  /*13830*/  @!P6 ISETP.GT.AND P0, PT, R46.reuse, -0x1, PT ;  /* 0xffffffff2e00e80c */ /* 0x048fe20003f04270 */
[----:B------:R-:W3:Y:S01]  /*13840*/  LDS R159, [R0+0x2a00] ;  /* 0x002a0000009f7984 */ /* 0x000ee20000000800 */
[----:B------:R-:W-:Y:S02]  /*13850*/  LOP3.LUT R9, R9, 0xefffffff, RZ, 0xc0, !PT ;  /* 0xefffffff09097812 */ /* 0x000fe400078ec0ff */
[----:B------:R-:W-:Y:S01]  /*13860*/  @!P6 SEL R87, R87, 0x80000000, P0 ;  /* 0x800000005757e807 */ /* 0x000fe20000000000 */
[----:B------:R-:W3:Y:S01]  /*13870*/  LDS R162, [R0+0x2d00] ;  /* 0x002d000000a27984 */ /* 0x000ee20000000800 */
[----:B------:R-:W-:Y:S02]  /*13880*/  ISETP.NE.AND P0, PT, R46, 0x7fffffff, PT ;  /* 0x7fffffff2e00780c */ /* 0x000fe40003f05270 */
[----:B------:R-:W-:Y:S01]  /*13890*/  ISETP.NE.AND P1, PT, R131, 0x7fffffff, PT ;  /* 0x7fffffff8300780c */ /* 0x000fe20003f25270 */
[----:B------:R-:W3:Y:S01]  /*138a0*/  LDS R165, [R0+0x3000] ;  /* 0x0030000000a57984 */ /* 0x000ee20000000800 */
[----:B------:R-:W-:-:S02]  /*138b0*/  ISETP.GE.AND P2, PT, R36, R43, PT ;  /* 0x0000002b2400720c */ /* 0x000fc40003f46270 */
[----:B------:R-:W-:Y:S01]  /*138c0*/  @P3 LOP3.LUT R9, R9, 0x10000000, RZ, 0xfc, !PT ;  /* 0x1000000009093812 */ /* 0x000fe200078efcff */
[----:B------:R-:W-:Y:S01]  /*138d0*/  @!P5 IMAD.MOV.U32 R44, RZ, RZ, -0x1 ;  /* 0xffffffffff2cd424 */ /* 0x000fe200078e00ff */
[----:B------:R-:W-:Y:S01]  /*138e0*/  SEL R247, R46, 0x80000000, P0 ;  /* 0x800000002ef77807 */ /* 0x000fe20000000000 */
[----:B------:R-:W3:Y:S01]  /*138f0*/  LDS R168, [R0+0x3300] ;  /* 0x0033000000a87984 */ /* 0x000ee20000000800 */
[----:B------:R-:W-:Y:S02]  /*13900*/  SEL R241, R131, 0x80000000, P1 ;  /* 0x8000000083f17807 */ /* 0x000fe40000800000 */
[----:B----4-:R-:W-:Y:S01]  /*13910*/  @!P5 ISETP.GT.AND P0, PT, R85, -0x1, PT ;  /* 0xffffffff5500d80c */ /* 0x010fe20003f04270 */
[----:B------:R-:W4:Y:S01]  /*13920*/  LDS R171, [R0+0x3600] ;  /* 0x0036000000ab7984 */ /* 0x000f220000000800 */
[----:B------:R-:W-:Y:S02]  /*13930*/  LOP3.LUT R9, R9, 0xf7ffffff, RZ, 0xc0, !PT ;  /* 0xf7ffffff09097812 */ /* 0x000fe400078ec0ff */
[----:B------:R-:W-:Y:S01]  /*13940*/  ISETP.NE.AND P1, PT, R248, 0x7fffffff, PT ;  /* 0x7ffffffff800780c */ /* 0x000fe20003f25270 */
[----:B------:R-:W4:Y:S01]  /*13950*/  LDS R174, [R0+0x3900] ;  /* 0x0039000000ae7984 */ /* 0x000f220000000800 */
[----:B------:R-:W-:-:S02]  /*13960*/  @!P5 SEL R44, R44, 0x80000000, P0 ;  /* 0x800000002c2cd807 */ /* 0x000fc40000000000 */
[----:B------:R-:W-:Y:S01]  /*13970*/  @P6 LOP3.LUT R9, R9, 0x8000000, RZ, 0xfc, !PT ;  /* 0x0800000009096812 */ /* 0x000fe200078efcff */
[----:B------:R-:W4:Y:S01]  /*13980*/  LDS R177, [R0+0x3c00] ;  /* 0x003c000000b17984 */ /* 0x000f220000000800 */
[----:B------:R-:W-:Y:S02]  /*13990*/  SEL R243, R248, 0x80000000, P1 ;  /* 0x80000000f8f37807 */ /* 0x000fe40000800000 */
[----:B------:R-:W-:Y:S01]  /*139a0*/  ISETP.NE.AND P0, PT, R85, 0x7fffffff, PT ;  /* 0x7fffffff5500780c */ /* 0x000fe20003f05270 */
[----:B------:R-:W4:Y:S01]  /*139b0*/  LDS R180, [R0+0x3f00] ;  /* 0x003f000000b47984 */ /* 0x000f220000000800 */
[----:B------:R-:W-:Y:S01]  /*139c0*/  ISETP.NE.AND P1, PT, R245, 0x7fffffff, PT ;  /* 0x7ffffffff500780c */ /* 0x000fe20003f25270 */
[----:B------:R-:W-:Y:S01]  /*139d0*/  @!P2 IMAD.MOV.U32 R135, RZ, RZ, -0x1 ;  /* 0xffffffffff87a424 */ /* 0x000fe200078e00ff */
[----:B------:R-:W-:Y:S01]  /*139e0*/  LOP3.LUT R9, R9, 0xfbffffff, RZ, 0xc0, !PT ;  /* 0xfbffffff09097812 */ /* 0x000fe200078ec0ff */
[----:B------:R-:W4:Y:S01]  /*139f0*/  LDS R183, [R0+0x4200] ;  /* 0x0042000000b77984 */ /* 0x000f220000000800 */
[----:B------:R-:W-:-:S02]  /*13a00*/  SEL R244, R85, 0x80000000, P0 ;  /* 0x8000000055f47807 */ /* 0x000fc40000000000 */
[----:B------:R-:W-:Y:S01]  /*13a10*/  SEL R130, R245, 0x80000000, P1 ;  /* 0x80000000f5827807 */ /* 0x000fe20000800000 */
[----:B------:R-:W4:Y:S01]  /*13a20*/  LDS R186, [R0+0x4500] ;  /* 0x0045000000ba7984 */ /* 0x000f220000000800 */
[C---:B-----5:R-:W-:Y:S02]  /*13a30*/  @!P2 ISETP.GT.AND P0, PT, R50.reuse, -0x1, PT ;  /* 0xffffffff3200a80c */ /* 0x060fe40003f04270 */
[----:B------:R-:W-:Y:S01]  /*13a40*/  ISETP.GE.AND P1, PT, R35, R43, PT ;  /* 0x0000002b2300720c */ /* 0x000fe20003f26270 */
[----:B------:R-:W5:Y:S01]  /*13a50*/  LDS R189, [R0+0x4800] ;  /* 0x0048000000bd7984 */ /* 0x000f620000000800 */
[----:B------:R-:W-:Y:S02]  /*13a60*/  @P5 LOP3.LUT R9, R9, 0x4000000, RZ, 0xfc, !PT ;  /* 0x0400000009095812 */ /* 0x000fe400078efcff */
[----:B------:R-:W-:Y:S01]  /*13a70*/  @!P2 SEL R135, R135, 0x80000000, P0 ;  /* 0x800000008787a807 */ /* 0x000fe20000000000 */
[----:B------:R-:W5:Y:S01]  /*13a80*/  LDS R192, [R0+0x4b00] ;  /* 0x004b000000c07984 */ /* 0x000f620000000800 */
[----:B------:R-:W-:-:S02]  /*13a90*/  ISETP.NE.AND P0, PT, R50, 0x7fffffff, PT ;  /* 0x7fffffff3200780c */ /* 0x000fc40003f05270 */
[----:B------:R-:W-:Y:S01]  /*13aa0*/  LOP3.LUT R9, R9, 0xfdffffff, RZ, 0xc0, !PT ;  /* 0xfdffffff09097812 */ /* 0x000fe200078ec0ff */
[----:B------:R-:W5:Y:S01]  /*13ab0*/  LDS R195, [R0+0x4e00] ;  /* 0x004e000000c37984 */ /* 0x000f620000000800 */
[----:B------:R-:W-:Y:S02]  /*13ac0*/  SEL R134, R50, 0x80000000, P0 ;  /* 0x8000000032867807 */ /* 0x000fe40000000000 */
[----:B------:R-:W-:Y:S01]  /*13ad0*/  IADD3 R126, P0, PT, R129, UR16, RZ ;  /* 0x00000010817e7c10 */ /* 0x000fe2000ff1e0ff */
[----:B------:R-:W5:Y:S01]  /*13ae0*/  LDS R198, [R0+0x5100] ;  /* 0x0051000000c67984 */ /* 0x000f620000000800 */
[----:B------:R-:W-:Y:S01]  /*13af0*/  @P2 LOP3.LUT R9, R9, 0x2000000, RZ, 0xfc, !PT ;  /* 0x0200000009092812 */ /* 0x000fe200078efcff */
[----:B------:R-:W-:Y:S01]  /*13b00*/  @!P1 IMAD.MOV.U32 R137, RZ, RZ, -0x1 ;  /* 0xffffffffff899424 */ /* 0x000fe200078e00ff */
[----:B------:R-:W-:Y:S01]  /*13b10*/  IADD3.X R127, PT, PT, R128, UR17, RZ, P0, !PT ;  /* 0x00000011807f7c10 */ /* 0x000fe200087fe4ff */
[----:B------:R-:W5:Y:S01]  /*13b20*/  LDS R201, [R0+0x5400] ;  /* 0x0054000000c97984 */ /* 0x000f620000000800 */
[----:B------:R-:W-:-:S02]  /*13b30*/  LOP3.LUT R9, R9, 0xfeffffff, RZ, 0xc0, !PT ;  /* 0xfeffffff09097812 */ /* 0x000fc400078ec0ff */
[----:B------:R-:W-:Y:S01]  /*13b40*/  @!P1 ISETP.GT.AND P0, PT, R48, -0x1, PT ;  /* 0xffffffff3000980c */ /* 0x000fe20003f04270 */
[----:B------:R-:W5:Y:S01]  /*13b50*/  LDS R204, [R0+0x5700] ;  /* 0x0057000000cc7984 */ /* 0x000f620000000800 */
[----:B------:R-:W-:Y:S02]  /*13b60*/  @P1 LOP3.LUT R9, R9, 0x1000000, RZ, 0xfc, !PT ;  /* 0x0100000009091812 */ /* 0x000fe400078efcff */
[----:B------:R-:W-:Y:S01]  /*13b70*/  @!P1 SEL R137, R137, 0x80000000, P0 ;  /* 0x8000000089899807 */ /* 0x000fe20000000000 */
[----:B------:R-:W5:Y:S01]  /*13b80*/  LDS R207, [R0+0x5a00] ;  /* 0x005a000000cf7984 */ /* 0x000f620000000800 */
[----:B------:R-:W-:Y:S02]  /*13b90*/  ISETP.GE.AND P1, PT, R34, R43, PT ;  /* 0x0000002b2200720c */ /* 0x000fe40003f26270 */
[----:B------:R-:W-:Y:S01]  /*13ba0*/  ISETP.NE.AND P0, PT, R48, 0x7fffffff, PT ;  /* 0x7fffffff3000780c */ /* 0x000fe20003f05270 */
[----:B------:R-:W5:Y:S01]  /*13bb0*/  LDS R210, [R0+0x5d00] ;  /* 0x005d000000d27984 */ /* 0x000f620000000800 */
[----:B------:R-:W-:-:S02]  /*13bc0*/  LOP3.LUT R9, R9, 0xff7fffff, RZ, 0xc0, !PT ;  /* 0xff7fffff09097812 */ /* 0x000fc400078ec0ff */
[----:B------:R-:W-:Y:S01]  /*13bd0*/  SEL R136, R48, 0x80000000, P0 ;  /* 0x8000000030887807 */ /* 0x000fe20000000000 */
[----:B------:R-:W5:Y:S04]  /*13be0*/  LDS R214, [R0+0x6000] ;  /* 0x0060000000d67984 */ /* 0x000f680000000800 */
[----:B------:R-:W5:Y:S02]  /*13bf0*/  LDS R217, [R0+0x6300] ;  /* 0x0063000000d97984 */ /* 0x000f640000000800 */
[----:B------:R-:W-:Y:S01]  /*13c00*/  @!P1 IMAD.MOV.U32 R139, RZ, RZ, -0x1 ;  /* 0xffffffffff8b9424 */ /* 0x000fe200078e00ff */
[----:B------:R-:W-:Y:S01]  /*13c10*/  @!P1 ISETP.GT.AND P0, PT, R138, -0x1, PT ;  /* 0xffffffff8a00980c */ /* 0x000fe20003f04270 */
[----:B------:R-:W5:Y:S01]  /*13c20*/  LDS R220, [R0+0x6600] ;  /* 0x0066000000dc7984 */ /* 0x000f620000000800 */
[----:B------:R-:W-:-:S02]  /*13c30*/  @P1 LOP3.LUT R9, R9, 0x800000, RZ, 0xfc, !PT ;  /* 0x0080000009091812 */ /* 0x000fc400078efcff */
[----:B------:R-:W-:Y:S01]  /*13c40*/  @!P1 SEL R139, R139, 0x80000000, P0 ;  /* 0x800000008b8b9807 */ /* 0x000fe20000000000 */
[----:B------:R-:W5:Y:S01]  /*13c50*/  LDS R223, [R0+0x6900] ;  /* 0x0069000000df7984 */ /* 0x000f620000000800 */
[----:B------:R-:W-:Y:S02]  /*13c60*/  ISETP.GE.AND P1, PT, R33, R43, PT ;  /* 0x0000002b2100720c */ /* 0x000fe40003f26270 */
[C---:B------:R-:W-:Y:S01]  /*13c70*/  ISETP.NE.AND P0, PT, R138.reuse, 0x7fffffff, PT ;  /* 0x7fffffff8a00780c */ /* 0x040fe20003f05270 */
[----:B------:R-:W5:Y:S01]  /*13c80*/  LDS R226, [R0+0x6c00] ;  /* 0x006c000000e27984 */ /* 0x000f620000000800 */
[----:B------:R-:W-:Y:S02]  /*13c90*/  LOP3.LUT R9, R9, 0xffbfffff, RZ, 0xc0, !PT ;  /* 0xffbfffff09097812 */ /* 0x000fe400078ec0ff */
[----:B------:R-:W-:Y:S01]  /*13ca0*/  SEL R140, R138, 0x80000000, P0 ;  /* 0x800000008a8c7807 */ /* 0x000fe20000000000 */
[----:B------:R-:W5:Y:S04]  /*13cb0*/  LDS R229, [R0+0x6f00] ;  /* 0x006f000000e57984 */ /* 0x000f680000000800 */
[----:B------:R-:W5:Y:S02]  /*13cc0*/  LDS R232, [R0+0x7200] ;  /* 0x0072000000e87984 */ /* 0x000f640000000800 */
[----:B------:R-:W-:Y:S01]  /*13cd0*/  @!P1 IMAD.MOV.U32 R142, RZ, RZ, -0x1 ;  /* 0xffffffffff8e9424 */ /* 0x000fe200078e00ff */
[----:B------:R-:W-:-:S02]  /*13ce0*/  @!P1 ISETP.GT.AND P0, PT, R141, -0x1, PT ;  /* 0xffffffff8d00980c */ /* 0x000fc40003f04270 */
[----:B------:R-:W-:Y:S02]  /*13cf0*/  @P1 LOP3.LUT R9, R9, 0x400000, RZ, 0xfc, !PT ;  /* 0x0040000009091812 */ /* 0x000fe400078efcff */
[----:B------:R-:W-:Y:S02]  /*13d00*/  @!P1 SEL R142, R142, 0x80000000, P0 ;  /* 0x800000008e8e9807 */ /* 0x000fe40000000000 */
[----:B------:R-:W-:Y:S02]  /*13d10*/  ISETP.GE.AND P1, PT, R32, R43, PT ;  /* 0x0000002b2000720c */ /* 0x000fe40003f26270 */
[----:B------:R-:W-:Y:S02]  /*13d20*/  ISETP.NE.AND P0, PT, R141, 0x7fffffff, PT ;  /* 0x7fffffff8d00780c */ /* 0x000fe40003f05270 */
[----:B------:R-:W-:Y:S02]  /*13d30*/  LOP3.LUT R9, R9, 0xffdfffff, RZ, 0xc0, !PT ;  /* 0xffdfffff09097812 */ /* 0x000fe400078ec0ff */
[----:B------:R-:W-:-:S07]  /*13d40*/  SEL R143, R141, 0x80000000, P0 ;  /* 0x800000008d8f7807 */ /* 0x000fce0000000000 */
[----:B------:R-:W-:Y:S01]  /*13d50*/  @!P1 IMAD.MOV.U32 R145, RZ, RZ, -0x1 ;  /* 0xffffffffff919424 */ /* 0x000fe200078e00ff */
[C---:B------:R-:W-:Y:S02]  /*13d60*/  @!P1 ISETP.GT.AND P0, PT, R144.reuse, -0x1, PT ;  /* 0xffffffff9000980c */ /* 0x040fe40003f04270 */
[----:B------:R-:W-:Y:S02]  /*13d70*/  @P1 LOP3.LUT R9, R9, 0x200000, RZ, 0xfc, !PT ;  /* 0x0020000009091812 */ /* 0x000fe400078efcff */
[----:B------:R-:W-:Y:S02]  /*13d80*/  @!P1 SEL R145, R145, 0x80000000, P0 ;  /* 0x8000000091919807 */ /* 0x000fe40000000000 */
[----:B------:R-:W-:Y:S02]  /*13d90*/  ISETP.GE.AND P1, PT, R31, R43, PT ;  /* 0x0000002b1f00720c */ /* 0x000fe40003f26270 */
[----:B------:R-:W-:Y:S02]  /*13da0*/  ISETP.NE.AND P0, PT, R144, 0x7fffffff, PT ;  /* 0x7fffffff9000780c */ /* 0x000fe40003f05270 */
[----:B------:R-:W-:-:S02]  /*13db0*/  LOP3.LUT R9, R9, 0xffefffff, RZ, 0xc0, !PT ;  /* 0xffefffff09097812 */ /* 0x000fc400078ec0ff */
[----:B------:R-:W-:-:S07]  /*13dc0*/  SEL R146, R144, 0x80000000, P0 ;  /* 0x8000000090927807 */ /* 0x000fce0000000000 */
[----:B------:R-:W-:Y:S01]  /*13dd0*/  @!P1 IMAD.MOV.U32 R148, RZ, RZ, -0x1 ;  /* 0xffffffffff949424 */ /* 0x000fe200078e00ff */
[----:B0-----:R-:W-:Y:S02]  /*13de0*/  @!P1 ISETP.GT.AND P0, PT, R147, -0x1, PT ;  /* 0xffffffff9300980c */ /* 0x001fe40003f04270 */
[----:B------:R-:W-:Y:S02]  /*13df0*/  @P1 LOP3.LUT R9, R9, 0x100000, RZ, 0xfc, !PT ;  /* 0x0010000009091812 */ /* 0x000fe400078efcff */
[----:B------:R-:W-:Y:S02]  /*13e00*/  @!P1 SEL R148, R148, 0x80000000, P0 ;  /* 0x8000000094949807 */ /* 0x000fe40000000000 */
[----:B------:R-:W-:Y:S02]  /*13e10*/  ISETP.GE.AND P1, PT, R30, R43, PT ;  /* 0x0000002b1e00720c */ /* 0x000fe40003f26270 */
[----:B------:R-:W-:Y:S02]  /*13e20*/  ISETP.NE.AND P0, PT, R147, 0x7fffffff, PT ;  /* 0x7fffffff9300780c */ /* 0x000fe40003f05270 */
[----:B------:R-:W-:-:S02]  /*13e30*/  LOP3.LUT R9, R9, 0xfff7ffff, RZ, 0xc0, !PT ;  /* 0xfff7ffff09097812 */ /* 0x000fc400078ec0ff */
        /* <DEDUP_REMOVED lines=10> */
[----:B-1----:R-:W-:Y:S02]  /*13ee0*/  @!P1 ISETP.GT.AND P0, PT, R153, -0x1, PT ;  /* 0xffffffff9900980c */ /* 0x002fe40003f04270 */
[----:B------:R-:W-:Y:S02]  /*13ef0*/  @P1 LOP3.LUT R9, R9, 0x40000, RZ, 0xfc, !PT ;  /* 0x0004000009091812 */ /* 0x000fe400078efcff */
[----:B------:R-:W-:Y:S02]  /*13f00*/  @!P1 SEL R154, R154, 0x80000000, P0 ;  /* 0x800000009a9a9807 */ /* 0x000fe40000000000 */
[----:B------:R-:W-:Y:S02]  /*13f10*/  ISETP.GE.AND P1, PT, R28, R43, PT ;  /* 0x0000002b1c00720c */ /* 0x000fe40003f26270 */
[----:B------:R-:W-:Y:S02]  /*13f20*/  ISETP.NE.AND P0, PT, R153, 0x7fffffff, PT ;  /* 0x7fffffff9900780c */ /* 0x000fe40003f05270 */
[----:B------:R-:W-:-:S02]  /*13f30*/  LOP3.LUT R9, R9, 0xfffdffff, RZ, 0xc0, !PT ;  /* 0xfffdffff09097812 */ /* 0x000fc400078ec0ff */
[----:B------:R-:W-:-:S07]  /*13f40*/  SEL R155, R153, 0x80000000, P0 ;  /* 0x80000000999b7807 */ /* 0x000fce0000000000 */
[----:B------:R-:W-:Y:S01]  /*13f50*/  @!P1 IMAD.MOV.U32 R157, RZ, RZ, -0x1 ;  /* 0xffffffffff9d9424 */ /* 0x000fe200078e00ff */
[C---:B--2---:R-:W-:Y:S02]  /*13f60*/  @!P1 ISETP.GT.AND P0, PT, R156.reuse, -0x1, PT ;  /* 0xffffffff9c00980c */ /* 0x044fe40003f04270 */
[----:B------:R-:W-:Y:S02]  /*13f70*/  @P1 LOP3.LUT R9, R9, 0x20000, RZ, 0xfc, !PT ;  /* 0x0002000009091812 */ /* 0x000fe400078efcff */
[----:B------:R-:W-:Y:S02]  /*13f80*/  @!P1 SEL R157, R157, 0x80000000, P0 ;  /* 0x800000009d9d9807 */ /* 0x000fe40000000000 */
[----:B------:R-:W-:Y:S02]  /*13f90*/  ISETP.GE.AND P1, PT, R27, R43, PT ;  /* 0x0000002b1b00720c */ /* 0x000fe40003f26270 */
[----:B------:R-:W-:Y:S02]  /*13fa0*/  ISETP.NE.AND P0, PT, R156, 0x7fffffff, PT ;  /* 0x7fffffff9c00780c */ /* 0x000fe40003f05270 */
[----:B------:R-:W-:-:S02]  /*13fb0*/  LOP3.LUT R9, R9, 0xfffeffff, RZ, 0xc0, !PT ;  /* 0xfffeffff09097812 */ /* 0x000fc400078ec0ff */
[----:B------:R-:W-:-:S07]  /*13fc0*/  SEL R158, R156, 0x80000000, P0 ;  /* 0x800000009c9e7807 */ /* 0x000fce0000000000 */
[----:B------:R-:W-:Y:S01]  /*13fd0*/  @!P1 IMAD.MOV.U32 R160, RZ, RZ, -0x1 ;  /* 0xffffffffffa09424 */ /* 0x000fe200078e00ff */
[----:B---3--:R-:W-:Y:S02]  /*13fe0*/  @!P1 ISETP.GT.AND P0, PT, R159, -0x1, PT ;  /* 0xffffffff9f00980c */ /* 0x008fe40003f04270 */
        /* <DEDUP_REMOVED lines=15> */
[----:B------:R-:W-:Y:S02]  /*140e0*/  @!P1 ISETP.GT.AND P0, PT, R165, -0x1, PT ;  /* 0xffffffffa500980c */ /* 0x000fe40003f04270 */
        /* <DEDUP_REMOVED lines=15> */
[----:B----4-:R-:W-:Y:S02]  /*141e0*/  @!P1 ISETP.GT.AND P0, PT, R171, -0x1, PT ;  /* 0xffffffffab00980c */ /* 0x010fe40003f04270 */
        /* <DEDUP_REMOVED lines=47> */
[----:B-----5:R-:W-:Y:S02]  /*144e0*/  @!P1 ISETP.GT.AND P0, PT, R189, -0x1, PT ;  /* 0xffffffffbd00980c */ /* 0x020fe40003f04270 */
        /* <DEDUP_REMOVED lines=43> */
[----:B------:R-:W-:-:S04]  /*147a0*/  ISETP.NE.AND P0, PT, R204, 0x7fffffff, PT ;  /* 0x7fffffffcc00780c */ /* 0x000fc80003f05270 */
[----:B------:R-:W-:-:S07]  /*147b0*/  SEL R206, R204, 0x80000000, P0 ;  /* 0x80000000ccce7807 */ /* 0x000fce0000000000 */
[----:B------:R-:W-:Y:S01]  /*147c0*/  @!P1 IMAD.MOV.U32 R208, RZ, RZ, -0x1 ;  /* 0xffffffffffd09424 */ /* 0x000fe200078e00ff */
[----:B------:R-:W-:-:S04]  /*147d0*/  @!P1 ISETP.GT.AND P0, PT, R207, -0x1, PT ;  /* 0xffffffffcf00980c */ /* 0x000fc80003f04270 */
[----:B------:R-:W-:Y:S02]  /*147e0*/  @!P1 SEL R208, R208, 0x80000000, P0 ;  /* 0x80000000d0d09807 */ /* 0x000fe40000000000 */
[----:B------:R-:W-:-:S04]  /*147f0*/  ISETP.NE.AND P0, PT, R207, 0x7fffffff, PT ;  /* 0x7fffffffcf00780c */ /* 0x000fc80003f05270 */
[----:B------:R-:W-:Y:S02]  /*14800*/  SEL R209, R207, 0x80000000, P0 ;  /* 0x80000000cfd17807 */ /* 0x000fe40000000000 */
[----:B------:R-:W-:Y:S02]  /*14810*/  ISETP.GE.AND P0, PT, R10, R43, PT ;  /* 0x0000002b0a00720c */ /* 0x000fe40003f06270 */
[----:B------:R-:W-:-:S04]  /*14820*/  LOP3.LUT R9, R9, 0xfffffffe, RZ, 0xc0, !PT ;  /* 0xfffffffe09097812 */ /* 0x000fc800078ec0ff */
[----:B------:R-:W-:-:S07]  /*14830*/  @P1 LOP3.LUT R9, R9, 0x1, RZ, 0xfc, !PT ;  /* 0x0000000109091812 */ /* 0x000fce00078efcff */
[----:B------:R-:W-:Y:S01]  /*14840*/  @!P0 IMAD.MOV.U32 R211, RZ, RZ, -0x1 ;  /* 0xffffffffffd38424 */ /* 0x000fe200078e00ff */
[----:B------:R-:W-:-:S04]  /*14850*/  @!P0 ISETP.GT.AND P1, PT, R210, -0x1, PT ;  /* 0xffffffffd200880c */ /* 0x000fc80003f24270 */
[----:B------:R-:W-:Y:S02]  /*14860*/  @!P0 SEL R211, R211, 0x80000000, P1 ;  /* 0x80000000d3d38807 */ /* 0x000fe40000800000 */
[----:B------:R-:W-:-:S04]  /*14870*/  ISETP.NE.AND P1, PT, R210, 0x7fffffff, PT ;  /* 0x7fffffffd200780c */ /* 0x000fc80003f25270 */
[----:B------:R-:W-:Y:S02]  /*14880*/  SEL R213, R210, 0x80000000, P1 ;  /* 0x80000000d2d57807 */ /* 0x000fe40000800000 */
[----:B------:R-:W-:-:S13]  /*14890*/  ISETP.GE.AND P1, PT, R5, R43, PT ;  /* 0x0000002b0500720c */ /* 0x000fda0003f26270 */
[----:B------:R-:W-:Y:S01]  /*148a0*/  @!P1 IMAD.MOV.U32 R215, RZ, RZ, -0x1 ;  /* 0xffffffffffd79424 */ /* 0x000fe200078e00ff */
[----:B------:R-:W-:-:S04]  /*148b0*/  @!P1 ISETP.GT.AND P2, PT, R214, -0x1, PT ;  /* 0xffffffffd600980c */ /* 0x000fc80003f44270 */
[----:B------:R-:W-:Y:S02]  /*148c0*/  @!P1 SEL R215, R215, 0x80000000, P2 ;  /* 0x80000000d7d79807 */ /* 0x000fe40001000000 */
        /* <DEDUP_REMOVED lines=8> */
[----:B------:R-:W-:Y:S02]  /*14950*/  ISETP.GE.AND P4, PT, R8, R43, PT ;  /* 0x0000002b0800720c */ /* 0x000fe40003f86270 */
[----:B------:R-:W-:-:S04]  /*14960*/  SHF.R.U32.HI R241, RZ, UR5, R241 ;  /* 0x00000005fff17c19 */ /* 0x000fc800080116f1 */
[----:B------:R-:W-:-:S07]  /*14970*/  LOP3.LUT R241, R241, UR4, RZ, 0xc0, !PT ;  /* 0x00000004f1f17c12 */ /* 0x000fce000f8ec0ff */
[----:B------:R-:W-:Y:S01]  /*14980*/  @!P4 IMAD.MOV.U32 R224, RZ, RZ, -0x1 ;  /* 0xffffffffffe0c424 */ /* 0x000fe200078e00ff */
[----:B------:R-:W-:-:S04]  /*14990*/  @!P4 ISETP.GT.AND P5, PT, R223, -0x1, PT ;  /* 0xffffffffdf00c80c */ /* 0x000fc80003fa4270 */
[----:B------:R-:W-:Y:S02]  /*149a0*/  @!P4 SEL R224, R224, 0x80000000, P5 ;  /* 0x80000000e0e0c807 */ /* 0x000fe40002800000 */
[----:B------:R-:W-:Y:S01]  /*149b0*/  ISETP.GE.AND P5, PT, R3, R43, PT ;  /* 0x0000002b0300720c */ /* 0x000fe20003fa6270 */
[----:B------:R-:W-:-:S06]  /*149c0*/  IMAD R241, R241, 0x4, R42 ;  /* 0x00000004f1f17824 */ /* 0x000fcc00078e022a */
[----:B------:R-:W0:Y:S01]  /*149d0*/  LDS R241, [R241+0x7500] ;  /* 0x00750000f1f17984 */ /* 0x000e220000000800 */
[----:B------:R-:W-:-:S05]  /*149e0*/  P2R R216, PR, RZ, 0x2 ;  /* 0x00000002ffd87803 */ /* 0x000fca0000000000 */
[----:B------:R-:W-:Y:S01]  /*149f0*/  @!P5 IMAD.MOV.U32 R227, RZ, RZ, -0x1 ;  /* 0xffffffffffe3d424 */ /* 0x000fe200078e00ff */
[----:B------:R-:W-:Y:S02]  /*14a00*/  @!P5 ISETP.GT.AND P6, PT, R226, -0x1, PT ;  /* 0xffffffffe200d80c */ /* 0x000fe40003fc4270 */
[----:B------:R-:W-:Y:S02]  /*14a10*/  LOP3.LUT P1, RZ, R9, 0x40000000, RZ, 0xc0, !PT ;  /* 0x4000000009ff7812 */ /* 0x000fe4000782c0ff */
[----:B------:R-:W-:Y:S02]  /*14a20*/  @!P5 SEL R227, R227, 0x80000000, P6 ;  /* 0x80000000e3e3d807 */ /* 0x000fe40003000000 */
[----:B------:R-:W-:Y:S02]  /*14a30*/  ISETP.GE.AND P6, PT, R4, R43, PT ;  /* 0x0000002b0400720c */ /* 0x000fe40003fc6270 */
[----:B------:R-:W-:Y:S02]  /*14a40*/  SHF.R.U32.HI R243, RZ, UR5, R243 ;  /* 0x00000005fff37c19 */ /* 0x000fe400080116f3 */
[----:B------:R-:W-:-:S02]  /*14a50*/  P2R R219, PR, RZ, 0x4 ;  /* 0x00000004ffdb7803 */ /* 0x000fc40000000000 */
[----:B------:R-:W-:Y:S02]  /*14a60*/  ISETP.GE.AND P2, PT, R2, R43, PT ;  /* 0x0000002b0200720c */ /* 0x000fe40003f46270 */
[----:B------:R-:W-:Y:S01]  /*14a70*/  LOP3.LUT R243, R243, UR4, RZ, 0xc0, !PT ;  /* 0x00000004f3f37c12 */ /* 0x000fe2000f8ec0ff */
[----:B------:R-:W1:Y:S01]  /*14a80*/  @!P1 LDC.64 R128, c[0x0][0x388] ;  /* 0x0000e200ff809b82 */ /* 0x000e620000000a00 */
[----:B------:R-:W-:-:S03]  /*14a90*/  P2R R212, PR, RZ, 0x1 ;  /* 0x00000001ffd47803 */ /* 0x000fc60000000000 */
[----:B------:R-:W-:Y:S01]  /*14aa0*/  IMAD R243, R243, 0x4, R42 ;  /* 0x00000004f3f37824 */ /* 0x000fe200078e022a */
[----:B------:R-:W-:Y:S01]  /*14ab0*/  @!P6 ISETP.GT.AND P0, PT, R229, -0x1, PT ;  /* 0xffffffffe500e80c */ /* 0x000fe20003f04270 */
[----:B------:R-:W-:Y:S01]  /*14ac0*/  @!P6 IMAD.MOV.U32 R230, RZ, RZ, -0x1 ;  /* 0xffffffffffe6e424 */ /* 0x000fe200078e00ff */
[----:B------:R-:W-:-:S03]  /*14ad0*/  LOP3.LUT R9, R9, 0x7fffffff, RZ, 0xc0, !PT ;  /* 0x7fffffff09097812 */ /* 0x000fc600078ec0ff */
[----:B------:R-:W2:Y:S01]  /*14ae0*/  LDS R243, [R243+0x7500] ;  /* 0x00750000f3f37984 */ /* 0x000ea20000000800 */
[----:B------:R-:W-:Y:S01]  /*14af0*/  @!P6 SEL R230, R230, 0x80000000, P0 ;  /* 0x80000000e6e6e807 */ /* 0x000fe20000000000 */
[----:B------:R-:W-:Y:S01]  /*14b00*/  @!P2 IMAD.MOV.U32 R233, RZ, RZ, -0x1 ;  /* 0xffffffffffe9a424 */ /* 0x000fe200078e00ff */
[----:B------:R-:W-:Y:S02]  /*14b10*/  @!P2 ISETP.GT.AND P0, PT, R232, -0x1, PT ;  /* 0xffffffffe800a80c */ /* 0x000fe40003f04270 */
[----:B------:R-:W-:Y:S02]  /*14b20*/  @P2 LOP3.LUT R9, R9, 0x80000000, RZ, 0xfc, !PT ;  /* 0x8000000009092812 */ /* 0x000fe400078efcff */
[----:B------:R-:W-:Y:S02]  /*14b30*/  @!P2 SEL R233, R233, 0x80000000, P0 ;  /* 0x80000000e9e9a807 */ /* 0x000fe40000000000 */
[----:B------:R-:W-:Y:S02]  /*14b40*/  LOP3.LUT P0, RZ, R9, 0x20000000, RZ, 0xc0, !PT ;  /* 0x2000000009ff7812 */ /* 0x000fe4000780c0ff */
[----:B------:R-:W-:-:S02]  /*14b50*/  @!P1 LOP3.LUT R251, R246, R131, RZ, 0x3c, !PT ;  /* 0x00000083f6fb9212 */ /* 0x000fc400078e3cff */
[----:B------:R-:W-:Y:S01]  /*14b60*/  SHF.R.U32.HI R246, RZ, UR5, R130 ;  /* 0x00000005fff67c19 */ /* 0x000fe20008011682 */
[----:B0-----:R-:W-:-:S03]  /*14b70*/  @!P1 IMAD.IADD R131, R241, 0x1, R125 ;  /* 0x00000001f1839824 */ /* 0x001fc600078e027d */
[----:B------:R-:W-:Y:S01]  /*14b80*/  LOP3.LUT R246, R246, UR4, RZ, 0xc0, !PT ;  /* 0x00000004f6f67c12 */ /* 0x000fe2000f8ec0ff */
[----:B-1----:R-:W-:-:S04]  /*14b90*/  @!P1 IMAD.WIDE.U32 R128, R131, 0x4, R128 ;  /* 0x0000000483809825 */ /* 0x002fc800078e0080 */
[----:B------:R-:W0:Y:S01]  /*14ba0*/  @!P0 LDC.64 R130, c[0x0][0x388] ;  /* 0x0000e200ff828b82 */ /* 0x000e220000000a00 */
[----:B------:R-:W-:Y:S01]  /*14bb0*/  IMAD R246, R246, 0x4, R42 ;  /* 0x00000004f6f67824 */ /* 0x000fe200078e022a */
[----:B------:R-:W-:Y:S02]  /*14bc0*/  ISETP.NE.AND P2, PT, R214, 0x7fffffff, PT ;  /* 0x7fffffffd600780c */ /* 0x000fe40003f45270 */
[----:B------:R-:W-:-:S03]  /*14bd0*/  SHF.R.U32.HI R247, RZ, UR5, R247 ;  /* 0x00000005fff77c19 */ /* 0x000fc600080116f7 */
[----:B------:R-:W1:Y:S01]  /*14be0*/  LDS R246, [R246+0x7500] ;  /* 0x00750000f6f67984 */ /* 0x000e620000000800 */
[----:B------:R-:W-:Y:S02]  /*14bf0*/  SEL R234, R214, 0x80000000, P2 ;  /* 0x80000000d6ea7807 */ /* 0x000fe40001000000 */
[----:B------:R-:W-:Y:S02]  /*14c00*/  ISETP.NE.AND P2, PT, R217, 0x7fffffff, PT ;  /* 0x7fffffffd900780c */ /* 0x000fe40003f45270 */
[----:B------:R-:W-:Y:S02]  /*14c10*/  P2R R225, PR, RZ, 0x10 ;  /* 0x00000010ffe17803 */ /* 0x000fe40000000000 */
[----:B------:R-:W-:Y:S02]  /*14c20*/  LOP3.LUT R247, R247, UR4, RZ, 0xc0, !PT ;  /* 0x00000004f7f77c12 */ /* 0x000fe4000f8ec0ff */
[----:B------:R-:W-:Y:S02]  /*14c30*/  LOP3.LUT P4, RZ, R9, 0x10000000, RZ, 0xc0, !PT ;  /* 0x1000000009ff7812 */ /* 0x000fe4000788c0ff */
[----:B------:R-:W-:-:S02]  /*14c40*/  SEL R235, R217, 0x80000000, P2 ;  /* 0x80000000d9eb7807 */ /* 0x000fc40001000000 */
[C---:B------:R-:W-:Y:S01]  /*14c50*/  ISETP.NE.AND P2, PT, R220.reuse, 0x7fffffff, PT ;  /* 0x7fffffffdc00780c */ /* 0x040fe20003f45270 */
[----:B------:R-:W-:Y:S01]  /*14c60*/  IMAD R247, R247, 0x4, R42 ;  /* 0x00000004f7f77824 */ /* 0x000fe200078e022a */
[----:B------:R-:W-:Y:S02]  /*14c70*/  SHF.R.U32.HI R244, RZ, UR5, R244 ;  /* 0x00000005fff47c19 */ /* 0x000fe400080116f4 */
[----:B------:R-:W-:Y:S01]  /*14c80*/  SEL R236, R220, 0x80000000, P2 ;  /* 0x80000000dcec7807 */ /* 0x000fe20001000000 */
[----:B------:R3:W-:Y:S01]  /*14c90*/  @!P1 STG.E desc[UR10][R128.64], R251 ;  /* 0x000000fb80009986 */ /* 0x0007e2000c10190a */
[----:B------:R-:W-:Y:S02]  /*14ca0*/  ISETP.NE.AND P2, PT, R223, 0x7fffffff, PT ;  /* 0x7fffffffdf00780c */ /* 0x000fe40003f45270 */
[----:B------:R-:W-:Y:S01]  /*14cb0*/  @!P0 LOP3.LUT R249, R249, R248, RZ, 0x3c, !PT ;  /* 0x000000f8f9f98212 */ /* 0x000fe200078e3cff */
[----:B--2---:R-:W-:Y:S01]  /*14cc0*/  @!P0 IMAD.IADD R248, R40, 0x1, R243 ;  /* 0x0000000128f88824 */ /* 0x004fe200078e02f3 */
[----:B------:R-:W-:Y:S01]  /*14cd0*/  P2R R222, PR, RZ, 0x8 ;  /* 0x00000008ffde7803 */ /* 0x000fe20000000000 */
[----:B------:R-:W-:Y:S01]  /*14ce0*/  LDS R247, [R247+0x7500] ;  /* 0x00750000f7f77984 */ /* 0x000fe20000000800 */
[----:B------:R-:W-:Y:S01]  /*14cf0*/  SEL R237, R223, 0x80000000, P2 ;  /* 0x80000000dfed7807 */ /* 0x000fe20001000000 */
[----:B0-----:R-:W-:Y:S01]  /*14d00*/  @!P0 IMAD.WIDE.U32 R130, R248, 0x4, R130 ;  /* 0x00000004f8828825 */ /* 0x001fe200078e0082 */
[----:B------:R-:W-:-:S02]  /*14d10*/  LOP3.LUT P3, RZ, R9, 0x8000000, RZ, 0xc0, !PT ;  /* 0x0800000009ff7812 */ /* 0x000fc4000786c0ff */
[----:B---3--:R-:W-:Y:S01]  /*14d20*/  LOP3.LUT R251, R244, UR4, RZ, 0xc0, !PT ;  /* 0x00000004f4fb7c12 */ /* 0x008fe2000f8ec0ff */
[----:B------:R-:W0:Y:S01]  /*14d30*/  @!P4 LDC.64 R128, c[0x0][0x388] ;  /* 0x0000e200ff80cb82 */ /* 0x000e220000000a00 */
[----:B------:R-:W-:Y:S02]  /*14d40*/  ISETP.NE.AND P2, PT, R226, 0x7fffffff, PT ;  /* 0x7fffffffe200780c */ /* 0x000fe40003f45270 */
[----:B------:R-:W-:Y:S01]  /*14d50*/  @!P4 LOP3.LUT R248, R242, R245, RZ, 0x3c, !PT ;  /* 0x000000f5f2f8c212 */ /* 0x000fe200078e3cff */
[----:B------:R-:W-:Y:S01]  /*14d60*/  IMAD R242, R251, 0x4, R42 ;  /* 0x00000004fbf27824 */ /* 0x000fe200078e022a */
[----:B------:R-:W-:Y:S02]  /*14d70*/  SEL R238, R226, 0x80000000, P2 ;  /* 0x80000000e2ee7807 */ /* 0x000fe40001000000 */
[C---:B------:R-:W-:Y:S02]  /*14d80*/  ISETP.NE.AND P2, PT, R229.reuse, 0x7fffffff, PT ;  /* 0x7fffffffe500780c */ /* 0x040fe40003f45270 */
[----:B------:R-:W-:Y:S01]  /*14d90*/  SHF.R.U32.HI R134, RZ, UR5, R134 ;  /* 0x00000005ff867c19 */ /* 0x000fe20008011686 */
[----:B------:R-:W2:Y:S01]  /*14da0*/  LDS R242, [R242+0x7500] ;  /* 0x00750000f2f27984 */ /* 0x000ea20000000800 */
[----:B------:R-:W-:-:S02]  /*14db0*/  SEL R239, R229, 0x80000000, P2 ;  /* 0x80000000e5ef7807 */ /* 0x000fc40001000000 */
[----:B------:R-:W-:Y:S02]  /*14dc0*/  ISETP.NE.AND P2, PT, R232, 0x7fffffff, PT ;  /* 0x7fffffffe800780c */ /* 0x000fe40003f45270 */
[----:B------:R-:W-:Y:S02]  /*14dd0*/  @!P3 LOP3.LUT R251, R87, R46, RZ, 0x3c, !PT ;  /* 0x0000002e57fbb212 */ /* 0x000fe400078e3cff */
[----:B------:R-:W-:Y:S02]  /*14de0*/  LOP3.LUT R87, R134, UR4, RZ, 0xc0, !PT ;  /* 0x0000000486577c12 */ /* 0x000fe4000f8ec0ff */
[----:B------:R-:W-:Y:S02]  /*14df0*/  SEL R240, R232, 0x80000000, P2 ;  /* 0x80000000e8f07807 */ /* 0x000fe40001000000 */
[----:B------:R-:W-:Y:S01]  /*14e00*/  LOP3.LUT P2, RZ, R9, 0x4000000, RZ, 0xc0, !PT ;  /* 0x0400000009ff7812 */ /* 0x000fe2000784c0ff */
[----:B------:R3:W-:Y:S01]  /*14e10*/  @!P0 STG.E desc[UR10][R130.64], R249 ;  /* 0x000000f982008986 */ /* 0x0007e2000c10190a */
[----:B------:R-:W-:Y:S01]  /*14e20*/  SHF.R.U32.HI R136, RZ, UR5, R136 ;  /* 0x00000005ff887c19 */ /* 0x000fe20008011688 */
[----:B------:R-:W-:-:S02]  /*14e30*/  IMAD R87, R87, 0x4, R42 ;  /* 0x0000000457577824 */ /* 0x000fc400078e022a */
[----:B-1----:R-:W-:-:S04]  /*14e40*/  @!P4 IMAD.IADD R245, R39, 0x1, R246 ;  /* 0x0000000127f5c824 */ /* 0x002fc800078e02f6 */
[----:B------:R-:W1:Y:S01]  /*14e50*/  LDS R87, [R87+0x7500] ;  /* 0x0075000057577984 */ /* 0x000e620000000800 */
[----:B---3--:R-:W3:Y:S01]  /*14e60*/  @!P3 LDC.64 R130, c[0x0][0x388] ;  /* 0x0000e200ff82bb82 */ /* 0x008ee20000000a00 */
[----:B------:R-:W-:Y:S01]  /*14e70*/  LOP3.LUT R249, R136, UR4, RZ, 0xc0, !PT ;  /* 0x0000000488f97c12 */ /* 0x000fe2000f8ec0ff */
[----:B0-----:R-:W-:-:S04]  /*14e80*/  @!P4 IMAD.WIDE.U32 R128, R245, 0x4, R128 ;  /* 0x00000004f580c825 */ /* 0x001fc800078e0080 */
[----:B------:R-:W-:Y:S02]  /*14e90*/  IMAD R46, R249, 0x4, R42 ;  /* 0x00000004f92e7824 */ /* 0x000fe400078e022a */
[----:B------:R-:W0:Y:S01]  /*14ea0*/  @!P2 LDC.64 R244, c[0x0][0x388] ;  /* 0x0000e200fff4ab82 */ /* 0x000e220000000a00 */
[----:B------:R-:W-:-:S03]  /*14eb0*/  LOP3.LUT P1, RZ, R9, 0x2000000, RZ, 0xc0, !PT ;  /* 0x0200000009ff7812 */ /* 0x000fc6000782c0ff */
[----:B------:R-:W4:Y:S01]  /*14ec0*/  LDS R46, [R46+0x7500] ;  /* 0x007500002e2e7984 */ /* 0x000f220000000800 */
[----:B------:R-:W-:-:S03]  /*14ed0*/  LOP3.LUT P0, RZ, R9, 0x1000000, RZ, 0xc0, !PT ;  /* 0x0100000009ff7812 */ /* 0x000fc6000780c0ff */
[----:B------:R5:W-:Y:S01]  /*14ee0*/  @!P4 STG.E desc[UR10][R128.64], R248 ;  /* 0x000000f88000c986 */ /* 0x000be2000c10190a */
[----:B--2---:R-:W-:Y:S02]  /*14ef0*/  @!P2 IMAD.IADD R249, R37, 0x1, R242 ;  /* 0x0000000125f9a824 */ /* 0x004fe400078e02f2 */
[----:B-----5:R-:W-:-:S04]  /*14f00*/  @!P3 IMAD.IADD R129, R38, 0x1, R247 ;  /* 0x000000012681b824 */ /* 0x020fc800078e02f7 */
[----:B---3--:R-:W-:Y:S02]  /*14f10*/  @!P3 IMAD.WIDE.U32 R130, R129, 0x4, R130 ;  /* 0x000000048182b825 */ /* 0x008fe400078e0082 */
[----:B------:R-:W2:Y:S01]  /*14f20*/  @!P1 LDC.64 R128, c[0x0][0x388] ;  /* 0x0000e200ff809b82 */ /* 0x000ea20000000a00 */
[----:B------:R-:W-:Y:S01]  /*14f30*/  SHF.R.U32.HI R140, RZ, UR5, R140 ;  /* 0x00000005ff8c7c19 */ /* 0x000fe2000801168c */
[----:B0-----:R-:W-:Y:S01]  /*14f40*/  @!P2 IMAD.WIDE.U32 R248, R249, 0x4, R244 ;  /* 0x00000004f9f8a825 */ /* 0x001fe200078e00f4 */
[----:B------:R-:W-:Y:S02]  /*14f50*/  @!P2 LOP3.LUT R44, R44, R85, RZ, 0x3c, !PT ;  /* 0x000000552c2ca212 */ /* 0x000fe400078e3cff */
[----:B------:R-:W-:-:S03]  /*14f60*/  LOP3.LUT R85, R140, UR4, RZ, 0xc0, !PT ;  /* 0x000000048c557c12 */ /* 0x000fc6000f8ec0ff */
[----:B------:R-:W0:Y:S02]  /*14f70*/  @!P0 LDC.64 R244, c[0x0][0x388] ;  /* 0x0000e200fff48b82 */ /* 0x000e240000000a00 */
[----:B------:R-:W-:Y:S01]  /*14f80*/  IMAD R85, R85, 0x4, R42 ;  /* 0x0000000455557824 */ /* 0x000fe200078e022a */
[----:B------:R1:W-:Y:S01]  /*14f90*/  @!P3 STG.E desc[UR10][R130.64], R251 ;  /* 0x000000fb8200b986 */ /* 0x0003e2000c10190a */
[----:B------:R-:W-:Y:S02]  /*14fa0*/  @!P0 LOP3.LUT R137, R137, R48, RZ, 0x3c, !PT ;  /* 0x0000003089898212 */ /* 0x000fe400078e3cff */
[----:B------:R-:W-:Y:S02]  /*14fb0*/  SHF.R.U32.HI R48, RZ, UR5, R143 ;  /* 0x00000005ff307c19 */ /* 0x000fe4000801168f */
[----:B------:R-:W3:Y:S01]  /*14fc0*/  LDS R85, [R85+0x7500] ;  /* 0x0075000055557984 */ /* 0x000ee20000000800 */
[----:B------:R-:W-:Y:S02]  /*14fd0*/  P2R R231, PR, RZ, 0x40 ;  /* 0x00000040ffe77803 */ /* 0x000fe40000000000 */
[----:B------:R-:W-:Y:S01]  /*14fe0*/  LOP3.LUT P6, RZ, R9, 0x100000, RZ, 0xc0, !PT ;  /* 0x0010000009ff7812 */ /* 0x000fe200078cc0ff */
[----:B-1----:R-:W-:-:S03]  /*14ff0*/  @!P1 IMAD.IADD R131, R36, 0x1, R87 ;  /* 0x0000000124839824 */ /* 0x002fc600078e0257 */
[----:B------:R-:W-:Y:S01]  /*15000*/  P2R R136, PR, RZ, 0x40 ;  /* 0x00000040ff887803 */ /* 0x000fe20000000000 */
[----:B--2---:R-:W-:Y:S01]  /*15010*/  @!P1 IMAD.WIDE.U32 R128, R131, 0x4, R128 ;  /* 0x0000000483809825 */ /* 0x004fe200078e0080 */
[----:B------:R-:W-:Y:S02]  /*15020*/  LOP3.LUT R131, R48, UR4, RZ, 0xc0, !PT ;  /* 0x0000000430837c12 */ /* 0x000fe4000f8ec0ff */
[----:B------:R-:W-:Y:S01]  /*15030*/  LOP3.LUT P6, RZ, R9, 0x800000, RZ, 0xc0, !PT ;  /* 0x0080000009ff7812 */ /* 0x000fe200078cc0ff */
[----:B----4-:R-:W-:Y:S01]  /*15040*/  @!P0 IMAD.IADD R143, R35, 0x1, R46 ;  /* 0x00000001238f8824 */ /* 0x010fe200078e022e */
[----:B------:R-:W-:Y:S01]  /*15050*/  SHF.R.U32.HI R146, RZ, UR5, R146 ;  /* 0x00000005ff927c19 */ /* 0x000fe20008011692 */
[----:B------:R-:W-:Y:S02]  /*15060*/  IMAD R48, R131, 0x4, R42 ;  /* 0x0000000483307824 */ /* 0x000fe400078e022a */
[----:B0-----:R-:W-:Y:S01]  /*15070*/  @!P0 IMAD.WIDE.U32 R244, R143, 0x4, R244 ;  /* 0x000000048ff48825 */ /* 0x001fe200078e00f4 */
[----:B------:R-:W-:Y:S01]  /*15080*/  LOP3.LUT R143, R146, UR4, RZ, 0xc0, !PT ;  /* 0x00000004928f7c12 */ /* 0x000fe2000f8ec0ff */
[----:B------:R0:W-:Y:S01]  /*15090*/  @!P2 STG.E desc[UR10][R248.64], R44 ;  /* 0x0000002cf800a986 */ /* 0x0001e2000c10190a */
[----:B------:R-:W-:-:S03]  /*150a0*/  LOP3.LUT P2, RZ, R9, 0x10000, RZ, 0xc0, !PT ;  /* 0x0001000009ff7812 */ /* 0x000fc6000784c0ff */
[----:B------:R-:W1:Y:S01]  /*150b0*/  LDS R48, [R48+0x7500] ;  /* 0x0075000030307984 */ /* 0x000e620000000800 */
[----:B------:R-:W-:Y:S01]  /*150c0*/  IMAD R143, R143, 0x4, R42 ;  /* 0x000000048f8f7824 */ /* 0x000fe200078e022a */
[----:B------:R-:W-:Y:S01]  /*150d0*/  @!P1 LOP3.LUT R135, R135, R50, RZ, 0x3c, !PT ;  /* 0x0000003287879212 */ /* 0x000fe200078e3cff */
[----:B------:R-:W2:Y:S04]  /*150e0*/  @!P6 LDC.64 R130, c[0x0][0x388] ;  /* 0x0000e200ff82eb82 */ /* 0x000ea80000000a00 */
[----:B------:R-:W4:Y:S01]  /*150f0*/  LDS R143, [R143+0x7500] ;  /* 0x007500008f8f7984 */ /* 0x000f220000000800 */
[----:B0-----:R-:W-:Y:S02]  /*15100*/  P2R R44, PR, RZ, 0x4 ;  /* 0x00000004ff2c7803 */ /* 0x001fe40000000000 */
[----:B------:R-:W-:Y:S01]  /*15110*/  LOP3.LUT P2, RZ, R9, 0x400000, RZ, 0xc0, !PT ;  /* 0x0040000009ff7812 */ /* 0x000fe2000784c0ff */
[----:B------:R0:W-:Y:S01]  /*15120*/  @!P1 STG.E desc[UR10][R128.64], R135 ;  /* 0x0000008780009986 */ /* 0x0001e2000c10190a */
[----:B------:R-:W-:-:S03]  /*15130*/  SHF.R.U32.HI R149, RZ, UR5, R149 ;  /* 0x00000005ff957c19 */ /* 0x000fc60008011695 */
[----:B------:R3:W-:Y:S01]  /*15140*/  @!P0 STG.E desc[UR10][R244.64], R137 ;  /* 0x00000089f4008986 */ /* 0x0007e2000c10190a */
[C---:B------:R-:W-:Y:S02]  /*15150*/  LOP3.LUT P0, RZ, R9.reuse, 0x8000, RZ, 0xc0, !PT ;  /* 0x0000800009ff7812 */ /* 0x040fe4000780c0ff */
[----:B------:R-:W-:Y:S02]  /*15160*/  SHF.R.U32.HI R152, RZ, UR5, R152 ;  /* 0x00000005ff987c19 */ /* 0x000fe40008011698 */
[----:B------:R-:W-:Y:S02]  /*15170*/  SHF.R.U32.HI R155, RZ, UR5, R155 ;  /* 0x00000005ff9b7c19 */ /* 0x000fe4000801169b */
[----:B------:R-:W-:Y:S01]  /*15180*/  P2R R50, PR, RZ, 0x1 ;  /* 0x00000001ff327803 */ /* 0x000fe20000000000 */
[----:B0-----:R-:W0:Y:S01]  /*15190*/  @!P2 LDC.64 R128, c[0x0][0x388] ;  /* 0x0000e200ff80ab82 */ /* 0x001e220000000a00 */
[----:B------:R-:W-:Y:S02]  /*151a0*/  LOP3.LUT P0, RZ, R9, 0x200000, RZ, 0xc0, !PT ;  /* 0x0020000009ff7812 */ /* 0x000fe4000780c0ff */
[----:B------:R-:W-:-:S02]  /*151b0*/  LOP3.LUT R149, R149, UR4, RZ, 0xc0, !PT ;  /* 0x0000000495957c12 */ /* 0x000fc4000f8ec0ff */
[----:B------:R-:W-:Y:S02]  /*151c0*/  LOP3.LUT R135, R152, UR4, RZ, 0xc0, !PT ;  /* 0x0000000498877c12 */ /* 0x000fe4000f8ec0ff */
[----:B------:R-:W-:Y:S02]  /*151d0*/  LOP3.LUT R155, R155, UR4, RZ, 0xc0, !PT ;  /* 0x000000049b9b7c12 */ /* 0x000fe4000f8ec0ff */
[----:B------:R-:W-:Y:S01]  /*151e0*/  SHF.R.U32.HI R158, RZ, UR5, R158 ;  /* 0x00000005ff9e7c19 */ /* 0x000fe2000801169e */
[--C-:B------:R-:W-:Y:S02]  /*151f0*/  IMAD R146, R149, 0x4, R42.reuse ;  /* 0x0000000495927824 */ /* 0x100fe400078e022a */
[--C-:B------:R-:W-:Y:S01]  /*15200*/  IMAD R149, R135, 0x4, R42.reuse ;  /* 0x0000000487957824 */ /* 0x100fe200078e022a */
[----:B------:R-:W-:Y:S01]  /*15210*/  LOP3.LUT R135, R158, UR4, RZ, 0xc0, !PT ;  /* 0x000000049e877c12 */ /* 0x000fe2000f8ec0ff */
[--C-:B------:R-:W-:Y:S02]  /*15220*/  IMAD R152, R155, 0x4, R42.reuse ;  /* 0x000000049b987824 */ /* 0x100fe400078e022a */
[----:B---3--:R-:W-:Y:S01]  /*15230*/  @!P6 IMAD.IADD R137, R34, 0x1, R85 ;  /* 0x000000012289e824 */ /* 0x008fe200078e0255 */
[----:B------:R-:W-:Y:S01]  /*15240*/  SHF.R.U32.HI R161, RZ, UR5, R161 ;  /* 0x00000005ffa17c19 */ /* 0x000fe200080116a1 */
[----:B------:R-:W3:Y:S01]  /*15250*/  LDS R146, [R146+0x7500] ;  /* 0x0075000092927984 */ /* 0x000ee20000000800 */
[----:B------:R-:W-:Y:S01]  /*15260*/  @!P6 LOP3.LUT R251, R139, R138, RZ, 0x3c, !PT ;  /* 0x0000008a8bfbe212 */ /* 0x000fe200078e3cff */
[----:B------:R-:W-:-:S02]  /*15270*/  IMAD R155, R135, 0x4, R42 ;  /* 0x00000004879b7824 */ /* 0x000fc400078e022a */
[----:B------:R-:W5:Y:S01]  /*15280*/  LDS R149, [R149+0x7500] ;  /* 0x0075000095957984 */ /* 0x000f620000000800 */
[----:B--2---:R-:W-:Y:S01]  /*15290*/  @!P6 IMAD.WIDE.U32 R130, R137, 0x4, R130 ;  /* 0x000000048982e825 */ /* 0x004fe200078e0082 */
[----:B------:R-:W2:Y:S02]  /*152a0*/  @!P0 LDC.64 R134, c[0x0][0x388] ;  /* 0x0000e200ff868b82 */ /* 0x000ea40000000a00 */
[----:B------:R-:W5:Y:S01]  /*152b0*/  LDS R152, [R152+0x7500] ;  /* 0x0075000098987984 */ /* 0x000f620000000800 */
[----:B------:R-:W-:Y:S02]  /*152c0*/  LOP3.LUT R161, R161, UR4, RZ, 0xc0, !PT ;  /* 0x00000004a1a17c12 */ /* 0x000fe4000f8ec0ff */
[----:B------:R-:W-:Y:S01]  /*152d0*/  P2R R228, PR, RZ, 0x20 ;  /* 0x00000020ffe47803 */ /* 0x000fe20000000000 */
[----:B------:R4:W-:Y:S01]  /*152e0*/  @!P6 STG.E desc[UR10][R130.64], R251 ;  /* 0x000000fb8200e986 */ /* 0x0009e2000c10190a */
[----:B------:R-:W-:Y:S01]  /*152f0*/  ISETP.NE.AND P6, PT, R136, RZ, PT ;  /* 0x000000ff8800720c */ /* 0x000fe20003fc5270 */
[----:B------:R-:W-:Y:S01]  /*15300*/  IMAD R158, R161, 0x4, R42 ;  /* 0x00000004a19e7824 */ /* 0x000fe200078e022a */
[C---:B------:R-:W-:Y:S01]  /*15310*/  LOP3.LUT P5, RZ, R9.reuse, 0x80000, RZ, 0xc0, !PT ;  /* 0x0008000009ff7812 */ /* 0x040fe200078ac0ff */
[----:B------:R-:W5:Y:S01]  /*15320*/  LDS R155, [R155+0x7500] ;  /* 0x007500009b9b7984 */ /* 0x000f620000000800 */
[----:B------:R-:W-:-:S02]  /*15330*/  LOP3.LUT P4, RZ, R9, 0x40000, RZ, 0xc0, !PT ;  /* 0x0004000009ff7812 */ /* 0x000fc4000788c0ff */
[----:B------:R-:W-:Y:S01]  /*15340*/  SHF.R.U32.HI R164, RZ, UR5, R164 ;  /* 0x00000005ffa47c19 */ /* 0x000fe200080116a4 */
[----:B------:R-:W5:Y:S01]  /*15350*/  LDS R158, [R158+0x7500] ;  /* 0x007500009e9e7984 */ /* 0x000f620000000800 */
[----:B------:R-:W-:Y:S01]  /*15360*/  @!P0 LOP3.LUT R249, R145, R144, RZ, 0x3c, !PT ;  /* 0x0000009091f98212 */ /* 0x000fe200078e3cff */
[----:B-1----:R-:W-:Y:S01]  /*15370*/  @!P2 IMAD.IADD R145, R33, 0x1, R48 ;  /* 0x000000012191a824 */ /* 0x002fe200078e0230 */
[----:B------:R-:W-:Y:S02]  /*15380*/  LOP3.LUT P3, RZ, R9, 0x20000, RZ, 0xc0, !PT ;  /* 0x0002000009ff7812 */ /* 0x000fe4000786c0ff */
[----:B------:R-:W-:Y:S01]  /*15390*/  LOP3.LUT R139, R164, UR4, RZ, 0xc0, !PT ;  /* 0x00000004a48b7c12 */ /* 0x000fe2000f8ec0ff */
[----:B0-----:R-:W-:Y:S01]  /*153a0*/  @!P2 IMAD.WIDE.U32 R128, R145, 0x4, R128 ;  /* 0x000000049180a825 */ /* 0x001fe200078e0080 */
[----:B------:R-:W-:Y:S02]  /*153b0*/  SHF.R.U32.HI R136, RZ, UR5, R167 ;  /* 0x00000005ff887c19 */ /* 0x000fe400080116a7 */
[----:B------:R-:W-:Y:S01]  /*153c0*/  @!P2 LOP3.LUT R167, R142, R141, RZ, 0x3c, !PT ;  /* 0x0000008d8ea7a212 */ /* 0x000fe200078e3cff */
[----:B------:R-:W-:Y:S01]  /*153d0*/  IMAD R161, R139, 0x4, R42 ;  /* 0x000000048ba17824 */ /* 0x000fe200078e022a */
[----:B------:R-:W0:Y:S01]  /*153e0*/  @!P6 LDC.64 R140, c[0x0][0x388] ;  /* 0x0000e200ff8ceb82 */ /* 0x000e220000000a00 */
[----:B------:R-:W-:Y:S01]  /*153f0*/  LOP3.LUT R245, R136, UR4, RZ, 0xc0, !PT ;  /* 0x0000000488f57c12 */ /* 0x000fe2000f8ec0ff */
[----:B----4-:R-:W-:Y:S01]  /*15400*/  @!P0 IMAD.IADD R131, R32, 0x1, R143 ;  /* 0x0000000120838824 */ /* 0x010fe200078e028f */
[----:B------:R1:W-:Y:S01]  /*15410*/  @!P2 STG.E desc[UR10][R128.64], R167 ;  /* 0x000000a78000a986 */ /* 0x0003e2000c10190a */
[----:B------:R-:W-:Y:S01]  /*15420*/  ISETP.NE.AND P2, PT, R44, RZ, PT ;  /* 0x000000ff2c00720c */ /* 0x000fe20003f45270 */
[----:B---3--:R-:W-:-:S03]  /*15430*/  @!P6 IMAD.IADD R251, R31, 0x1, R146 ;  /* 0x000000011ffbe824 */ /* 0x008fc600078e0292 */
[----:B------:R-:W3:Y:S01]  /*15440*/  @!P5 LDC.64 R138, c[0x0][0x388] ;  /* 0x0000e200ff8adb82 */ /* 0x000ee20000000a00 */
[----:B--2---:R-:W-:Y:S01]  /*15450*/  @!P0 IMAD.WIDE.U32 R134, R131, 0x4, R134 ;  /* 0x0000000483868825 */ /* 0x004fe200078e0086 */
[----:B------:R-:W-:Y:S01]  /*15460*/  @!P6 LOP3.LUT R147, R148, R147, RZ, 0x3c, !PT ;  /* 0x000000939493e212 */ /* 0x000fe200078e3cff */
[----:B------:R-:W-:Y:S05]  /*15470*/  LDS R161, [R161+0x7500] ;  /* 0x00750000a1a17984 */ /* 0x000fea0000000800 */
[----:B------:R-:W2:Y:S01]  /*15480*/  @!P4 LDC.64 R136, c[0x0][0x388] ;  /* 0x0000e200ff88cb82 */ /* 0x000ea20000000a00 */
[----:B------:R-:W-:-:S07]  /*15490*/  IMAD R142, R245, 0x4, R42 ;  /* 0x00000004f58e7824 */ /* 0x000fce00078e022a */
[----:B------:R-:W4:Y:S01]  /*154a0*/  @!P3 LDC.64 R130, c[0x0][0x388] ;  /* 0x0000e200ff82bb82 */ /* 0x000f220000000a00 */
[----:B------:R-:W4:Y:S01]  /*154b0*/  LDS R142, [R142+0x7500] ;  /* 0x007500008e8e7984 */ /* 0x000f220000000800 */
[----:B-----5:R-:W-:-:S06]  /*154c0*/  @!P5 IMAD.IADD R44, R30, 0x1, R149 ;  /* 0x000000011e2cd824 */ /* 0x020fcc00078e0295 */
[----:B------:R-:W5:Y:S01]  /*154d0*/  @!P2 LDC.64 R144, c[0x0][0x388] ;  /* 0x0000e200ff90ab82 */ /* 0x000f620000000a00 */
[----:B------:R1:W-:Y:S01]  /*154e0*/  @!P0 STG.E desc[UR10][R134.64], R249 ;  /* 0x000000f986008986 */ /* 0x0003e2000c10190a */
[----:B------:R-:W-:Y:S01]  /*154f0*/  ISETP.NE.AND P0, PT, R50, RZ, PT ;  /* 0x000000ff3200720c */ /* 0x000fe20003f05270 */
[----:B------:R-:W-:Y:S01]  /*15500*/  @!P4 IMAD.IADD R50, R29, 0x1, R152 ;  /* 0x000000011d32c824 */ /* 0x000fe200078e0298 */
[----:B------:R-:W-:Y:S01]  /*15510*/  @!P5 LOP3.LUT R151, R151, R150, RZ, 0x3c, !PT ;  /* 0x000000969797d212 */ /* 0x000fe200078e3cff */
[----:B0-----:R-:W-:Y:S01]  /*15520*/  @!P6 IMAD.WIDE.U32 R140, R251, 0x4, R140 ;  /* 0x00000004fb8ce825 */ /* 0x001fe200078e008c */
[----:B------:R-:W-:Y:S02]  /*15530*/  LOP3.LUT P1, RZ, R9, 0x4000, RZ, 0xc0, !PT ;  /* 0x0000400009ff7812 */ /* 0x000fe4000782c0ff */
[----:B------:R-:W-:Y:S01]  /*15540*/  @!P4 LOP3.LUT R153, R154, R153, RZ, 0x3c, !PT ;  /* 0x000000999a99c212 */ /* 0x000fe200078e3cff */
[----:B---3--:R-:W-:Y:S01]  /*15550*/  @!P5 IMAD.WIDE.U32 R138, R44, 0x4, R138 ;  /* 0x000000042c8ad825 */ /* 0x008fe200078e008a */
[----:B------:R-:W-:-:S03]  /*15560*/  SHF.R.U32.HI R170, RZ, UR5, R170 ;  /* 0x00000005ffaa7c19 */ /* 0x000fc600080116aa */
[----:B--2---:R-:W-:Y:S01]  /*15570*/  @!P4 IMAD.WIDE.U32 R136, R50, 0x4, R136 ;  /* 0x000000043288c825 */ /* 0x004fe200078e0088 */
[----:B------:R-:W-:Y:S03]  /*15580*/  @!P6 STG.E desc[UR10][R140.64], R147 ;  /* 0x000000938c00e986 */ /* 0x000fe6000c10190a */
[----:B-1----:R-:W-:Y:S01]  /*15590*/  @!P3 IMAD.IADD R167, R28, 0x1, R155 ;  /* 0x000000011ca7b824 */ /* 0x002fe200078e029b */
[----:B------:R-:W-:Y:S01]  /*155a0*/  @!P5 STG.E desc[UR10][R138.64], R151 ;  /* 0x000000978a00d986 */ /* 0x000fe2000c10190a */
[----:B------:R-:W-:Y:S02]  /*155b0*/  @!P3 LOP3.LUT R135, R157, R156, RZ, 0x3c, !PT ;  /* 0x0000009c9d87b212 */ /* 0x000fe400078e3cff */
[----:B------:R-:W-:Y:S01]  /*155c0*/  SHF.R.U32.HI R176, RZ, UR5, R176 ;  /* 0x00000005ffb07c19 */ /* 0x000fe200080116b0 */
[----:B------:R0:W-:Y:S01]  /*155d0*/  @!P4 STG.E desc[UR10][R136.64], R153 ;  /* 0x000000998800c986 */ /* 0x0001e2000c10190a */
[----:B----4-:R-:W-:Y:S01]  /*155e0*/  @!P3 IMAD.WIDE.U32 R130, R167, 0x4, R130 ;  /* 0x00000004a782b825 */ /* 0x010fe200078e0082 */
[----:B------:R-:W1:Y:S03]  /*155f0*/  @!P1 LDC.64 R128, c[0x0][0x388] ;  /* 0x0000e200ff809b82 */ /* 0x000e660000000a00 */
[----:B------:R-:W-:Y:S01]  /*15600*/  @!P2 IMAD.IADD R249, R27, 0x1, R158 ;  /* 0x000000011bf9a824 */ /* 0x000fe200078e029e */
[----:B------:R2:W-:Y:S01]  /*15610*/  @!P3 STG.E desc[UR10][R130.64], R135 ;  /* 0x000000878200b986 */ /* 0x0005e2000c10190a */
[----:B------:R-:W-:-:S02]  /*15620*/  @!P2 LOP3.LUT R159, R160, R159, RZ, 0x3c, !PT ;  /* 0x0000009fa09fa212 */ /* 0x000fc400078e3cff */
[----:B------:R-:W-:Y:S01]  /*15630*/  SHF.R.U32.HI R173, RZ, UR5, R173 ;  /* 0x00000005ffad7c19 */ /* 0x000fe200080116ad */
[----:B------:R-:W3:Y:S01]  /*15640*/  @!P0 LDC.64 R244, c[0x0][0x388] ;  /* 0x0000e200fff48b82 */ /* 0x000ee20000000a00 */
[----:B0-----:R-:W-:Y:S01]  /*15650*/  LOP3.LUT R137, R170, UR4, RZ, 0xc0, !PT ;  /* 0x00000004aa897c12 */ /* 0x001fe2000f8ec0ff */
[----:B-----5:R-:W-:-:S04]  /*15660*/  @!P2 IMAD.WIDE.U32 R144, R249, 0x4, R144 ;  /* 0x00000004f990a825 */ /* 0x020fc800078e0090 */
[----:B------:R-:W-:Y:S01]  /*15670*/  IMAD R147, R137, 0x4, R42 ;  /* 0x0000000489937824 */ /* 0x000fe200078e022a */
[----:B--2---:R-:W-:Y:S01]  /*15680*/  LOP3.LUT R131, R176, UR4, RZ, 0xc0, !PT ;  /* 0x00000004b0837c12 */ /* 0x004fe2000f8ec0ff */
[----:B------:R-:W-:Y:S01]  /*15690*/  @!P2 STG.E desc[UR10][R144.64], R159 ;  /* 0x0000009f9000a986 */ /* 0x000fe2000c10190a */
[----:B------:R-:W-:-:S03]  /*156a0*/  LOP3.LUT P2, RZ, R9, 0x20, RZ, 0xc0, !PT ;  /* 0x0000002009ff7812 */ /* 0x000fc6000784c0ff */
[----:B------:R-:W-:Y:S01]  /*156b0*/  IMAD R153, R131, 0x4, R42 ;  /* 0x0000000483997824 */ /* 0x000fe200078e022a */
[----:B------:R-:W0:Y:S01]  /*156c0*/  LDS R147, [R147+0x7500] ;  /* 0x0075000093937984 */ /* 0x000e220000000800 */
[----:B------:R-:W-:Y:S02]  /*156d0*/  P2R R150, PR, RZ, 0x4 ;  /* 0x00000004ff967803 */ /* 0x000fe40000000000 */
[----:B------:R-:W-:Y:S02]  /*156e0*/  LOP3.LUT P2, RZ, R9, 0x2000, RZ, 0xc0, !PT ;  /* 0x0000200009ff7812 */ /* 0x000fe4000784c0ff */
[----:B------:R-:W2:Y:S01]  /*156f0*/  LDS R153, [R153+0x7500] ;  /* 0x0075000099997984 */ /* 0x000ea20000000800 */
[----:B------:R-:W-:Y:S01]  /*15700*/  LOP3.LUT R173, R173, UR4, RZ, 0xc0, !PT ;  /* 0x00000004adad7c12 */ /* 0x000fe2000f8ec0ff */
[----:B------:R-:W-:Y:S01]  /*15710*/  @!P1 IMAD.IADD R137, R25, 0x1, R142 ;  /* 0x0000000119899824 */ /* 0x000fe200078e028e */
[----:B------:R-:W-:Y:S02]  /*15720*/  SHF.R.U32.HI R179, RZ, UR5, R179 ;  /* 0x00000005ffb37c19 */ /* 0x000fe400080116b3 */
[----:B------:R-:W-:Y:S01]  /*15730*/  SHF.R.U32.HI R182, RZ, UR5, R182 ;  /* 0x00000005ffb67c19 */ /* 0x000fe200080116b6 */
[----:B------:R-:W-:Y:S01]  /*15740*/  IMAD R44, R173, 0x4, R42 ;  /* 0x00000004ad2c7824 */ /* 0x000fe200078e022a */
[----:B------:R-:W-:Y:S01]  /*15750*/  LOP3.LUT P6, RZ, R9, 0x200, RZ, 0xc0, !PT ;  /* 0x0000020009ff7812 */ /* 0x000fe200078cc0ff */
[----:B-1----:R-:W-:Y:S01]  /*15760*/  @!P1 IMAD.WIDE.U32 R128, R137, 0x4, R128 ;  /* 0x0000000489809825 */ /* 0x002fe200078e0080 */
[----:B------:R-:W-:-:S02]  /*15770*/  LOP3.LUT R179, R179, UR4, RZ, 0xc0, !PT ;  /* 0x00000004b3b37c12 */ /* 0x000fc4000f8ec0ff */
[----:B------:R-:W1:Y:S01]  /*15780*/  @!P2 LDC.64 R130, c[0x0][0x388] ;  /* 0x0000e200ff82ab82 */ /* 0x000e620000000a00 */
[----:B------:R-:W-:Y:S01]  /*15790*/  LOP3.LUT R137, R182, UR4, RZ, 0xc0, !PT ;  /* 0x00000004b6897c12 */ /* 0x000fe2000f8ec0ff */
[----:B------:R-:W4:Y:S01]  /*157a0*/  LDS R44, [R44+0x7500] ;  /* 0x007500002c2c7984 */ /* 0x000f220000000800 */
[----:B------:R-:W-:Y:S01]  /*157b0*/  P2R R140, PR, RZ, 0x40 ;  /* 0x00000040ff8c7803 */ /* 0x000fe20000000000 */
[--C-:B------:R-:W-:Y:S01]  /*157c0*/  IMAD R50, R179, 0x4, R42.reuse ;  /* 0x00000004b3327824 */ /* 0x100fe200078e022a */
[----:B------:R-:W-:Y:S01]  /*157d0*/  LOP3.LUT P6, RZ, R9, 0x400, RZ, 0xc0, !PT ;  /* 0x0000040009ff7812 */ /* 0x000fe200078cc0ff */
[----:B------:R-:W-:Y:S01]  /*157e0*/  IMAD R137, R137, 0x4, R42 ;  /* 0x0000000489897824 */ /* 0x000fe200078e022a */
[C---:B------:R-:W-:Y:S02]  /*157f0*/  LOP3.LUT P3, RZ, R9.reuse, 0x40, RZ, 0xc0, !PT ;  /* 0x0000004009ff7812 */ /* 0x040fe4000786c0ff */
[----:B------:R-:W-:Y:S01]  /*15800*/  LOP3.LUT P5, RZ, R9, 0x80, RZ, 0xc0, !PT ;  /* 0x0000008009ff7812 */ /* 0x000fe200078ac0ff */
[----:B------:R-:W-:Y:S01]  /*15810*/  @!P0 IMAD.IADD R157, R26, 0x1, R161 ;  /* 0x000000011a9d8824 */ /* 0x000fe200078e02a1 */
[----:B------:R-:W-:Y:S01]  /*15820*/  P2R R156, PR, RZ, 0x8 ;  /* 0x00000008ff9c7803 */ /* 0x000fe20000000000 */
[----:B------:R-:W5:Y:S01]  /*15830*/  LDS R50, [R50+0x7500] ;  /* 0x0075000032327984 */ /* 0x000f620000000800 */
[----:B------:R-:W-:-:S02]  /*15840*/  P2R R151, PR, RZ, 0x20 ;  /* 0x00000020ff977803 */ /* 0x000fc40000000000 */
[C---:B------:R-:W-:Y:S01]  /*15850*/  LOP3.LUT P3, RZ, R9.reuse, 0x1000, RZ, 0xc0, !PT ;  /* 0x0000100009ff7812 */ /* 0x040fe2000786c0ff */
[----:B------:R0:W5:Y:S01]  /*15860*/  LDS R159, [R137+0x7500] ;  /* 0x00750000899f7984 */ /* 0x0001620000000800 */
[----:B------:R-:W-:Y:S01]  /*15870*/  LOP3.LUT P5, RZ, R9, 0x800, RZ, 0xc0, !PT ;  /* 0x0000080009ff7812 */ /* 0x000fe200078ac0ff */
[----:B---3--:R-:W-:Y:S01]  /*15880*/  @!P0 IMAD.WIDE.U32 R244, R157, 0x4, R244 ;  /* 0x000000049df48825 */ /* 0x008fe200078e00f4 */
[----:B------:R-:W-:Y:S02]  /*15890*/  SHF.R.U32.HI R185, RZ, UR5, R185 ;  /* 0x00000005ffb97c19 */ /* 0x000fe400080116b9 */
[----:B------:R-:W-:Y:S02]  /*158a0*/  @!P0 LOP3.LUT R163, R163, R162, RZ, 0x3c, !PT ;  /* 0x000000a2a3a38212 */ /* 0x000fe400078e3cff */
[----:B------:R-:W-:Y:S01]  /*158b0*/  SHF.R.U32.HI R188, RZ, UR5, R188 ;  /* 0x00000005ffbc7c19 */ /* 0x000fe200080116bc */
[----:B0-----:R-:W0:Y:S01]  /*158c0*/  @!P6 LDC.64 R136, c[0x0][0x388] ;  /* 0x0000e200ff88eb82 */ /* 0x001e220000000a00 */
[----:B------:R-:W-:Y:S01]  /*158d0*/  LOP3.LUT R185, R185, UR4, RZ, 0xc0, !PT ;  /* 0x00000004b9b97c12 */ /* 0x000fe2000f8ec0ff */
[----:B------:R3:W-:Y:S01]  /*158e0*/  @!P0 STG.E desc[UR10][R244.64], R163 ;  /* 0x000000a3f4008986 */ /* 0x0007e2000c10190a */
[----:B------:R-:W-:-:S02]  /*158f0*/  ISETP.NE.AND P6, PT, R140, RZ, PT ;  /* 0x000000ff8c00720c */ /* 0x000fc40003fc5270 */
[----:B------:R-:W-:Y:S01]  /*15900*/  LOP3.LUT R139, R188, UR4, RZ, 0xc0, !PT ;  /* 0x00000004bc8b7c12 */ /* 0x000fe2000f8ec0ff */
[--C-:B------:R-:W-:Y:S01]  /*15910*/  IMAD R148, R185, 0x4, R42.reuse ;  /* 0x00000004b9947824 */ /* 0x100fe200078e022a */
[----:B------:R-:W-:Y:S01]  /*15920*/  @!P1 LOP3.LUT R157, R166, R165, RZ, 0x3c, !PT ;  /* 0x000000a5a69d9212 */ /* 0x000fe200078e3cff */
[----:B------:R-:W5:Y:S02]  /*15930*/  @!P3 LDC.64 R134, c[0x0][0x388] ;  /* 0x0000e200ff86bb82 */ /* 0x000f640000000a00 */
[----:B------:R-:W-:Y:S02]  /*15940*/  IMAD R165, R139, 0x4, R42 ;  /* 0x000000048ba57824 */ /* 0x000fe400078e022a */
[----:B------:R-:W0:Y:S01]  /*15950*/  LDS R148, [R148+0x7500] ;  /* 0x0075000094947984 */ /* 0x000e220000000800 */
[----:B---3--:R-:W-:-:S03]  /*15960*/  @!P2 IMAD.IADD R163, R24, 0x1, R147 ;  /* 0x0000000118a3a824 */ /* 0x008fc600078e0293 */
[----:B------:R-:W3:Y:S01]  /*15970*/  @!P5 LDC.64 R138, c[0x0][0x388] ;  /* 0x0000e200ff8adb82 */ /* 0x000ee20000000a00 */
[----:B------:R-:W-:Y:S01]  /*15980*/  @!P1 STG.E desc[UR10][R128.64], R157 ;  /* 0x0000009d80009986 */ /* 0x000fe2000c10190a */
[----:B-1----:R-:W-:Y:S01]  /*15990*/  @!P2 IMAD.WIDE.U32 R130, R163, 0x4, R130 ;  /* 0x00000004a382a825 */ /* 0x002fe200078e0082 */
[----:B------:R-:W-:Y:S02]  /*159a0*/  @!P2 LOP3.LUT R173, R169, R168, RZ, 0x3c, !PT ;  /* 0x000000a8a9ada212 */ /* 0x000fe400078e3cff */
[----:B------:R-:W-:Y:S01]  /*159b0*/  SHF.R.U32.HI R191, RZ, UR5, R191 ;  /* 0x00000005ffbf7c19 */ /* 0x000fe200080116bf */
[----:B--2---:R-:W-:Y:S01]  /*159c0*/  @!P5 IMAD.IADD R163, R22, 0x1, R153 ;  /* 0x0000000116a3d824 */ /* 0x004fe200078e0299 */
[----:B------:R-:W-:Y:S01]  /*159d0*/  ISETP.NE.AND P5, PT, R151, RZ, PT ;  /* 0x000000ff9700720c */ /* 0x000fe20003fa5270 */
[----:B------:R-:W1:Y:S01]  /*159e0*/  @!P6 LDC.64 R144, c[0x0][0x388] ;  /* 0x0000e200ff90eb82 */ /* 0x000e620000000a00 */
[----:B------:R-:W-:Y:S01]  /*159f0*/  SHF.R.U32.HI R194, RZ, UR5, R194 ;  /* 0x00000005ffc27c19 */ /* 0x000fe200080116c2 */
[----:B------:R-:W2:Y:S01]  /*15a00*/  LDS R165, [R165+0x7500] ;  /* 0x00750000a5a57984 */ /* 0x000ea20000000800 */
[----:B------:R-:W-:-:S02]  /*15a10*/  LOP3.LUT P1, RZ, R9, 0x8, RZ, 0xc0, !PT ;  /* 0x0000000809ff7812 */ /* 0x000fc4000782c0ff */
[----:B------:R-:W-:Y:S02]  /*15a20*/  SHF.R.U32.HI R197, RZ, UR5, R197 ;  /* 0x00000005ffc57c19 */ /* 0x000fe400080116c5 */
[----:B------:R-:W-:Y:S01]  /*15a30*/  LOP3.LUT P4, RZ, R9, 0x100, RZ, 0xc0, !PT ;  /* 0x0000010009ff7812 */ /* 0x000fe2000788c0ff */
[----:B------:R4:W-:Y:S01]  /*15a40*/  @!P2 STG.E desc[UR10][R130.64], R173 ;  /* 0x000000ad8200a986 */ /* 0x0009e2000c10190a */
[----:B------:R-:W-:Y:S02]  /*15a50*/  LOP3.LUT R191, R191, UR4, RZ, 0xc0, !PT ;  /* 0x00000004bfbf7c12 */ /* 0x000fe4000f8ec0ff */
[----:B------:R-:W-:Y:S02]  /*15a60*/  LOP3.LUT R141, R194, UR4, RZ, 0xc0, !PT ;  /* 0x00000004c28d7c12 */ /* 0x000fe4000f8ec0ff */
[----:B------:R-:W-:Y:S02]  /*15a70*/  P2R R164, PR, RZ, 0x2 ;  /* 0x00000002ffa47803 */ /* 0x000fe40000000000 */
[----:B------:R-:W-:-:S02]  /*15a80*/  LOP3.LUT P1, RZ, R9, 0x400, RZ, 0xc0, !PT ;  /* 0x0000040009ff7812 */ /* 0x000fc4000782c0ff */
[----:B------:R-:W-:Y:S02]  /*15a90*/  LOP3.LUT R197, R197, UR4, RZ, 0xc0, !PT ;  /* 0x00000004c5c57c12 */ /* 0x000fe4000f8ec0ff */
[----:B------:R-:W-:Y:S02]  /*15aa0*/  SHF.R.U32.HI R200, RZ, UR5, R200 ;  /* 0x00000005ffc87c19 */ /* 0x000fe400080116c8 */
[----:B------:R-:W-:Y:S02]  /*15ab0*/  ISETP.NE.AND P2, PT, R150, RZ, PT ;  /* 0x000000ff9600720c */ /* 0x000fe40003f45270 */
[----:B------:R-:W2:Y:S01]  /*15ac0*/  @!P5 LDC.64 R150, c[0x0][0x388] ;  /* 0x0000e200ff96db82 */ /* 0x000ea20000000a00 */
[----:B----4-:R-:W-:Y:S01]  /*15ad0*/  P2R R130, PR, RZ, 0x20 ;  /* 0x00000020ff827803 */ /* 0x010fe20000000000 */
[--C-:B------:R-:W-:Y:S01]  /*15ae0*/  IMAD R154, R191, 0x4, R42.reuse ;  /* 0x00000004bf9a7824 */ /* 0x100fe200078e022a */
[----:B------:R-:W-:Y:S01]  /*15af0*/  LOP3.LUT P5, RZ, R9, 0x800, RZ, 0xc0, !PT ;  /* 0x0000080009ff7812 */ /* 0x000fe200078ac0ff */
[--C-:B------:R-:W-:Y:S01]  /*15b00*/  IMAD R167, R141, 0x4, R42.reuse ;  /* 0x000000048da77824 */ /* 0x100fe200078e022a */
[----:B------:R-:W-:Y:S01]  /*15b10*/  LOP3.LUT R179, R200, UR4, RZ, 0xc0, !PT ;  /* 0x00000004c8b37c12 */ /* 0x000fe2000f8ec0ff */
[----:B------:R-:W-:-:S02]  /*15b20*/  IMAD R160, R197, 0x4, R42 ;  /* 0x00000004c5a07824 */ /* 0x000fc400078e022a */
[----:B------:R-:W-:Y:S01]  /*15b30*/  @!P3 IMAD.IADD R169, R23, 0x1, R44 ;  /* 0x0000000117a9b824 */ /* 0x000fe200078e022c */
[----:B------:R-:W4:Y:S01]  /*15b40*/  LDS R154, [R154+0x7500] ;  /* 0x007500009a9a7984 */ /* 0x000f220000000800 */
[----:B------:R-:W-:Y:S01]  /*15b50*/  IMAD R166, R179, 0x4, R42 ;  /* 0x00000004b3a67824 */ /* 0x000fe200078e022a */
[----:B------:R-:W2:Y:S01]  /*15b60*/  @!P4 LDC.64 R140, c[0x0][0x388] ;  /* 0x0000e200ff8ccb82 */ /* 0x000ea20000000a00 */
[----:B------:R-:W-:Y:S01]  /*15b70*/  @!P3 LOP3.LUT R171, R172, R171, RZ, 0x3c, !PT ;  /* 0x000000abacabb212 */ /* 0x000fe200078e3cff */
[----:B------:R-:W4:Y:S01]  /*15b80*/  LDS R167, [R167+0x7500] ;  /* 0x00750000a7a77984 */ /* 0x000f220000000800 */
[----:B-----5:R-:W-:-:S03]  /*15b90*/  @!P3 IMAD.WIDE.U32 R134, R169, 0x4, R134 ;  /* 0x00000004a986b825 */ /* 0x020fc600078e0086 */
[----:B------:R-:W5:Y:S01]  /*15ba0*/  LDS R160, [R160+0x7500] ;  /* 0x00750000a0a07984 */ /* 0x000f620000000800 */
[----:B------:R-:W-:Y:S02]  /*15bb0*/  @!P1 IMAD.IADD R179, R21, 0x1, R50 ;  /* 0x0000000115b39824 */ /* 0x000fe400078e0232 */
[----:B------:R-:W-:Y:S01]  /*15bc0*/  @!P6 IMAD.IADD R131, R20, 0x1, R159 ;  /* 0x000000011483e824 */ /* 0x000fe200078e029f */
[----:B------:R-:W5:Y:S01]  /*15bd0*/  LDS R169, [R166+0x7500] ;  /* 0x00750000a6a97984 */ /* 0x000f620000000800 */
[----:B------:R-:W-:Y:S01]  /*15be0*/  @!P5 LOP3.LUT R175, R175, R174, RZ, 0x3c, !PT ;  /* 0x000000aeafafd212 */ /* 0x000fe200078e3cff */
[----:B---3--:R-:W-:Y:S01]  /*15bf0*/  @!P5 IMAD.WIDE.U32 R162, R163, 0x4, R138 ;  /* 0x00000004a3a2d825 */ /* 0x008fe200078e008a */
[----:B------:R-:W-:Y:S01]  /*15c00*/  @!P1 LOP3.LUT R177, R178, R177, RZ, 0x3c, !PT ;  /* 0x000000b1b2b19212 */ /* 0x000fe200078e3cff */
[----:B------:R3:W-:Y:S01]  /*15c10*/  @!P3 STG.E desc[UR10][R134.64], R171 ;  /* 0x000000ab8600b986 */ /* 0x0007e2000c10190a */
[----:B------:R-:W-:Y:S01]  /*15c20*/  ISETP.NE.AND P3, PT, R156, RZ, PT ;  /* 0x000000ff9c00720c */ /* 0x000fe20003f65270 */
[----:B0-----:R-:W-:Y:S01]  /*15c30*/  @!P1 IMAD.WIDE.U32 R136, R179, 0x4, R136 ;  /* 0x00000004b3889825 */ /* 0x001fe200078e0088 */
[----:B------:R-:W-:-:S02]  /*15c40*/  @!P6 LOP3.LUT R181, R181, R180, RZ, 0x3c, !PT ;  /* 0x000000b4b5b5e212 */ /* 0x000fc400078e3cff */
[----:B------:R-:W-:Y:S01]  /*15c50*/  LOP3.LUT P0, RZ, R9, 0x10, RZ, 0xc0, !PT ;  /* 0x0000001009ff7812 */ /* 0x000fe2000780c0ff */
[----:B-1----:R-:W-:Y:S01]  /*15c60*/  @!P6 IMAD.WIDE.U32 R144, R131, 0x4, R144 ;  /* 0x000000048390e825 */ /* 0x002fe200078e0090 */
[----:B------:R-:W-:Y:S01]  /*15c70*/  @!P5 STG.E desc[UR10][R162.64], R175 ;  /* 0x000000afa200d986 */ /* 0x000fe2000c10190a */
[----:B------:R-:W-:Y:S01]  /*15c80*/  ISETP.NE.AND P5, PT, R130, RZ, PT ;  /* 0x000000ff8200720c */ /* 0x000fe20003fa5270 */
[----:B------:R-:W0:Y:S02]  /*15c90*/  @!P2 LDC.64 R138, c[0x0][0x388] ;  /* 0x0000e200ff8aab82 */ /* 0x000e240000000a00 */
[----:B------:R1:W-:Y:S01]  /*15ca0*/  @!P1 STG.E desc[UR10][R136.64], R177 ;  /* 0x000000b188009986 */ /* 0x0003e2000c10190a */
[----:B------:R-:W-:-:S03]  /*15cb0*/  ISETP.NE.AND P1, PT, R164, RZ, PT ;  /* 0x000000ffa400720c */ /* 0x000fc60003f25270 */
[----:B------:R-:W-:Y:S01]  /*15cc0*/  @!P6 STG.E desc[UR10][R144.64], R181 ;  /* 0x000000b59000e986 */ /* 0x000fe2000c10190a */
[C---:B------:R-:W-:Y:S01]  /*15cd0*/  LOP3.LUT P6, RZ, R9.reuse, 0x4, RZ, 0xc0, !PT ;  /* 0x0000000409ff7812 */ /* 0x040fe200078cc0ff */
[----:B------:R-:W0:Y:S01]  /*15ce0*/  @!P3 LDC.64 R156, c[0x0][0x388] ;  /* 0x0000e200ff9cbb82 */ /* 0x000e220000000a00 */
[----:B------:R-:W-:Y:S02]  /*15cf0*/  SHF.R.U32.HI R203, RZ, UR5, R203 ;  /* 0x00000005ffcb7c19 */ /* 0x000fe400080116cb */
[----:B------:R-:W-:Y:S02]  /*15d00*/  SHF.R.U32.HI R206, RZ, UR5, R206 ;  /* 0x00000005ffce7c19 */ /* 0x000fe400080116ce */
[----:B---3--:R-:W-:Y:S02]  /*15d10*/  P2R R134, PR, RZ, 0x40 ;  /* 0x00000040ff867803 */ /* 0x008fe40000000000 */
[----:B------:R-:W-:Y:S01]  /*15d20*/  LOP3.LUT P6, RZ, R9, 0x80, RZ, 0xc0, !PT ;  /* 0x0000008009ff7812 */ /* 0x000fe200078cc0ff */
[----:B------:R-:W-:Y:S01]  /*15d30*/  @!P4 IMAD.IADD R173, R19, 0x1, R148 ;  /* 0x0000000113adc824 */ /* 0x000fe200078e0294 */
[----:B------:R-:W-:Y:S01]  /*15d40*/  LOP3.LUT R203, R203, UR4, RZ, 0xc0, !PT ;  /* 0x00000004cbcb7c12 */ /* 0x000fe2000f8ec0ff */
[----:B------:R-:W3:Y:S01]  /*15d50*/  @!P0 LDC.64 R128, c[0x0][0x388] ;  /* 0x0000e200ff808b82 */ /* 0x000ee20000000a00 */
[----:B------:R-:W-:-:S02]  /*15d60*/  SHF.R.U32.HI R209, RZ, UR5, R209 ;  /* 0x00000005ffd17c19 */ /* 0x000fc400080116d1 */
[----:B-1----:R-:W-:Y:S01]  /*15d70*/  LOP3.LUT R137, R206, UR4, RZ, 0xc0, !PT ;  /* 0x00000004ce897c12 */ /* 0x002fe2000f8ec0ff */
[----:B--2---:R-:W-:Y:S01]  /*15d80*/  @!P4 IMAD.WIDE.U32 R140, R173, 0x4, R140 ;  /* 0x00000004ad8cc825 */ /* 0x004fe200078e008c */
[----:B------:R-:W-:-:S03]  /*15d90*/  LOP3.LUT R209, R209, UR4, RZ, 0xc0, !PT ;  /* 0x00000004d1d17c12 */ /* 0x000fc6000f8ec0ff */
[--C-:B------:R-:W-:Y:S01]  /*15da0*/  IMAD R166, R203, 0x4, R42.reuse ;  /* 0x00000004cba67824 */ /* 0x100fe200078e022a */
[----:B------:R-:W1:Y:S01]  /*15db0*/  @!P1 LDC.64 R130, c[0x0][0x388] ;  /* 0x0000e200ff829b82 */ /* 0x000e620000000a00 */
[--C-:B------:R-:W-:Y:S02]  /*15dc0*/  IMAD R173, R137, 0x4, R42.reuse ;  /* 0x0000000489ad7824 */ /* 0x100fe400078e022a */
[----:B------:R-:W-:Y:S01]  /*15dd0*/  @!P5 IMAD.IADD R135, R18, 0x1, R165 ;  /* 0x000000011287d824 */ /* 0x000fe200078e02a5 */
[----:B------:R-:W-:Y:S01]  /*15de0*/  @!P4 LOP3.LUT R183, R184, R183, RZ, 0x3c, !PT ;  /* 0x000000b7b8b7c212 */ /* 0x000fe200078e3cff */
[----:B------:R-:W-:Y:S01]  /*15df0*/  IMAD R164, R209, 0x4, R42 ;  /* 0x00000004d1a47824 */ /* 0x000fe200078e022a */
[----:B------:R-:W2:Y:S01]  /*15e00*/  LDS R166, [R166+0x7500] ;  /* 0x00750000a6a67984 */ /* 0x000ea20000000800 */
[----:B------:R-:W-:Y:S01]  /*15e10*/  @!P6 LOP3.LUT R187, R187, R186, RZ, 0x3c, !PT ;  /* 0x000000babbbbe212 */ /* 0x000fe200078e3cff */
[----:B------:R-:W-:Y:S02]  /*15e20*/  @!P6 IMAD.WIDE.U32 R150, R135, 0x4, R150 ;  /* 0x000000048796e825 */ /* 0x000fe400078e0096 */
[----:B------:R-:W2:Y:S01]  /*15e30*/  LDS R173, [R173+0x7500] ;  /* 0x00750000adad7984 */ /* 0x000ea20000000800 */
[----:B------:R-:W-:-:S03]  /*15e40*/  SHF.R.U32.HI R213, RZ, UR5, R213 ;  /* 0x00000005ffd57c19 */ /* 0x000fc600080116d5 */
[----:B------:R-:W-:Y:S01]  /*15e50*/  @!P4 STG.E desc[UR10][R140.64], R183 ;  /* 0x000000b78c00c986 */ /* 0x000fe2000c10190a */
[----:B------:R-:W-:-:S03]  /*15e60*/  LOP3.LUT P4, RZ, R9, 0x2, RZ, 0xc0, !PT ;  /* 0x0000000209ff7812 */ /* 0x000fc6000788c0ff */
[----:B------:R-:W2:Y:S01]  /*15e70*/  LDS R164, [R164+0x7500] ;  /* 0x00750000a4a47984 */ /* 0x000ea20000000800 */
[----:B----4-:R-:W-:-:S03]  /*15e80*/  @!P3 IMAD.IADD R171, R17, 0x1, R154 ;  /* 0x0000000111abb824 */ /* 0x010fc600078e029a */
[----:B------:R-:W-:Y:S01]  /*15e90*/  @!P6 STG.E desc[UR10][R150.64], R187 ;  /* 0x000000bb9600e986 */ /* 0x000fe2000c10190a */
[----:B------:R-:W-:Y:S01]  /*15ea0*/  ISETP.NE.AND P6, PT, R134, RZ, PT ;  /* 0x000000ff8600720c */ /* 0x000fe20003fc5270 */
[----:B------:R-:W-:Y:S01]  /*15eb0*/  @!P2 IMAD.IADD R135, R16, 0x1, R167 ;  /* 0x000000011087a824 */ /* 0x000fe200078e02a7 */
[----:B------:R-:W-:Y:S01]  /*15ec0*/  LOP3.LUT R213, R213, UR4, RZ, 0xc0, !PT ;  /* 0x00000004d5d57c12 */ /* 0x000fe2000f8ec0ff */
[----:B-----5:R-:W-:Y:S01]  /*15ed0*/  @!P0 IMAD.IADD R163, R15, 0x1, R160 ;  /* 0x000000010fa38824 */ /* 0x020fe200078e02a0 */
[----:B------:R-:W-:Y:S01]  /*15ee0*/  LOP3.LUT P5, RZ, R9, 0x1, RZ, 0xc0, !PT ;  /* 0x0000000109ff7812 */ /* 0x000fe200078ac0ff */
[----:B0-----:R-:W-:Y:S01]  /*15ef0*/  @!P3 IMAD.WIDE.U32 R156, R171, 0x4, R156 ;  /* 0x00000004ab9cb825 */ /* 0x001fe200078e009c */
[----:B------:R-:W-:Y:S02]  /*15f00*/  @!P3 LOP3.LUT R189, R190, R189, RZ, 0x3c, !PT ;  /* 0x000000bdbebdb212 */ /* 0x000fe400078e3cff */
[----:B------:R-:W-:Y:S01]  /*15f10*/  @!P2 LOP3.LUT R193, R193, R192, RZ, 0x3c, !PT ;  /* 0x000000c0c1c1a212 */ /* 0x000fe200078e3cff */
[----:B------:R-:W-:Y:S01]  /*15f20*/  @!P2 IMAD.WIDE.U32 R138, R135, 0x4, R138 ;  /* 0x00000004878aa825 */ /* 0x000fe200078e008a */
[----:B------:R-:W-:-:S03]  /*15f30*/  @!P0 LOP3.LUT R195, R196, R195, RZ, 0x3c, !PT ;  /* 0x000000c3c4c38212 */ /* 0x000fc600078e3cff */
[----:B------:R-:W-:Y:S02]  /*15f40*/  @!P1 IMAD.IADD R135, R14, 0x1, R169 ;  /* 0x000000010e879824 */ /* 0x000fe400078e02a9 */
[----:B------:R-:W-:Y:S02]  /*15f50*/  IMAD R175, R213, 0x4, R42 ;  /* 0x00000004d5af7824 */ /* 0x000fe400078e022a */
[----:B---3--:R-:W-:Y:S01]  /*15f60*/  @!P0 IMAD.WIDE.U32 R128, R163, 0x4, R128 ;  /* 0x00000004a3808825 */ /* 0x008fe200078e0080 */
[----:B------:R-:W-:Y:S01]  /*15f70*/  @!P3 STG.E desc[UR10][R156.64], R189 ;  /* 0x000000bd9c00b986 */ /* 0x000fe2000c10190a */
[----:B------:R-:W-:Y:S01]  /*15f80*/  SHF.R.U32.HI R234, RZ, UR5, R234 ;  /* 0x00000005ffea7c19 */ /* 0x000fe200080116ea */
[----:B------:R-:W0:Y:S01]  /*15f90*/  @!P5 LDC.64 R136, c[0x0][0x388] ;  /* 0x0000e200ff88db82 */ /* 0x000e220000000a00 */
[----:B-1----:R-:W-:Y:S01]  /*15fa0*/  @!P1 IMAD.WIDE.U32 R130, R135, 0x4, R130 ;  /* 0x0000000487829825 */ /* 0x002fe200078e0082 */
[----:B------:R-:W-:Y:S04]  /*15fb0*/  @!P2 STG.E desc[UR10][R138.64], R193 ;  /* 0x000000c18a00a986 */ /* 0x000fe8000c10190a */
[----:B------:R1:W-:Y:S02]  /*15fc0*/  @!P0 STG.E desc[UR10][R128.64], R195 ;  /* 0x000000c380008986 */ /* 0x0003e4000c10190a */
[----:B------:R-:W3:Y:S02]  /*15fd0*/  @!P6 LDC.64 R134, c[0x0][0x388] ;  /* 0x0000e200ff86eb82 */ /* 0x000ee40000000a00 */
[----:B------:R-:W4:Y:S01]  /*15fe0*/  LDS R175, [R175+0x7500] ;  /* 0x00750000afaf7984 */ /* 0x000f220000000800 */
[----:B------:R-:W-:-:S05]  /*15ff0*/  SHF.R.U32.HI R235, RZ, UR5, R235 ;  /* 0x00000005ffeb7c19 */ /* 0x000fca00080116eb */
[----:B-1----:R-:W1:Y:S01]  /*16000*/  @!P4 LDC.64 R128, c[0x0][0x388] ;  /* 0x0000e200ff80cb82 */ /* 0x002e620000000a00 */
[----:B------:R-:W-:Y:S02]  /*16010*/  ISETP.NE.AND P0, PT, R212, RZ, PT ;  /* 0x000000ffd400720c */ /* 0x000fe40003f05270 */
[----:B------:R-:W-:Y:S02]  /*16020*/  LOP3.LUT R139, R234, UR4, RZ, 0xc0, !PT ;  /* 0x00000004ea8b7c12 */ /* 0x000fe4000f8ec0ff */
[----:B------:R-:W-:Y:S02]  /*16030*/  LOP3.LUT R235, R235, UR4, RZ, 0xc0, !PT ;  /* 0x00000004ebeb7c12 */ /* 0x000fe4000f8ec0ff */
[----:B------:R-:W-:Y:S02]  /*16040*/  SHF.R.U32.HI R237, RZ, UR5, R237 ;  /* 0x00000005ffed7c19 */ /* 0x000fe400080116ed */
[----:B------:R-:W-:Y:S01]  /*16050*/  SHF.R.U32.HI R236, RZ, UR5, R236 ;  /* 0x00000005ffec7c19 */ /* 0x000fe200080116ec */
[--C-:B------:R-:W-:Y:S01]  /*16060*/  IMAD R172, R139, 0x4, R42.reuse ;  /* 0x000000048bac7824 */ /* 0x100fe200078e022a */
[----:B------:R-:W-:Y:S01]  /*16070*/  LOP3.LUT R237, R237, UR4, RZ, 0xc0, !PT ;  /* 0x00000004eded7c12 */ /* 0x000fe2000f8ec0ff */
[----:B------:R-:W-:Y:S01]  /*16080*/  IMAD R168, R235, 0x4, R42 ;  /* 0x00000004eba87824 */ /* 0x000fe200078e022a */
[----:B------:R-:W-:-:S02]  /*16090*/  LOP3.LUT R139, R236, UR4, RZ, 0xc0, !PT ;  /* 0x00000004ec8b7c12 */ /* 0x000fc4000f8ec0ff */
[----:B------:R-:W-:Y:S02]  /*160a0*/  SHF.R.U32.HI R238, RZ, UR5, R238 ;  /* 0x00000005ffee7c19 */ /* 0x000fe400080116ee */
[----:B------:R-:W-:Y:S02]  /*160b0*/  SHF.R.U32.HI R239, RZ, UR5, R239 ;  /* 0x00000005ffef7c19 */ /* 0x000fe400080116ef */
[----:B------:R-:W-:Y:S01]  /*160c0*/  SHF.R.U32.HI R240, RZ, UR5, R240 ;  /* 0x00000005fff07c19 */ /* 0x000fe200080116f0 */
[--C-:B------:R-:W-:Y:S01]  /*160d0*/  IMAD R177, R237, 0x4, R42.reuse ;  /* 0x00000004edb17824 */ /* 0x100fe200078e022a */
[----:B------:R-:W-:Y:S01]  /*160e0*/  ISETP.NE.AND P2, PT, R219, RZ, PT ;  /* 0x000000ffdb00720c */ /* 0x000fe20003f45270 */
[----:B------:R-:W-:Y:S01]  /*160f0*/  IMAD R179, R139, 0x4, R42 ;  /* 0x000000048bb37824 */ /* 0x000fe200078e022a */
[----:B------:R-:W-:Y:S01]  /*16100*/  LOP3.LUT R141, R238, UR4, RZ, 0xc0, !PT ;  /* 0x00000004ee8d7c12 */ /* 0x000fe2000f8ec0ff */
[----:B------:R-:W5:Y:S01]  /*16110*/  LDS R168, [R168+0x7500] ;  /* 0x00750000a8a87984 */ /* 0x000f620000000800 */
[----:B------:R-:W-:Y:S01]  /*16120*/  LOP3.LUT R239, R239, UR4, RZ, 0xc0, !PT ;  /* 0x00000004efef7c12 */ /* 0x000fe2000f8ec0ff */
[----:B------:R-:W5:Y:S01]  /*16130*/  @!P0 LDC.64 R138, c[0x0][0x388] ;  /* 0x0000e200ff8a8b82 */ /* 0x000f620000000a00 */
[----:B------:R-:W-:Y:S01]  /*16140*/  LOP3.LUT R145, R240, UR4, RZ, 0xc0, !PT ;  /* 0x00000004f0917c12 */ /* 0x000fe2000f8ec0ff */
[----:B--2---:R-:W-:Y:S01]  /*16150*/  @!P6 IMAD.IADD R151, R13, 0x1, R166 ;  /* 0x000000010d97e824 */ /* 0x004fe200078e02a6 */
[----:B------:R-:W-:Y:S01]  /*16160*/  @!P1 LOP3.LUT R199, R199, R198, RZ, 0x3c, !PT ;  /* 0x000000c6c7c79212 */ /* 0x000fe200078e3cff */
[----:B------:R-:W-:Y:S01]  /*16170*/  @!P4 IMAD.IADD R157, R12, 0x1, R173 ;  /* 0x000000010c9dc824 */ /* 0x000fe200078e02ad */
[----:B------:R-:W2:Y:S01]  /*16180*/  LDS R172, [R172+0x7500] ;  /* 0x00750000acac7984 */ /* 0x000ea20000000800 */
[--C-:B------:R-:W-:Y:S01]  /*16190*/  IMAD R150, R141, 0x4, R42.reuse ;  /* 0x000000048d967824 */ /* 0x100fe200078e022a */
[----:B------:R-:W-:Y:S01]  /*161a0*/  @!P6 LOP3.LUT R201, R202, R201, RZ, 0x3c, !PT ;  /* 0x000000c9cac9e212 */ /* 0x000fe200078e3cff */
[--C-:B------:R-:W-:Y:S01]  /*161b0*/  IMAD R183, R239, 0x4, R42.reuse ;  /* 0x00000004efb77824 */ /* 0x100fe200078e022a */
[----:B------:R-:W2:Y:S01]  /*161c0*/  LDS R177, [R177+0x7500] ;  /* 0x00750000b1b17984 */ /* 0x000ea20000000800 */
[----:B------:R-:W-:Y:S01]  /*161d0*/  IMAD R181, R145, 0x4, R42 ;  /* 0x0000000491b57824 */ /* 0x000fe200078e022a */
[----:B------:R-:W-:Y:S01]  /*161e0*/  @!P4 LOP3.LUT R205, R205, R204, RZ, 0x3c, !PT ;  /* 0x000000cccdcdc212 */ /* 0x000fe200078e3cff */
[----:B---3--:R-:W-:Y:S01]  /*161f0*/  @!P6 IMAD.WIDE.U32 R134, R151, 0x4, R134 ;  /* 0x000000049786e825 */ /* 0x008fe200078e0086 */
[----:B------:R-:W3:Y:S01]  /*16200*/  LDS R179, [R179+0x7500] ;  /* 0x00750000b3b37984 */ /* 0x000ee20000000800 */
[----:B------:R-:W-:Y:S01]  /*16210*/  @!P5 LOP3.LUT R207, R208, R207, RZ, 0x3c, !PT ;  /* 0x000000cfd0cfd212 */ /* 0x000fe200078e3cff */
[----:B------:R-:W3:Y:S01]  /*16220*/  @!P2 LDC.64 R140, c[0x0][0x388] ;  /* 0x0000e200ff8cab82 */ /* 0x000ee20000000a00 */
[----:B------:R-:W-:Y:S01]  /*16230*/  @!P5 IMAD.IADD R151, R11, 0x1, R164 ;  /* 0x000000010b97d824 */ /* 0x000fe200078e02a4 */
[----:B------:R-:W-:Y:S01]  /*16240*/  @!P1 STG.E desc[UR10][R130.64], R199 ;  /* 0x000000c782009986 */ /* 0x000fe2000c10190a */
[----:B-1----:R-:W-:-:S03]  /*16250*/  @!P4 IMAD.WIDE.U32 R128, R157, 0x4, R128 ;  /* 0x000000049d80c825 */ /* 0x002fc600078e0080 */
[----:B------:R1:W3:Y:S01]  /*16260*/  LDS R42, [R150+0x7500] ;  /* 0x00750000962a7984 */ /* 0x0002e20000000800 */
[----:B0-----:R-:W-:Y:S01]  /*16270*/  @!P5 IMAD.WIDE.U32 R136, R151, 0x4, R136 ;  /* 0x000000049788d825 */ /* 0x001fe200078e0088 */
[----:B------:R-:W-:Y:S02]  /*16280*/  ISETP.NE.AND P1, PT, R216, RZ, PT ;  /* 0x000000ffd800720c */ /* 0x000fe40003f25270 */
[----:B------:R-:W0:Y:S01]  /*16290*/  LDS R183, [R183+0x7500] ;  /* 0x00750000b7b77984 */ /* 0x000e220000000800 */
[----:B------:R-:W-:-:S03]  /*162a0*/  P2R R174, PR, RZ, 0x4 ;  /* 0x00000004ffae7803 */ /* 0x000fc60000000000 */
[----:B------:R-:W-:Y:S01]  /*162b0*/  @!P6 STG.E desc[UR10][R134.64], R201 ;  /* 0x000000c98600e986 */ /* 0x000fe2000c10190a */
[----:B------:R-:W-:-:S03]  /*162c0*/  LOP3.LUT P2, RZ, R9, 0x80000000, RZ, 0xc0, !PT ;  /* 0x8000000009ff7812 */ /* 0x000fc6000784c0ff */
[----:B------:R-:W0:Y:S01]  /*162d0*/  LDS R181, [R181+0x7500] ;  /* 0x00750000b5b57984 */ /* 0x000e220000000800 */
[----:B------:R-:W-:Y:S01]  /*162e0*/  ISETP.NE.AND P3, PT, R222, RZ, PT ;  /* 0x000000ffde00720c */ /* 0x000fe20003f65270 */
[----:B----4-:R-:W-:Y:S01]  /*162f0*/  @!P0 IMAD.IADD R171, R10, 0x1, R175 ;  /* 0x000000010aab8824 */ /* 0x010fe200078e02af */
[----:B------:R-:W4:Y:S01]  /*16300*/  @!P1 LDC.64 R144, c[0x0][0x388] ;  /* 0x0000e200ff909b82 */ /* 0x000f220000000a00 */
[----:B------:R2:W-:Y:S01]  /*16310*/  @!P4 STG.E desc[UR10][R128.64], R205 ;  /* 0x000000cd8000c986 */ /* 0x0005e2000c10190a */
[----:B------:R-:W-:-:S03]  /*16320*/  ISETP.NE.AND P4, PT, R225, RZ, PT ;  /* 0x000000ffe100720c */ /* 0x000fc60003f85270 */
[----:B------:R4:W-:Y:S01]  /*16330*/  @!P5 STG.E desc[UR10][R136.64], R207 ;  /* 0x000000cf8800d986 */ /* 0x0009e2000c10190a */
[----:B------:R-:W-:Y:S02]  /*16340*/  ISETP.NE.AND P5, PT, R228, RZ, PT ;  /* 0x000000ffe400720c */ /* 0x000fe40003fa5270 */
[----:B------:R-:W-:Y:S01]  /*16350*/  ISETP.NE.AND P6, PT, R231, RZ, PT ;  /* 0x000000ffe700720c */ /* 0x000fe20003fc5270 */
[----:B-----5:R-:W-:Y:S02]  /*16360*/  @!P0 IMAD.WIDE.U32 R170, R171, 0x4, R138 ;  /* 0x00000004abaa8825 */ /* 0x020fe400078e008a */
[----:B------:R-:W5:Y:S01]  /*16370*/  @!P2 LDC.64 R138, c[0x0][0x388] ;  /* 0x0000e200ff8aab82 */ /* 0x000f620000000a00 */
[----:B------:R-:W-:-:S07]  /*16380*/  ISETP.NE.AND P2, PT, R174, RZ, PT ;  /* 0x000000ffae00720c */ /* 0x000fce0003f45270 */
[----:B-1----:R-:W1:Y:S01]  /*16390*/  @!P4 LDC.64 R150, c[0x0][0x388] ;  /* 0x0000e200ff96cb82 */ /* 0x002e620000000a00 */
[----:B------:R-:W-:-:S07]  /*163a0*/  @!P0 LOP3.LUT R211, R211, R210, RZ, 0x3c, !PT ;  /* 0x000000d2d3d38212 */ /* 0x000fce00078e3cff */
[----:B------:R-:W5:Y:S08]  /*163b0*/  @!P3 LDC.64 R130, c[0x0][0x388] ;  /* 0x0000e200ff82bb82 */ /* 0x000f700000000a00 */
[----:B------:R-:W5:Y:S01]  /*163c0*/  @!P5 LDC.64 R162, c[0x0][0x388] ;  /* 0x0000e200ffa2db82 */ /* 0x000f620000000a00 */
[----:B------:R-:W-:Y:S07]  /*163d0*/  @!P0 STG.E desc[UR10][R170.64], R211 ;  /* 0x000000d3aa008986 */ /* 0x000fee000c10190a */
[----:B------:R-:W5:Y:S01]  /*163e0*/  @!P6 LDC.64 R156, c[0x0][0x388] ;  /* 0x0000e200ff9ceb82 */ /* 0x000f620000000a00 */
[----:B--2---:R-:W-:-:S02]  /*163f0*/  P2R R128, PR, RZ, 0x1 ;  /* 0x00000001ff807803 */ /* 0x004fc40000000000 */
[----:B------:R-:W-:Y:S01]  /*16400*/  LOP3.LUT P0, RZ, R9, 0x80000000, RZ, 0xc0, !PT ;  /* 0x8000000009ff7812 */ /* 0x000fe2000780c0ff */
[----:B------:R-:W-:Y:S02]  /*16410*/  @!P2 IMAD.IADD R135, R7, 0x1, R168 ;  /* 0x000000010787a824 */ /* 0x000fe400078e02a8 */
[----:B------:R-:W-:Y:S02]  /*16420*/  @!P1 IMAD.IADD R185, R5, 0x1, R172 ;  /* 0x0000000105b99824 */ /* 0x000fe400078e02ac */
[----:B---3--:R-:W-:Y:S01]  /*16430*/  @!P2 IMAD.WIDE.U32 R140, R135, 0x4, R140 ;  /* 0x00000004878ca825 */ /* 0x008fe200078e008c */
[----:B------:R-:W2:Y:S03]  /*16440*/  SHFL.IDX PT, R187, R43, RZ, 0x1f ;  /* 0x00001fff2bbb7589 */ /* 0x000ea600000e0000 */
[----:B------:R-:W-:Y:S02]  /*16450*/  @!P4 IMAD.IADD R135, R8, 0x1, R177 ;  /* 0x000000010887c824 */ /* 0x000fe400078e02b1 */
[----:B------:R-:W-:Y:S01]  /*16460*/  @!P3 IMAD.IADD R129, R6, 0x1, R179 ;  /* 0x000000010681b824 */ /* 0x000fe200078e02b3 */
[----:B------:R-:W-:Y:S01]  /*16470*/  @!P1 LOP3.LUT R215, R215, R214, RZ, 0x3c, !PT ;  /* 0x000000d6d7d79212 */ /* 0x000fe200078e3cff */
[----:B----4-:R-:W-:Y:S01]  /*16480*/  @!P1 IMAD.WIDE.U32 R144, R185, 0x4, R144 ;  /* 0x00000004b9909825 */ /* 0x010fe200078e0090 */
[----:B------:R-:W-:-:S03]  /*16490*/  @!P2 LOP3.LUT R217, R218, R217, RZ, 0x3c, !PT ;  /* 0x000000d9dad9a212 */ /* 0x000fc600078e3cff */
[----:B------:R-:W-:Y:S02]  /*164a0*/  @!P5 IMAD.IADD R137, R3, 0x1, R42 ;  /* 0x000000010389d824 */ /* 0x000fe400078e022a */
[----:B-1----:R-:W-:Y:S01]  /*164b0*/  @!P4 IMAD.WIDE.U32 R150, R135, 0x4, R150 ;  /* 0x000000048796c825 */ /* 0x002fe200078e0096 */
[----:B------:R-:W-:-:S03]  /*164c0*/  @!P3 LOP3.LUT R221, R221, R220, RZ, 0x3c, !PT ;  /* 0x000000dcddddb212 */ /* 0x000fc600078e3cff */
[----:B0-----:R-:W-:Y:S01]  /*164d0*/  @!P6 IMAD.IADD R135, R4, 0x1, R183 ;  /* 0x000000010487e824 */ /* 0x001fe200078e02b7 */
[----:B------:R-:W-:Y:S01]  /*164e0*/  @!P4 LOP3.LUT R223, R224, R223, RZ, 0x3c, !PT ;  /* 0x000000dfe0dfc212 */ /* 0x000fe200078e3cff */
[----:B-----5:R-:W-:Y:S01]  /*164f0*/  @!P3 IMAD.WIDE.U32 R130, R129, 0x4, R130 ;  /* 0x000000048182b825 */ /* 0x020fe200078e0082 */
[----:B------:R-:W-:-:S03]  /*16500*/  @!P5 LOP3.LUT R227, R227, R226, RZ, 0x3c, !PT ;  /* 0x000000e2e3e3d212 */ /* 0x000fc600078e3cff */
[----:B------:R-:W-:Y:S01]  /*16510*/  @!P0 IMAD.IADD R185, R2, 0x1, R181 ;  /* 0x0000000102b98824 */ /* 0x000fe200078e02b5 */
[----:B------:R-:W-:Y:S01]  /*16520*/  @!P1 STG.E desc[UR10][R144.64], R215 ;  /* 0x000000d790009986 */ /* 0x000fe2000c10190a */
[----:B------:R-:W-:Y:S01]  /*16530*/  @!P5 IMAD.WIDE.U32 R162, R137, 0x4, R162 ;  /* 0x0000000489a2d825 */ /* 0x000fe200078e00a2 */
[----:B------:R-:W-:Y:S02]  /*16540*/  @!P6 LOP3.LUT R229, R230, R229, RZ, 0x3c, !PT ;  /* 0x000000e5e6e5e212 */ /* 0x000fe400078e3cff */
[----:B------:R-:W-:Y:S01]  /*16550*/  @!P2 STG.E desc[UR10][R140.64], R217 ;  /* 0x000000d98c00a986 */ /* 0x000fe2000c10190a */
[----:B------:R-:W-:Y:S01]  /*16560*/  @!P6 IMAD.WIDE.U32 R156, R135, 0x4, R156 ;  /* 0x00000004879ce825 */ /* 0x000fe200078e009c */
[----:B------:R-:W-:Y:S02]  /*16570*/  @!P0 LOP3.LUT R233, R233, R232, RZ, 0x3c, !PT ;  /* 0x000000e8e9e98212 */ /* 0x000fe400078e3cff */
[----:B------:R-:W-:Y:S01]  /*16580*/  @!P3 STG.E desc[UR10][R130.64], R221 ;  /* 0x000000dd8200b986 */ /* 0x000fe2000c10190a */
[----:B------:R-:W-:-:S03]  /*16590*/  @!P0 IMAD.WIDE.U32 R138, R185, 0x4, R138 ;  /* 0x00000004b98a8825 */ /* 0x000fc600078e008a */
[----:B------:R-:W-:Y:S04]  /*165a0*/  @!P4 STG.E desc[UR10][R150.64], R223 ;  /* 0x000000df9600c986 */ /* 0x000fe8000c10190a */
[----:B------:R-:W-:Y:S04]  /*165b0*/  @!P5 STG.E desc[UR10][R162.64], R227 ;  /* 0x000000e3a200d986 */ /* 0x000fe8000c10190a */
[----:B------:R-:W-:Y:S04]  /*165c0*/  @!P6 STG.E desc[UR10][R156.64], R229 ;  /* 0x000000e59c00e986 */ /* 0x000fe8000c10190a */
[----:B------:R-:W-:Y:S01]  /*165d0*/  @!P0 STG.E desc[UR10][R138.64], R233 ;  /* 0x000000e98a008986 */ /* 0x000fe2000c10190a */
[----:B------:R-:W-:Y:S01]  /*165e0*/  BAR.SYNC.DEFER_BLOCKING 0x0 ;  /* 0x0000000000007b1d */ /* 0x000fe20000010000 */
[----:B--2---:R-:W-:-:S13]  /*165f0*/  ISETP.GE.AND P0, PT, R125, R187, PT ;  /* 0x000000bb7d00720c */ /* 0x004fda0003f06270 */
        /* <DEDUP_REMOVED lines=117> */
[----:B------:R-:W-:Y:S04]  /*16d50*/  LDS R121, [R41+0x98] ;  /* 0x0000980029797984 */ /* 0x000fe80000000800 */
        /* <DEDUP_REMOVED lines=38> */
[----:B------:R-:W-:Y:S01]  /*16fc0*/  P2R R135, PR, RZ, 0x20 ;  /* 0x00000020ff877803 */ /* 0x000fe20000000000 */
[----:B------:R-:W-:Y:S08]  /*16fd0*/  BAR.SYNC.DEFER_BLOCKING 0x0 ;  /* 0x0000000000007b1d */ /* 0x000ff00000010000 */
[----:B------:R-:W-:Y:S06]  /*16fe0*/  BAR.SYNC.DEFER_BLOCKING 0x0 ;  /* 0x0000000000007b1d */ /* 0x000fec0000010000 */
[----:B0-----:R-:W-:Y:S04]  /*16ff0*/  STS [R56], R59 ;  /* 0x0000003b38007388 */ /* 0x001fe80000000800 */
[----:B-1----:R-:W-:Y:S04]  /*17000*/  STS [R66], R57 ;  /* 0x0000003942007388 */ /* 0x002fe80000000800 */
[----:B--2---:R-:W-:Y:S04]  /*17010*/  STS [R74], R55 ;  /* 0x000000374a007388 */ /* 0x004fe80000000800 */
[----:B---3--:R-:W-:Y:S04]  /*17020*/  STS [R82], R53 ;  /* 0x0000003552007388 */ /* 0x008fe80000000800 */
[----:B----4-:R-:W-:Y:S04]  /*17030*/  STS [R90], R51 ;  /* 0x000000335a007388 */ /* 0x010fe80000000800 */
[----:B-----5:R-:W-:Y:S04]  /*17040*/  STS [R98], R49 ;  /* 0x0000003162007388 */ /* 0x020fe80000000800 */
[----:B------:R-:W-:Y:S04]  /*17050*/  STS [R106], R47 ;  /* 0x0000002f6a007388 */ /* 0x000fe80000000800 */
[----:B------:R-:W-:Y:S04]  /*17060*/  STS [R114], R45 ;  /* 0x0000002d72007388 */ /* 0x000fe80000000800 */
[----:B------:R-:W-:Y:S04]  /*17070*/  STS [R122], R43 ;  /* 0x0000002b7a007388 */ /* 0x000fe80000000800 */
[----:B------:R0:W-:Y:S04]  /*17080*/  STS [R52], R61 ;  /* 0x0000003d34007388 */ /* 0x0001e80000000800 */
        /* <DEDUP_REMOVED lines=28> */
[----:B------:R1:W-:Y:S01]  /*17250*/  STS [R54], R121 ;  /* 0x0000007936007388 */ /* 0x0003e20000000800 */
[----:B------:R-:W-:Y:S01]  /*17260*/  BAR.SYNC.DEFER_BLOCKING 0x0 ;  /* 0x0000000000007b1d */ /* 0x000fe20000010000 */
[----:B------:R-:W-:-:S02]  /*17270*/  LOP3.LUT P5, RZ, R9, 0x40000000, RZ, 0xc0, !PT ;  /* 0x4000000009ff7812 */ /* 0x000fc400078ac0ff */
[----:B------:R-:W-:-:S11]  /*17280*/  P2R R131, PR, RZ, 0x10 ;  /* 0x00000010ff837803 */ /* 0x000fd60000000000 */
[----:B0-----:R-:W0:Y:S01]  /*17290*/  @!P5 LDC.64 R52, c[0x0][0x398] ;  /* 0x0000e600ff34db82 */ /* 0x001e220000000a00 */
[----:B------:R-:W2:Y:S01]  /*172a0*/  @!P5 LDS R43, [R0] ;  /* 0x00000000002bd984 */ /* 0x000ea20000000800 */
[----:B------:R-:W-:Y:S02]  /*172b0*/  P2R R130, PR, RZ, 0x8 ;  /* 0x00000008ff827803 */ /* 0x000fe40000000000 */
[C---:B------:R-:W-:Y:S02]  /*172c0*/  LOP3.LUT P4, RZ, R9.reuse, 0x20000000, RZ, 0xc0, !PT ;  /* 0x2000000009ff7812 */ /* 0x040fe4000788c0ff */
[C---:B------:R-:W-:Y:S02]  /*172d0*/  LOP3.LUT P3, RZ, R9.reuse, 0x10000000, RZ, 0xc0, !PT ;  /* 0x1000000009ff7812 */ /* 0x040fe4000786c0ff */
[----:B------:R-:W-:Y:S02]  /*172e0*/  P2R R134, PR, RZ, 0x4 ;  /* 0x00000004ff867803 */ /* 0x000fe40000000000 */
[----:B------:R-:W-:Y:S01]  /*172f0*/  LOP3.LUT P2, RZ, R9, 0x8000000, RZ, 0xc0, !PT ;  /* 0x0800000009ff7812 */ /* 0x000fe2000784c0ff */
[----:B------:R-:W-:-:S04]  /*17300*/  @!P5 IMAD.IADD R125, R241, 0x1, R125 ;  /* 0x00000001f17dd824 */ /* 0x000fc800078e027d */
[----:B0-----:R-:W-:Y:S02]  /*17310*/  @!P5 IMAD.WIDE.U32 R52, R125, 0x4, R52 ;  /* 0x000000047d34d825 */ /* 0x001fe400078e0034 */
[----:B------:R-:W0:Y:S01]  /*17320*/  @!P4 LDS R45, [R0+0x300] ;  /* 0x00030000002dc984 */ /* 0x000e220000000800 */
[----:B------:R-:W3:Y:S03]  /*17330*/  @!P4 LDC.64 R56, c[0x0][0x398] ;  /* 0x0000e600ff38cb82 */ /* 0x000ee60000000a00 */
[----:B------:R-:W4:Y:S05]  /*17340*/  @!P3 LDS R47, [R0+0x600] ;  /* 0x00060000002fb984 */ /* 0x000f2a0000000800 */
[----:B-1----:R-:W1:Y:S01]  /*17350*/  @!P3 LDC.64 R54, c[0x0][0x398] ;  /* 0x0000e600ff36bb82 */ /* 0x002e620000000a00 */
[----:B--2---:R2:W-:Y:S04]  /*17360*/  @!P5 STG.E desc[UR10][R52.64], R43 ;  /* 0x0000002b3400d986 */ /* 0x0045e8000c10190a */
[----:B------:R-:W5:Y:S03]  /*17370*/  @!P2 LDS R43, [R0+0x900] ;  /* 0x00090000002ba984 */ /* 0x000f660000000800 */
[----:B--2---:R-:W2:Y:S01]  /*17380*/  @!P2 LDC.64 R52, c[0x0][0x398] ;  /* 0x0000e600ff34ab82 */ /* 0x004ea20000000a00 */
[----:B------:R-:W-:-:S02]  /*17390*/  P2R R129, PR, RZ, 0x2 ;  /* 0x00000002ff817803 */ /* 0x000fc40000000000 */
[C---:B------:R-:W-:Y:S02]  /*173a0*/  LOP3.LUT P1, RZ, R9.reuse, 0x4000000, RZ, 0xc0, !PT ;  /* 0x0400000009ff7812 */ /* 0x040fe4000782c0ff */
[----:B------:R-:W-:Y:S01]  /*173b0*/  LOP3.LUT P0, RZ, R9, 0x2000000, RZ, 0xc0, !PT ;  /* 0x0200000009ff7812 */ /* 0x000fe2000780c0ff */
[----:B------:R-:W-:Y:S02]  /*173c0*/  @!P4 IMAD.IADD R41, R40, 0x1, R243 ;  /* 0x000000012829c824 */ /* 0x000fe400078e02f3 */
[----:B------:R-:W-:Y:S01]  /*173d0*/  @!P3 IMAD.IADD R39, R39, 0x1, R246 ;  /* 0x000000012727b824 */ /* 0x000fe200078e02f6 */
[----:B------:R-:W-:Y:S01]  /*173e0*/  LOP3.LUT P5, RZ, R9, 0x1000000, RZ, 0xc0, !PT ;  /* 0x0100000009ff7812 */ /* 0x000fe200078ac0ff */
[----:B---3--:R-:W-:-:S04]  /*173f0*/  @!P4 IMAD.WIDE.U32 R40, R41, 0x4, R56 ;  /* 0x000000042928c825 */ /* 0x008fc800078e0038 */
[----:B-1----:R-:W-:Y:S01]  /*17400*/  @!P3 IMAD.WIDE.U32 R54, R39, 0x4, R54 ;  /* 0x000000042736b825 */ /* 0x002fe200078e0036 */
[----:B0-----:R0:W-:Y:S03]  /*17410*/  @!P4 STG.E desc[UR10][R40.64], R45 ;  /* 0x0000002d2800c986 */ /* 0x0011e6000c10190a */
[----:B------:R-:W-:Y:S01]  /*17420*/  @!P2 IMAD.IADD R39, R38, 0x1, R247 ;  /* 0x000000012627a824 */ /* 0x000fe200078e02f7 */
[----:B----4-:R-:W-:Y:S04]  /*17430*/  @!P3 STG.E desc[UR10][R54.64], R47 ;  /* 0x0000002f3600b986 */ /* 0x010fe8000c10190a */
[----:B------:R-:W1:Y:S01]  /*17440*/  @!P1 LDS R45, [R0+0xc00] ;  /* 0x000c0000002d9984 */ /* 0x000e620000000800 */
[----:B--2---:R-:W-:-:S02]  /*17450*/  @!P2 IMAD.WIDE.U32 R38, R39, 0x4, R52 ;  /* 0x000000042726a825 */ /* 0x004fc400078e0034 */
[----:B------:R-:W2:Y:S01]  /*17460*/  @!P0 LDC.64 R52, c[0x0][0x398] ;  /* 0x0000e600ff348b82 */ /* 0x000ea20000000a00 */
[----:B------:R-:W3:Y:S04]  /*17470*/  @!P0 LDS R47, [R0+0xf00] ;  /* 0x000f0000002f8984 */ /* 0x000ee80000000800 */
[----:B-----5:R4:W-:Y:S03]  /*17480*/  @!P2 STG.E desc[UR10][R38.64], R43 ;  /* 0x0000002b2600a986 */ /* 0x0209e6000c10190a */
[----:B0-----:R-:W0:Y:S01]  /*17490*/  @!P1 LDC.64 R40, c[0x0][0x398] ;  /* 0x0000e600ff289b82 */ /* 0x001e220000000a00 */
[----:B------:R-:W5:Y:S07]  /*174a0*/  @!P5 LDS R43, [R0+0x1200] ;  /* 0x00120000002bd984 */ /* 0x000f6e0000000800 */
[----:B----4-:R-:W4:Y:S01]  /*174b0*/  @!P5 LDC.64 R38, c[0x0][0x398] ;  /* 0x0000e600ff26db82 */ /* 0x010f220000000a00 */
[----:B------:R-:W-:Y:S01]  /*174c0*/  @!P1 IMAD.IADD R37, R37, 0x1, R242 ;  /* 0x0000000125259824 */ /* 0x000fe200078e02f2 */
[----:B------:R-:W-:-:S02]  /*174d0*/  LOP3.LUT P4, RZ, R9, 0x800000, RZ, 0xc0, !PT ;  /* 0x0080000009ff7812 */ /* 0x000fc4000788c0ff */
[C---:B------:R-:W-:Y:S02]  /*174e0*/  LOP3.LUT P3, RZ, R9.reuse, 0x400000, RZ, 0xc0, !PT ;  /* 0x0040000009ff7812 */ /* 0x040fe4000786c0ff */
[----:B------:R-:W-:Y:S01]  /*174f0*/  LOP3.LUT P2, RZ, R9, 0x200000, RZ, 0xc0, !PT ;  /* 0x0020000009ff7812 */ /* 0x000fe2000784c0ff */
[----:B------:R-:W-:Y:S02]  /*17500*/  @!P5 IMAD.IADD R35, R35, 0x1, R46 ;  /* 0x000000012323d824 */ /* 0x000fe400078e022e */
[----:B0-----:R-:W-:-:S04]  /*17510*/  @!P1 IMAD.WIDE.U32 R40, R37, 0x4, R40 ;  /* 0x0000000425289825 */ /* 0x001fc800078e0028 */
[----:B------:R-:W-:-:S04]  /*17520*/  @!P0 IMAD.IADD R37, R36, 0x1, R87 ;  /* 0x0000000124258824 */ /* 0x000fc800078e0257 */
[----:B--2---:R-:W-:Y:S01]  /*17530*/  @!P0 IMAD.WIDE.U32 R36, R37, 0x4, R52 ;  /* 0x0000000425248825 */ /* 0x004fe200078e0034 */
[----:B-1----:R0:W-:Y:S03]  /*17540*/  @!P1 STG.E desc[UR10][R40.64], R45 ;  /* 0x0000002d28009986 */ /* 0x0021e6000c10190a */
[----:B----4-:R-:W-:Y:S01]  /*17550*/  @!P5 IMAD.WIDE.U32 R38, R35, 0x4, R38 ;  /* 0x000000042326d825 */ /* 0x010fe200078e0026 */
[----:B---3--:R1:W-:Y:S04]  /*17560*/  @!P0 STG.E desc[UR10][R36.64], R47 ;  /* 0x0000002f24008986 */ /* 0x0083e8000c10190a */
[----:B------:R-:W2:Y:S01]  /*17570*/  @!P4 LDS R45, [R0+0x1500] ;  /* 0x00150000002dc984 */ /* 0x000ea20000000800 */
[----:B0-----:R-:W0:Y:S03]  /*17580*/  @!P4 LDC.64 R40, c[0x0][0x398] ;  /* 0x0000e600ff28cb82 */ /* 0x001e260000000a00 */
[----:B-----5:R3:W-:Y:S01]  /*17590*/  @!P5 STG.E desc[UR10][R38.64], R43 ;  /* 0x0000002b2600d986 */ /* 0x0207e2000c10190a */
[----:B------:R-:W-:Y:S01]  /*175a0*/  LOP3.LUT P1, RZ, R9, 0x100000, RZ, 0xc0, !PT ;  /* 0x0010000009ff7812 */ /* 0x000fe2000782c0ff */
[----:B------:R-:W-:-:S02]  /*175b0*/  @!P4 IMAD.IADD R35, R34, 0x1, R85 ;  /* 0x000000012223c824 */ /* 0x000fc400078e0255 */
[----:B------:R-:W-:Y:S01]  /*175c0*/  @!P3 IMAD.IADD R33, R33, 0x1, R48 ;  /* 0x000000012121b824 */ /* 0x000fe200078e0230 */
[----:B------:R-:W-:Y:S01]  /*175d0*/  @!P2 LDS R43, [R0+0x1b00] ;  /* 0x001b0000002ba984 */ /* 0x000fe20000000800 */
[----:B-1----:R-:W1:Y:S08]  /*175e0*/  @!P3 LDC.64 R36, c[0x0][0x398] ;  /* 0x0000e600ff24bb82 */ /* 0x002e700000000a00 */
[----:B---3--:R-:W3:Y:S01]  /*175f0*/  @!P2 LDC.64 R38, c[0x0][0x398] ;  /* 0x0000e600ff26ab82 */ /* 0x008ee20000000a00 */
[----:B0-----:R-:W-:-:S02]  /*17600*/  @!P4 IMAD.WIDE.U32 R34, R35, 0x4, R40 ;  /* 0x000000042322c825 */ /* 0x001fc400078e0028 */
[----:B------:R-:W0:Y:S02]  /*17610*/  @!P3 LDS R41, [R0+0x1800] ;  /* 0x001800000029b984 */ /* 0x000e240000000800 */
[----:B-1----:R-:W-:-:S04]  /*17620*/  @!P3 IMAD.WIDE.U32 R36, R33, 0x4, R36 ;  /* 0x000000042124b825 */ /* 0x002fc800078e0024 */
[----:B------:R-:W-:-:S04]  /*17630*/  @!P2 IMAD.IADD R33, R32, 0x1, R143 ;  /* 0x000000012021a824 */ /* 0x000fc800078e028f */
[----:B---3--:R-:W-:Y:S02]  /*17640*/  @!P2 IMAD.WIDE.U32 R32, R33, 0x4, R38 ;  /* 0x000000042120a825 */ /* 0x008fe400078e0026 */
[----:B------:R-:W1:Y:S04]  /*17650*/  @!P1 LDS R39, [R0+0x1e00] ;  /* 0x001e000000279984 */ /* 0x000e680000000800 */
[----:B--2---:R2:W-:Y:S01]  /*17660*/  @!P4 STG.E desc[UR10][R34.64], R45 ;  /* 0x0000002d2200c986 */ /* 0x0045e2000c10190a */
[C---:B------:R-:W-:Y:S01]  /*17670*/  LOP3.LUT P0, RZ, R9.reuse, 0x80000, RZ, 0xc0, !PT ;  /* 0x0008000009ff7812 */ /* 0x040fe2000780c0ff */
[----:B--2---:R-:W2:Y:S01]  /*17680*/  @!P1 LDC.64 R34, c[0x0][0x398] ;  /* 0x0000e600ff229b82 */ /* 0x004ea20000000a00 */
[C---:B------:R-:W-:Y:S02]  /*17690*/  LOP3.LUT P5, RZ, R9.reuse, 0x40000, RZ, 0xc0, !PT ;  /* 0x0004000009ff7812 */ /* 0x040fe400078ac0ff */
[----:B------:R-:W-:Y:S01]  /*176a0*/  LOP3.LUT P4, RZ, R9, 0x20000, RZ, 0xc0, !PT ;  /* 0x0002000009ff7812 */ /* 0x000fe2000788c0ff */
[----:B------:R-:W-:Y:S01]  /*176b0*/  @!P1 IMAD.IADD R31, R31, 0x1, R146 ;  /* 0x000000011f1f9824 */ /* 0x000fe200078e0292 */
[----:B0-----:R0:W-:Y:S04]  /*176c0*/  @!P3 STG.E desc[UR10][R36.64], R41 ;  /* 0x000000292400b986 */ /* 0x0011e8000c10190a */
[----:B------:R3:W-:Y:S04]  /*176d0*/  @!P2 STG.E desc[UR10][R32.64], R43 ;  /* 0x0000002b2000a986 */ /* 0x0007e8000c10190a */
[----:B------:R-:W4:Y:S01]  /*176e0*/  @!P0 LDS R41, [R0+0x2100] ;  /* 0x0021000000298984 */ /* 0x000f220000000800 */
[----:B0-----:R-:W0:Y:S01]  /*176f0*/  @!P0 LDC.64 R36, c[0x0][0x398] ;  /* 0x0000e600ff248b82 */ /* 0x001e220000000a00 */
[----:B--2---:R-:W-:-:S07]  /*17700*/  @!P1 IMAD.WIDE.U32 R34, R31, 0x4, R34 ;  /* 0x000000041f229825 */ /* 0x004fce00078e0022 */
[----:B---3--:R-:W2:Y:S01]  /*17710*/  @!P5 LDC.64 R32, c[0x0][0x398] ;  /* 0x0000e600ff20db82 */ /* 0x008ea20000000a00 */
[----:B-1----:R1:W-:Y:S01]  /*17720*/  @!P1 STG.E desc[UR10][R34.64], R39 ;  /* 0x0000002722009986 */ /* 0x0023e2000c10190a */
[----:B------:R-:W-:Y:S01]  /*17730*/  LOP3.LUT P3, RZ, R9, 0x10000, RZ, 0xc0, !PT ;  /* 0x0001000009ff7812 */ /* 0x000fe2000786c0ff */
[----:B------:R-:W-:Y:S02]  /*17740*/  @!P0 IMAD.IADD R31, R30, 0x1, R149 ;  /* 0x000000011e1f8824 */ /* 0x000fe400078e0295 */
[----:B------:R-:W-:Y:S01]  /*17750*/  @!P5 IMAD.IADD R29, R29, 0x1, R152 ;  /* 0x000000011d1dd824 */ /* 0x000fe200078e0298 */
[----:B------:R-:W-:Y:S02]  /*17760*/  @!P4 LDS R39, [R0+0x2700] ;  /* 0x002700000027c984 */ /* 0x000fe40000000800 */
[----:B-1----:R-:W1:Y:S01]  /*17770*/  @!P4 LDC.64 R34, c[0x0][0x398] ;  /* 0x0000e600ff22cb82 */ /* 0x002e620000000a00 */
[----:B0-----:R-:W-:Y:S02]  /*17780*/  @!P0 IMAD.WIDE.U32 R30, R31, 0x4, R36 ;  /* 0x000000041f1e8825 */ /* 0x001fe400078e0024 */
[----:B------:R-:W0:Y:S02]  /*17790*/  @!P5 LDS R37, [R0+0x2400] ;  /* 0x002400000025d984 */ /* 0x000e240000000800 */
[----:B--2---:R-:W-:-:S04]  /*177a0*/  @!P5 IMAD.WIDE.U32 R32, R29, 0x4, R32 ;  /* 0x000000041d20d825 */ /* 0x004fc800078e0020 */
[----:B------:R-:W-:-:S04]  /*177b0*/  @!P4 IMAD.IADD R29, R28, 0x1, R155 ;  /* 0x000000011c1dc824 */ /* 0x000fc800078e029b */
[----:B-1----:R-:W-:Y:S02]  /*177c0*/  @!P4 IMAD.WIDE.U32 R28, R29, 0x4, R34 ;  /* 0x000000041d1cc825 */ /* 0x002fe400078e0022 */
[----:B------:R-:W1:Y:S04]  /*177d0*/  @!P3 LDS R35, [R0+0x2a00] ;  /* 0x002a00000023b984 */ /* 0x000e680000000800 */
[----:B----4-:R2:W-:Y:S01]  /*177e0*/  @!P0 STG.E desc[UR10][R30.64], R41 ;  /* 0x000000291e008986 */ /* 0x0105e2000c10190a */
        /* <DEDUP_REMOVED lines=20> */
[----:B------:R-:W-:Y:S01]  /*17930*/  @!P0 IMAD.IADD R25, R24, 0x1, R147 ;  /* 0x0000000118198824 */ /* 0x000fe200078e0293 */
[----:B----4-:R2:W-:Y:S03]  /*17940*/  @!P2 STG.E desc[UR10][R26.64], R37 ;  /* 0x000000251a00a986 */ /* 0x0105e6000c10190a */
[----:B-1----:R-:W-:Y:S01]  /*17950*/  @!P0 IMAD.WIDE.U32 R24, R25, 0x4, R30 ;  /* 0x0000000419188825 */ /* 0x002fe200078e001e */
[----:B--2---:R-:W1:Y:S01]  /*17960*/  @!P5 LDC.64 R26, c[0x0][0x398] ;  /* 0x0000e600ff1adb82 */ /* 0x004e620000000a00 */
[----:B------:R-:W2:Y:S01]  /*17970*/  @!P5 LDS R31, [R0+0x3600] ;  /* 0x00360000001fd984 */ /* 0x000ea20000000800 */
[C---:B------:R-:W-:Y:S02]  /*17980*/  LOP3.LUT P4, RZ, R9.reuse, 0x800, RZ, 0xc0, !PT ;  /* 0x0000080009ff7812 */ /* 0x040fe4000788c0ff */
[C---:B------:R-:W-:Y:S02]  /*17990*/  LOP3.LUT P3, RZ, R9.reuse, 0x400, RZ, 0xc0, !PT ;  /* 0x0000040009ff7812 */ /* 0x040fe4000786c0ff */
[----:B------:R-:W-:Y:S01]  /*179a0*/  LOP3.LUT P2, RZ, R9, 0x200, RZ, 0xc0, !PT ;  /* 0x0000020009ff7812 */ /* 0x000fe2000784c0ff */
[----:B------:R-:W-:Y:S01]  /*179b0*/  @!P5 IMAD.IADD R23, R23, 0x1, R44 ;  /* 0x000000011717d824 */ /* 0x000fe200078e022c */
[----:B0-----:R0:W-:Y:S04]  /*179c0*/  @!P1 STG.E desc[UR10][R28.64], R33 ;  /* 0x000000211c009986 */ /* 0x0011e8000c10190a */
[----:B------:R3:W-:Y:S01]  /*179d0*/  @!P0 STG.E desc[UR10][R24.64], R35 ;  /* 0x0000002318008986 */ /* 0x0007e2000c10190a */
[----:B-1----:R-:W-:-:S03]  /*179e0*/  @!P5 IMAD.WIDE.U32 R26, R23, 0x4, R26 ;  /* 0x00000004171ad825 */ /* 0x002fc600078e001a */
[----:B------:R-:W1:Y:S01]  /*179f0*/  @!P4 LDS R33, [R0+0x3900] ;  /* 0x003900000021c984 */ /* 0x000e620000000800 */
[----:B0-----:R-:W0:Y:S08]  /*17a00*/  @!P4 LDC.64 R28, c[0x0][0x398] ;  /* 0x0000e600ff1ccb82 */ /* 0x001e300000000a00 */
[----:B---3--:R-:W3:Y:S01]  /*17a10*/  @!P3 LDC.64 R24, c[0x0][0x398] ;  /* 0x0000e600ff18bb82 */ /* 0x008ee20000000a00 */
[----:B--2---:R2:W-:Y:S01]  /*17a20*/  @!P5 STG.E desc[UR10][R26.64], R31 ;  /* 0x0000001f1a00d986 */ /* 0x0045e2000c10190a */
[----:B------:R-:W-:Y:S01]  /*17a30*/  LOP3.LUT P1, RZ, R9, 0x100, RZ, 0xc0, !PT ;  /* 0x0000010009ff7812 */ /* 0x000fe2000782c0ff */
[----:B------:R-:W-:-:S02]  /*17a40*/  @!P4 IMAD.IADD R23, R22, 0x1, R153 ;  /* 0x000000011617c824 */ /* 0x000fc400078e0299 */
[----:B------:R-:W-:Y:S01]  /*17a50*/  @!P3 IMAD.IADD R21, R21, 0x1, R50 ;  /* 0x000000011515b824 */ /* 0x000fe200078e0232 */
[----:B------:R-:W-:Y:S02]  /*17a60*/  @!P2 LDS R31, [R0+0x3f00] ;  /* 0x003f0000001fa984 */ /* 0x000fe40000000800 */
[----:B--2---:R-:W2:Y:S01]  /*17a70*/  @!P2 LDC.64 R26, c[0x0][0x398] ;  /* 0x0000e600ff1aab82 */ /* 0x004ea20000000a00 */
[----:B0-----:R-:W-:Y:S02]  /*17a80*/  @!P4 IMAD.WIDE.U32 R22, R23, 0x4, R28 ;  /* 0x000000041716c825 */ /* 0x001fe400078e001c */
[----:B------:R-:W0:Y:S02]  /*17a90*/  @!P3 LDS R29, [R0+0x3c00] ;  /* 0x003c0000001db984 */ /* 0x000e240000000800 */
[----:B---3--:R-:W-:-:S04]  /*17aa0*/  @!P3 IMAD.WIDE.U32 R24, R21, 0x4, R24 ;  /* 0x000000041518b825 */ /* 0x008fc800078e0018 */
[----:B------:R-:W-:-:S04]  /*17ab0*/  @!P2 IMAD.IADD R21, R20, 0x1, R159 ;  /* 0x000000011415a824 */ /* 0x000fc800078e029f */
[----:B--2---:R-:W-:Y:S02]  /*17ac0*/  @!P2 IMAD.WIDE.U32 R20, R21, 0x4, R26 ;  /* 0x000000041514a825 */ /* 0x004fe400078e001a */
[----:B------:R-:W2:Y:S04]  /*17ad0*/  @!P1 LDS R27, [R0+0x4200] ;  /* 0x00420000001b9984 */ /* 0x000ea80000000800 */
[----:B-1----:R1:W-:Y:S01]  /*17ae0*/  @!P4 STG.E desc[UR10][R22.64], R33 ;  /* 0x000000211600c986 */ /* 0x0023e2000c10190a */
[----:B------:R-:W-:Y:S01]  /*17af0*/  P2R R136, PR, RZ, 0x40 ;  /* 0x00000040ff887803 */ /* 0x000fe20000000000 */
[----:B-1----:R-:W1:Y:S01]  /*17b00*/  @!P1 LDC.64 R22, c[0x0][0x398] ;  /* 0x0000e600ff169b82 */ /* 0x002e620000000a00 */
[C---:B------:R-:W-:Y:S02]  /*17b10*/  LOP3.LUT P0, RZ, R9.reuse, 0x80, RZ, 0xc0, !PT ;  /* 0x0000008009ff7812 */ /* 0x040fe4000780c0ff */
[----:B------:R-:W-:-:S02]  /*17b20*/  LOP3.LUT P6, RZ, R9, 0x40, RZ, 0xc0, !PT ;  /* 0x0000004009ff7812 */ /* 0x000fc400078cc0ff */
[----:B------:R-:W-:Y:S01]  /*17b30*/  LOP3.LUT P5, RZ, R9, 0x20, RZ, 0xc0, !PT ;  /* 0x0000002009ff7812 */ /* 0x000fe200078ac0ff */
[----:B------:R-:W-:Y:S01]  /*17b40*/  @!P1 IMAD.IADD R19, R19, 0x1, R148 ;  /* 0x0000000113139824 */ /* 0x000fe200078e0294 */
[----:B0-----:R0:W-:Y:S04]  /*17b50*/  @!P3 STG.E desc[UR10][R24.64], R29 ;  /* 0x0000001d1800b986 */ /* 0x0011e8000c10190a */
[----:B------:R3:W-:Y:S04]  /*17b60*/  @!P2 STG.E desc[UR10][R20.64], R31 ;  /* 0x0000001f1400a986 */ /* 0x0007e8000c10190a */
[----:B------:R-:W4:Y:S01]  /*17b70*/  @!P0 LDS R29, [R0+0x4500] ;  /* 0x00450000001d8984 */ /* 0x000f220000000800 */
[----:B0-----:R-:W0:Y:S01]  /*17b80*/  @!P0 LDC.64 R24, c[0x0][0x398] ;  /* 0x0000e600ff188b82 */ /* 0x001e220000000a00 */
[----:B-1----:R-:W-:-:S07]  /*17b90*/  @!P1 IMAD.WIDE.U32 R22, R19, 0x4, R22 ;  /* 0x0000000413169825 */ /* 0x002fce00078e0016 */
[----:B---3--:R-:W1:Y:S01]  /*17ba0*/  @!P6 LDC.64 R20, c[0x0][0x398] ;  /* 0x0000e600ff14eb82 */ /* 0x008e620000000a00 */
[----:B--2---:R2:W-:Y:S01]  /*17bb0*/  @!P1 STG.E desc[UR10][R22.64], R27 ;  /* 0x0000001b16009986 */ /* 0x0045e2000c10190a */
[----:B------:R-:W-:Y:S01]  /*17bc0*/  LOP3.LUT P4, RZ, R9, 0x10, RZ, 0xc0, !PT ;  /* 0x0000001009ff7812 */ /* 0x000fe2000788c0ff */
[----:B------:R-:W-:Y:S02]  /*17bd0*/  @!P0 IMAD.IADD R19, R18, 0x1, R165 ;  /* 0x0000000112138824 */ /* 0x000fe400078e02a5 */
[----:B------:R-:W-:Y:S01]  /*17be0*/  @!P6 IMAD.IADD R17, R17, 0x1, R154 ;  /* 0x000000011111e824 */ /* 0x000fe200078e029a */
[----:B------:R-:W-:Y:S02]  /*17bf0*/  @!P5 LDS R27, [R0+0x4b00] ;  /* 0x004b0000001bd984 */ /* 0x000fe40000000800 */
[----:B--2---:R-:W2:Y:S01]  /*17c00*/  @!P5 LDC.64 R22, c[0x0][0x398] ;  /* 0x0000e600ff16db82 */ /* 0x004ea20000000a00 */
[----:B0-----:R-:W-:Y:S02]  /*17c10*/  @!P0 IMAD.WIDE.U32 R18, R19, 0x4, R24 ;  /* 0x0000000413128825 */ /* 0x001fe400078e0018 */
[----:B------:R-:W0:Y:S02]  /*17c20*/  @!P6 LDS R25, [R0+0x4800] ;  /* 0x004800000019e984 */ /* 0x000e240000000800 */
[----:B-1----:R-:W-:-:S04]  /*17c30*/  @!P6 IMAD.WIDE.U32 R20, R17, 0x4, R20 ;  /* 0x000000041114e825 */ /* 0x002fc800078e0014 */
[----:B------:R-:W-:-:S04]  /*17c40*/  @!P5 IMAD.IADD R17, R16, 0x1, R167 ;  /* 0x000000011011d824 */ /* 0x000fc800078e02a7 */
[----:B--2---:R-:W-:Y:S02]  /*17c50*/  @!P5 IMAD.WIDE.U32 R16, R17, 0x4, R22 ;  /* 0x000000041110d825 */ /* 0x004fe400078e0016 */
[----:B------:R-:W1:Y:S04]  /*17c60*/  @!P4 LDS R23, [R0+0x4e00] ;  /* 0x004e00000017c984 */ /* 0x000e680000000800 */
[----:B----4-:R2:W-:Y:S02]  /*17c70*/  @!P0 STG.E desc[UR10][R18.64], R29 ;  /* 0x0000001d12008986 */ /* 0x0105e4000c10190a */
[----:B--2---:R-:W2:Y:S01]  /*17c80*/  @!P4 LDC.64 R18, c[0x0][0x398] ;  /* 0x0000e600ff12cb82 */ /* 0x004ea20000000a00 */
        /* <DEDUP_REMOVED lines=22> */
[----:B----4-:R2:W-:Y:S02]  /*17df0*/  @!P3 STG.E desc[UR10][R14.64], R25 ;  /* 0x000000190e00b986 */ /* 0x0105e4000c10190a */
[----:B--2---:R-:W2:Y:S01]  /*17e00*/  @!P0 LDC.64 R14, c[0x0][0x398] ;  /* 0x0000e600ff0e8b82 */ /* 0x004ea20000000a00 */
[----:B------:R-:W-:Y:S01]  /*17e10*/  @!P0 IMAD.IADD R11, R11, 0x1, R164 ;  /* 0x000000010b0b8824 */ /* 0x000fe200078e02a4 */
[----:B0-----:R0:W-:Y:S04]  /*17e20*/  @!P2 STG.E desc[UR10][R16.64], R21 ;  /* 0x000000151000a986 */ /* 0x0011e8000c10190a */
[----:B------:R3:W-:Y:S01]  /*17e30*/  @!P1 STG.E desc[UR10][R12.64], R23 ;  /* 0x000000170c009986 */ /* 0x0007e2000c10190a */
[----:B--2---:R-:W-:-:S05]  /*17e40*/  @!P0 IMAD.WIDE.U32 R14, R11, 0x4, R14 ;  /* 0x000000040b0e8825 */ /* 0x004fca00078e000e */
[----:B-1----:R1:W-:Y:S01]  /*17e50*/  @!P0 STG.E desc[UR10][R14.64], R19 ;  /* 0x000000130e008986 */ /* 0x0023e2000c10190a */
[----:B------:R-:W-:-:S13]  /*17e60*/  ISETP.NE.AND P0, PT, R128, RZ, PT ;  /* 0x000000ff8000720c */ /* 0x000fda0003f05270 */
[----:B------:R-:W2:Y:S01]  /*17e70*/  @!P0 LDS R21, [R0+0x5d00] ;  /* 0x005d000000158984 */ /* 0x000ea20000000800 */
[----:B0-----:R-:W0:Y:S01]  /*17e80*/  @!P0 LDC.64 R16, c[0x0][0x398] ;  /* 0x0000e600ff108b82 */ /* 0x001e220000000a00 */
[----:B------:R-:W-:Y:S02]  /*17e90*/  ISETP.NE.AND P1, PT, R129, RZ, PT ;  /* 0x000000ff8100720c */ /* 0x000fe40003f25270 */
[----:B------:R-:W-:Y:S02]  /*17ea0*/  ISETP.NE.AND P2, PT, R134, RZ, PT ;  /* 0x000000ff8600720c */ /* 0x000fe40003f45270 */
[----:B------:R-:W-:Y:S02]  /*17eb0*/  ISETP.NE.AND P3, PT, R130, RZ, PT ;  /* 0x000000ff8200720c */ /* 0x000fe40003f65270 */
[----:B------:R-:W-:Y:S02]  /*17ec0*/  ISETP.NE.AND P4, PT, R131, RZ, PT ;  /* 0x000000ff8300720c */ /* 0x000fe40003f85270 */
[----:B------:R-:W-:-:S02]  /*17ed0*/  ISETP.NE.AND P5, PT, R135, RZ, PT ;  /* 0x000000ff8700720c */ /* 0x000fc40003fa5270 */
[----:B------:R-:W-:-:S03]  /*17ee0*/  ISETP.NE.AND P6, PT, R136, RZ, PT ;  /* 0x000000ff8800720c */ /* 0x000fc60003fc5270 */
[----:B------:R-:W4:Y:S01]  /*17ef0*/  @!P1 LDS R25, [R0+0x6000] ;  /* 0x0060000000199984 */ /* 0x000f220000000800 */
[----:B------:R-:W-:Y:S01]  /*17f00*/  @!P0 IMAD.IADD R11, R10, 0x1, R175 ;  /* 0x000000010a0b8824 */ /* 0x000fe200078e02af */
[----:B---3--:R-:W3:Y:S02]  /*17f10*/  @!P1 LDC.64 R12, c[0x0][0x398] ;  /* 0x0000e600ff0c9b82 */ /* 0x008ee40000000a00 */
[----:B------:R-:W5:Y:S04]  /*17f20*/  @!P2 LDS R27, [R0+0x6300] ;  /* 0x00630000001ba984 */ /* 0x000f680000000800 */
[----:B------:R-:W5:Y:S02]  /*17f30*/  @!P3 LDS R29, [R0+0x6600] ;  /* 0x00660000001db984 */ /* 0x000f640000000800 */
[----:B-1----:R-:W1:Y:S02]  /*17f40*/  @!P2 LDC.64 R14, c[0x0][0x398] ;  /* 0x0000e600ff0eab82 */ /* 0x002e640000000a00 */
[----:B------:R-:W5:Y:S04]  /*17f50*/  @!P4 LDS R31, [R0+0x6900] ;  /* 0x00690000001fc984 */ /* 0x000f680000000800 */
[----:B------:R-:W5:Y:S02]  /*17f60*/  @!P5 LDS R33, [R0+0x6c00] ;  /* 0x006c00000021d984 */ /* 0x000f640000000800 */
[----:B------:R-:W5:Y:S02]  /*17f70*/  @!P4 LDC.64 R18, c[0x0][0x398] ;  /* 0x0000e600ff12cb82 */ /* 0x000f640000000a00 */
[----:B------:R-:W5:Y:S01]  /*17f80*/  @!P6 LDS R35, [R0+0x6f00] ;  /* 0x006f00000023e984 */ /* 0x000f620000000800 */
[----:B0-----:R-:W-:-:S05]  /*17f90*/  @!P0 IMAD.WIDE.U32 R10, R11, 0x4, R16 ;  /* 0x000000040b0a8825 */ /* 0x001fca00078e0010 */
[----:B------:R-:W0:Y:S01]  /*17fa0*/  @!P3 LDC.64 R16, c[0x0][0x398] ;  /* 0x0000e600ff10bb82 */ /* 0x000e220000000a00 */
[----:B--2---:R2:W-:Y:S07]  /*17fb0*/  @!P0 STG.E desc[UR10][R10.64], R21 ;  /* 0x000000150a008986 */ /* 0x0045ee000c10190a */
[----:B------:R-:W5:Y:S08]  /*17fc0*/  @!P6 LDC.64 R22, c[0x0][0x398] ;  /* 0x0000e600ff16eb82 */ /* 0x000f700000000a00 */
[----:B--2---:R-:W2:Y:S01]  /*17fd0*/  @!P5 LDC.64 R20, c[0x0][0x398] ;  /* 0x0000e600ff14db82 */ /* 0x004ea20000000a00 */
[----:B------:R-:W-:Y:S01]  /*17fe0*/  @!P1 IMAD.IADD R11, R5, 0x1, R172 ;  /* 0x00000001050b9824 */ /* 0x000fe200078e02ac */
[----:B------:R-:W-:Y:S01]  /*17ff0*/  LOP3.LUT P0, RZ, R9, 0x80000000, RZ, 0xc0, !PT ;  /* 0x8000000009ff7812 */ /* 0x000fe2000780c0ff */
[----:B------:R-:W-:-:S02]  /*18000*/  @!P2 IMAD.IADD R5, R7, 0x1, R168 ;  /* 0x000000010705a824 */ /* 0x000fc400078e02a8 */
[----:B------:R-:W-:Y:S02]  /*18010*/  @!P3 IMAD.IADD R7, R6, 0x1, R179 ;  /* 0x000000010607b824 */ /* 0x000fe400078e02b3 */
[----:B---3--:R-:W-:-:S04]  /*18020*/  @!P1 IMAD.WIDE.U32 R10, R11, 0x4, R12 ;  /* 0x000000040b0a9825 */ /* 0x008fc800078e000c */
[----:B------:R-:W-:Y:S02]  /*18030*/  @!P4 IMAD.IADD R9, R8, 0x1, R177 ;  /* 0x000000010809c824 */ /* 0x000fe400078e02b1 */
[----:B------:R-:W-:Y:S02]  /*18040*/  @!P5 IMAD.IADD R13, R3, 0x1, R42 ;  /* 0x00000001030dd824 */ /* 0x000fe400078e022a */
[----:B------:R-:W-:Y:S02]  /*18050*/  @!P6 IMAD.IADD R183, R4, 0x1, R183 ;  /* 0x0000000104b7e824 */ /* 0x000fe400078e02b7 */
[----:B-1----:R-:W-:Y:S01]  /*18060*/  @!P2 IMAD.WIDE.U32 R4, R5, 0x4, R14 ;  /* 0x000000040504a825 */ /* 0x002fe200078e000e */
[----:B----4-:R1:W-:Y:S03]  /*18070*/  @!P1 STG.E desc[UR10][R10.64], R25 ;  /* 0x000000190a009986 */ /* 0x0103e6000c10190a */
[----:B0-----:R-:W-:Y:S01]  /*18080*/  @!P3 IMAD.WIDE.U32 R6, R7, 0x4, R16 ;  /* 0x000000040706b825 */ /* 0x001fe200078e0010 */
[----:B-----5:R1:W-:Y:S03]  /*18090*/  @!P2 STG.E desc[UR10][R4.64], R27 ;  /* 0x0000001b0400a986 */ /* 0x0203e6000c10190a */
[----:B------:R-:W-:Y:S01]  /*180a0*/  @!P4 IMAD.WIDE.U32 R8, R9, 0x4, R18 ;  /* 0x000000040908c825 */ /* 0x000fe200078e0012 */
[----:B------:R1:W-:Y:S03]  /*180b0*/  @!P3 STG.E desc[UR10][R6.64], R29 ;  /* 0x0000001d0600b986 */ /* 0x0003e6000c10190a */
[----:B--2---:R-:W-:Y:S01]  /*180c0*/  @!P5 IMAD.WIDE.U32 R12, R13, 0x4, R20 ;  /* 0x000000040d0cd825 */ /* 0x004fe200078e0014 */
[----:B------:R1:W-:Y:S03]  /*180d0*/  @!P4 STG.E desc[UR10][R8.64], R31 ;  /* 0x0000001f0800c986 */ /* 0x0003e6000c10190a */
[----:B------:R-:W-:Y:S01]  /*180e0*/  @!P6 IMAD.WIDE.U32 R14, R183, 0x4, R22 ;  /* 0x00000004b70ee825 */ /* 0x000fe200078e0016 */
[----:B------:R1:W-:Y:S04]  /*180f0*/  @!P5 STG.E desc[UR10][R12.64], R33 ;  /* 0x000000210c00d986 */ /* 0x0003e8000c10190a */
[----:B------:R1:W-:Y:S01]  /*18100*/  @!P6 STG.E desc[UR10][R14.64], R35 ;  /* 0x000000230e00e986 */ /* 0x0003e2000c10190a */
[----:B------:R-:W-:Y:S05]  /*18110*/  @P0 EXIT ;  /* 0x000000000000094d */ /* 0x000fea0003800000 */
[----:B-1----:R-:W0:Y:S01]  /*18120*/  LDS R7, [R0+0x7200] ;  /* 0x0072000000077984 */ /* 0x002e220000000800 */
[----:B------:R-:W1:Y:S01]  /*18130*/  LDC.64 R4, c[0x0][0x398] ;  /* 0x0000e600ff047b82 */ /* 0x000e620000000a00 */
[----:B------:R-:W-:-:S04]  /*18140*/  IMAD.IADD R3, R2, 0x1, R181 ;  /* 0x0000000102037824 */ /* 0x000fc800078e02b5 */
[----:B-1----:R-:W-:-:S05]  /*18150*/  IMAD.WIDE.U32 R2, R3, 0x4, R4 ;  /* 0x0000000403027825 */ /* 0x002fca00078e0004 */
[----:B0-----:R-:W-:Y:S01]  /*18160*/  STG.E desc[UR10][R2.64], R7 ;  /* 0x0000000702007986 */ /* 0x001fe2000c10190a */
[----:B------:R-:W-:Y:S05]  /*18170*/  EXIT ;  /* 0x000000000000794d */ /* 0x000fea0003800000 */
.L_x_2033:
[----:B------:R-:W-:Y:S01]  /*18180*/  ISETP.GE.AND P0, PT, R43, 0x1d40, PT ;  /* 0x00001d402b00780c */ /* 0x000fe20003f06270 */
[----:B------:R-:W-:Y:S02]  /*18190*/  IMAD.MOV.U32 R9, RZ, RZ, R3 ;  /* 0x000000ffff097224 */ /* 0x000fe400078e0003 */
[----:B--2---:R-:W-:-:S10]  /*181a0*/  IMAD.MOV.U32 R11, RZ, RZ, R43 ;  /* 0x000000ffff0b7224 */ /* 0x004fd400078e002b */
[----:B------:R-:W-:Y:S05]  /*181b0*/  @!P0 BRA `(.L_x_2036) ;  /* 0x0000000400808947 */ /* 0x000fea0003800000 */
[----:B------:R-:W-:Y:S02]  /*181c0*/  IMAD.MOV.U32 R11, RZ, RZ, R43 ;  /* 0x000000ffff0b7224 */ /* 0x000fe400078e002b */
[----:B------:R-:W-:-:S07]  /*181d0*/  IMAD.MOV.U32 R9, RZ, RZ, R3 ;  /* 0x000000ffff097224 */ /* 0x000fce00078e0003 */
.L_x_2037:
[----:B0-----:R-:W0:Y:S01]  /*181e0*/  LDC.64 R12, c[0x0][0x380] ;  /* 0x0000e000ff0c7b82 */ /* 0x001e220000000a00 */
[----:B-1----:R-:W-:-:S04]  /*181f0*/  IADD3 R0, P0, PT, R125, R9, RZ ;  /* 0x000000097d007210 */ /* 0x002fc80007f1e0ff */
[----:B------:R-:W-:Y:S01]  /*18200*/  LEA.HI.X.SX32 R5, R9, RZ, 0x1, P0 ;  /* 0x000000ff09057211 */ /* 0x000fe200000f0eff */
[C---:B------:R-:W-:Y:S02]  /*18210*/  IMAD.SHL.U32 R7, R0.reuse, 0x4, RZ ;  /* 0x0000000400077824 */ /* 0x040fe400078e00ff */
[----:B------:R-:W1:Y:S01]  /*18220*/  LDC.64 R92, c[0x0][0x388] ;  /* 0x0000e200ff5c7b82 */ /* 0x000e620000000a00 */
[----:B------:R-:W-:Y:S02]  /*18230*/  SHF.L.U64.HI R0, R0, 0x2, R5 ;  /* 0x0000000200007819 */ /* 0x000fe40000010205 */
[----:B0-----:R-:W-:-:S04]  /*18240*/  IADD3 R4, P0, P1, R7, 0x3900, R12 ;  /* 0x0000390007047810 */ /* 0x001fc8000791e00c */
[----:B------:R-:W-:-:S05]  /*18250*/  IADD3.X R5, PT, PT, R0, R13, RZ, P0, P1 ;  /* 0x0000000d00057210 */ /* 0x000fca00007e24ff */
[----:B------:R-:W2:Y:S04]  /*18260*/  LDG.E R13, desc[UR10][R4.64+-0x3900] ;  /* 0xffc7000a040d7981 */ /* 0x000ea8000c1e1900 */
[----:B------:R-:W4:Y:S04]  /*18270*/  LDG.E R15, desc[UR10][R4.64+-0x3600] ;  /* 0xffca000a040f7981 */ /* 0x000f28000c1e1900 */
[----:B------:R-:W5:Y:S04]  /*18280*/  LDG.E R17, desc[UR10][R4.64+-0x3300] ;  /* 0xffcd000a04117981 */ /* 0x000f68000c1e1900 */
[----:B------:R-:W5:Y:S04]  /*18290*/  LDG.E R19, desc[UR10][R4.64+-0x3000] ;  /* 0xffd0000a04137981 */ /* 0x000f68000c1e1900 */
[----:B------:R-:W5:Y:S04]  /*182a0*/  LDG.E R21, desc[UR10][R4.64+-0x2d00] ;  /* 0xffd3000a04157981 */ /* 0x000f68000c1e1900 */
[----:B---3--:R-:W3:Y:S04]  /*182b0*/  LDG.E R23, desc[UR10][R4.64+-0x2a00] ;  /* 0xffd6000a04177981 */ /* 0x008ee8000c1e1900 */
[----:B------:R-:W3:Y:S04]  /*182c0*/  LDG.E R25, desc[UR10][R4.64+-0x2700] ;  /* 0xffd9000a04197981 */ /* 0x000ee8000c1e1900 */
        /* <DEDUP_REMOVED lines=31> */
[----:B------:R-:W3:Y:S01]  /*184c0*/  LDG.E R91, desc[UR10][R4.64+0x3900] ;  /* 0x0039000a045b7981 */ /* 0x000ee2000c1e1900 */
        /* <DEDUP_REMOVED lines=8> */
[----:B----4-:R0:W-:Y:S04]  /*18550*/  STG.E desc[UR10][R6.64+-0x3600], R15 ;  /* 0xffca000f06007986 */ /* 0x0101e8000c10190a */
[----:B-----5:R0:W-:Y:S04]  /*18560*/  STG.E desc[UR10][R6.64+-0x3300], R17 ;  /* 0xffcd001106007986 */ /* 0x0201e8000c10190a */
[----:B------:R0:W-:Y:S04]  /*18570*/  STG.E desc[UR10][R6.64+-0x3000], R19 ;  /* 0xffd0001306007986 */ /* 0x0001e8000c10190a */
[----:B------:R0:W-:Y:S04]  /*18580*/  STG.E desc[UR10][R6.64+-0x2d00], R21 ;  /* 0xffd3001506007986 */ /* 0x0001e8000c10190a */
[----:B---3--:R0:W-:Y:S04]  /*18590*/  STG.E desc[UR10][R6.64+-0x2a00], R23 ;  /* 0xffd6001706007986 */ /* 0x0081e8000c10190a */
        /* <DEDUP_REMOVED lines=34> */
.L_x_2036:
[----:B------:R-:W-:-:S13]  /*187c0*/  ISETP.GE.AND P0, PT, R9, R2, PT ;  /* 0x000000020900720c */ /* 0x000fda0003f06270 */
[----:B------:R-:W-:Y:S05]  /*187d0*/  @P0 BRA `(.L_x_2038) ;  /* 0x0000001000940947 */ /* 0x000fea0003800000 */
[----:B------:R-:W0:Y:S01]  /*187e0*/  LDCU.64 UR4, c[0x0][0x380] ;  /* 0x00007000ff0477ac */ /* 0x000e220008000a00 */
[C---:B-1----:R-:W-:Y:S01]  /*187f0*/  IADD3 R0, P0, PT, R125.reuse, R9, RZ ;  /* 0x000000097d007210 */ /* 0x042fe20007f1e0ff */
[C---:B------:R-:W-:Y:S01]  /*18800*/  VIADD R8, R125.reuse, 0x180 ;  /* 0x000001807d087836 */ /* 0x040fe20000000000 */
[C---:B------:R-:W-:Y:S01]  /*18810*/  LOP3.LUT R24, R125.reuse, 0xc00, RZ, 0xfc, !PT ;  /* 0x00000c007d187812 */ /* 0x040fe200078efcff */
        /* <DEDUP_REMOVED lines=23> */
[----:B------:R-:W2:Y:S01]  /*18990*/  @!P6 LDG.E R13, desc[UR10][R6.64+0x300] ;  /* 0x0003000a060de981 */ /* 0x000ea2000c1e1900 */
[C---:B------:R-:W-:Y:S01]  /*189a0*/  VIADD R16, R125.reuse, 0x900 ;  /* 0x000009007d107836 */ /* 0x040fe20000000000 */
[----:B------:R-:W-:Y:S01]  /*189b0*/  P2R R74, PR, RZ, 0x40 ;  /* 0x00000040ff4a7803 */ /* 0x000fe20000000000 */
[C---:B------:R-:W-:Y:S01]  /*189c0*/  VIADD R18, R125.reuse, 0x9c0 ;  /* 0x000009c07d127836 */ /* 0x040fe20000000000 */
[----:B------:R-:W4:Y:S01]  /*189d0*/  @!P5 LDG.E R15, desc[UR10][R6.64+0x600] ;  /* 0x0006000a060fd981 */ /* 0x000f22000c1e1900 */
[C---:B---3--:R-:W-:Y:S01]  /*189e0*/  VIADD R20, R125.reuse, 0xa80 ;  /* 0x00000a807d147836 */ /* 0x048fe20000000000 */
[C---:B------:R-:W-:Y:S01]  /*189f0*/  LOP3.LUT R56, R125.reuse, 0x1800, RZ, 0xfc, !PT ;  /* 0x000018007d387812 */ /* 0x040fe200078efcff */
[C---:B------:R-:W-:Y:S01]  /*18a00*/  VIADD R22, R125.reuse, 0xb40 ;  /* 0x00000b407d167836 */ /* 0x040fe20000000000 */
[----:B------:R-:W3:Y:S01]  /*18a10*/  @!P4 LDG.E R17, desc[UR10][R6.64+0x900] ;  /* 0x0009000a0611c981 */ /* 0x000ee2000c1e1900 */
[C---:B------:R-:W-:Y:S01]  /*18a20*/  VIADD R26, R125.reuse, 0xcc0 ;  /* 0x00000cc07d1a7836 */ /* 0x040fe20000000000 */
[----:B------:R-:W-:Y:S01]  /*18a30*/  P2R R76, PR, RZ, 0x20 ;  /* 0x00000020ff4c7803 */ /* 0x000fe20000000000 */
[C---:B------:R-:W-:Y:S01]  /*18a40*/  VIADD R28, R125.reuse, 0xd80 ;  /* 0x00000d807d1c7836 */ /* 0x040fe20000000000 */
[----:B------:R-:W5:Y:S01]  /*18a50*/  @!P3 LDG.E R19, desc[UR10][R6.64+0xc00] ;  /* 0x000c000a0613b981 */ /* 0x000f62000c1e1900 */
[C---:B------:R-:W-:Y:S01]  /*18a60*/  VIADD R30, R125.reuse, 0xe40 ;  /* 0x00000e407d1e7836 */ /* 0x040fe20000000000 */
[----:B------:R-:W-:Y:S01]  /*18a70*/  P2R R78, PR, RZ, 0x10 ;  /* 0x00000010ff4e7803 */ /* 0x000fe20000000000 */
[C---:B------:R-:W-:Y:S01]  /*18a80*/  VIADD R32, R125.reuse, 0xf00 ;  /* 0x00000f007d207836 */ /* 0x040fe20000000000 */
[----:B0-----:R-:W-:Y:S01]  /*18a90*/  IADD3 R4, P0, PT, R4, UR4, RZ ;  /* 0x0000000404047c10 */ /* 0x001fe2000ff1e0ff */
[C---:B------:R-:W-:Y:S01]  /*18aa0*/  VIADD R34, R125.reuse, 0xfc0 ;  /* 0x00000fc07d227836 */ /* 0x040fe20000000000 */
[----:B------:R-:W5:Y:S01]  /*18ab0*/  @!P2 LDG.E R21, desc[UR10][R6.64+0xf00] ;  /* 0x000f000a0615a981 */ /* 0x000f62000c1e1900 */
[----:B------:R-:W-:Y:S01]  /*18ac0*/  VIADD R36, R125, 0x1080 ;  /* 0x000010807d247836 */ /* 0x000fe20000000000 */
[----:B------:R-:W-:Y:S01]  /*18ad0*/  IADD3.X R5, PT, PT, R5, UR5, RZ, P0, !PT ;  /* 0x0000000505057c10 */ /* 0x000fe200087fe4ff */
[C---:B------:R-:W-:Y:S01]  /*18ae0*/  VIADD R38, R125.reuse, 0x1140 ;  /* 0x000011407d267836 */ /* 0x040fe20000000000 */
[C---:B------:R-:W-:Y:S01]  /*18af0*/  ISETP.GE.AND P0, PT, R125.reuse, R11, PT ;  /* 0x0000000b7d00720c */ /* 0x040fe20003f06270 */
[C---:B------:R-:W-:Y:S01]  /*18b00*/  VIADD R40, R125.reuse, 0x1200 ;  /* 0x000012007d287836 */ /* 0x040fe20000000000 */
[----:B------:R-:W5:Y:S01]  /*18b10*/  @!P1 LDG.E R23, desc[UR10][R6.64+0x1200] ;  /* 0x0012000a06179981 */ /* 0x000f62000c1e1900 */
        /* <DEDUP_REMOVED lines=9> */
[----:B------:R-:W2:Y:S01]  /*18bb0*/  @!P0 LDG.E R9, desc[UR10][R6.64] ;  /* 0x0000000a06098981 */ /* 0x000ea2000c1e1900 */
        /* <DEDUP_REMOVED lines=8> */
[----:B------:R-:W5:Y:S01]  /*18c40*/  @!P0 LDG.E R25, desc[UR10][R6.64+0x1500] ;  /* 0x0015000a06198981 */ /* 0x000f62000c1e1900 */
[----:B------:R-:W-:Y:S01]  /*18c50*/  ISETP.GE.AND P0, PT, R8, R11, PT ;  /* 0x0000000b0800720c */ /* 0x000fe20003f06270 */
[C---:B------:R-:W-:Y:S02]  /*18c60*/  VIADD R64, R125.reuse, 0x1b00 ;  /* 0x00001b007d407836 */ /* 0x040fe40000000000 */
[----:B------:R-:W-:Y:S01]  /*18c70*/  VIADD R66, R125, 0x1bc0 ;  /* 0x00001bc07d427836 */ /* 0x000fe20000000000 */
[----:B------:R-:W-:-:S09]  /*18c80*/  P2R R8, PR, RZ, 0x1 ;  /* 0x00000001ff087803 */ /* 0x000fd20000000000 */
[----:B------:R-:W5:Y:S01]  /*18c90*/  @!P0 LDG.E R27, desc[UR10][R6.64+0x1800] ;  /* 0x0018000a061b8981 */ /* 0x000f62000c1e1900 */
[----:B------:R-:W-:-:S04]  /*18ca0*/  ISETP.GE.AND P0, PT, R10, R11, PT ;  /* 0x0000000b0a00720c */ /* 0x000fc80003f06270 */
        /* <DEDUP_REMOVED lines=63> */
[----:B------:R-:W-:Y:S02]  /*190a0*/  P2R R91, PR, RZ, 0x1 ;  /* 0x00000001ff5b7803 */ /* 0x000fe40000000000 */
[----:B------:R-:W-:-:S07]  /*190b0*/  ISETP.GE.AND P6, PT, R68, R11, PT ;  /* 0x0000000b4400720c */ /* 0x000fce0003fc6270 */
[----:B------:R-:W5:Y:S01]  /*190c0*/  @!P0 LDG.E R73, desc[UR10][R6.64+0x5a00] ;  /* 0x005a000a06498981 */ /* 0x000f62000c1e1900 */
[-C--:B------:R-:W-:Y:S02]  /*190d0*/  ISETP.GE.AND P0, PT, R54, R11.reuse, PT ;  /* 0x0000000b3600720c */ /* 0x080fe40003f06270 */
[-C--:B------:R-:W-:Y:S02]  /*190e0*/  ISETP.GE.AND P1, PT, R58, R11.reuse, PT ;  /* 0x0000000b3a00720c */ /* 0x080fe40003f26270 */
[----:B------:R-:W-:Y:S02]  /*190f0*/  P2R R92, PR, RZ, 0x1 ;  /* 0x00000001ff5c7803 */ /* 0x000fe40000000000 */
[-C--:B------:R-:W-:Y:S02]  /*19100*/  ISETP.GE.AND P2, PT, R60, R11.reuse, PT ;  /* 0x0000000b3c00720c */ /* 0x080fe40003f46270 */
[-C--:B------:R-:W-:Y:S02]  /*19110*/  ISETP.GE.AND P3, PT, R62, R11.reuse, PT ;  /* 0x0000000b3e00720c */ /* 0x080fe40003f66270 */
[----:B------:R-:W-:-:S02]  /*19120*/  ISETP.GE.AND P4, PT, R64, R11, PT ;  /* 0x0000000b4000720c */ /* 0x000fc40003f86270 */
[-C--:B------:R-:W-:Y:S01]  /*19130*/  ISETP.GE.AND P5, PT, R66, R11.reuse, PT ;  /* 0x0000000b4200720c */ /* 0x080fe20003fa6270 */
[----:B------:R-:W5:Y:S01]  /*19140*/  @!P0 LDG.E R75, desc[UR10][R6.64+0x5d00] ;  /* 0x005d000a064b8981 */ /* 0x000f62000c1e1900 */
[----:B------:R-:W-:Y:S02]  /*19150*/  ISETP.GE.AND P0, PT, R56, R11, PT ;  /* 0x0000000b3800720c */ /* 0x000fe40003f06270 */
        /* <DEDUP_REMOVED lines=15> */
[----:B------:R0:W5:Y:S01]  /*19250*/  @!P5 LDG.E R87, desc[UR10][R6.64+0x6f00] ;  /* 0x006f000a0657d981 */ /* 0x000162000c1e1900 */
        /* <DEDUP_REMOVED lines=34> */
[----:B--2---:R1:W-:Y:S03]  /*19480*/  @!P0 STG.E desc[UR10][R4.64], R9 ;  /* 0x0000000904008986 */ /* 0x0043e6000c10190a */
        /* <DEDUP_REMOVED lines=14> */
[----:B---3--:R2:W-:Y:S01]  /*19570*/  @!P6 STG.E desc[UR10][R4.64+0x900], R17 ;  /* 0x000900110400e986 */ /* 0x0085e2000c10190a */
[----:B------:R-:W-:-:S13]  /*19580*/  ISETP.NE.AND P6, PT, R7, RZ, PT ;  /* 0x000000ff0700720c */ /* 0x000fda0003fc5270 */
[----:B-----5:R2:W-:Y:S01]  /*19590*/  @!P6 STG.E desc[UR10][R4.64+0xc00], R19 ;  /* 0x000c00130400e986 */ /* 0x0205e2000c10190a */
        /* <DEDUP_REMOVED lines=73> */
.L_x_2038:
[----:B------:R-:W-:-:S13]  /*19a30*/  ISETP.GE.AND P0, PT, R43, 0x1d40, PT ;  /* 0x00001d402b00780c */ /* 0x000fda0003f06270 */
[----:B------:R-:W-:Y:S05]  /*19a40*/  @!P0 BRA `(.L_x_2039) ;  /* 0x0000000400788947 */ /* 0x000fea0003800000 */
.L_x_2040:
[----:B0-----:R-:W4:Y:S01]  /*19a50*/  LDC.64 R8, c[0x0][0x390] ;  /* 0x0000e400ff087b82 */ /* 0x001f220000000a00 */
[----:B-1----:R-:W-:-:S04]  /*19a60*/  IADD3 R0, P0, PT, R125, R3, RZ ;  /* 0x000000037d007210 */ /* 0x002fc80007f1e0ff */
[----:B--2---:R-:W-:Y:S01]  /*19a70*/  LEA.HI.X.SX32 R5, R3, RZ, 0x1, P0 ;  /* 0x000000ff03057211 */ /* 0x004fe200000f0eff */
[C---:B0-----:R-:W-:Y:S02]  /*19a80*/  IMAD.SHL.U32 R7, R0.reuse, 0x4, RZ ;  /* 0x0000000400077824 */ /* 0x041fe400078e00ff */
[----:B------:R-:W0:Y:S01]  /*19a90*/  LDC.64 R88, c[0x0][0x398] ;  /* 0x0000e600ff587b82 */ /* 0x000e220000000a00 */
[----:B------:R-:W-:Y:S02]  /*19aa0*/  SHF.L.U64.HI R0, R0, 0x2, R5 ;  /* 0x0000000200007819 */ /* 0x000fe40000010205 */
[----:B----4-:R-:W-:-:S04]  /*19ab0*/  IADD3 R4, P0, P1, R7, 0x3900, R8 ;  /* 0x0000390007047810 */ /* 0x010fc8000791e008 */
[----:B------:R-:W-:-:S05]  /*19ac0*/  IADD3.X R5, PT, PT, R0, R9, RZ, P0, P1 ;  /* 0x0000000900057210 */ /* 0x000fca00007e24ff */
[----:B------:R-:W2:Y:S04]  /*19ad0*/  LDG.E R9, desc[UR10][R4.64+-0x3900] ;  /* 0xffc7000a04097981 */ /* 0x000ea8000c1e1900 */
[----:B------:R-:W4:Y:S04]  /*19ae0*/  LDG.E R11, desc[UR10][R4.64+-0x3600] ;  /* 0xffca000a040b7981 */ /* 0x000f28000c1e1900 */
[----:B------:R-:W5:Y:S04]  /*19af0*/  LDG.E R13, desc[UR10][R4.64+-0x3300] ;  /* 0xffcd000a040d7981 */ /* 0x000f68000c1e1900 */
[----:B------:R-:W5:Y:S04]  /*19b00*/  LDG.E R15, desc[UR10][R4.64+-0x3000] ;  /* 0xffd0000a040f7981 */ /* 0x000f68000c1e1900 */
        /* <DEDUP_REMOVED lines=37> */
[----:B0-----:R-:W-:Y:S01]  /*19d60*/  IADD3 R6, P0, P1, R7, 0x3900, R88 ;  /* 0x0000390007067810 */ /* 0x001fe2000791e058 */
        /* <DEDUP_REMOVED lines=44> */
.L_x_2039:
[----:B------:R-:W-:-:S13]  /*1a030*/  ISETP.GE.AND P0, PT, R3, R2, PT ;  /* 0x000000020300720c */ /* 0x000fda0003f06270 */
[----:B------:R-:W-:Y:S05]  /*1a040*/  @P0 EXIT ;  /* 0x000000000000094d */ /* 0x000fea0003800000 */
[----:B------:R-:W2:Y:S01]  /*1a050*/  LDCU.64 UR4, c[0x0][0x390] ;  /* 0x00007200ff0477ac */ /* 0x000ea20008000a00 */
[C---:B-1----:R-:W-:Y:S01]  /*1a060*/  IADD3 R0, P0, PT, R125.reuse, R3, RZ ;  /* 0x000000037d007210 */ /* 0x042fe20007f1e0ff */
[C---:B0-----:R-:W-:Y:S01]  /*1a070*/  VIADD R6, R125.reuse, 0x180 ;  /* 0x000001807d067836 */ /* 0x041fe20000000000 */
        /* <DEDUP_REMOVED lines=16> */
[----:B--2---:R-:W-:Y:S01]  /*1a180*/  IADD3 R4, P0, PT, R2, UR4, RZ ;  /* 0x0000000402047c10 */ /* 0x004fe2000ff1e0ff */
        /* <DEDUP_REMOVED lines=12> */
[C---:B------:R-:W-:Y:S01]  /*1a250*/  VIADD R18, R125.reuse, 0xa80 ;  /* 0x00000a807d127836 */ /* 0x040fe20000000000 */
[C---:B------:R-:W-:Y:S01]  /*1a260*/  LOP3.LUT R54, R125.reuse, 0x1800, RZ, 0xfc, !PT ;  /* 0x000018007d367812 */ /* 0x040fe200078efcff */
[C---:B---3--:R-:W-:Y:S01]  /*1a270*/  VIADD R20, R125.reuse, 0xb40 ;  /* 0x00000b407d147836 */ /* 0x048fe20000000000 */
[----:B------:R-:W3:Y:S01]  /*1a280*/  @!P4 LDG.E R13, desc[UR10][R4.64+0x900] ;  /* 0x0009000a040dc981 */ /* 0x000ee2000c1e1900 */
[C---:B------:R-:W-:Y:S01]  /*1a290*/  VIADD R24, R125.reuse, 0xcc0 ;  /* 0x00000cc07d187836 */ /* 0x040fe20000000000 */
[----:B------:R-:W-:Y:S01]  /*1a2a0*/  P2R R72, PR, RZ, 0x20 ;  /* 0x00000020ff487803 */ /* 0x000fe20000000000 */
[C---:B------:R-:W-:Y:S01]  /*1a2b0*/  VIADD R26, R125.reuse, 0xd80 ;  /* 0x00000d807d1a7836 */ /* 0x040fe20000000000 */
[----:B------:R-:W3:Y:S01]  /*1a2c0*/  @!P3 LDG.E R15, desc[UR10][R4.64+0xc00] ;  /* 0x000c000a040fb981 */ /* 0x000ee2000c1e1900 */
[C---:B------:R-:W-:Y:S01]  /*1a2d0*/  VIADD R28, R125.reuse, 0xe40 ;  /* 0x00000e407d1c7836 */ /* 0x040fe20000000000 */
[----:B------:R-:W-:Y:S01]  /*1a2e0*/  P2R R74, PR, RZ, 0x10 ;  /* 0x00000010ff4a7803 */ /* 0x000fe20000000000 */
[C---:B------:R-:W-:Y:S01]  /*1a2f0*/  VIADD R30, R125.reuse, 0xf00 ;  /* 0x00000f007d1e7836 */ /* 0x040fe20000000000 */
[----:B0-----:R-:W-:Y:S01]  /*1a300*/  IADD3 R2, P0, PT, R2, UR4, RZ ;  /* 0x0000000402027c10 */ /* 0x001fe2000ff1e0ff */
[C---:B------:R-:W-:Y:S01]  /*1a310*/  VIADD R32, R125.reuse, 0xfc0 ;  /* 0x00000fc07d207836 */ /* 0x040fe20000000000 */
[----:B------:R-:W3:Y:S01]  /*1a320*/  @!P2 LDG.E R17, desc[UR10][R4.64+0xf00] ;  /* 0x000f000a0411a981 */ /* 0x000ee2000c1e1900 */
[----:B------:R-:W-:Y:S01]  /*1a330*/  VIADD R34, R125, 0x1080 ;  /* 0x000010807d227836 */ /* 0x000fe20000000000 */
[----:B------:R-:W-:Y:S01]  /*1a340*/  IADD3.X R3, PT, PT, R3, UR5, RZ, P0, !PT ;  /* 0x0000000503037c10 */ /* 0x000fe200087fe4ff */
[C---:B------:R-:W-:Y:S01]  /*1a350*/  VIADD R36, R125.reuse, 0x1140 ;  /* 0x000011407d247836 */ /* 0x040fe20000000000 */
[C---:B------:R-:W-:Y:S01]  /*1a360*/  ISETP.GE.AND P0, PT, R125.reuse, R43, PT ;  /* 0x0000002b7d00720c */ /* 0x040fe20003f06270 */
[C---:B------:R-:W-:Y:S01]  /*1a370*/  VIADD R38, R125.reuse, 0x1200 ;  /* 0x000012007d267836 */ /* 0x040fe20000000000 */
[----:B------:R-:W3:Y:S01]  /*1a380*/  @!P1 LDG.E R19, desc[UR10][R4.64+0x1200] ;  /* 0x0012000a04139981 */ /* 0x000ee2000c1e1900 */
        /* <DEDUP_REMOVED lines=18> */
[----:B------:R-:W3:Y:S01]  /*1a4b0*/  @!P0 LDG.E R21, desc[UR10][R4.64+0x1500] ;  /* 0x0015000a04158981 */ /* 0x000ee2000c1e1900 */
[----:B------:R-:W-:Y:S01]  /*1a4c0*/  ISETP.GE.AND P0, PT, R6, R43, PT ;  /* 0x0000002b0600720c */ /* 0x000fe20003f06270 */
[C---:B------:R-:W-:Y:S02]  /*1a4d0*/  VIADD R62, R125.reuse, 0x1b00 ;  /* 0x00001b007d3e7836 */ /* 0x040fe40000000000 */
[----:B------:R-:W-:Y:S01]  /*1a4e0*/  VIADD R124, R125, 0x1bc0 ;  /* 0x00001bc07d7c7836 */ /* 0x000fe20000000000 */
[----:B------:R-:W-:-:S09]  /*1a4f0*/  P2R R6, PR, RZ, 0x1 ;  /* 0x00000001ff067803 */ /* 0x000fd20000000000 */
[----:B------:R-:W3:Y:S01]  /*1a500*/  @!P0 LDG.E R23, desc[UR10][R4.64+0x1800] ;  /* 0x0018000a04178981 */ /* 0x000ee2000c1e1900 */
[----:B------:R-:W-:-:S04]  /*1a510*/  ISETP.GE.AND P0, PT, R8, R43, PT ;  /* 0x0000002b0800720c */ /* 0x000fc80003f06270 */
        /* <DEDUP_REMOVED lines=63> */
[----:B------:R-:W-:Y:S02]  /*1a910*/  P2R R87, PR, RZ, 0x1 ;  /* 0x00000001ff577803 */ /* 0x000fe40000000000 */
[----:B------:R-:W-:-:S07]  /*1a920*/  ISETP.GE.AND P6, PT, R64, R43, PT ;  /* 0x0000002b4000720c */ /* 0x000fce0003fc6270 */
[----:B------:R-:W3:Y:S01]  /*1a930*/  @!P0 LDG.E R69, desc[UR10][R4.64+0x5a00] ;  /* 0x005a000a04458981 */ /* 0x000ee2000c1e1900 */
[-C--:B------:R-:W-:Y:S02]  /*1a940*/  ISETP.GE.AND P0, PT, R52, R43.reuse, PT ;  /* 0x0000002b3400720c */ /* 0x080fe40003f06270 */
[-C--:B------:R-:W-:Y:S02]  /*1a950*/  ISETP.GE.AND P1, PT, R56, R43.reuse, PT ;  /* 0x0000002b3800720c */ /* 0x080fe40003f26270 */
[----:B------:R-:W-:Y:S02]  /*1a960*/  P2R R88, PR, RZ, 0x1 ;  /* 0x00000001ff587803 */ /* 0x000fe40000000000 */
[-C--:B------:R-:W-:Y:S02]  /*1a970*/  ISETP.GE.AND P2, PT, R58, R43.reuse, PT ;  /* 0x0000002b3a00720c */ /* 0x080fe40003f46270 */
[-C--:B------:R-:W-:Y:S02]  /*1a980*/  ISETP.GE.AND P3, PT, R60, R43.reuse, PT ;  /* 0x0000002b3c00720c */ /* 0x080fe40003f66270 */
[----:B------:R-:W-:-:S02]  /*1a990*/  ISETP.GE.AND P4, PT, R62, R43, PT ;  /* 0x0000002b3e00720c */ /* 0x000fc40003f86270 */
[-C--:B------:R-:W-:Y:S01]  /*1a9a0*/  ISETP.GE.AND P5, PT, R124, R43.reuse, PT ;  /* 0x0000002b7c00720c */ /* 0x080fe20003fa6270 */
[----:B------:R-:W3:Y:S01]  /*1a9b0*/  @!P0 LDG.E R71, desc[UR10][R4.64+0x5d00] ;  /* 0x005d000a04478981 */ /* 0x000ee2000c1e1900 */
[----:B------:R-:W-:Y:S02]  /*1a9c0*/  ISETP.GE.AND P0, PT, R54, R43, PT ;  /* 0x0000002b3600720c */ /* 0x000fe40003f06270 */
[----:B------:R-:W-:Y:S01]  /*1a9d0*/  P2R R46, PR, RZ, 0x40 ;  /* 0x00000040ff2e7803 */ /* 0x000fe20000000000 */
[----:B------:R-:W5:Y:S01]  /*1a9e0*/  @!P6 LDG.E R43, desc[UR10][R4.64+0x7200] ;  /* 0x0072000a042be981 */ /* 0x000f62000c1e1900 */
[----:B------:R-:W-:-:S03]  /*1a9f0*/  ISETP.NE.AND P6, PT, R40, RZ, PT ;  /* 0x000000ff2800720c */ /* 0x000fc60003fc5270 */
[----:B------:R-:W3:Y:S01]  /*1aa00*/  @!P1 LDG.E R75, desc[UR10][R4.64+0x6300] ;  /* 0x0063000a044b9981 */ /* 0x000ee2000c1e1900 */
[----:B------:R-:W-:Y:S02]  /*1aa10*/  P2R R44, PR, RZ, 0x40 ;  /* 0x00000040ff2c7803 */ /* 0x000fe40000000000 */
[----:B------:R-:W-:Y:S01]  /*1aa20*/  ISETP.NE.AND P6, PT, R38, RZ, PT ;  /* 0x000000ff2600720c */ /* 0x000fe20003fc5270 */
[----:B------:R-:W3:Y:S03]  /*1aa30*/  @!P2 LDG.E R77, desc[UR10][R4.64+0x6600] ;  /* 0x0066000a044da981 */ /* 0x000ee6000c1e1900 */
[----:B------:R-:W-:Y:S01]  /*1aa40*/  P2R R42, PR, RZ, 0x40 ;  /* 0x00000040ff2a7803 */ /* 0x000fe20000000000 */
[----:B------:R-:W3:Y:S01]  /*1aa50*/  @!P0 LDG.E R73, desc[UR10][R4.64+0x6000] ;  /* 0x0060000a04498981 */ /* 0x000ee2000c1e1900 */
[----:B------:R-:W-:-:S03]  /*1aa60*/  ISETP.NE.AND P6, PT, R36, RZ, PT ;  /* 0x000000ff2400720c */ /* 0x000fc60003fc5270 */
[----:B------:R-:W3:Y:S01]  /*1aa70*/  @!P3 LDG.E R79, desc[UR10][R4.64+0x6900] ;  /* 0x0069000a044fb981 */ /* 0x000ee2000c1e1900 */
[----:B------:R-:W-:Y:S02]  /*1aa80*/  P2R R40, PR, RZ, 0x40 ;  /* 0x00000040ff287803 */ /* 0x000fe40000000000 */
[----:B------:R-:W-:Y:S01]  /*1aa90*/  ISETP.NE.AND P6, PT, R34, RZ, PT ;  /* 0x000000ff2200720c */ /* 0x000fe20003fc5270 */
[----:B------:R-:W3:Y:S03]  /*1aaa0*/  @!P4 LDG.E R81, desc[UR10][R4.64+0x6c00] ;  /* 0x006c000a0451c981 */ /* 0x000ee6000c1e1900 */
[----:B------:R-:W-:Y:S01]  /*1aab0*/  P2R R38, PR, RZ, 0x40 ;  /* 0x00000040ff267803 */ /* 0x000fe20000000000 */
[----:B------:R0:W3:Y:S01]  /*1aac0*/  @!P5 LDG.E R83, desc[UR10][R4.64+0x6f00] ;  /* 0x006f000a0453d981 */ /* 0x0000e2000c1e1900 */
        /* <DEDUP_REMOVED lines=127> */
.L_x_2032:
[----:B---3--:R-:W-:Y:S02]  /*1b2c0*/  IMAD.MOV.U32 R20, RZ, RZ, R13 ;  /* 0x000000ffff147224 */ /* 0x008fe400078e000d */
[----:B------:R-:W-:Y:S02]  /*1b2d0*/  IMAD.MOV.U32 R21, RZ, RZ, 0x1 ;  /* 0x00000001ff157424 */ /* 0x000fe400078e00ff */
[----:B------:R-:W-:Y:S02]  /*1b2e0*/  IMAD.MOV.U32 R22, RZ, RZ, RZ ;  /* 0x000000ffff167224 */ /* 0x000fe400078e00ff */
[----:B------:R-:W-:-:S07]  /*1b2f0*/  IMAD.MOV.U32 R19, RZ, RZ, -0x1 ;  /* 0xffffffffff137424 */ /* 0x000fce00078e00ff */
[----:B-1----:R-:W-:Y:S05]  /*1b300*/  WARPSYNC.COLLECTIVE R19, `(.L_x_2041) ;  /* 0x0000000013087348 */ /* 0x002fea0003c00000 */
[----:B------:R0:W2:Y:S02]  /*1b310*/  SHFL.UP P0, R18, R20, R21, R22 ;  /* 0x0400001514127389 */ /* 0x0000a40000000016 */
[----:B012---:R-:W-:Y:S05]  /*1b320*/  ENDCOLLECTIVE ;  /* 0x000000000000791b */ /* 0x007fea0003800000 */
.L_x_2041:
[----:B------:R-:W-:Y:S02]  /*1b330*/  IMAD.MOV.U32 R21, RZ, RZ, 0x2 ;  /* 0x00000002ff157424 */ /* 0x000fe400078e00ff */
[----:B------:R-:W-:-:S04]  /*1b340*/  IMAD.MOV.U32 R14, RZ, RZ, R18 ;  /* 0x000000ffff0e7224 */ /* 0x000fc800078e0012 */
[----:B------:R-:W-:-:S04]  /*1b350*/  @P0 IMAD.IADD R14, R13, 0x1, R14 ;  /* 0x000000010d0e0824 */ /* 0x000fc800078e020e */
[----:B------:R-:W-:-:S07]  /*1b360*/  IMAD.MOV.U32 R20, RZ, RZ, R14 ;  /* 0x000000ffff147224 */ /* 0x000fce00078e000e */
[----:B------:R-:W-:Y:S05]  /*1b370*/  WARPSYNC.COLLECTIVE R19, `(.L_x_2042) ;  /* 0x0000000013087348 */ /* 0x000fea0003c00000 */
[----:B------:R0:W1:Y:S02]  /*1b380*/  SHFL.UP P0, R18, R20, R21, R22 ;  /* 0x0400001514127389 */ /* 0x0000640000000016 */
[----:B01----:R-:W-:Y:S05]  /*1b390*/  ENDCOLLECTIVE ;  /* 0x000000000000791b */ /* 0x003fea0003800000 */
.L_x_2042:
[----:B------:R-:W-:Y:S02]  /*1b3a0*/  IMAD.MOV.U32 R21, RZ, RZ, 0x4 ;  /* 0x00000004ff157424 */ /* 0x000fe400078e00ff */
[----:B------:R-:W-:-:S04]  /*1b3b0*/  IMAD.MOV.U32 R15, RZ, RZ, R18 ;  /* 0x000000ffff0f7224 */ /* 0x000fc800078e0012 */
[----:B------:R-:W-:-:S04]  /*1b3c0*/  @P0 IMAD.IADD R15, R14, 0x1, R15 ;  /* 0x000000010e0f0824 */ /* 0x000fc800078e020f */
[----:B------:R-:W-:-:S07]  /*1b3d0*/  IMAD.MOV.U32 R20, RZ, RZ, R15 ;  /* 0x000000ffff147224 */ /* 0x000fce00078e000f */
[----:B------:R-:W-:Y:S05]  /*1b3e0*/  WARPSYNC.COLLECTIVE R19, `(.L_x_2043) ;  /* 0x0000000013087348 */ /* 0x000fea0003c00000 */
[----:B------:R0:W1:Y:S02]  /*1b3f0*/  SHFL.UP P0, R18, R20, R21, R22 ;  /* 0x0400001514127389 */ /* 0x0000640000000016 */
[----:B01----:R-:W-:Y:S05]  /*1b400*/  ENDCOLLECTIVE ;  /* 0x000000000000791b */ /* 0x003fea0003800000 */
.L_x_2043:
[----:B------:R-:W-:Y:S02]  /*1b410*/  IMAD.MOV.U32 R21, RZ, RZ, 0x8 ;  /* 0x00000008ff157424 */ /* 0x000fe400078e00ff */
[----:B------:R-:W-:-:S04]  /*1b420*/  IMAD.MOV.U32 R16, RZ, RZ, R18 ;  /* 0x000000ffff107224 */ /* 0x000fc800078e0012 */
[----:B------:R-:W-:-:S04]  /*1b430*/  @P0 IMAD.IADD R16, R15, 0x1, R16 ;  /* 0x000000010f100824 */ /* 0x000fc800078e0210 */
[----:B------:R-:W-:-:S07]  /*1b440*/  IMAD.MOV.U32 R20, RZ, RZ, R16 ;  /* 0x000000ffff147224 */ /* 0x000fce00078e0010 */
[----:B------:R-:W-:Y:S05]  /*1b450*/  WARPSYNC.COLLECTIVE R19, `(.L_x_2044) ;  /* 0x0000000013087348 */ /* 0x000fea0003c00000 */
[----:B------:R0:W1:Y:S02]  /*1b460*/  SHFL.UP P0, R18, R20, R21, R22 ;  /* 0x0400001514127389 */ /* 0x0000640000000016 */
[----:B01----:R-:W-:Y:S05]  /*1b470*/  ENDCOLLECTIVE ;  /* 0x000000000000791b */ /* 0x003fea0003800000 */
.L_x_2044:
[----:B------:R-:W-:Y:S02]  /*1b480*/  IMAD.MOV.U32 R21, RZ, RZ, 0x10 ;  /* 0x00000010ff157424 */ /* 0x000fe400078e00ff */
[----:B------:R-:W-:-:S04]  /*1b490*/  IMAD.MOV.U32 R17, RZ, RZ, R18 ;  /* 0x000000ffff117224 */ /* 0x000fc800078e0012 */
[----:B------:R-:W-:-:S04]  /*1b4a0*/  @P0 IMAD.IADD R17, R16, 0x1, R17 ;  /* 0x0000000110110824 */ /* 0x000fc800078e0211 */
[----:B------:R-:W-:-:S07]  /*1b4b0*/  IMAD.MOV.U32 R20, RZ, RZ, R17 ;  /* 0x000000ffff147224 */ /* 0x000fce00078e0011 */
[----:B------:R-:W-:Y:S05]  /*1b4c0*/  WARPSYNC.COLLECTIVE R19, `(.L_x_2045) ;  /* 0x0000000013087348 */ /* 0x000fea0003c00000 */
[----:B------:R0:W1:Y:S02]  /*1b4d0*/  SHFL.UP P0, R18, R20, R21, R22 ;  /* 0x0400001514127389 */ /* 0x0000640000000016 */
[----:B01----:R-:W-:Y:S05]  /*1b4e0*/  ENDCOLLECTIVE ;  /* 0x000000000000791b */ /* 0x003fea0003800000 */
.L_x_2045:
[----:B------:R-:W-:Y:S05]  /*1b4f0*/  BRA `(.L_x_2046) ;  /* 0xfffffeb800b47947 */ /* 0x000fea000383ffff */
.L_x_2047:
        /* <DEDUP_REMOVED lines=16> */
.L_x_2120:


//--------------------- .text._ZN3cub18CUB_300001_SM_10306detail11EmptyKernelIvEEvv --------------------------
	.section	.text._ZN3cub18CUB_300001_SM_10306detail11EmptyKernelIvEEvv,"ax",@progbits
	.align	128
        .global         _ZN3cub18CUB_300001_SM_10306detail11EmptyKernelIvEEvv
        .type           _ZN3cub18CUB_300001_SM_10306detail11EmptyKernelIvEEvv,@function
        .size           _ZN3cub18CUB_300001_SM_10306detail11EmptyKernelIvEEvv,(.L_x_2121 - _ZN3cub18CUB_300001_SM_10306detail11EmptyKernelIvEEvv)
        .other          _ZN3cub18CUB_300001_SM_10306detail11EmptyKernelIvEEvv,@"STO_CUDA_ENTRY STV_DEFAULT"
_ZN3cub18CUB_300001_SM_10306detail11EmptyKernelIvEEvv:
.text._ZN3cub18CUB_300001_SM_10306detail11EmptyKernelIvEEvv:
[----:B------:R-:W-:Y:S01]  /*0000*/  LDC R1, c[0x0][0x37c] ;  /* 0x0000df00ff017b82 */ /* 0x000fe20000000800 */
[----:B------:R-:W-:Y:S05]  /*0010*/  EXIT ;  /* 0x000000000000794d */ /* 0x000fea0003800000 */
.L_x_2048:
        /* <DEDUP_REMOVED lines=14> */
.L_x_2121:


//--------------------- .nv.global.init           --------------------------
	.section	.nv.global.init,"aw",@progbits
	.align	4
.nv.global.init:
	.type		mrg32k3aM1SubSeq,@object
	.size		mrg32k3aM1SubSeq,(mrg32k3aM2SubSeq - mrg32k3aM1SubSeq)
mrg32k3aM1SubSeq:
        /* <DEDUP_REMOVED lines=126> */
	.type		mrg32k3aM2SubSeq,@object
	.size		mrg32k3aM2SubSeq,(mrg32k3aM1 - mrg32k3aM2SubSeq)
mrg32k3aM2SubSeq:
        /* <DEDUP_REMOVED lines=126> */
	.type		mrg32k3aM1,@object
	.size		mrg32k3aM1,(mrg32k3aM1Seq - mrg32k3aM1)
mrg32k3aM1:
        /* <DEDUP_REMOVED lines=144> */
	.type		mrg32k3aM1Seq,@object
	.size		mrg32k3aM1Seq,(mrg32k3aM2 - mrg32k3aM1Seq)
mrg32k3aM1Seq:
        /* <DEDUP_REMOVED lines=144> */
	.type		mrg32k3aM2,@object
	.size		mrg32k3aM2,(mrg32k3aM2Seq - mrg32k3aM2)
mrg32k3aM2:
        /* <DEDUP_REMOVED lines=144> */
	.type		mrg32k3aM2Seq,@object
	.size		mrg32k3aM2Seq,(precalc_xorwow_matrix - mrg32k3aM2Seq)
mrg32k3aM2Seq:
        /* <DEDUP_REMOVED lines=144> */
	.type		precalc_xorwow_matrix,@object
	.size		precalc_xorwow_matrix,(precalc_xorwow_offset_matrix - precalc_xorwow_matrix)
precalc_xorwow_matrix:
        /* <DEDUP_REMOVED lines=6400> */
	.type		precalc_xorwow_offset_matrix,@object
	.size		precalc_xorwow_offset_matrix,(.L_1 - precalc_xorwow_offset_matrix)
precalc_xorwow_offset_matrix:
        /* <DEDUP_REMOVED lines=6400> */
.L_1:


//--------------------- .nv.shared._ZN17fastertransformer19segmented_topp_impl27segmented_top_p_single_passINS0_28Segmented_topk_kernel_paramsI6__halfiLi256ELi1EEELi256EEEvNS0_20TopKPerSegmentParamsE --------------------------
	.section	.nv.shared._ZN17fastertransformer19segmented_topp_impl27segmented_top_p_single_passINS0_28Segmented_topk_kernel_paramsI6__halfiLi256ELi1EEELi256EEEvNS0_20TopKPerSegmentParamsE,"aw",@nobits
	.sectionflags	@""
	.align	16
.nv.shared._ZN17fastertransformer19segmented_topp_impl27segmented_top_p_single_passINS0_28Segmented_topk_kernel_paramsI6__halfiLi256ELi1EEELi256EEEvNS0_20TopKPerSegmentParamsE:
	.zero		2224


//--------------------- .nv.shared.reserved.0     --------------------------
	.section	.nv.shared.reserved.0,"aw",@nobits
	.weak		__nv_reservedSMEM_offset_0_alias
	.size		__nv_reservedSMEM_offset_0_alias, 0, 64
	.other		__nv_reservedSMEM_offset_0_alias,@"STO_CUDA_RESERVED_SHARED STV_DEFAULT"
__nv_reservedSMEM_offset_0_alias:
	.zero		0
	.zero		64


//--------------------- .nv.global                --------------------------
	.section	.nv.global,"aw",@nobits
.nv.global:
	.type		_ZN55_INTERNAL_7605fe86_24_sampling_topp_kernels_cu_0f590ff36thrust24THRUST_300001_SM_1030_NS12placeholders2_5E,@object
	.size		_ZN55_INTERNAL_7605fe86_24_sampling_topp_kernels_cu_0f590ff36thrust24THRUST_300001_SM_1030_NS12placeholders2_5E,(_ZN55_INTERNAL_7605fe86_24_sampling_topp_kernels_cu_0f590ff34cuda3std3__45__cpo6cbeginE - _ZN55_INTERNAL_7605fe86_24_sampling_topp_kernels_cu_0f590ff36thrust24THRUST_300001_SM_1030_NS12placeholders2_5E)
_ZN55_INTERNAL_7605fe86_24_sampling_topp_kernels_cu_0f590ff36thrust24THRUST_300001_SM_1030_NS12placeholders2_5E:
	.zero		1
	.type		_ZN55_INTERNAL_7605fe86_24_sampling_topp_kernels_cu_0f590ff34cuda3std3__45__cpo6cbeginE,@object
	.size		_ZN55_INTERNAL_7605fe86_24_sampling_topp_kernels_cu_0f590ff34cuda3std3__45__cpo6cbeginE,(_ZN55_INTERNAL_7605fe86_24_sampling_topp_kernels_cu_0f590ff34cuda3std6ranges3__45__cpo6cbeginE - _ZN55_INTERNAL_7605fe86_24_sampling_topp_kernels_cu_0f590ff34cuda3std3__45__cpo6cbeginE)
_ZN55_INTERNAL_7605fe86_24_sampling_topp_kernels_cu_0f590ff34cuda3std3__45__cpo6cbeginE:
	.zero		1
	.type		_ZN55_INTERNAL_7605fe86_24_sampling_topp_kernels_cu_0f590ff34cuda3std6ranges3__45__cpo6cbeginE,@object
	.size		_ZN55_INTERNAL_7605fe86_24_sampling_topp_kernels_cu_0f590ff34cuda3std6ranges3__45__cpo6cbeginE,(_ZN55_INTERNAL_7605fe86_24_sampling_topp_kernels_cu_0f590ff34cuda3std3__48in_placeE - _ZN55_INTERNAL_7605fe86_24_sampling_topp_kernels_cu_0f590ff34cuda3std6ranges3__45__cpo6cbeginE)
_ZN55_INTERNAL_7605fe86_24_sampling_topp_kernels_cu_0f590ff34cuda3std6ranges3__45__cpo6cbeginE:
	.zero		1
	.type		_ZN55_INTERNAL_7605fe86_24_sampling_topp_kernels_cu_0f590ff34cuda3std3__48in_placeE,@object
	.size		_ZN55_INTERNAL_7605fe86_24_sampling_topp_kernels_cu_0f590ff34cuda3std3__48in_placeE,(_ZN55_INTERNAL_7605fe86_24_sampling_topp_kernels_cu_0f590ff34cuda3std6ranges3__45__cpo4sizeE - _ZN55_INTERNAL_7605fe86_24_sampling_topp_kernels_cu_0f590ff34cuda3std3__48in_placeE)
_ZN55_INTERNAL_7605fe86_24_sampling_topp_kernels_cu_0f590ff34cuda3std3__48in_placeE:
	.zero		1
	.type		_ZN55_INTERNAL_7605fe86_24_sampling_topp_kernels_cu_0f590ff34cuda3std6ranges3__45__cpo4sizeE,@object
	.size		_ZN55_INTERNAL_7605fe86_24_sampling_topp_kernels_cu_0f590ff34cuda3std6ranges3__45__cpo4sizeE,(_ZN55_INTERNAL_7605fe86_24_sampling_topp_kernels_cu_0f590ff36thrust24THRUST_300001_SM_1030_NS12placeholders2_9E - _ZN55_INTERNAL_7605fe86_24_sampling_topp_kernels_cu_0f590ff34cuda3std6ranges3__45__cpo4sizeE)
_ZN55_INTERNAL_7605fe86_24_sampling_topp_kernels_cu_0f590ff34cuda3std6ranges3__45__cpo4sizeE:
	.zero		1
	.type		_ZN55_INTERNAL_7605fe86_24_sampling_topp_kernels_cu_0f590ff36thrust24THRUST_300001_SM_1030_NS12placeholders2_9E,@object
	.size		_ZN55_INTERNAL_7605fe86_24_sampling_topp_kernels_cu_0f590ff36thrust24THRUST_300001_SM_1030_NS12placeholders2_9E,(_ZN55_INTERNAL_7605fe86_24_sampling_topp_kernels_cu_0f590ff34cuda3std3__45__cpo7crbeginE - _ZN55_INTERNAL_7605fe86_24_sampling_topp_kernels_cu_0f590ff36thrust24THRUST_300001_SM_1030_NS12placeholders2_9E)
_ZN55_INTERNAL_7605fe86_24_sampling_topp_kernels_cu_0f590ff36thrust24THRUST_300001_SM_1030_NS12placeholders2_9E:
	.zero		1
	.type		_ZN55_INTERNAL_7605fe86_24_sampling_topp_kernels_cu_0f590ff34cuda3std3__45__cpo7crbeginE,@object
	.size		_ZN55_INTERNAL_7605fe86_24_sampling_topp_kernels_cu_0f590ff34cuda3std3__45__cpo7crbeginE,(_ZN55_INTERNAL_7605fe86_24_sampling_topp_kernels_cu_0f590ff34cuda3std6ranges3__45__cpo4nextE - _ZN55_INTERNAL_7605fe86_24_sampling_topp_kernels_cu_0f590ff34cuda3std3__45__cpo7crbeginE)
_ZN55_INTERNAL_7605fe86_24_sampling_topp_kernels_cu_0f590ff34cuda3std3__45__cpo7crbeginE:
	.zero		1
	.type		_ZN55_INTERNAL_7605fe86_24_sampling_topp_kernels_cu_0f590ff34cuda3std6ranges3__45__cpo4nextE,@object
	.size		_ZN55_INTERNAL_7605fe86_24_sampling_topp_kernels_cu_0f590ff34cuda3std6ranges3__45__cpo4nextE,(_ZN55_INTERNAL_7605fe86_24_sampling_topp_kernels_cu_0f590ff34cuda3std6ranges3__45__cpo4swapE - _ZN55_INTERNAL_7605fe86_24_sampling_topp_kernels_cu_0f590ff34cuda3std6ranges3__45__cpo4nextE)
_ZN55_INTERNAL_7605fe86_24_sampling_topp_kernels_cu_0f590ff34cuda3std6ranges3__45__cpo4nextE:
	.zero		1
	.type		_ZN55_INTERNAL_7605fe86_24_sampling_topp_kernels_cu_0f590ff34cuda3std6ranges3__45__cpo4swapE,@object
	.size		_ZN55_INTERNAL_7605fe86_24_sampling_topp_kernels_cu_0f590ff34cuda3std6ranges3__45__cpo4swapE,(_ZN55_INTERNAL_7605fe86_24_sampling_topp_kernels_cu_0f590ff36thrust24THRUST_300001_SM_1030_NS12placeholders2_1E - _ZN55_INTERNAL_7605fe86_24_sampling_topp_kernels_cu_0f590ff34cuda3std6ranges3__45__cpo4swapE)
_ZN55_INTERNAL_7605fe86_24_sampling_topp_kernels_cu_0f590ff34cuda3std6ranges3__45__cpo4swapE:
	.zero		1
	.type		_ZN55_INTERNAL_7605fe86_24_sampling_topp_kernels_cu_0f590ff36thrust24THRUST_300001_SM_1030_NS12placeholders2_1E,@object
	.size		_ZN55_INTERNAL_7605fe86_24_sampling_topp_kernels_cu_0f590ff36thrust24THRUST_300001_SM_1030_NS12placeholders2_1E,(_ZN55_INTERNAL_7605fe86_24_sampling_topp_kernels_cu_0f590ff36thrust24THRUST_300001_SM_1030_NS12placeholders2_3E - _ZN55_INTERNAL_7605fe86_24_sampling_topp_kernels_cu_0f590ff36thrust24THRUST_300001_SM_1030_NS12placeholders2_1E)
_ZN55_INTERNAL_7605fe86_24_sampling_topp_kernels_cu_0f590ff36thrust24THRUST_300001_SM_1030_NS12placeholders2_1E:
	.zero		1
	.type		_ZN55_INTERNAL_7605fe86_24_sampling_topp_kernels_cu_0f590ff36thrust24THRUST_300001_SM_1030_NS12placeholders2_3E,@object
	.size		_ZN55_INTERNAL_7605fe86_24_sampling_topp_kernels_cu_0f590ff36thrust24THRUST_300001_SM_1030_NS12placeholders2_3E,(_ZN55_INTERNAL_7605fe86_24_sampling_topp_kernels_cu_0f590ff34cuda3std3__45__cpo5beginE - _ZN55_INTERNAL_7605fe86_24_sampling_topp_kernels_cu_0f590ff36thrust24THRUST_300001_SM_1030_NS12placeholders2_3E)
_ZN55_INTERNAL_7605fe86_24_sampling_topp_kernels_cu_0f590ff36thrust24THRUST_300001_SM_1030_NS12placeholders2_3E:
	.zero		1
	.type		_ZN55_INTERNAL_7605fe86_24_sampling_topp_kernels_cu_0f590ff34cuda3std3__45__cpo5beginE,@object
	.size		_ZN55_INTERNAL_7605fe86_24_sampling_topp_kernels_cu_0f590ff34cuda3std3__45__cpo5beginE,(_ZN55_INTERNAL_7605fe86_24_sampling_topp_kernels_cu_0f590ff34cuda3std6ranges3__45__cpo5beginE - _ZN55_INTERNAL_7605fe86_24_sampling_topp_kernels_cu_0f590ff34cuda3std3__45__cpo5beginE)
_ZN55_INTERNAL_7605fe86_24_sampling_topp_kernels_cu_0f590ff34cuda3std3__45__cpo5beginE:
	.zero		1
	.type		_ZN55_INTERNAL_7605fe86_24_sampling_topp_kernels_cu_0f590ff34cuda3std6ranges3__45__cpo5beginE,@object
	.size		_ZN55_INTERNAL_7605fe86_24_sampling_topp_kernels_cu_0f590ff34cuda3std6ranges3__45__cpo5beginE,(_ZN55_INTERNAL_7605fe86_24_sampling_topp_kernels_cu_0f590ff34cuda3std3__457_GLOBAL__N__7605fe86_24_sampling_topp_kernels_cu_0f590ff36ignoreE - _ZN55_INTERNAL_7605fe86_24_sampling_topp_kernels_cu_0f590ff34cuda3std6ranges3__45__cpo5beginE)
_ZN55_INTERNAL_7605fe86_24_sampling_topp_kernels_cu_0f590ff34cuda3std6ranges3__45__cpo5beginE:
	.zero		1
	.type		_ZN55_INTERNAL_7605fe86_24_sampling_topp_kernels_cu_0f590ff34cuda3std3__457_GLOBAL__N__7605fe86_24_sampling_topp_kernels_cu_0f590ff36ignoreE,@object
	.size		_ZN55_INTERNAL_7605fe86_24_sampling_topp_kernels_cu_0f590ff34cuda3std3__457_GLOBAL__N__7605fe86_24_sampling_topp_kernels_cu_0f590ff36ignoreE,(_ZN55_INTERNAL_7605fe86_24_sampling_topp_kernels_cu_0f590ff34cuda3std6ranges3__45__cpo4dataE - _ZN55_INTERNAL_7605fe86_24_sampling_topp_kernels_cu_0f590ff34cuda3std3__457_GLOBAL__N__7605fe86_24_sampling_topp_kernels_cu_0f590ff36ignoreE)
_ZN55_INTERNAL_7605fe86_24_sampling_topp_kernels_cu_0f590ff34cuda3std3__457_GLOBAL__N__7605fe86_24_sampling_topp_kernels_cu_0f590ff36ignoreE:
	.zero		1
	.type		_ZN55_INTERNAL_7605fe86_24_sampling_topp_kernels_cu_0f590ff34cuda3std6ranges3__45__cpo4dataE,@object
	.size		_ZN55_INTERNAL_7605fe86_24_sampling_topp_kernels_cu_0f590ff34cuda3std6ranges3__45__cpo4dataE,(_ZN55_INTERNAL_7605fe86_24_sampling_topp_kernels_cu_0f590ff36thrust24THRUST_300001_SM_1030_NS12placeholders2_7E - _ZN55_INTERNAL_7605fe86_24_sampling_topp_kernels_cu_0f590ff34cuda3std6ranges3__45__cpo4dataE)
_ZN55_INTERNAL_7605fe86_24_sampling_topp_kernels_cu_0f590ff34cuda3std6ranges3__45__cpo4dataE:
	.zero		1
	.type		_ZN55_INTERNAL_7605fe86_24_sampling_topp_kernels_cu_0f590ff36thrust24THRUST_300001_SM_1030_NS12placeholders2_7E,@object
	.size		_ZN55_INTERNAL_7605fe86_24_sampling_topp_kernels_cu_0f590ff36thrust24THRUST_300001_SM_1030_NS12placeholders2_7E,(_ZN55_INTERNAL_7605fe86_24_sampling_topp_kernels_cu_0f590ff34cuda3std3__45__cpo6rbeginE - _ZN55_INTERNAL_7605fe86_24_sampling_topp_kernels_cu_0f590ff36thrust24THRUST_300001_SM_1030_NS12placeholders2_7E)
_ZN55_INTERNAL_7605fe86_24_sampling_topp_kernels_cu_0f590ff36thrust24THRUST_300001_SM_1030_NS12placeholders2_7E:
	.zero		1
	.type		_ZN55_INTERNAL_7605fe86_24_sampling_topp_kernels_cu_0f590ff34cuda3std3__45__cpo6rbeginE,@object
	.size		_ZN55_INTERNAL_7605fe86_24_sampling_topp_kernels_cu_0f590ff34cuda3std3__45__cpo6rbeginE,(_ZN55_INTERNAL_7605fe86_24_sampling_topp_kernels_cu_0f590ff34cuda3std6ranges3__45__cpo7advanceE - _ZN55_INTERNAL_7605fe86_24_sampling_topp_kernels_cu_0f590ff34cuda3std3__45__cpo6rbeginE)
_ZN55_INTERNAL_7605fe86_24_sampling_topp_kernels_cu_0f590ff34cuda3std3__45__cpo6rbeginE:
	.zero		1
	.type		_ZN55_INTERNAL_7605fe86_24_sampling_topp_kernels_cu_0f590ff34cuda3std6ranges3__45__cpo7advanceE,@object
	.size		_ZN55_INTERNAL_7605fe86_24_sampling_topp_kernels_cu_0f590ff34cuda3std6ranges3__45__cpo7advanceE,(_ZN55_INTERNAL_7605fe86_24_sampling_topp_kernels_cu_0f590ff34cuda3std3__47nulloptE - _ZN55_INTERNAL_7605fe86_24_sampling_topp_kernels_cu_0f590ff34cuda3std6ranges3__45__cpo7advanceE)
_ZN55_INTERNAL_7605fe86_24_sampling_topp_kernels_cu_0f590ff34cuda3std6ranges3__45__cpo7advanceE:
	.zero		1
	.type		_ZN55_INTERNAL_7605fe86_24_sampling_topp_kernels_cu_0f590ff34cuda3std3__47nulloptE,@object
	.size		_ZN55_INTERNAL_7605fe86_24_sampling_topp_kernels_cu_0f590ff34cuda3std3__47nulloptE,(_ZN55_INTERNAL_7605fe86_24_sampling_topp_kernels_cu_0f590ff34cuda3std6ranges3__45__cpo8distanceE - _ZN55_INTERNAL_7605fe86_24_sampling_topp_kernels_cu_0f590ff34cuda3std3__47nulloptE)
_ZN55_INTERNAL_7605fe86_24_sampling_topp_kernels_cu_0f590ff34cuda3std3__47nulloptE:
	.zero		1
	.type		_ZN55_INTERNAL_7605fe86_24_sampling_topp_kernels_cu_0f590ff34cuda3std6ranges3__45__cpo8distanceE,@object
	.size		_ZN55_INTERNAL_7605fe86_24_sampling_topp_kernels_cu_0f590ff34cuda3std6ranges3__45__cpo8distanceE,(_ZN55_INTERNAL_7605fe86_24_sampling_topp_kernels_cu_0f590ff36thrust24THRUST_300001_SM_1030_NS12placeholders2_6E - _ZN55_INTERNAL_7605fe86_24_sampling_topp_kernels_cu_0f590ff34cuda3std6ranges3__45__cpo8distanceE)
_ZN55_INTERNAL_7605fe86_24_sampling_topp_kernels_cu_0f590ff34cuda3std6ranges3__45__cpo8distanceE:
	.zero		1
	.type		_ZN55_INTERNAL_7605fe86_24_sampling_topp_kernels_cu_0f590ff36thrust24THRUST_300001_SM_1030_NS12placeholders2_6E,@object
	.size		_ZN55_INTERNAL_7605fe86_24_sampling_topp_kernels_cu_0f590ff36thrust24THRUST_300001_SM_1030_NS12placeholders2_6E,(_ZN55_INTERNAL_7605fe86_24_sampling_topp_kernels_cu_0f590ff34cuda3std3__45__cpo4cendE - _ZN55_INTERNAL_7605fe86_24_sampling_topp_kernels_cu_0f590ff36thrust24THRUST_300001_SM_1030_NS12placeholders2_6E)
_ZN55_INTERNAL_7605fe86_24_sampling_topp_kernels_cu_0f590ff36thrust24THRUST_300001_SM_1030_NS12placeholders2_6E:
	.zero		1
	.type		_ZN55_INTERNAL_7605fe86_24_sampling_topp_kernels_cu_0f590ff34cuda3std3__45__cpo4cendE,@object
	.size		_ZN55_INTERNAL_7605fe86_24_sampling_topp_kernels_cu_0f590ff34cuda3std3__45__cpo4cendE,(_ZN55_INTERNAL_7605fe86_24_sampling_topp_kernels_cu_0f590ff34cuda3std6ranges3__45__cpo4cendE - _ZN55_INTERNAL_7605fe86_24_sampling_topp_kernels_cu_0f590ff34cuda3std3__45__cpo4cendE)
_ZN55_INTERNAL_7605fe86_24_sampling_topp_kernels_cu_0f590ff34cuda3std3__45__cpo4cendE:
	.zero		1
	.type		_ZN55_INTERNAL_7605fe86_24_sampling_topp_kernels_cu_0f590ff34cuda3std6ranges3__45__cpo4cendE,@object
	.size		_ZN55_INTERNAL_7605fe86_24_sampling_topp_kernels_cu_0f590ff34cuda3std6ranges3__45__cpo4cendE,(_ZN55_INTERNAL_7605fe86_24_sampling_topp_kernels_cu_0f590ff34cuda3std3__420unreachable_sentinelE - _ZN55_INTERNAL_7605fe86_24_sampling_topp_kernels_cu_0f590ff34cuda3std6ranges3__45__cpo4cendE)
_ZN55_INTERNAL_7605fe86_24_sampling_topp_kernels_cu_0f590ff34cuda3std6ranges3__45__cpo4cendE:
	.zero		1
	.type		_ZN55_INTERNAL_7605fe86_24_sampling_topp_kernels_cu_0f590ff34cuda3std3__420unreachable_sentinelE,@object
	.size		_ZN55_INTERNAL_7605fe86_24_sampling_topp_kernels_cu_0f590ff34cuda3std3__420unreachable_sentinelE,(_ZN55_INTERNAL_7605fe86_24_sampling_topp_kernels_cu_0f590ff34cuda3std6ranges3__45__cpo5ssizeE - _ZN55_INTERNAL_7605fe86_24_sampling_topp_kernels_cu_0f590ff34cuda3std3__420unreachable_sentinelE)
_ZN55_INTERNAL_7605fe86_24_sampling_topp_kernels_cu_0f590ff34cuda3std3__420unreachable_sentinelE:
	.zero		1
	.type		_ZN55_INTERNAL_7605fe86_24_sampling_topp_kernels_cu_0f590ff34cuda3std6ranges3__45__cpo5ssizeE,@object
	.size		_ZN55_INTERNAL_7605fe86_24_sampling_topp_kernels_cu_0f590ff34cuda3std6ranges3__45__cpo5ssizeE,(_ZN55_INTERNAL_7605fe86_24_sampling_topp_kernels_cu_0f590ff36thrust24THRUST_300001_SM_1030_NS12placeholders3_10E - _ZN55_INTERNAL_7605fe86_24_sampling_topp_kernels_cu_0f590ff34cuda3std6ranges3__45__cpo5ssizeE)
_ZN55_INTERNAL_7605fe86_24_sampling_topp_kernels_cu_0f590ff34cuda3std6ranges3__45__cpo5ssizeE:
	.zero		1
	.type		_ZN55_INTERNAL_7605fe86_24_sampling_topp_kernels_cu_0f590ff36thrust24THRUST_300001_SM_1030_NS12placeholders3_10E,@object
	.size		_ZN55_INTERNAL_7605fe86_24_sampling_topp_kernels_cu_0f590ff36thrust24THRUST_300001_SM_1030_NS12placeholders3_10E,(_ZN55_INTERNAL_7605fe86_24_sampling_topp_kernels_cu_0f590ff34cuda3std3__45__cpo5crendE - _ZN55_INTERNAL_7605fe86_24_sampling_topp_kernels_cu_0f590ff36thrust24THRUST_300001_SM_1030_NS12placeholders3_10E)
_ZN55_INTERNAL_7605fe86_24_sampling_topp_kernels_cu_0f590ff36thrust24THRUST_300001_SM_1030_NS12placeholders3_10E:
	.zero		1
	.type		_ZN55_INTERNAL_7605fe86_24_sampling_topp_kernels_cu_0f590ff34cuda3std3__45__cpo5crendE,@object
	.size		_ZN55_INTERNAL_7605fe86_24_sampling_topp_kernels_cu_0f590ff34cuda3std3__45__cpo5crendE,(_ZN55_INTERNAL_7605fe86_24_sampling_topp_kernels_cu_0f590ff34cuda3std6ranges3__45__cpo4prevE - _ZN55_INTERNAL_7605fe86_24_sampling_topp_kernels_cu_0f590ff34cuda3std3__45__cpo5crendE)
_ZN55_INTERNAL_7605fe86_24_sampling_topp_kernels_cu_0f590ff34cuda3std3__45__cpo5crendE:
	.zero		1
	.type		_ZN55_INTERNAL_7605fe86_24_sampling_topp_kernels_cu_0f590ff34cuda3std6ranges3__45__cpo4prevE,@object
	.size		_ZN55_INTERNAL_7605fe86_24_sampling_topp_kernels_cu_0f590ff34cuda3std6ranges3__45__cpo4prevE,(_ZN55_INTERNAL_7605fe86_24_sampling_topp_kernels_cu_0f590ff34cuda3std6ranges3__45__cpo9iter_moveE - _ZN55_INTERNAL_7605fe86_24_sampling_topp_kernels_cu_0f590ff34cuda3std6ranges3__45__cpo4prevE)
_ZN55_INTERNAL_7605fe86_24_sampling_topp_kernels_cu_0f590ff34cuda3std6ranges3__45__cpo4prevE:
	.zero		1
	.type		_ZN55_INTERNAL_7605fe86_24_sampling_topp_kernels_cu_0f590ff34cuda3std6ranges3__45__cpo9iter_moveE,@object
	.size		_ZN55_INTERNAL_7605fe86_24_sampling_topp_kernels_cu_0f590ff34cuda3std6ranges3__45__cpo9iter_moveE,(_ZN55_INTERNAL_7605fe86_24_sampling_topp_kernels_cu_0f590ff36thrust24THRUST_300001_SM_1030_NS12placeholders2_2E - _ZN55_INTERNAL_7605fe86_24_sampling_topp_kernels_cu_0f590ff34cuda3std6ranges3__45__cpo9iter_moveE)
_ZN55_INTERNAL_7605fe86_24_sampling_topp_kernels_cu_0f590ff34cuda3std6ranges3__45__cpo9iter_moveE:
	.zero		1
	.type		_ZN55_INTERNAL_7605fe86_24_sampling_topp_kernels_cu_0f590ff36thrust24THRUST_300001_SM_1030_NS12placeholders2_2E,@object
	.size		_ZN55_INTERNAL_7605fe86_24_sampling_topp_kernels_cu_0f590ff36thrust24THRUST_300001_SM_1030_NS12placeholders2_2E,(_ZN55_INTERNAL_7605fe86_24_sampling_topp_kernels_cu_0f590ff36thrust24THRUST_300001_SM_1030_NS12placeholders2_4E - _ZN55_INTERNAL_7605fe86_24_sampling_topp_kernels_cu_0f590ff36thrust24THRUST_300001_SM_1030_NS12placeholders2_2E)
_ZN55_INTERNAL_7605fe86_24_sampling_topp_kernels_cu_0f590ff36thrust24THRUST_300001_SM_1030_NS12placeholders2_2E:
	.zero		1
	.type		_ZN55_INTERNAL_7605fe86_24_sampling_topp_kernels_cu_0f590ff36thrust24THRUST_300001_SM_1030_NS12placeholders2_4E,@object
	.size		_ZN55_INTERNAL_7605fe86_24_sampling_topp_kernels_cu_0f590ff36thrust24THRUST_300001_SM_1030_NS12placeholders2_4E,(_ZN55_INTERNAL_7605fe86_24_sampling_topp_kernels_cu_0f590ff34cuda3std3__45__cpo3endE - _ZN55_INTERNAL_7605fe86_24_sampling_topp_kernels_cu_0f590ff36thrust24THRUST_300001_SM_1030_NS12placeholders2_4E)
_ZN55_INTERNAL_7605fe86_24_sampling_topp_kernels_cu_0f590ff36thrust24THRUST_300001_SM_1030_NS12placeholders2_4E:
	.zero		1
	.type		_ZN55_INTERNAL_7605fe86_24_sampling_topp_kernels_cu_0f590ff34cuda3std3__45__cpo3endE,@object
	.size		_ZN55_INTERNAL_7605fe86_24_sampling_topp_kernels_cu_0f590ff34cuda3std3__45__cpo3endE,(_ZN55_INTERNAL_7605fe86_24_sampling_topp_kernels_cu_0f590ff34cuda3std6ranges3__45__cpo3endE - _ZN55_INTERNAL_7605fe86_24_sampling_topp_kernels_cu_0f590ff34cuda3std3__45__cpo3endE)
_ZN55_INTERNAL_7605fe86_24_sampling_topp_kernels_cu_0f590ff34cuda3std3__45__cpo3endE:
	.zero		1
	.type		_ZN55_INTERNAL_7605fe86_24_sampling_topp_kernels_cu_0f590ff34cuda3std6ranges3__45__cpo3endE,@object
	.size		_ZN55_INTERNAL_7605fe86_24_sampling_topp_kernels_cu_0f590ff34cuda3std6ranges3__45__cpo3endE,(_ZN55_INTERNAL_7605fe86_24_sampling_topp_kernels_cu_0f590ff34cuda3std3__419piecewise_constructE - _ZN55_INTERNAL_7605fe86_24_sampling_topp_kernels_cu_0f590ff34cuda3std6ranges3__45__cpo3endE)
_ZN55_INTERNAL_7605fe86_24_sampling_topp_kernels_cu_0f590ff34cuda3std6ranges3__45__cpo3endE:
	.zero		1
	.type		_ZN55_INTERNAL_7605fe86_24_sampling_topp_kernels_cu_0f590ff34cuda3std3__419piecewise_constructE,@object
	.size		_ZN55_INTERNAL_7605fe86_24_sampling_topp_kernels_cu_0f590ff34cuda3std3__419piecewise_constructE,(_ZN55_INTERNAL_7605fe86_24_sampling_topp_kernels_cu_0f590ff34cuda3std6ranges3__45__cpo5cdataE - _ZN55_INTERNAL_7605fe86_24_sampling_topp_kernels_cu_0f590ff34cuda3std3__419piecewise_constructE)
_ZN55_INTERNAL_7605fe86_24_sampling_topp_kernels_cu_0f590ff34cuda3std3__419piecewise_constructE:
	.zero		1
	.type		_ZN55_INTERNAL_7605fe86_24_sampling_topp_kernels_cu_0f590ff34cuda3std6ranges3__45__cpo5cdataE,@object
	.size		_ZN55_INTERNAL_7605fe86_24_sampling_topp_kernels_cu_0f590ff34cuda3std6ranges3__45__cpo5cdataE,(_ZN55_INTERNAL_7605fe86_24_sampling_topp_kernels_cu_0f590ff36thrust24THRUST_300001_SM_1030_NS12placeholders2_8E - _ZN55_INTERNAL_7605fe86_24_sampling_topp_kernels_cu_0f590ff34cuda3std6ranges3__45__cpo5cdataE)
_ZN55_INTERNAL_7605fe86_24_sampling_topp_kernels_cu_0f590ff34cuda3std6ranges3__45__cpo5cdataE:
	.zero		1
	.type		_ZN55_INTERNAL_7605fe86_24_sampling_topp_kernels_cu_0f590ff36thrust24THRUST_300001_SM_1030_NS12placeholders2_8E,@object
	.size		_ZN55_INTERNAL_7605fe86_24_sampling_topp_kernels_cu_0f590ff36thrust24THRUST_300001_SM_1030_NS12placeholders2_8E,(_ZN55_INTERNAL_7605fe86_24_sampling_topp_kernels_cu_0f590ff34cuda3std3__45__cpo4rendE - _ZN55_INTERNAL_7605fe86_24_sampling_topp_kernels_cu_0f590ff36thrust24THRUST_300001_SM_1030_NS12placeholders2_8E)
_ZN55_INTERNAL_7605fe86_24_sampling_topp_kernels_cu_0f590ff36thrust24THRUST_300001_SM_1030_NS12placeholders2_8E:
	.zero		1
	.type		_ZN55_INTERNAL_7605fe86_24_sampling_topp_kernels_cu_0f590ff34cuda3std3__45__cpo4rendE,@object
	.size		_ZN55_INTERNAL_7605fe86_24_sampling_topp_kernels_cu_0f590ff34cuda3std3__45__cpo4rendE,(_ZN55_INTERNAL_7605fe86_24_sampling_topp_kernels_cu_0f590ff34cuda3std6ranges3__45__cpo9iter_swapE - _ZN55_INTERNAL_7605fe86_24_sampling_topp_kernels_cu_0f590ff34cuda3std3__45__cpo4rendE)
_ZN55_INTERNAL_7605fe86_24_sampling_topp_kernels_cu_0f590ff34cuda3std3__45__cpo4rendE:
	.zero		1
	.type		_ZN55_INTERNAL_7605fe86_24_sampling_topp_kernels_cu_0f590ff34cuda3std6ranges3__45__cpo9iter_swapE,@object
	.size		_ZN55_INTERNAL_7605fe86_24_sampling_topp_kernels_cu_0f590ff34cuda3std6ranges3__45__cpo9iter_swapE,(_ZN55_INTERNAL_7605fe86_24_sampling_topp_kernels_cu_0f590ff34cuda3std3__48unexpectE - _ZN55_INTERNAL_7605fe86_24_sampling_topp_kernels_cu_0f590ff34cuda3std6ranges3__45__cpo9iter_swapE)
_ZN55_INTERNAL_7605fe86_24_sampling_topp_kernels_cu_0f590ff34cuda3std6ranges3__45__cpo9iter_swapE:
	.zero		1
	.type		_ZN55_INTERNAL_7605fe86_24_sampling_topp_kernels_cu_0f590ff34cuda3std3__48unexpectE,@object
	.size		_ZN55_INTERNAL_7605fe86_24_sampling_topp_kernels_cu_0f590ff34cuda3std3__48unexpectE,(_ZN55_INTERNAL_7605fe86_24_sampling_topp_kernels_cu_0f590ff36thrust24THRUST_300001_SM_1030_NS6system6detail10sequential3seqE - _ZN55_INTERNAL_7605fe86_24_sampling_topp_kernels_cu_0f590ff34cuda3std3__48unexpectE)
_ZN55_INTERNAL_7605fe86_24_sampling_topp_kernels_cu_0f590ff34cuda3std3__48unexpectE:
	.zero		1
	.type		_ZN55_INTERNAL_7605fe86_24_sampling_topp_kernels_cu_0f590ff36thrust24THRUST_300001_SM_1030_NS6system6detail10sequential3seqE,@object
	.size		_ZN55_INTERNAL_7605fe86_24_sampling_topp_kernels_cu_0f590ff36thrust24THRUST_300001_SM_1030_NS6system6detail10sequential3seqE,(.L_38 - _ZN55_INTERNAL_7605fe86_24_sampling_topp_kernels_cu_0f590ff36thrust24THRUST_300001_SM_1030_NS6system6detail10sequential3seqE)
_ZN55_INTERNAL_7605fe86_24_sampling_topp_kernels_cu_0f590ff36thrust24THRUST_300001_SM_1030_NS6system6detail10sequential3seqE:
	.zero		1
.L_38:


//--------------------- .nv.shared._ZN17fastertransformer19segmented_topp_impl27segmented_top_p_single_passINS0_28Segmented_topk_kernel_paramsI6__halfiLi256ELi1EEELi224EEEvNS0_20TopKPerSegmentParamsE --------------------------
	.section	.nv.shared._ZN17fastertransformer19segmented_topp_impl27segmented_top_p_single_passINS0_28Segmented_topk_kernel_paramsI6__halfiLi256ELi1EEELi224EEEvNS0_20TopKPerSegmentParamsE,"aw",@nobits
	.sectionflags	@""
	.align	16
.nv.shared._ZN17fastertransformer19segmented_topp_impl27segmented_top_p_single_passINS0_28Segmented_topk_kernel_paramsI6__halfiLi256ELi1EEELi224EEEvNS0_20TopKPerSegmentParamsE:
	.zero		2224


//--------------------- .nv.shared._ZN17fastertransformer19segmented_topp_impl27segmented_top_p_single_passINS0_28Segmented_topk_kernel_paramsI6__halfiLi256ELi1EEELi192EEEvNS0_20TopKPerSegmentParamsE --------------------------
	.section	.nv.shared._ZN17fastertransformer19segmented_topp_impl27segmented_top_p_single_passINS0_28Segmented_topk_kernel_paramsI6__halfiLi256ELi1EEELi192EEEvNS0_20TopKPerSegmentParamsE,"aw",@nobits
	.sectionflags	@""
	.align	16
.nv.shared._ZN17fastertransformer19segmented_topp_impl27segmented_top_p_single_passINS0_28Segmented_topk_kernel_paramsI6__halfiLi256ELi1EEELi192EEEvNS0_20TopKPerSegmentParamsE:
	.zero		2224


//--------------------- .nv.shared._ZN17fastertransformer19segmented_topp_impl27segmented_top_p_single_passINS0_28Segmented_topk_kernel_paramsI6__halfiLi256ELi1EEELi160EEEvNS0_20TopKPerSegmentParamsE --------------------------
	.section	.nv.shared._ZN17fastertransformer19segmented_topp_impl27segmented_top_p_single_passINS0_28Segmented_topk_kernel_paramsI6__halfiLi256ELi1EEELi160EEEvNS0_20TopKPerSegmentParamsE,"aw",@nobits
	.sectionflags	@""
	.align	16
.nv.shared._ZN17fastertransformer19segmented_topp_impl27segmented_top_p_single_passINS0_28Segmented_topk_kernel_paramsI6__halfiLi256ELi1EEELi160EEEvNS0_20TopKPerSegmentParamsE:
	.zero		2224


//--------------------- .nv.shared._ZN17fastertransformer19segmented_topp_impl27segmented_top_p_single_passINS0_28Segmented_topk_kernel_paramsI6__halfiLi256ELi1EEELi128EEEvNS0_20TopKPerSegmentParamsE --------------------------
	.section	.nv.shared._ZN17fastertransformer19segmented_topp_impl27segmented_top_p_single_passINS0_28Segmented_topk_kernel_paramsI6__halfiLi256ELi1EEELi128EEEvNS0_20TopKPerSegmentParamsE,"aw",@nobits
	.sectionflags	@""
	.align	16
.nv.shared._ZN17fastertransformer19segmented_topp_impl27segmented_top_p_single_passINS0_28Segmented_topk_kernel_paramsI6__halfiLi256ELi1EEELi128EEEvNS0_20TopKPerSegmentParamsE:
	.zero		2224


//--------------------- .nv.shared._ZN17fastertransformer19segmented_topp_impl27segmented_top_p_single_passINS0_28Segmented_topk_kernel_paramsI6__halfiLi256ELi1EEELi96EEEvNS0_20TopKPerSegmentParamsE --------------------------
	.section	.nv.shared._ZN17fastertransformer19segmented_topp_impl27segmented_top_p_single_passINS0_28Segmented_topk_kernel_paramsI6__halfiLi256ELi1EEELi96EEEvNS0_20TopKPerSegmentParamsE,"aw",@nobits
	.sectionflags	@""
	.align	16
.nv.shared._ZN17fastertransformer19segmented_topp_impl27segmented_top_p_single_passINS0_28Segmented_topk_kernel_paramsI6__halfiLi256ELi1EEELi96EEEvNS0_20TopKPerSegmentParamsE:
	.zero		2224


//--------------------- .nv.shared._ZN17fastertransformer19segmented_topp_impl27segmented_top_p_single_passINS0_28Segmented_topk_kernel_paramsI6__halfiLi256ELi1EEELi64EEEvNS0_20TopKPerSegmentParamsE --------------------------
	.section	.nv.shared._ZN17fastertransformer19segmented_topp_impl27segmented_top_p_single_passINS0_28Segmented_topk_kernel_paramsI6__halfiLi256ELi1EEELi64EEEvNS0_20TopKPerSegmentParamsE,"aw",@nobits
	.sectionflags	@""
	.align	16
.nv.shared._ZN17fastertransformer19segmented_topp_impl27segmented_top_p_single_passINS0_28Segmented_topk_kernel_paramsI6__halfiLi256ELi1EEELi64EEEvNS0_20TopKPerSegmentParamsE:
	.zero		2224


//--------------------- .nv.shared._ZN17fastertransformer19segmented_topp_impl27segmented_top_p_single_passINS0_28Segmented_topk_kernel_paramsI6__halfiLi256ELi1EEELi32EEEvNS0_20TopKPerSegmentParamsE --------------------------
	.section	.nv.shared._ZN17fastertransformer19segmented_topp_impl27segmented_top_p_single_passINS0_28Segmented_topk_kernel_paramsI6__halfiLi256ELi1EEELi32EEEvNS0_20TopKPerSegmentParamsE,"aw",@nobits
	.sectionflags	@""
	.align	16
.nv.shared._ZN17fastertransformer19segmented_topp_impl27segmented_top_p_single_passINS0_28Segmented_topk_kernel_paramsI6__halfiLi256ELi1EEELi32EEEvNS0_20TopKPerSegmentParamsE:
	.zero		2224


//--------------------- .nv.shared._ZN17fastertransformer19segmented_topp_impl15blockSortKernelI6__halfLi1024ELi4EEEvPKT_PS3_PKiPiS8_iii --------------------------
	.section	.nv.shared._ZN17fastertransformer19segmented_topp_impl15blockSortKernelI6__halfLi1024ELi4EEEvPKT_PS3_PKiPiS8_iii,"aw",@nobits
	.sectionflags	@""
	.align	16
.nv.shared._ZN17fastertransformer19segmented_topp_impl15blockSortKernelI6__halfLi1024ELi4EEEvPKT_PS3_PKiPiS8_iii:
	.zero		38080


//--------------------- .nv.shared._ZN17fastertransformer19segmented_topp_impl15blockSortKernelI6__halfLi1024ELi2EEEvPKT_PS3_PKiPiS8_iii --------------------------
	.section	.nv.shared._ZN17fastertransformer19segmented_topp_impl15blockSortKernelI6__halfLi1024ELi2EEEvPKT_PS3_PKiPiS8_iii,"aw",@nobits
	.sectionflags	@""
	.align	16
.nv.shared._ZN17fastertransformer19segmented_topp_impl15blockSortKernelI6__halfLi1024ELi2EEEvPKT_PS3_PKiPiS8_iii:
	.zero		38080


//--------------------- .nv.shared._ZN17fastertransformer19segmented_topp_impl15blockSortKernelI6__halfLi1024ELi1EEEvPKT_PS3_PKiPiS8_iii --------------------------
	.section	.nv.shared._ZN17fastertransformer19segmented_topp_impl15blockSortKernelI6__halfLi1024ELi1EEEvPKT_PS3_PKiPiS8_iii,"aw",@nobits
	.sectionflags	@""
	.align	16
.nv.shared._ZN17fastertransformer19segmented_topp_impl15blockSortKernelI6__halfLi1024ELi1EEEvPKT_PS3_PKiPiS8_iii:
	.zero		38080


//--------------------- .nv.shared._ZN17fastertransformer19segmented_topp_impl15blockSortKernelI6__halfLi896ELi1EEEvPKT_PS3_PKiPiS8_iii --------------------------
	.section	.nv.shared._ZN17fastertransformer19segmented_topp_impl15blockSortKernelI6__halfLi896ELi1EEEvPKT_PS3_PKiPiS8_iii,"aw",@nobits
	.sectionflags	@""
	.align	16
.nv.shared._ZN17fastertransformer19segmented_topp_impl15blockSortKernelI6__halfLi896ELi1EEEvPKT_PS3_PKiPiS8_iii:
	.zero		33440


//--------------------- .nv.shared._ZN17fastertransformer19segmented_topp_impl15blockSortKernelI6__halfLi768ELi1EEEvPKT_PS3_PKiPiS8_iii --------------------------
	.section	.nv.shared._ZN17fastertransformer19segmented_topp_impl15blockSortKernelI6__halfLi768ELi1EEEvPKT_PS3_PKiPiS8_iii,"aw",@nobits
	.sectionflags	@""
	.align	16
.nv.shared._ZN17fastertransformer19segmented_topp_impl15blockSortKernelI6__halfLi768ELi1EEEvPKT_PS3_PKiPiS8_iii:
	.zero		28800


//--------------------- .nv.shared._ZN17fastertransformer19segmented_topp_impl15blockSortKernelI6__halfLi640ELi1EEEvPKT_PS3_PKiPiS8_iii --------------------------
	.section	.nv.shared._ZN17fastertransformer19segmented_topp_impl15blockSortKernelI6__halfLi640ELi1EEEvPKT_PS3_PKiPiS8_iii,"aw",@nobits
	.sectionflags	@""
	.align	16
.nv.shared._ZN17fastertransformer19segmented_topp_impl15blockSortKernelI6__halfLi640ELi1EEEvPKT_PS3_PKiPiS8_iii:
	.zero		24192


//--------------------- .nv.shared._ZN17fastertransformer19segmented_topp_impl15blockSortKernelI6__halfLi512ELi1EEEvPKT_PS3_PKiPiS8_iii --------------------------
	.section	.nv.shared._ZN17fastertransformer19segmented_topp_impl15blockSortKernelI6__halfLi512ELi1EEEvPKT_PS3_PKiPiS8_iii,"aw",@nobits
	.sectionflags	@""
	.align	16
.nv.shared._ZN17fastertransformer19segmented_topp_impl15blockSortKernelI6__halfLi512ELi1EEEvPKT_PS3_PKiPiS8_iii:
	.zero		19552


//--------------------- .nv.shared._ZN17fastertransformer19segmented_topp_impl15blockSortKernelI6__halfLi384ELi1EEEvPKT_PS3_PKiPiS8_iii --------------------------
	.section	.nv.shared._ZN17fastertransformer19segmented_topp_impl15blockSortKernelI6__halfLi384ELi1EEEvPKT_PS3_PKiPiS8_iii,"aw",@nobits
	.sectionflags	@""
	.align	16
.nv.shared._ZN17fastertransformer19segmented_topp_impl15blockSortKernelI6__halfLi384ELi1EEEvPKT_PS3_PKiPiS8_iii:
	.zero		14912


//--------------------- .nv.shared._ZN17fastertransformer19segmented_topp_impl15blockSortKernelI6__halfLi256ELi1EEEvPKT_PS3_PKiPiS8_iii --------------------------
	.section	.nv.shared._ZN17fastertransformer19segmented_topp_impl15blockSortKernelI6__halfLi256ELi1EEEvPKT_PS3_PKiPiS8_iii,"aw",@nobits
	.sectionflags	@""
	.align	16
.nv.shared._ZN17fastertransformer19segmented_topp_impl15blockSortKernelI6__halfLi256ELi1EEEvPKT_PS3_PKiPiS8_iii:
	.zero		10304


//--------------------- .nv.shared._ZN17fastertransformer19segmented_topp_impl15blockSortKernelI6__halfLi128ELi1EEEvPKT_PS3_PKiPiS8_iii --------------------------
	.section	.nv.shared._ZN17fastertransformer19segmented_topp_impl15blockSortKernelI6__halfLi128ELi1EEEvPKT_PS3_PKiPiS8_iii,"aw",@nobits
	.sectionflags	@""
	.align	16
.nv.shared._ZN17fastertransformer19segmented_topp_impl15blockSortKernelI6__halfLi128ELi1EEEvPKT_PS3_PKiPiS8_iii:
	.zero		5664


//--------------------- .nv.shared._ZN17fastertransformer19segmented_topp_impl27segmented_top_p_single_passINS0_28Segmented_topk_kernel_paramsI6__halfiLi256ELi4EEELi256EEEvNS0_20TopKPerSegmentParamsE --------------------------
	.section	.nv.shared._ZN17fastertransformer19segmented_topp_impl27segmented_top_p_single_passINS0_28Segmented_topk_kernel_paramsI6__halfiLi256ELi4EEELi256EEEvNS0_20TopKPerSegmentParamsE,"aw",@nobits
	.sectionflags	@""
	.align	16
.nv.shared._ZN17fastertransformer19segmented_topp_impl27segmented_top_p_single_passINS0_28Segmented_topk_kernel_paramsI6__halfiLi256ELi4EEELi256EEEvNS0_20TopKPerSegmentParamsE:
	.zero		2224


//--------------------- .nv.shared._ZN17fastertransformer19segmented_topp_impl27segmented_top_p_single_passINS0_28Segmented_topk_kernel_paramsI6__halfiLi256ELi4EEELi224EEEvNS0_20TopKPerSegmentParamsE --------------------------
	.section	.nv.shared._ZN17fastertransformer19segmented_topp_impl27segmented_top_p_single_passINS0_28Segmented_topk_kernel_paramsI6__halfiLi256ELi4EEELi224EEEvNS0_20TopKPerSegmentParamsE,"aw",@nobits
	.sectionflags	@""
	.align	16
.nv.shared._ZN17fastertransformer19segmented_topp_impl27segmented_top_p_single_passINS0_28Segmented_topk_kernel_paramsI6__halfiLi256ELi4EEELi224EEEvNS0_20TopKPerSegmentParamsE:
	.zero		2224


//--------------------- .nv.shared._ZN17fastertransformer19segmented_topp_impl27segmented_top_p_single_passINS0_28Segmented_topk_kernel_paramsI6__halfiLi256ELi4EEELi192EEEvNS0_20TopKPerSegmentParamsE --------------------------
	.section	.nv.shared._ZN17fastertransformer19segmented_topp_impl27segmented_top_p_single_passINS0_28Segmented_topk_kernel_paramsI6__halfiLi256ELi4EEELi192EEEvNS0_20TopKPerSegmentParamsE,"aw",@nobits
	.sectionflags	@""
	.align	16
.nv.shared._ZN17fastertransformer19segmented_topp_impl27segmented_top_p_single_passINS0_28Segmented_topk_kernel_paramsI6__halfiLi256ELi4EEELi192EEEvNS0_20TopKPerSegmentParamsE:
	.zero		2224


//--------------------- .nv.shared._ZN17fastertransformer19segmented_topp_impl27segmented_top_p_single_passINS0_28Segmented_topk_kernel_paramsI6__halfiLi256ELi4EEELi160EEEvNS0_20TopKPerSegmentParamsE --------------------------
	.section	.nv.shared._ZN17fastertransformer19segmented_topp_impl27segmented_top_p_single_passINS0_28Segmented_topk_kernel_paramsI6__halfiLi256ELi4EEELi160EEEvNS0_20TopKPerSegmentParamsE,"aw",@nobits
	.sectionflags	@""
	.align	16
.nv.shared._ZN17fastertransformer19segmented_topp_impl27segmented_top_p_single_passINS0_28Segmented_topk_kernel_paramsI6__halfiLi256ELi4EEELi160EEEvNS0_20TopKPerSegmentParamsE:
	.zero		2224


//--------------------- .nv.shared._ZN17fastertransformer19segmented_topp_impl27segmented_top_p_single_passINS0_28Segmented_topk_kernel_paramsI6__halfiLi256ELi4EEELi128EEEvNS0_20TopKPerSegmentParamsE --------------------------
	.section	.nv.shared._ZN17fastertransformer19segmented_topp_impl27segmented_top_p_single_passINS0_28Segmented_topk_kernel_paramsI6__halfiLi256ELi4EEELi128EEEvNS0_20TopKPerSegmentParamsE,"aw",@nobits
	.sectionflags	@""
	.align	16
.nv.shared._ZN17fastertransformer19segmented_topp_impl27segmented_top_p_single_passINS0_28Segmented_topk_kernel_paramsI6__halfiLi256ELi4EEELi128EEEvNS0_20TopKPerSegmentParamsE:
	.zero		2224


//--------------------- .nv.shared._ZN17fastertransformer19segmented_topp_impl27segmented_top_p_single_passINS0_28Segmented_topk_kernel_paramsI6__halfiLi256ELi4EEELi96EEEvNS0_20TopKPerSegmentParamsE --------------------------
	.section	.nv.shared._ZN17fastertransformer19segmented_topp_impl27segmented_top_p_single_passINS0_28Segmented_topk_kernel_paramsI6__halfiLi256ELi4EEELi96EEEvNS0_20TopKPerSegmentParamsE,"aw",@nobits
	.sectionflags	@""
	.align	16
.nv.shared._ZN17fastertransformer19segmented_topp_impl27segmented_top_p_single_passINS0_28Segmented_topk_kernel_paramsI6__halfiLi256ELi4EEELi96EEEvNS0_20TopKPerSegmentParamsE:
	.zero		2224


//--------------------- .nv.shared._ZN17fastertransformer19segmented_topp_impl27segmented_top_p_single_passINS0_28Segmented_topk_kernel_paramsI6__halfiLi256ELi4EEELi64EEEvNS0_20TopKPerSegmentParamsE --------------------------
	.section	.nv.shared._ZN17fastertransformer19segmented_topp_impl27segmented_top_p_single_passINS0_28Segmented_topk_kernel_paramsI6__halfiLi256ELi4EEELi64EEEvNS0_20TopKPerSegmentParamsE,"aw",@nobits
	.sectionflags	@""
	.align	16
.nv.shared._ZN17fastertransformer19segmented_topp_impl27segmented_top_p_single_passINS0_28Segmented_topk_kernel_paramsI6__halfiLi256ELi4EEELi64EEEvNS0_20TopKPerSegmentParamsE:
	.zero		2224


//--------------------- .nv.shared._ZN17fastertransformer19segmented_topp_impl27segmented_top_p_single_passINS0_28Segmented_topk_kernel_paramsI6__halfiLi256ELi4EEELi32EEEvNS0_20TopKPerSegmentParamsE --------------------------
	.section	.nv.shared._ZN17fastertransformer19segmented_topp_impl27segmented_top_p_single_passINS0_28Segmented_topk_kernel_paramsI6__halfiLi256ELi4EEELi32EEEvNS0_20TopKPerSegmentParamsE,"aw",@nobits
	.sectionflags	@""
	.align	16
.nv.shared._ZN17fastertransformer19segmented_topp_impl27segmented_top_p_single_passINS0_28Segmented_topk_kernel_paramsI6__halfiLi256ELi4EEELi32EEEvNS0_20TopKPerSegmentParamsE:
	.zero		2224


//--------------------- .nv.shared._ZN17fastertransformer19segmented_topp_impl27segmented_top_p_single_passINS0_28Segmented_topk_kernel_paramsIfiLi256ELi1EEELi256EEEvNS0_20TopKPerSegmentParamsE --------------------------
	.section	.nv.shared._ZN17fastertransformer19segmented_topp_impl27segmented_top_p_single_passINS0_28Segmented_topk_kernel_paramsIfiLi256ELi1EEELi256EEEvNS0_20TopKPerSegmentParamsE,"aw",@nobits
	.sectionflags	@""
	.align	16
.nv.shared._ZN17fastertransformer19segmented_topp_impl27segmented_top_p_single_passINS0_28Segmented_topk_kernel_paramsIfiLi256ELi1EEELi256EEEvNS0_20TopKPerSegmentParamsE:
	.zero		2224


//--------------------- .nv.shared._ZN17fastertransformer19segmented_topp_impl27segmented_top_p_single_passINS0_28Segmented_topk_kernel_paramsIfiLi256ELi1EEELi224EEEvNS0_20TopKPerSegmentParamsE --------------------------
	.section	.nv.shared._ZN17fastertransformer19segmented_topp_impl27segmented_top_p_single_passINS0_28Segmented_topk_kernel_paramsIfiLi256ELi1EEELi224EEEvNS0_20TopKPerSegmentParamsE,"aw",@nobits
	.sectionflags	@""
	.align	16
.nv.shared._ZN17fastertransformer19segmented_topp_impl27segmented_top_p_single_passINS0_28Segmented_topk_kernel_paramsIfiLi256ELi1EEELi224EEEvNS0_20TopKPerSegmentParamsE:
	.zero		2224


//--------------------- .nv.shared._ZN17fastertransformer19segmented_topp_impl27segmented_top_p_single_passINS0_28Segmented_topk_kernel_paramsIfiLi256ELi1EEELi192EEEvNS0_20TopKPerSegmentParamsE --------------------------
	.section	.nv.shared._ZN17fastertransformer19segmented_topp_impl27segmented_top_p_single_passINS0_28Segmented_topk_kernel_paramsIfiLi256ELi1EEELi192EEEvNS0_20TopKPerSegmentParamsE,"aw",@nobits
	.sectionflags	@""
	.align	16
.nv.shared._ZN17fastertransformer19segmented_topp_impl27segmented_top_p_single_passINS0_28Segmented_topk_kernel_paramsIfiLi256ELi1EEELi192EEEvNS0_20TopKPerSegmentParamsE:
	.zero		2224


//--------------------- .nv.shared._ZN17fastertransformer19segmented_topp_impl27segmented_top_p_single_passINS0_28Segmented_topk_kernel_paramsIfiLi256ELi1EEELi160EEEvNS0_20TopKPerSegmentParamsE --------------------------
	.section	.nv.shared._ZN17fastertransformer19segmented_topp_impl27segmented_top_p_single_passINS0_28Segmented_topk_kernel_paramsIfiLi256ELi1EEELi160EEEvNS0_20TopKPerSegmentParamsE,"aw",@nobits
	.sectionflags	@""
	.align	16
.nv.shared._ZN17fastertransformer19segmented_topp_impl27segmented_top_p_single_passINS0_28Segmented_topk_kernel_paramsIfiLi256ELi1EEELi160EEEvNS0_20TopKPerSegmentParamsE:
	.zero		2224


//--------------------- .nv.shared._ZN17fastertransformer19segmented_topp_impl27segmented_top_p_single_passINS0_28Segmented_topk_kernel_paramsIfiLi256ELi1EEELi128EEEvNS0_20TopKPerSegmentParamsE --------------------------
	.section	.nv.shared._ZN17fastertransformer19segmented_topp_impl27segmented_top_p_single_passINS0_28Segmented_topk_kernel_paramsIfiLi256ELi1EEELi128EEEvNS0_20TopKPerSegmentParamsE,"aw",@nobits
	.sectionflags	@""
	.align	16
.nv.shared._ZN17fastertransformer19segmented_topp_impl27segmented_top_p_single_passINS0_28Segmented_topk_kernel_paramsIfiLi256ELi1EEELi128EEEvNS0_20TopKPerSegmentParamsE:
	.zero		2224


//--------------------- .nv.shared._ZN17fastertransformer19segmented_topp_impl27segmented_top_p_single_passINS0_28Segmented_topk_kernel_paramsIfiLi256ELi1EEELi96EEEvNS0_20TopKPerSegmentParamsE --------------------------
	.section	.nv.shared._ZN17fastertransformer19segmented_topp_impl27segmented_top_p_single_passINS0_28Segmented_topk_kernel_paramsIfiLi256ELi1EEELi96EEEvNS0_20TopKPerSegmentParamsE,"aw",@nobits
	.sectionflags	@""
	.align	16
.nv.shared._ZN17fastertransformer19segmented_topp_impl27segmented_top_p_single_passINS0_28Segmented_topk_kernel_paramsIfiLi256ELi1EEELi96EEEvNS0_20TopKPerSegmentParamsE:
	.zero		2224


//--------------------- .nv.shared._ZN17fastertransformer19segmented_topp_impl27segmented_top_p_single_passINS0_28Segmented_topk_kernel_paramsIfiLi256ELi1EEELi64EEEvNS0_20TopKPerSegmentParamsE --------------------------
	.section	.nv.shared._ZN17fastertransformer19segmented_topp_impl27segmented_top_p_single_passINS0_28Segmented_topk_kernel_paramsIfiLi256ELi1EEELi64EEEvNS0_20TopKPerSegmentParamsE,"aw",@nobits
	.sectionflags	@""
	.align	16
.nv.shared._ZN17fastertransformer19segmented_topp_impl27segmented_top_p_single_passINS0_28Segmented_topk_kernel_paramsIfiLi256ELi1EEELi64EEEvNS0_20TopKPerSegmentParamsE:
	.zero		2224


//--------------------- .nv.shared._ZN17fastertransformer19segmented_topp_impl27segmented_top_p_single_passINS0_28Segmented_topk_kernel_paramsIfiLi256ELi1EEELi32EEEvNS0_20TopKPerSegmentParamsE --------------------------
	.section	.nv.shared._ZN17fastertransformer19segmented_topp_impl27segmented_top_p_single_passINS0_28Segmented_topk_kernel_paramsIfiLi256ELi1EEELi32EEEvNS0_20TopKPerSegmentParamsE,"aw",@nobits
	.sectionflags	@""
	.align	16
.nv.shared._ZN17fastertransformer19segmented_topp_impl27segmented_top_p_single_passINS0_28Segmented_topk_kernel_paramsIfiLi256ELi1EEELi32EEEvNS0_20TopKPerSegmentParamsE:
	.zero		2224


//--------------------- .nv.shared._ZN17fastertransformer19segmented_topp_impl15blockSortKernelIfLi1024ELi4EEEvPKT_PS2_PKiPiS7_iii --------------------------
	.section	.nv.shared._ZN17fastertransformer19segmented_topp_impl15blockSortKernelIfLi1024ELi4EEEvPKT_PS2_PKiPiS7_iii,"aw",@nobits
	.sectionflags	@""
	.align	16
.nv.shared._ZN17fastertransformer19segmented_topp_impl15blockSortKernelIfLi1024ELi4EEEvPKT_PS2_PKiPiS7_iii:
	.zero		38080


//--------------------- .nv.shared._ZN17fastertransformer19segmented_topp_impl15blockSortKernelIfLi1024ELi2EEEvPKT_PS2_PKiPiS7_iii --------------------------
	.section	.nv.shared._ZN17fastertransformer19segmented_topp_impl15blockSortKernelIfLi1024ELi2EEEvPKT_PS2_PKiPiS7_iii,"aw",@nobits
	.sectionflags	@""
	.align	16
.nv.shared._ZN17fastertransformer19segmented_topp_impl15blockSortKernelIfLi1024ELi2EEEvPKT_PS2_PKiPiS7_iii:
	.zero		38080


//--------------------- .nv.shared._ZN17fastertransformer19segmented_topp_impl15blockSortKernelIfLi1024ELi1EEEvPKT_PS2_PKiPiS7_iii --------------------------
	.section	.nv.shared._ZN17fastertransformer19segmented_topp_impl15blockSortKernelIfLi1024ELi1EEEvPKT_PS2_PKiPiS7_iii,"aw",@nobits
	.sectionflags	@""
	.align	16
.nv.shared._ZN17fastertransformer19segmented_topp_impl15blockSortKernelIfLi1024ELi1EEEvPKT_PS2_PKiPiS7_iii:
	.zero		38080


//--------------------- .nv.shared._ZN17fastertransformer19segmented_topp_impl15blockSortKernelIfLi896ELi1EEEvPKT_PS2_PKiPiS7_iii --------------------------
	.section	.nv.shared._ZN17fastertransformer19segmented_topp_impl15blockSortKernelIfLi896ELi1EEEvPKT_PS2_PKiPiS7_iii,"aw",@nobits
	.sectionflags	@""
	.align	16
.nv.shared._ZN17fastertransformer19segmented_topp_impl15blockSortKernelIfLi896ELi1EEEvPKT_PS2_PKiPiS7_iii:
	.zero		33440


//--------------------- .nv.shared._ZN17fastertransformer19segmented_topp_impl15blockSortKernelIfLi768ELi1EEEvPKT_PS2_PKiPiS7_iii --------------------------
	.section	.nv.shared._ZN17fastertransformer19segmented_topp_impl15blockSortKernelIfLi768ELi1EEEvPKT_PS2_PKiPiS7_iii,"aw",@nobits
	.sectionflags	@""
	.align	16
.nv.shared._ZN17fastertransformer19segmented_topp_impl15blockSortKernelIfLi768ELi1EEEvPKT_PS2_PKiPiS7_iii:
	.zero		28800


//--------------------- .nv.shared._ZN17fastertransformer19segmented_topp_impl15blockSortKernelIfLi640ELi1EEEvPKT_PS2_PKiPiS7_iii --------------------------
	.section	.nv.shared._ZN17fastertransformer19segmented_topp_impl15blockSortKernelIfLi640ELi1EEEvPKT_PS2_PKiPiS7_iii,"aw",@nobits
	.sectionflags	@""
	.align	16
.nv.shared._ZN17fastertransformer19segmented_topp_impl15blockSortKernelIfLi640ELi1EEEvPKT_PS2_PKiPiS7_iii:
	.zero		24192


//--------------------- .nv.shared._ZN17fastertransformer19segmented_topp_impl15blockSortKernelIfLi512ELi1EEEvPKT_PS2_PKiPiS7_iii --------------------------
	.section	.nv.shared._ZN17fastertransformer19segmented_topp_impl15blockSortKernelIfLi512ELi1EEEvPKT_PS2_PKiPiS7_iii,"aw",@nobits
	.sectionflags	@""
	.align	16
.nv.shared._ZN17fastertransformer19segmented_topp_impl15blockSortKernelIfLi512ELi1EEEvPKT_PS2_PKiPiS7_iii:
	.zero		19552


//--------------------- .nv.shared._ZN17fastertransformer19segmented_topp_impl15blockSortKernelIfLi384ELi1EEEvPKT_PS2_PKiPiS7_iii --------------------------
	.section	.nv.shared._ZN17fastertransformer19segmented_topp_impl15blockSortKernelIfLi384ELi1EEEvPKT_PS2_PKiPiS7_iii,"aw",@nobits
	.sectionflags	@""
	.align	16
.nv.shared._ZN17fastertransformer19segmented_topp_impl15blockSortKernelIfLi384ELi1EEEvPKT_PS2_PKiPiS7_iii:
	.zero		14912


//--------------------- .nv.shared._ZN17fastertransformer19segmented_topp_impl15blockSortKernelIfLi256ELi1EEEvPKT_PS2_PKiPiS7_iii --------------------------
	.section	.nv.shared._ZN17fastertransformer19segmented_topp_impl15blockSortKernelIfLi256ELi1EEEvPKT_PS2_PKiPiS7_iii,"aw",@nobits
	.sectionflags	@""
	.align	16
.nv.shared._ZN17fastertransformer19segmented_topp_impl15blockSortKernelIfLi256ELi1EEEvPKT_PS2_PKiPiS7_iii:
	.zero		10304


//--------------------- .nv.shared._ZN17fastertransformer19segmented_topp_impl15blockSortKernelIfLi128ELi1EEEvPKT_PS2_PKiPiS7_iii --------------------------
	.section	.nv.shared._ZN17fastertransformer19segmented_topp_impl15blockSortKernelIfLi128ELi1EEEvPKT_PS2_PKiPiS7_iii,"aw",@nobits
	.sectionflags	@""
	.align	16
.nv.shared._ZN17fastertransformer19segmented_topp_impl15blockSortKernelIfLi128ELi1EEEvPKT_PS2_PKiPiS7_iii:
	.zero		5664


//--------------------- .nv.shared._ZN17fastertransformer19segmented_topp_impl27segmented_top_p_single_passINS0_28Segmented_topk_kernel_paramsIfiLi256ELi2EEELi256EEEvNS0_20TopKPerSegmentParamsE --------------------------
	.section	.nv.shared._ZN17fastertransformer19segmented_topp_impl27segmented_top_p_single_passINS0_28Segmented_topk_kernel_paramsIfiLi256ELi2EEELi256EEEvNS0_20TopKPerSegmentParamsE,"aw",@nobits
	.sectionflags	@""
	.align	16
.nv.shared._ZN17fastertransformer19segmented_topp_impl27segmented_top_p_single_passINS0_28Segmented_topk_kernel_paramsIfiLi256ELi2EEELi256EEEvNS0_20TopKPerSegmentParamsE:
	.zero		2224


//--------------------- .nv.shared._ZN17fastertransformer19segmented_topp_impl27segmented_top_p_single_passINS0_28Segmented_topk_kernel_paramsIfiLi256ELi2EEELi224EEEvNS0_20TopKPerSegmentParamsE --------------------------
	.section	.nv.shared._ZN17fastertransformer19segmented_topp_impl27segmented_top_p_single_passINS0_28Segmented_topk_kernel_paramsIfiLi256ELi2EEELi224EEEvNS0_20TopKPerSegmentParamsE,"aw",@nobits
	.sectionflags	@""
	.align	16
.nv.shared._ZN17fastertransformer19segmented_topp_impl27segmented_top_p_single_passINS0_28Segmented_topk_kernel_paramsIfiLi256ELi2EEELi224EEEvNS0_20TopKPerSegmentParamsE:
	.zero		2224


//--------------------- .nv.shared._ZN17fastertransformer19segmented_topp_impl27segmented_top_p_single_passINS0_28Segmented_topk_kernel_paramsIfiLi256ELi2EEELi192EEEvNS0_20TopKPerSegmentParamsE --------------------------
	.section	.nv.shared._ZN17fastertransformer19segmented_topp_impl27segmented_top_p_single_passINS0_28Segmented_topk_kernel_paramsIfiLi256ELi2EEELi192EEEvNS0_20TopKPerSegmentParamsE,"aw",@nobits
	.sectionflags	@""
	.align	16
.nv.shared._ZN17fastertransformer19segmented_topp_impl27segmented_top_p_single_passINS0_28Segmented_topk_kernel_paramsIfiLi256ELi2EEELi192EEEvNS0_20TopKPerSegmentParamsE:
	.zero		2224


//--------------------- .nv.shared._ZN17fastertransformer19segmented_topp_impl27segmented_top_p_single_passINS0_28Segmented_topk_kernel_paramsIfiLi256ELi2EEELi160EEEvNS0_20TopKPerSegmentParamsE --------------------------
	.section	.nv.shared._ZN17fastertransformer19segmented_topp_impl27segmented_top_p_single_passINS0_28Segmented_topk_kernel_paramsIfiLi256ELi2EEELi160EEEvNS0_20TopKPerSegmentParamsE,"aw",@nobits
	.sectionflags	@""
	.align	16
.nv.shared._ZN17fastertransformer19segmented_topp_impl27segmented_top_p_single_passINS0_28Segmented_topk_kernel_paramsIfiLi256ELi2EEELi160EEEvNS0_20TopKPerSegmentParamsE:
	.zero		2224


//--------------------- .nv.shared._ZN17fastertransformer19segmented_topp_impl27segmented_top_p_single_passINS0_28Segmented_topk_kernel_paramsIfiLi256ELi2EEELi128EEEvNS0_20TopKPerSegmentParamsE --------------------------
	.section	.nv.shared._ZN17fastertransformer19segmented_topp_impl27segmented_top_p_single_passINS0_28Segmented_topk_kernel_paramsIfiLi256ELi2EEELi128EEEvNS0_20TopKPerSegmentParamsE,"aw",@nobits
	.sectionflags	@""
	.align	16
.nv.shared._ZN17fastertransformer19segmented_topp_impl27segmented_top_p_single_passINS0_28Segmented_topk_kernel_paramsIfiLi256ELi2EEELi128EEEvNS0_20TopKPerSegmentParamsE:
	.zero		2224


//--------------------- .nv.shared._ZN17fastertransformer19segmented_topp_impl27segmented_top_p_single_passINS0_28Segmented_topk_kernel_paramsIfiLi256ELi2EEELi96EEEvNS0_20TopKPerSegmentParamsE --------------------------
	.section	.nv.shared._ZN17fastertransformer19segmented_topp_impl27segmented_top_p_single_passINS0_28Segmented_topk_kernel_paramsIfiLi256ELi2EEELi96EEEvNS0_20TopKPerSegmentParamsE,"aw",@nobits
	.sectionflags	@""
	.align	16
.nv.shared._ZN17fastertransformer19segmented_topp_impl27segmented_top_p_single_passINS0_28Segmented_topk_kernel_paramsIfiLi256ELi2EEELi96EEEvNS0_20TopKPerSegmentParamsE:
	.zero		2224


//--------------------- .nv.shared._ZN17fastertransformer19segmented_topp_impl27segmented_top_p_single_passINS0_28Segmented_topk_kernel_paramsIfiLi256ELi2EEELi64EEEvNS0_20TopKPerSegmentParamsE --------------------------
	.section	.nv.shared._ZN17fastertransformer19segmented_topp_impl27segmented_top_p_single_passINS0_28Segmented_topk_kernel_paramsIfiLi256ELi2EEELi64EEEvNS0_20TopKPerSegmentParamsE,"aw",@nobits
	.sectionflags	@""
	.align	16
.nv.shared._ZN17fastertransformer19segmented_topp_impl27segmented_top_p_single_passINS0_28Segmented_topk_kernel_paramsIfiLi256ELi2EEELi64EEEvNS0_20TopKPerSegmentParamsE:
	.zero		2224


//--------------------- .nv.shared._ZN17fastertransformer19segmented_topp_impl27segmented_top_p_single_passINS0_28Segmented_topk_kernel_paramsIfiLi256ELi2EEELi32EEEvNS0_20TopKPerSegmentParamsE --------------------------
	.section	.nv.shared._ZN17fastertransformer19segmented_topp_impl27segmented_top_p_single_passINS0_28Segmented_topk_kernel_paramsIfiLi256ELi2EEELi32EEEvNS0_20TopKPerSegmentParamsE,"aw",@nobits
	.sectionflags	@""
	.align	16
.nv.shared._ZN17fastertransformer19segmented_topp_impl27segmented_top_p_single_passINS0_28Segmented_topk_kernel_paramsIfiLi256ELi2EEELi32EEEvNS0_20TopKPerSegmentParamsE:
	.zero		2224


//--------------------- .nv.shared._ZN17fastertransformer14addBiasSoftMaxI6__halfEEvPT_PKS2_PKiPKbii --------------------------
	.section	.nv.shared._ZN17fastertransformer14addBiasSoftMaxI6__halfEEvPT_PKS2_PKiPKbii,"aw",@nobits
	.sectionflags	@""
	.align	16
.nv.shared._ZN17fastertransformer14addBiasSoftMaxI6__halfEEvPT_PKS2_PKiPKbii:
	.zero		1296


//--------------------- .nv.shared._ZN17fastertransformer14addBiasSoftMaxIfEEvPT_PKS1_PKiPKbii --------------------------
	.section	.nv.shared._ZN17fastertransformer14addBiasSoftMaxIfEEvPT_PKS1_PKiPKbii,"aw",@nobits
	.sectionflags	@""
	.align	16
.nv.shared._ZN17fastertransformer14addBiasSoftMaxIfEEvPT_PKS1_PKiPKbii:
	.zero		1296


//--------------------- .nv.shared._ZN17fastertransformer13topp_samplingI6__halfLi256EEEvPT_PiS4_S4_PbPfS6_PKiS8_iP17curandStateXORWOWfPKfS8_iPKb --------------------------
	.section	.nv.shared._ZN17fastertransformer13topp_samplingI6__halfLi256EEEvPT_PiS4_S4_PbPfS6_PKiS8_iP17curandStateXORWOWfPKfS8_iPKb,"aw",@nobits
	.sectionflags	@""
	.align	16
.nv.shared._ZN17fastertransformer13topp_samplingI6__halfLi256EEEvPT_PiS4_S4_PbPfS6_PKiS8_iP17curandStateXORWOWfPKfS8_iPKb:
	.zero		2256


//--------------------- .nv.shared._ZN17fastertransformer21topp_beam_topk_kernelI6__halfLi1ELi256EEEvPKT_PiPS2_iS5_S5_fPKfPKb --------------------------
	.section	.nv.shared._ZN17fastertransformer21topp_beam_topk_kernelI6__halfLi1ELi256EEEvPKT_PiPS2_iS5_S5_fPKfPKb,"aw",@nobits
	.sectionflags	@""
	.align	16
.nv.shared._ZN17fastertransformer21topp_beam_topk_kernelI6__halfLi1ELi256EEEvPKT_PiPS2_iS5_S5_fPKfPKb:
	.zero		1104


//--------------------- .nv.shared._ZN17fastertransformer13topp_samplingIfLi256EEEvPT_PiS3_S3_PbPfS5_PKiS7_iP17curandStateXORWOWfPKfS7_iPKb --------------------------
	.section	.nv.shared._ZN17fastertransformer13topp_samplingIfLi256EEEvPT_PiS3_S3_PbPfS5_PKiS7_iP17curandStateXORWOWfPKfS7_iPKb,"aw",@nobits
	.sectionflags	@""
	.align	16
.nv.shared._ZN17fastertransformer13topp_samplingIfLi256EEEvPT_PiS3_S3_PbPfS5_PKiS7_iP17curandStateXORWOWfPKfS7_iPKb:
	.zero		2256


//--------------------- .nv.shared._ZN17fastertransformer21topp_beam_topk_kernelIfLi1ELi256EEEvPKT_PiPS1_iS4_S4_fPKfPKb --------------------------
	.section	.nv.shared._ZN17fastertransformer21topp_beam_topk_kernelIfLi1ELi256EEEvPKT_PiPS1_iS4_S4_fPKfPKb,"aw",@nobits
	.sectionflags	@""
	.align	16
.nv.shared._ZN17fastertransformer21topp_beam_topk_kernelIfLi1ELi256EEEvPKT_PiPS1_iS4_S4_fPKfPKb:
	.zero		1104


//--------------------- .nv.shared._ZN17fastertransformer16computeToppDecayEPfPKfPKiS2_S2_S4_i --------------------------
	.section	.nv.shared._ZN17fastertransformer16computeToppDecayEPfPKfPKiS2_S2_S4_i,"aw",@nobits
	.sectionflags	@""
	.align	16
	.zero		1024


//--------------------- .nv.shared._ZN17fastertransformer14topPInitializeEPiS0_S0_ii --------------------------
	.section	.nv.shared._ZN17fastertransformer14topPInitializeEPiS0_S0_ii,"aw",@nobits
	.sectionflags	@""
	.align	16
	.zero		1024


//--------------------- .nv.shared._ZN3cub18CUB_300001_SM_10306detail10radix_sort29DeviceRadixSortOnesweepKernelINS1_5radix10policy_hubI6__halfijE10Policy1000ELNS0_9SortOrderE1ES6_ijiiNS1_21identity_decomposer_tEEEvPT5_SC_PT3_PKSD_PT1_PKSH_PT2_PKSL_T4_iiT6_ --------------------------
	.section	.nv.shared._ZN3cub18CUB_300001_SM_10306detail10radix_sort29DeviceRadixSortOnesweepKernelINS1_5radix10policy_hubI6__halfijE10Policy1000ELNS0_9SortOrderE1ES6_ijiiNS1_21identity_decomposer_tEEEvPT5_SC_PT3_PKSD_PT1_PKSH_PT2_PKSL_T4_iiT6_,"aw",@nobits
	.sectionflags	@""
	.align	16
.nv.shared._ZN3cub18CUB_300001_SM_10306detail10radix_sort29DeviceRadixSortOnesweepKernelINS1_5radix10policy_hubI6__halfijE10Policy1000ELNS0_9SortOrderE1ES6_ijiiNS1_21identity_decomposer_tEEEvPT5_SC_PT3_PKSD_PT1_PKSH_PT2_PKSL_T4_iiT6_:
	.zero		36864


//--------------------- .nv.shared._ZN3cub18CUB_300001_SM_10306detail10radix_sort33DeviceRadixSortExclusiveSumKernelINS1_5radix10policy_hubI6__halfijE10Policy1000EjEEvPT0_ --------------------------
	.section	.nv.shared._ZN3cub18CUB_300001_SM_10306detail10radix_sort33DeviceRadixSortExclusiveSumKernelINS1_5radix10policy_hubI6__halfijE10Policy1000EjEEvPT0_,"aw",@nobits
	.sectionflags	@""
	.align	16
.nv.shared._ZN3cub18CUB_300001_SM_10306detail10radix_sort33DeviceRadixSortExclusiveSumKernelINS1_5radix10policy_hubI6__halfijE10Policy1000EjEEvPT0_:
	.zero		2208


//--------------------- .nv.shared._ZN3cub18CUB_300001_SM_10306detail10radix_sort30DeviceRadixSortHistogramKernelINS1_5radix10policy_hubI6__halfijE10Policy1000ELNS0_9SortOrderE1ES6_jNS1_21identity_decomposer_tEEEvPT2_PKT1_SB_iiT3_ --------------------------
	.section	.nv.shared._ZN3cub18CUB_300001_SM_10306detail10radix_sort30DeviceRadixSortHistogramKernelINS1_5radix10policy_hubI6__halfijE10Policy1000ELNS0_9SortOrderE1ES6_jNS1_21identity_decomposer_tEEEvPT2_PKT1_SB_iiT3_,"aw",@nobits
	.sectionflags	@""
	.align	16
.nv.shared._ZN3cub18CUB_300001_SM_10306detail10radix_sort30DeviceRadixSortHistogramKernelINS1_5radix10policy_hubI6__halfijE10Policy1000ELNS0_9SortOrderE1ES6_jNS1_21identity_decomposer_tEEEvPT2_PKT1_SB_iiT3_:
	.zero		3072


//--------------------- .nv.shared._ZN3cub18CUB_300001_SM_10306detail10radix_sort31DeviceRadixSortSingleTileKernelINS1_5radix10policy_hubI6__halfijE10Policy1000ELNS0_9SortOrderE1ES6_ijNS1_21identity_decomposer_tEEEvPKT1_PSB_PKT2_PSF_T3_iiT4_ --------------------------
	.section	.nv.shared._ZN3cub18CUB_300001_SM_10306detail10radix_sort31DeviceRadixSortSingleTileKernelINS1_5radix10policy_hubI6__halfijE10Policy1000ELNS0_9SortOrderE1ES6_ijNS1_21identity_decomposer_tEEEvPKT1_PSB_PKT2_PSF_T3_iiT4_,"aw",@nobits
	.sectionflags	@""
	.align	16
.nv.shared._ZN3cub18CUB_300001_SM_10306detail10radix_sort31DeviceRadixSortSingleTileKernelINS1_5radix10policy_hubI6__halfijE10Policy1000ELNS0_9SortOrderE1ES6_ijNS1_21identity_decomposer_tEEEvPKT1_PSB_PKT2_PSF_T3_iiT4_:
	.zero		34880


//--------------------- .nv.shared._ZN3cub18CUB_300001_SM_10306detail10radix_sort30DeviceSegmentedRadixSortKernelINS1_5radix10policy_hubI6__halfiiE10Policy1000ELb1ELNS0_9SortOrderE1ES6_iPiSA_iNS1_21identity_decomposer_tEEEvPKT2_PSC_PKT3_PSG_T4_T5_iiiT7_ --------------------------
	.section	.nv.shared._ZN3cub18CUB_300001_SM_10306detail10radix_sort30DeviceSegmentedRadixSortKernelINS1_5radix10policy_hubI6__halfiiE10Policy1000ELb1ELNS0_9SortOrderE1ES6_iPiSA_iNS1_21identity_decomposer_tEEEvPKT2_PSC_PKT3_PSG_T4_T5_iiiT7_,"aw",@nobits
	.sectionflags	@""
	.align	16
.nv.shared._ZN3cub18CUB_300001_SM_10306detail10radix_sort30DeviceSegmentedRadixSortKernelINS1_5radix10policy_hubI6__halfiiE10Policy1000ELb1ELNS0_9SortOrderE1ES6_iPiSA_iNS1_21identity_decomposer_tEEEvPKT2_PSC_PKT3_PSG_T4_T5_iiiT7_:
	.zero		27200


//--------------------- .nv.shared._ZN3cub18CUB_300001_SM_10306detail10radix_sort30DeviceSegmentedRadixSortKernelINS1_5radix10policy_hubI6__halfiiE10Policy1000ELb0ELNS0_9SortOrderE1ES6_iPiSA_iNS1_21identity_decomposer_tEEEvPKT2_PSC_PKT3_PSG_T4_T5_iiiT7_ --------------------------
	.section	.nv.shared._ZN3cub18CUB_300001_SM_10306detail10radix_sort30DeviceSegmentedRadixSortKernelINS1_5radix10policy_hubI6__halfiiE10Policy1000ELb0ELNS0_9SortOrderE1ES6_iPiSA_iNS1_21identity_decomposer_tEEEvPKT2_PSC_PKT3_PSG_T4_T5_iiiT7_,"aw",@nobits
	.sectionflags	@""
	.align	16
.nv.shared._ZN3cub18CUB_300001_SM_10306detail10radix_sort30DeviceSegmentedRadixSortKernelINS1_5radix10policy_hubI6__halfiiE10Policy1000ELb0ELNS0_9SortOrderE1ES6_iPiSA_iNS1_21identity_decomposer_tEEEvPKT2_PSC_PKT3_PSG_T4_T5_iiiT7_:
	.zero		30976


//--------------------- .nv.shared._ZN3cub18CUB_300001_SM_10306detail10radix_sort29DeviceRadixSortOnesweepKernelINS1_5radix10policy_hubIfijE10Policy1000ELNS0_9SortOrderE1EfijiiNS1_21identity_decomposer_tEEEvPT5_SB_PT3_PKSC_PT1_PKSG_PT2_PKSK_T4_iiT6_ --------------------------
	.section	.nv.shared._ZN3cub18CUB_300001_SM_10306detail10radix_sort29DeviceRadixSortOnesweepKernelINS1_5radix10policy_hubIfijE10Policy1000ELNS0_9SortOrderE1EfijiiNS1_21identity_decomposer_tEEEvPT5_SB_PT3_PKSC_PT1_PKSG_PT2_PKSK_T4_iiT6_,"aw",@nobits
	.sectionflags	@""
	.align	16
.nv.shared._ZN3cub18CUB_300001_SM_10306detail10radix_sort29DeviceRadixSortOnesweepKernelINS1_5radix10policy_hubIfijE10Policy1000ELNS0_9SortOrderE1EfijiiNS1_21identity_decomposer_tEEEvPT5_SB_PT3_PKSC_PT1_PKSG_PT2_PKSK_T4_iiT6_:
	.zero		37376


//--------------------- .nv.shared._ZN3cub18CUB_300001_SM_10306detail10radix_sort33DeviceRadixSortExclusiveSumKernelINS1_5radix10policy_hubIfijE10Policy1000EjEEvPT0_ --------------------------
	.section	.nv.shared._ZN3cub18CUB_300001_SM_10306detail10radix_sort33DeviceRadixSortExclusiveSumKernelINS1_5radix10policy_hubIfijE10Policy1000EjEEvPT0_,"aw",@nobits
	.sectionflags	@""
	.align	16
.nv.shared._ZN3cub18CUB_300001_SM_10306detail10radix_sort33DeviceRadixSortExclusiveSumKernelINS1_5radix10policy_hubIfijE10Policy1000EjEEvPT0_:
	.zero		2208


//--------------------- .nv.shared._ZN3cub18CUB_300001_SM_10306detail10radix_sort30DeviceRadixSortHistogramKernelINS1_5radix10policy_hubIfijE10Policy1000ELNS0_9SortOrderE1EfjNS1_21identity_decomposer_tEEEvPT2_PKT1_SA_iiT3_ --------------------------
	.section	.nv.shared._ZN3cub18CUB_300001_SM_10306detail10radix_sort30DeviceRadixSortHistogramKernelINS1_5radix10policy_hubIfijE10Policy1000ELNS0_9SortOrderE1EfjNS1_21identity_decomposer_tEEEvPT2_PKT1_SA_iiT3_,"aw",@nobits
	.sectionflags	@""
	.align	16
.nv.shared._ZN3cub18CUB_300001_SM_10306detail10radix_sort30DeviceRadixSortHistogramKernelINS1_5radix10policy_hubIfijE10Policy1000ELNS0_9SortOrderE1EfjNS1_21identity_decomposer_tEEEvPT2_PKT1_SA_iiT3_:
	.zero		5120


//--------------------- .nv.shared._ZN3cub18CUB_300001_SM_10306detail10radix_sort31DeviceRadixSortSingleTileKernelINS1_5radix10policy_hubIfijE10Policy1000ELNS0_9SortOrderE1EfijNS1_21identity_decomposer_tEEEvPKT1_PSA_PKT2_PSE_T3_iiT4_ --------------------------
	.section	.nv.shared._ZN3cub18CUB_300001_SM_10306detail10radix_sort31DeviceRadixSortSingleTileKernelINS1_5radix10policy_hubIfijE10Policy1000ELNS0_9SortOrderE1EfijNS1_21identity_decomposer_tEEEvPKT1_PSA_PKT2_PSE_T3_iiT4_,"aw",@nobits
	.sectionflags	@""
	.align	16
.nv.shared._ZN3cub18CUB_300001_SM_10306detail10radix_sort31DeviceRadixSortSingleTileKernelINS1_5radix10policy_hubIfijE10Policy1000ELNS0_9SortOrderE1EfijNS1_21identity_decomposer_tEEEvPKT1_PSA_PKT2_PSE_T3_iiT4_:
	.zero		34880


//--------------------- .nv.shared._ZN3cub18CUB_300001_SM_10306detail10radix_sort30DeviceSegmentedRadixSortKernelINS1_5radix10policy_hubIfiiE10Policy1000ELb1ELNS0_9SortOrderE1EfiPiS9_iNS1_21identity_decomposer_tEEEvPKT2_PSB_PKT3_PSF_T4_T5_iiiT7_ --------------------------
	.section	.nv.shared._ZN3cub18CUB_300001_SM_10306detail10radix_sort30DeviceSegmentedRadixSortKernelINS1_5radix10policy_hubIfiiE10Policy1000ELb1ELNS0_9SortOrderE1EfiPiS9_iNS1_21identity_decomposer_tEEEvPKT2_PSB_PKT3_PSF_T4_T5_iiiT7_,"aw",@nobits
	.sectionflags	@""
	.align	16
.nv.shared._ZN3cub18CUB_300001_SM_10306detail10radix_sort30DeviceSegmentedRadixSortKernelINS1_5radix10policy_hubIfiiE10Policy1000ELb1ELNS0_9SortOrderE1EfiPiS9_iNS1_21identity_decomposer_tEEEvPKT2_PSB_PKT3_PSF_T4_T5_iiiT7_:
	.zero		27200


//--------------------- .nv.shared._ZN3cub18CUB_300001_SM_10306detail10radix_sort30DeviceSegmentedRadixSortKernelINS1_5radix10policy_hubIfiiE10Policy1000ELb0ELNS0_9SortOrderE1EfiPiS9_iNS1_21identity_decomposer_tEEEvPKT2_PSB_PKT3_PSF_T4_T5_iiiT7_ --------------------------
	.section	.nv.shared._ZN3cub18CUB_300001_SM_10306detail10radix_sort30DeviceSegmentedRadixSortKernelINS1_5radix10policy_hubIfiiE10Policy1000ELb0ELNS0_9SortOrderE1EfiPiS9_iNS1_21identity_decomposer_tEEEvPKT2_PSB_PKT3_PSF_T4_T5_iiiT7_,"aw",@nobits
	.sectionflags	@""
	.align	16
.nv.shared._ZN3cub18CUB_300001_SM_10306detail10radix_sort30DeviceSegmentedRadixSortKernelINS1_5radix10policy_hubIfiiE10Policy1000ELb0ELNS0_9SortOrderE1EfiPiS9_iNS1_21identity_decomposer_tEEEvPKT2_PSB_PKT3_PSF_T4_T5_iiiT7_:
	.zero		31232


//--------------------- .nv.shared._ZN3cub18CUB_300001_SM_10306detail11EmptyKernelIvEEvv --------------------------
	.section	.nv.shared._ZN3cub18CUB_300001_SM_10306detail11EmptyKernelIvEEvv,"aw",@nobits
	.sectionflags	@""
	.align	16
	.zero		1024


//--------------------- .nv.constant0._ZN17fastertransformer19segmented_topp_impl27segmented_top_p_single_passINS0_28Segmented_topk_kernel_paramsI6__halfiLi256ELi1EEELi256EEEvNS0_20TopKPerSegmentParamsE --------------------------
	.section	.nv.constant0._ZN17fastertransformer19segmented_topp_impl27segmented_top_p_single_passINS0_28Segmented_topk_kernel_paramsI6__halfiLi256ELi1EEELi256EEEvNS0_20TopKPerSegmentParamsE,"a",@progbits
	.sectionflags	@""
	.align	4
.nv.constant0._ZN17fastertransformer19segmented_topp_impl27segmented_top_p_single_passINS0_28Segmented_topk_kernel_paramsI6__halfiLi256ELi1EEELi256EEEvNS0_20TopKPerSegmentParamsE:
	.zero		992


//--------------------- .nv.constant0._ZN17fastertransformer19segmented_topp_impl27segmented_top_p_single_passINS0_28Segmented_topk_kernel_paramsI6__halfiLi256ELi1EEELi224EEEvNS0_20TopKPerSegmentParamsE --------------------------
	.section	.nv.constant0._ZN17fastertransformer19segmented_topp_impl27segmented_top_p_single_passINS0_28Segmented_topk_kernel_paramsI6__halfiLi256ELi1EEELi224EEEvNS0_20TopKPerSegmentParamsE,"a",@progbits
	.sectionflags	@""
	.align	4
.nv.constant0._ZN17fastertransformer19segmented_topp_impl27segmented_top_p_single_passINS0_28Segmented_topk_kernel_paramsI6__halfiLi256ELi1EEELi224EEEvNS0_20TopKPerSegmentParamsE:
	.zero		992


//--------------------- .nv.constant0._ZN17fastertransformer19segmented_topp_impl27segmented_top_p_single_passINS0_28Segmented_topk_kernel_paramsI6__halfiLi256ELi1EEELi192EEEvNS0_20TopKPerSegmentParamsE --------------------------
	.section	.nv.constant0._ZN17fastertransformer19segmented_topp_impl27segmented_top_p_single_passINS0_28Segmented_topk_kernel_paramsI6__halfiLi256ELi1EEELi192EEEvNS0_20TopKPerSegmentParamsE,"a",@progbits
	.sectionflags	@""
	.align	4
.nv.constant0._ZN17fastertransformer19segmented_topp_impl27segmented_top_p_single_passINS0_28Segmented_topk_kernel_paramsI6__halfiLi256ELi1EEELi192EEEvNS0_20TopKPerSegmentParamsE:
	.zero		992


//--------------------- .nv.constant0._ZN17fastertransformer19segmented_topp_impl27segmented_top_p_single_passINS0_28Segmented_topk_kernel_paramsI6__halfiLi256ELi1EEELi160EEEvNS0_20TopKPerSegmentParamsE --------------------------
	.section	.nv.constant0._ZN17fastertransformer19segmented_topp_impl27segmented_top_p_single_passINS0_28Segmented_topk_kernel_paramsI6__halfiLi256ELi1EEELi160EEEvNS0_20TopKPerSegmentParamsE,"a",@progbits
	.sectionflags	@""
	.align	4
.nv.constant0._ZN17fastertransformer19segmented_topp_impl27segmented_top_p_single_passINS0_28Segmented_topk_kernel_paramsI6__halfiLi256ELi1EEELi160EEEvNS0_20TopKPerSegmentParamsE:
	.zero		992


//--------------------- .nv.constant0._ZN17fastertransformer19segmented_topp_impl27segmented_top_p_single_passINS0_28Segmented_topk_kernel_paramsI6__halfiLi256ELi1EEELi128EEEvNS0_20TopKPerSegmentParamsE --------------------------
	.section	.nv.constant0._ZN17fastertransformer19segmented_topp_impl27segmented_top_p_single_passINS0_28Segmented_topk_kernel_paramsI6__halfiLi256ELi1EEELi128EEEvNS0_20TopKPerSegmentParamsE,"a",@progbits
	.sectionflags	@""
	.align	4
.nv.constant0._ZN17fastertransformer19segmented_topp_impl27segmented_top_p_single_passINS0_28Segmented_topk_kernel_paramsI6__halfiLi256ELi1EEELi128EEEvNS0_20TopKPerSegmentParamsE:
	.zero		992


//--------------------- .nv.constant0._ZN17fastertransformer19segmented_topp_impl27segmented_top_p_single_passINS0_28Segmented_topk_kernel_paramsI6__halfiLi256ELi1EEELi96EEEvNS0_20TopKPerSegmentParamsE --------------------------
	.section	.nv.constant0._ZN17fastertransformer19segmented_topp_impl27segmented_top_p_single_passINS0_28Segmented_topk_kernel_paramsI6__halfiLi256ELi1EEELi96EEEvNS0_20TopKPerSegmentParamsE,"a",@progbits
	.sectionflags	@""
	.align	4
.nv.constant0._ZN17fastertransformer19segmented_topp_impl27segmented_top_p_single_passINS0_28Segmented_topk_kernel_paramsI6__halfiLi256ELi1EEELi96EEEvNS0_20TopKPerSegmentParamsE:
	.zero		992


//--------------------- .nv.constant0._ZN17fastertransformer19segmented_topp_impl27segmented_top_p_single_passINS0_28Segmented_topk_kernel_paramsI6__halfiLi256ELi1EEELi64EEEvNS0_20TopKPerSegmentParamsE --------------------------
	.section	.nv.constant0._ZN17fastertransformer19segmented_topp_impl27segmented_top_p_single_passINS0_28Segmented_topk_kernel_paramsI6__halfiLi256ELi1EEELi64EEEvNS0_20TopKPerSegmentParamsE,"a",@progbits
	.sectionflags	@""
	.align	4
.nv.constant0._ZN17fastertransformer19segmented_topp_impl27segmented_top_p_single_passINS0_28Segmented_topk_kernel_paramsI6__halfiLi256ELi1EEELi64EEEvNS0_20TopKPerSegmentParamsE:
	.zero		992


//--------------------- .nv.constant0._ZN17fastertransformer19segmented_topp_impl27segmented_top_p_single_passINS0_28Segmented_topk_kernel_paramsI6__halfiLi256ELi1EEELi32EEEvNS0_20TopKPerSegmentParamsE --------------------------
	.section	.nv.constant0._ZN17fastertransformer19segmented_topp_impl27segmented_top_p_single_passINS0_28Segmented_topk_kernel_paramsI6__halfiLi256ELi1EEELi32EEEvNS0_20TopKPerSegmentParamsE,"a",@progbits
	.sectionflags	@""
	.align	4
.nv.constant0._ZN17fastertransformer19segmented_topp_impl27segmented_top_p_single_passINS0_28Segmented_topk_kernel_paramsI6__halfiLi256ELi1EEELi32EEEvNS0_20TopKPerSegmentParamsE:
	.zero		992


//--------------------- .nv.constant0._ZN17fastertransformer19segmented_topp_impl15blockSortKernelI6__halfLi1024ELi4EEEvPKT_PS3_PKiPiS8_iii --------------------------
	.section	.nv.constant0._ZN17fastertransformer19segmented_topp_impl15blockSortKernelI6__halfLi1024ELi4EEEvPKT_PS3_PKiPiS8_iii,"a",@progbits
	.sectionflags	@""
	.align	4
.nv.constant0._ZN17fastertransformer19segmented_topp_impl15blockSortKernelI6__halfLi1024ELi4EEEvPKT_PS3_PKiPiS8_iii:
	.zero		948


//--------------------- .nv.constant0._ZN17fastertransformer19segmented_topp_impl15blockSortKernelI6__halfLi1024ELi2EEEvPKT_PS3_PKiPiS8_iii --------------------------
	.section	.nv.constant0._ZN17fastertransformer19segmented_topp_impl15blockSortKernelI6__halfLi1024ELi2EEEvPKT_PS3_PKiPiS8_iii,"a",@progbits
	.sectionflags	@""
	.align	4
.nv.constant0._ZN17fastertransformer19segmented_topp_impl15blockSortKernelI6__halfLi1024ELi2EEEvPKT_PS3_PKiPiS8_iii:
	.zero		948


//--------------------- .nv.constant0._ZN17fastertransformer19segmented_topp_impl15blockSortKernelI6__halfLi1024ELi1EEEvPKT_PS3_PKiPiS8_iii --------------------------
	.section	.nv.constant0._ZN17fastertransformer19segmented_topp_impl15blockSortKernelI6__halfLi1024ELi1EEEvPKT_PS3_PKiPiS8_iii,"a",@progbits
	.sectionflags	@""
	.align	4
.nv.constant0._ZN17fastertransformer19segmented_topp_impl15blockSortKernelI6__halfLi1024ELi1EEEvPKT_PS3_PKiPiS8_iii:
	.zero		948


//--------------------- .nv.constant0._ZN17fastertransformer19segmented_topp_impl15blockSortKernelI6__halfLi896ELi1EEEvPKT_PS3_PKiPiS8_iii --------------------------
	.section	.nv.constant0._ZN17fastertransformer19segmented_topp_impl15blockSortKernelI6__halfLi896ELi1EEEvPKT_PS3_PKiPiS8_iii,"a",@progbits
	.sectionflags	@""
	.align	4
.nv.constant0._ZN17fastertransformer19segmented_topp_impl15blockSortKernelI6__halfLi896ELi1EEEvPKT_PS3_PKiPiS8_iii:
	.zero		948


//--------------------- .nv.constant0._ZN17fastertransformer19segmented_topp_impl15blockSortKernelI6__halfLi768ELi1EEEvPKT_PS3_PKiPiS8_iii --------------------------
	.section	.nv.constant0._ZN17fastertransformer19segmented_topp_impl15blockSortKernelI6__halfLi768ELi1EEEvPKT_PS3_PKiPiS8_iii,"a",@progbits
	.sectionflags	@""
	.align	4
.nv.constant0._ZN17fastertransformer19segmented_topp_impl15blockSortKernelI6__halfLi768ELi1EEEvPKT_PS3_PKiPiS8_iii:
	.zero		948


//--------------------- .nv.constant0._ZN17fastertransformer19segmented_topp_impl15blockSortKernelI6__halfLi640ELi1EEEvPKT_PS3_PKiPiS8_iii --------------------------
	.section	.nv.constant0._ZN17fastertransformer19segmented_topp_impl15blockSortKernelI6__halfLi640ELi1EEEvPKT_PS3_PKiPiS8_iii,"a",@progbits
	.sectionflags	@""
	.align	4
.nv.constant0._ZN17fastertransformer19segmented_topp_impl15blockSortKernelI6__halfLi640ELi1EEEvPKT_PS3_PKiPiS8_iii:
	.zero		948


//--------------------- .nv.constant0._ZN17fastertransformer19segmented_topp_impl15blockSortKernelI6__halfLi512ELi1EEEvPKT_PS3_PKiPiS8_iii --------------------------
	.section	.nv.constant0._ZN17fastertransformer19segmented_topp_impl15blockSortKernelI6__halfLi512ELi1EEEvPKT_PS3_PKiPiS8_iii,"a",@progbits
	.sectionflags	@""
	.align	4
.nv.constant0._ZN17fastertransformer19segmented_topp_impl15blockSortKernelI6__halfLi512ELi1EEEvPKT_PS3_PKiPiS8_iii:
	.zero		948


//--------------------- .nv.constant0._ZN17fastertransformer19segmented_topp_impl15blockSortKernelI6__halfLi384ELi1EEEvPKT_PS3_PKiPiS8_iii --------------------------
	.section	.nv.constant0._ZN17fastertransformer19segmented_topp_impl15blockSortKernelI6__halfLi384ELi1EEEvPKT_PS3_PKiPiS8_iii,"a",@progbits
	.sectionflags	@""
	.align	4
.nv.constant0._ZN17fastertransformer19segmented_topp_impl15blockSortKernelI6__halfLi384ELi1EEEvPKT_PS3_PKiPiS8_iii:
	.zero		948


//--------------------- .nv.constant0._ZN17fastertransformer19segmented_topp_impl15blockSortKernelI6__halfLi256ELi1EEEvPKT_PS3_PKiPiS8_iii --------------------------
	.section	.nv.constant0._ZN17fastertransformer19segmented_topp_impl15blockSortKernelI6__halfLi256ELi1EEEvPKT_PS3_PKiPiS8_iii,"a",@progbits
	.sectionflags	@""
	.align	4
.nv.constant0._ZN17fastertransformer19segmented_topp_impl15blockSortKernelI6__halfLi256ELi1EEEvPKT_PS3_PKiPiS8_iii:
	.zero		948


//--------------------- .nv.constant0._ZN17fastertransformer19segmented_topp_impl15blockSortKernelI6__halfLi128ELi1EEEvPKT_PS3_PKiPiS8_iii --------------------------
	.section	.nv.constant0._ZN17fastertransformer19segmented_topp_impl15blockSortKernelI6__halfLi128ELi1EEEvPKT_PS3_PKiPiS8_iii,"a",@progbits
	.sectionflags	@""
	.align	4
.nv.constant0._ZN17fastertransformer19segmented_topp_impl15blockSortKernelI6__halfLi128ELi1EEEvPKT_PS3_PKiPiS8_iii:
	.zero		948


//--------------------- .nv.constant0._ZN17fastertransformer19segmented_topp_impl27segmented_top_p_single_passINS0_28Segmented_topk_kernel_paramsI6__halfiLi256ELi4EEELi256EEEvNS0_20TopKPerSegmentParamsE --------------------------
	.section	.nv.constant0._ZN17fastertransformer19segmented_topp_impl27segmented_top_p_single_passINS0_28Segmented_topk_kernel_paramsI6__halfiLi256ELi4EEELi256EEEvNS0_20TopKPerSegmentParamsE,"a",@progbits
	.sectionflags	@""
	.align	4
.nv.constant0._ZN17fastertransformer19segmented_topp_impl27segmented_top_p_single_passINS0_28Segmented_topk_kernel_paramsI6__halfiLi256ELi4EEELi256EEEvNS0_20TopKPerSegmentParamsE:
	.zero		992


//--------------------- .nv.constant0._ZN17fastertransformer19segmented_topp_impl27segmented_top_p_single_passINS0_28Segmented_topk_kernel_paramsI6__halfiLi256ELi4EEELi224EEEvNS0_20TopKPerSegmentParamsE --------------------------
	.section	.nv.constant0._ZN17fastertransformer19segmented_topp_impl27segmented_top_p_single_passINS0_28Segmented_topk_kernel_paramsI6__halfiLi256ELi4EEELi224EEEvNS0_20TopKPerSegmentParamsE,"a",@progbits
	.sectionflags	@""
	.align	4
.nv.constant0._ZN17fastertransformer19segmented_topp_impl27segmented_top_p_single_passINS0_28Segmented_topk_kernel_paramsI6__halfiLi256ELi4EEELi224EEEvNS0_20TopKPerSegmentParamsE:
	.zero		992


//--------------------- .nv.constant0._ZN17fastertransformer19segmented_topp_impl27segmented_top_p_single_passINS0_28Segmented_topk_kernel_paramsI6__halfiLi256ELi4EEELi192EEEvNS0_20TopKPerSegmentParamsE --------------------------
	.section	.nv.constant0._ZN17fastertransformer19segmented_topp_impl27segmented_top_p_single_passINS0_28Segmented_topk_kernel_paramsI6__halfiLi256ELi4EEELi192EEEvNS0_20TopKPerSegmentParamsE,"a",@progbits
	.sectionflags	@""
	.align	4
.nv.constant0._ZN17fastertransformer19segmented_topp_impl27segmented_top_p_single_passINS0_28Segmented_topk_kernel_paramsI6__halfiLi256ELi4EEELi192EEEvNS0_20TopKPerSegmentParamsE:
	.zero		992


//--------------------- .nv.constant0._ZN17fastertransformer19segmented_topp_impl27segmented_top_p_single_passINS0_28Segmented_topk_kernel_paramsI6__halfiLi256ELi4EEELi160EEEvNS0_20TopKPerSegmentParamsE --------------------------
	.section	.nv.constant0._ZN17fastertransformer19segmented_topp_impl27segmented_top_p_single_passINS0_28Segmented_topk_kernel_paramsI6__halfiLi256ELi4EEELi160EEEvNS0_20TopKPerSegmentParamsE,"a",@progbits
	.sectionflags	@""
	.align	4
.nv.constant0._ZN17fastertransformer19segmented_topp_impl27segmented_top_p_single_passINS0_28Segmented_topk_kernel_paramsI6__halfiLi256ELi4EEELi160EEEvNS0_20TopKPerSegmentParamsE:
	.zero		992


//--------------------- .nv.constant0._ZN17fastertransformer19segmented_topp_impl27segmented_top_p_single_passINS0_28Segmented_topk_kernel_paramsI6__halfiLi256ELi4EEELi128EEEvNS0_20TopKPerSegmentParamsE --------------------------
	.section	.nv.constant0._ZN17fastertransformer19segmented_topp_impl27segmented_top_p_single_passINS0_28Segmented_topk_kernel_paramsI6__halfiLi256ELi4EEELi128EEEvNS0_20TopKPerSegmentParamsE,"a",@progbits
	.sectionflags	@""
	.align	4
.nv.constant0._ZN17fastertransformer19segmented_topp_impl27segmented_top_p_single_passINS0_28Segmented_topk_kernel_paramsI6__halfiLi256ELi4EEELi128EEEvNS0_20TopKPerSegmentParamsE:
	.zero		992


//--------------------- .nv.constant0._ZN17fastertransformer19segmented_topp_impl27segmented_top_p_single_passINS0_28Segmented_topk_kernel_paramsI6__halfiLi256ELi4EEELi96EEEvNS0_20TopKPerSegmentParamsE --------------------------
	.section	.nv.constant0._ZN17fastertransformer19segmented_topp_impl27segmented_top_p_single_passINS0_28Segmented_topk_kernel_paramsI6__halfiLi256ELi4EEELi96EEEvNS0_20TopKPerSegmentParamsE,"a",@progbits
	.sectionflags	@""
	.align	4
.nv.constant0._ZN17fastertransformer19segmented_topp_impl27segmented_top_p_single_passINS0_28Segmented_topk_kernel_paramsI6__halfiLi256ELi4EEELi96EEEvNS0_20TopKPerSegmentParamsE:
	.zero		992


//--------------------- .nv.constant0._ZN17fastertransformer19segmented_topp_impl27segmented_top_p_single_passINS0_28Segmented_topk_kernel_paramsI6__halfiLi256ELi4EEELi64EEEvNS0_20TopKPerSegmentParamsE --------------------------
	.section	.nv.constant0._ZN17fastertransformer19segmented_topp_impl27segmented_top_p_single_passINS0_28Segmented_topk_kernel_paramsI6__halfiLi256ELi4EEELi64EEEvNS0_20TopKPerSegmentParamsE,"a",@progbits
	.sectionflags	@""
	.align	4
.nv.constant0._ZN17fastertransformer19segmented_topp_impl27segmented_top_p_single_passINS0_28Segmented_topk_kernel_paramsI6__halfiLi256ELi4EEELi64EEEvNS0_20TopKPerSegmentParamsE:
	.zero		992


//--------------------- .nv.constant0._ZN17fastertransformer19segmented_topp_impl27segmented_top_p_single_passINS0_28Segmented_topk_kernel_paramsI6__halfiLi256ELi4EEELi32EEEvNS0_20TopKPerSegmentParamsE --------------------------
	.section	.nv.constant0._ZN17fastertransformer19segmented_topp_impl27segmented_top_p_single_passINS0_28Segmented_topk_kernel_paramsI6__halfiLi256ELi4EEELi32EEEvNS0_20TopKPerSegmentParamsE,"a",@progbits
	.sectionflags	@""
	.align	4
.nv.constant0._ZN17fastertransformer19segmented_topp_impl27segmented_top_p_single_passINS0_28Segmented_topk_kernel_paramsI6__halfiLi256ELi4EEELi32EEEvNS0_20TopKPerSegmentParamsE:
	.zero		992


//--------------------- .nv.constant0._ZN17fastertransformer19segmented_topp_impl27segmented_top_p_single_passINS0_28Segmented_topk_kernel_paramsIfiLi256ELi1EEELi256EEEvNS0_20TopKPerSegmentParamsE --------------------------
	.section	.nv.constant0._ZN17fastertransformer19segmented_topp_impl27segmented_top_p_single_passINS0_28Segmented_topk_kernel_paramsIfiLi256ELi1EEELi256EEEvNS0_20TopKPerSegmentParamsE,"a",@progbits
	.sectionflags	@""
	.align	4
.nv.constant0._ZN17fastertransformer19segmented_topp_impl27segmented_top_p_single_passINS0_28Segmented_topk_kernel_paramsIfiLi256ELi1EEELi256EEEvNS0_20TopKPerSegmentParamsE:
	.zero		992


//--------------------- .nv.constant0._ZN17fastertransformer19segmented_topp_impl27segmented_top_p_single_passINS0_28Segmented_topk_kernel_paramsIfiLi256ELi1EEELi224EEEvNS0_20TopKPerSegmentParamsE --------------------------
	.section	.nv.constant0._ZN17fastertransformer19segmented_topp_impl27segmented_top_p_single_passINS0_28Segmented_topk_kernel_paramsIfiLi256ELi1EEELi224EEEvNS0_20TopKPerSegmentParamsE,"a",@progbits
	.sectionflags	@""
	.align	4
.nv.constant0._ZN17fastertransformer19segmented_topp_impl27segmented_top_p_single_passINS0_28Segmented_topk_kernel_paramsIfiLi256ELi1EEELi224EEEvNS0_20TopKPerSegmentParamsE:
	.zero		992


//--------------------- .nv.constant0._ZN17fastertransformer19segmented_topp_impl27segmented_top_p_single_passINS0_28Segmented_topk_kernel_paramsIfiLi256ELi1EEELi192EEEvNS0_20TopKPerSegmentParamsE --------------------------
	.section	.nv.constant0._ZN17fastertransformer19segmented_topp_impl27segmented_top_p_single_passINS0_28Segmented_topk_kernel_paramsIfiLi256ELi1EEELi192EEEvNS0_20TopKPerSegmentParamsE,"a",@progbits
	.sectionflags	@""
	.align	4
.nv.constant0._ZN17fastertransformer19segmented_topp_impl27segmented_top_p_single_passINS0_28Segmented_topk_kernel_paramsIfiLi256ELi1EEELi192EEEvNS0_20TopKPerSegmentParamsE:
	.zero		992


//--------------------- .nv.constant0._ZN17fastertransformer19segmented_topp_impl27segmented_top_p_single_passINS0_28Segmented_topk_kernel_paramsIfiLi256ELi1EEELi160EEEvNS0_20TopKPerSegmentParamsE --------------------------
	.section	.nv.constant0._ZN17fastertransformer19segmented_topp_impl27segmented_top_p_single_passINS0_28Segmented_topk_kernel_paramsIfiLi256ELi1EEELi160EEEvNS0_20TopKPerSegmentParamsE,"a",@progbits
	.sectionflags	@""
	.align	4
.nv.constant0._ZN17fastertransformer19segmented_topp_impl27segmented_top_p_single_passINS0_28Segmented_topk_kernel_paramsIfiLi256ELi1EEELi160EEEvNS0_20TopKPerSegmentParamsE:
	.zero		992


//--------------------- .nv.constant0._ZN17fastertransformer19segmented_topp_impl27segmented_top_p_single_passINS0_28Segmented_topk_kernel_paramsIfiLi256ELi1EEELi128EEEvNS0_20TopKPerSegmentParamsE --------------------------
	.section	.nv.constant0._ZN17fastertransformer19segmented_topp_impl27segmented_top_p_single_passINS0_28Segmented_topk_kernel_paramsIfiLi256ELi1EEELi128EEEvNS0_20TopKPerSegmentParamsE,"a",@progbits
	.sectionflags	@""
	.align	4
.nv.constant0._ZN17fastertransformer19segmented_topp_impl27segmented_top_p_single_passINS0_28Segmented_topk_kernel_paramsIfiLi256ELi1EEELi128EEEvNS0_20TopKPerSegmentParamsE:
	.zero		992


//--------------------- .nv.constant0._ZN17fastertransformer19segmented_topp_impl27segmented_top_p_single_passINS0_28Segmented_topk_kernel_paramsIfiLi256ELi1EEELi96EEEvNS0_20TopKPerSegmentParamsE --------------------------
	.section	.nv.constant0._ZN17fastertransformer19segmented_topp_impl27segmented_top_p_single_passINS0_28Segmented_topk_kernel_paramsIfiLi256ELi1EEELi96EEEvNS0_20TopKPerSegmentParamsE,"a",@progbits
	.sectionflags	@""
	.align	4
.nv.constant0._ZN17fastertransformer19segmented_topp_impl27segmented_top_p_single_passINS0_28Segmented_topk_kernel_paramsIfiLi256ELi1EEELi96EEEvNS0_20TopKPerSegmentParamsE:
	.zero		992


//--------------------- .nv.constant0._ZN17fastertransformer19segmented_topp_impl27segmented_top_p_single_passINS0_28Segmented_topk_kernel_paramsIfiLi256ELi1EEELi64EEEvNS0_20TopKPerSegmentParamsE --------------------------
	.section	.nv.constant0._ZN17fastertransformer19segmented_topp_impl27segmented_top_p_single_passINS0_28Segmented_topk_kernel_paramsIfiLi256ELi1EEELi64EEEvNS0_20TopKPerSegmentParamsE,"a",@progbits
	.sectionflags	@""
	.align	4
.nv.constant0._ZN17fastertransformer19segmented_topp_impl27segmented_top_p_single_passINS0_28Segmented_topk_kernel_paramsIfiLi256ELi1EEELi64EEEvNS0_20TopKPerSegmentParamsE:
	.zero		992


//--------------------- .nv.constant0._ZN17fastertransformer19segmented_topp_impl27segmented_top_p_single_passINS0_28Segmented_topk_kernel_paramsIfiLi256ELi1EEELi32EEEvNS0_20TopKPerSegmentParamsE --------------------------
	.section	.nv.constant0._ZN17fastertransformer19segmented_topp_impl27segmented_top_p_single_passINS0_28Segmented_topk_kernel_paramsIfiLi256ELi1EEELi32EEEvNS0_20TopKPerSegmentParamsE,"a",@progbits
	.sectionflags	@""
	.align	4
.nv.constant0._ZN17fastertransformer19segmented_topp_impl27segmented_top_p_single_passINS0_28Segmented_topk_kernel_paramsIfiLi256ELi1EEELi32EEEvNS0_20TopKPerSegmentParamsE:
	.zero		992


//--------------------- .nv.constant0._ZN17fastertransformer19segmented_topp_impl15blockSortKernelIfLi1024ELi4EEEvPKT_PS2_PKiPiS7_iii --------------------------
	.section	.nv.constant0._ZN17fastertransformer19segmented_topp_impl15blockSortKernelIfLi1024ELi4EEEvPKT_PS2_PKiPiS7_iii,"a",@progbits
	.sectionflags	@""
	.align	4
.nv.constant0._ZN17fastertransformer19segmented_topp_impl15blockSortKernelIfLi1024ELi4EEEvPKT_PS2_PKiPiS7_iii:
	.zero		948


//--------------------- .nv.constant0._ZN17fastertransformer19segmented_topp_impl15blockSortKernelIfLi1024ELi2EEEvPKT_PS2_PKiPiS7_iii --------------------------
	.section	.nv.constant0._ZN17fastertransformer19segmented_topp_impl15blockSortKernelIfLi1024ELi2EEEvPKT_PS2_PKiPiS7_iii,"a",@progbits
	.sectionflags	@""
	.align	4
.nv.constant0._ZN17fastertransformer19segmented_topp_impl15blockSortKernelIfLi1024ELi2EEEvPKT_PS2_PKiPiS7_iii:
	.zero		948


//--------------------- .nv.constant0._ZN17fastertransformer19segmented_topp_impl15blockSortKernelIfLi1024ELi1EEEvPKT_PS2_PKiPiS7_iii --------------------------
	.section	.nv.constant0._ZN17fastertransformer19segmented_topp_impl15blockSortKernelIfLi1024ELi1EEEvPKT_PS2_PKiPiS7_iii,"a",@progbits
	.sectionflags	@""
	.align	4
.nv.constant0._ZN17fastertransformer19segmented_topp_impl15blockSortKernelIfLi1024ELi1EEEvPKT_PS2_PKiPiS7_iii:
	.zero		948


//--------------------- .nv.constant0._ZN17fastertransformer19segmented_topp_impl15blockSortKernelIfLi896ELi1EEEvPKT_PS2_PKiPiS7_iii --------------------------
	.section	.nv.constant0._ZN17fastertransformer19segmented_topp_impl15blockSortKernelIfLi896ELi1EEEvPKT_PS2_PKiPiS7_iii,"a",@progbits
	.sectionflags	@""
	.align	4
.nv.constant0._ZN17fastertransformer19segmented_topp_impl15blockSortKernelIfLi896ELi1EEEvPKT_PS2_PKiPiS7_iii:
	.zero		948


//--------------------- .nv.constant0._ZN17fastertransformer19segmented_topp_impl15blockSortKernelIfLi768ELi1EEEvPKT_PS2_PKiPiS7_iii --------------------------
	.section	.nv.constant0._ZN17fastertransformer19segmented_topp_impl15blockSortKernelIfLi768ELi1EEEvPKT_PS2_PKiPiS7_iii,"a",@progbits
	.sectionflags	@""
	.align	4
.nv.constant0._ZN17fastertransformer19segmented_topp_impl15blockSortKernelIfLi768ELi1EEEvPKT_PS2_PKiPiS7_iii:
	.zero		948


//--------------------- .nv.constant0._ZN17fastertransformer19segmented_topp_impl15blockSortKernelIfLi640ELi1EEEvPKT_PS2_PKiPiS7_iii --------------------------
	.section	.nv.constant0._ZN17fastertransformer19segmented_topp_impl15blockSortKernelIfLi640ELi1EEEvPKT_PS2_PKiPiS7_iii,"a",@progbits
	.sectionflags	@""
	.align	4
.nv.constant0._ZN17fastertransformer19segmented_topp_impl15blockSortKernelIfLi640ELi1EEEvPKT_PS2_PKiPiS7_iii:
	.zero		948


//--------------------- .nv.constant0._ZN17fastertransformer19segmented_topp_impl15blockSortKernelIfLi512ELi1EEEvPKT_PS2_PKiPiS7_iii --------------------------
	.section	.nv.constant0._ZN17fastertransformer19segmented_topp_impl15blockSortKernelIfLi512ELi1EEEvPKT_PS2_PKiPiS7_iii,"a",@progbits
	.sectionflags	@""
	.align	4
.nv.constant0._ZN17fastertransformer19segmented_topp_impl15blockSortKernelIfLi512ELi1EEEvPKT_PS2_PKiPiS7_iii:
	.zero		948


//--------------------- .nv.constant0._ZN17fastertransformer19segmented_topp_impl15blockSortKernelIfLi384ELi1EEEvPKT_PS2_PKiPiS7_iii --------------------------
	.section	.nv.constant0._ZN17fastertransformer19segmented_topp_impl15blockSortKernelIfLi384ELi1EEEvPKT_PS2_PKiPiS7_iii,"a",@progbits
	.sectionflags	@""
	.align	4
.nv.constant0._ZN17fastertransformer19segmented_topp_impl15blockSortKernelIfLi384ELi1EEEvPKT_PS2_PKiPiS7_iii:
	.zero		948


//--------------------- .nv.constant0._ZN17fastertransformer19segmented_topp_impl15blockSortKernelIfLi256ELi1EEEvPKT_PS2_PKiPiS7_iii --------------------------
	.section	.nv.constant0._ZN17fastertransformer19segmented_topp_impl15blockSortKernelIfLi256ELi1EEEvPKT_PS2_PKiPiS7_iii,"a",@progbits
	.sectionflags	@""
	.align	4
.nv.constant0._ZN17fastertransformer19segmented_topp_impl15blockSortKernelIfLi256ELi1EEEvPKT_PS2_PKiPiS7_iii:
	.zero		948


//--------------------- .nv.constant0._ZN17fastertransformer19segmented_topp_impl15blockSortKernelIfLi128ELi1EEEvPKT_PS2_PKiPiS7_iii --------------------------
	.section	.nv.constant0._ZN17fastertransformer19segmented_topp_impl15blockSortKernelIfLi128ELi1EEEvPKT_PS2_PKiPiS7_iii,"a",@progbits
	.sectionflags	@""
	.align	4
.nv.constant0._ZN17fastertransformer19segmented_topp_impl15blockSortKernelIfLi128ELi1EEEvPKT_PS2_PKiPiS7_iii:
	.zero		948


//--------------------- .nv.constant0._ZN17fastertransformer19segmented_topp_impl27segmented_top_p_single_passINS0_28Segmented_topk_kernel_paramsIfiLi256ELi2EEELi256EEEvNS0_20TopKPerSegmentParamsE --------------------------
	.section	.nv.constant0._ZN17fastertransformer19segmented_topp_impl27segmented_top_p_single_passINS0_28Segmented_topk_kernel_paramsIfiLi256ELi2EEELi256EEEvNS0_20TopKPerSegmentParamsE,"a",@progbits
	.sectionflags	@""
	.align	4
.nv.constant0._ZN17fastertransformer19segmented_topp_impl27segmented_top_p_single_passINS0_28Segmented_topk_kernel_paramsIfiLi256ELi2EEELi256EEEvNS0_20TopKPerSegmentParamsE:
	.zero		992


//--------------------- .nv.constant0._ZN17fastertransformer19segmented_topp_impl27segmented_top_p_single_passINS0_28Segmented_topk_kernel_paramsIfiLi256ELi2EEELi224EEEvNS0_20TopKPerSegmentParamsE --------------------------
	.section	.nv.constant0._ZN17fastertransformer19segmented_topp_impl27segmented_top_p_single_passINS0_28Segmented_topk_kernel_paramsIfiLi256ELi2EEELi224EEEvNS0_20TopKPerSegmentParamsE,"a",@progbits
	.sectionflags	@""
	.align	4
.nv.constant0._ZN17fastertransformer19segmented_topp_impl27segmented_top_p_single_passINS0_28Segmented_topk_kernel_paramsIfiLi256ELi2EEELi224EEEvNS0_20TopKPerSegmentParamsE:
	.zero		992


//--------------------- .nv.constant0._ZN17fastertransformer19segmented_topp_impl27segmented_top_p_single_passINS0_28Segmented_topk_kernel_paramsIfiLi256ELi2EEELi192EEEvNS0_20TopKPerSegmentParamsE --------------------------
	.section	.nv.constant0._ZN17fastertransformer19segmented_topp_impl27segmented_top_p_single_passINS0_28Segmented_topk_kernel_paramsIfiLi256ELi2EEELi192EEEvNS0_20TopKPerSegmentParamsE,"a",@progbits
	.sectionflags	@""
	.align	4
.nv.constant0._ZN17fastertransformer19segmented_topp_impl27segmented_top_p_single_passINS0_28Segmented_topk_kernel_paramsIfiLi256ELi2EEELi192EEEvNS0_20TopKPerSegmentParamsE:
	.zero		992


//--------------------- .nv.constant0._ZN17fastertransformer19segmented_topp_impl27segmented_top_p_single_passINS0_28Segmented_topk_kernel_paramsIfiLi256ELi2EEELi160EEEvNS0_20TopKPerSegmentParamsE --------------------------
	.section	.nv.constant0._ZN17fastertransformer19segmented_topp_impl27segmented_top_p_single_passINS0_28Segmented_topk_kernel_paramsIfiLi256ELi2EEELi160EEEvNS0_20TopKPerSegmentParamsE,"a",@progbits
	.sectionflags	@""
	.align	4
.nv.constant0._ZN17fastertransformer19segmented_topp_impl27segmented_top_p_single_passINS0_28Segmented_topk_kernel_paramsIfiLi256ELi2EEELi160EEEvNS0_20TopKPerSegmentParamsE:
	.zero		992


//--------------------- .nv.constant0._ZN17fastertransformer19segmented_topp_impl27segmented_top_p_single_passINS0_28Segmented_topk_kernel_paramsIfiLi256ELi2EEELi128EEEvNS0_20TopKPerSegmentParamsE --------------------------
	.section	.nv.constant0._ZN17fastertransformer19segmented_topp_impl27segmented_top_p_single_passINS0_28Segmented_topk_kernel_paramsIfiLi256ELi2EEELi128EEEvNS0_20TopKPerSegmentParamsE,"a",@progbits
	.sectionflags	@""
	.align	4
.nv.constant0._ZN17fastertransformer19segmented_topp_impl27segmented_top_p_single_passINS0_28Segmented_topk_kernel_paramsIfiLi256ELi2EEELi128EEEvNS0_20TopKPerSegmentParamsE:
	.zero		992


//--------------------- .nv.constant0._ZN17fastertransformer19segmented_topp_impl27segmented_top_p_single_passINS0_28Segmented_topk_kernel_paramsIfiLi256ELi2EEELi96EEEvNS0_20TopKPerSegmentParamsE --------------------------
	.section	.nv.constant0._ZN17fastertransformer19segmented_topp_impl27segmented_top_p_single_passINS0_28Segmented_topk_kernel_paramsIfiLi256ELi2EEELi96EEEvNS0_20TopKPerSegmentParamsE,"a",@progbits
	.sectionflags	@""
	.align	4
.nv.constant0._ZN17fastertransformer19segmented_topp_impl27segmented_top_p_single_passINS0_28Segmented_topk_kernel_paramsIfiLi256ELi2EEELi96EEEvNS0_20TopKPerSegmentParamsE:
	.zero		992


//--------------------- .nv.constant0._ZN17fastertransformer19segmented_topp_impl27segmented_top_p_single_passINS0_28Segmented_topk_kernel_paramsIfiLi256ELi2EEELi64EEEvNS0_20TopKPerSegmentParamsE --------------------------
	.section	.nv.constant0._ZN17fastertransformer19segmented_topp_impl27segmented_top_p_single_passINS0_28Segmented_topk_kernel_paramsIfiLi256ELi2EEELi64EEEvNS0_20TopKPerSegmentParamsE,"a",@progbits
	.sectionflags	@""
	.align	4
.nv.constant0._ZN17fastertransformer19segmented_topp_impl27segmented_top_p_single_passINS0_28Segmented_topk_kernel_paramsIfiLi256ELi2EEELi64EEEvNS0_20TopKPerSegmentParamsE:
	.zero		992


//--------------------- .nv.constant0._ZN17fastertransformer19segmented_topp_impl27segmented_top_p_single_passINS0_28Segmented_topk_kernel_paramsIfiLi256ELi2EEELi32EEEvNS0_20TopKPerSegmentParamsE --------------------------
	.section	.nv.constant0._ZN17fastertransformer19segmented_topp_impl27segmented_top_p_single_passINS0_28Segmented_topk_kernel_paramsIfiLi256ELi2EEELi32EEEvNS0_20TopKPerSegmentParamsE,"a",@progbits
	.sectionflags	@""
	.align	4
.nv.constant0._ZN17fastertransformer19segmented_topp_impl27segmented_top_p_single_passINS0_28Segmented_topk_kernel_paramsIfiLi256ELi2EEELi32EEEvNS0_20TopKPerSegmentParamsE:
	.zero		992


//--------------------- .nv.constant0._ZN17fastertransformer14addBiasSoftMaxI6__halfEEvPT_PKS2_PKiPKbii --------------------------
	.section	.nv.constant0._ZN17fastertransformer14addBiasSoftMaxI6__halfEEvPT_PKS2_PKiPKbii,"a",@progbits
	.sectionflags	@""
	.align	4
.nv.constant0._ZN17fastertransformer14addBiasSoftMaxI6__halfEEvPT_PKS2_PKiPKbii:
	.zero		936


//--------------------- .nv.constant0._ZN17fastertransformer14addBiasSoftMaxIfEEvPT_PKS1_PKiPKbii --------------------------
	.section	.nv.constant0._ZN17fastertransformer14addBiasSoftMaxIfEEvPT_PKS1_PKiPKbii,"a",@progbits
	.sectionflags	@""
	.align	4
.nv.constant0._ZN17fastertransformer14addBiasSoftMaxIfEEvPT_PKS1_PKiPKbii:
	.zero		936


//--------------------- .nv.constant0._ZN17fastertransformer13topp_samplingI6__halfLi256EEEvPT_PiS4_S4_PbPfS6_PKiS8_iP17curandStateXORWOWfPKfS8_iPKb --------------------------
	.section	.nv.constant0._ZN17fastertransformer13topp_samplingI6__halfLi256EEEvPT_PiS4_S4_PbPfS6_PKiS8_iP17curandStateXORWOWfPKfS8_iPKb,"a",@progbits
	.sectionflags	@""
	.align	4
.nv.constant0._ZN17fastertransformer13topp_samplingI6__halfLi256EEEvPT_PiS4_S4_PbPfS6_PKiS8_iP17curandStateXORWOWfPKfS8_iPKb:
	.zero		1024


//--------------------- .nv.constant0._ZN17fastertransformer21topp_beam_topk_kernelI6__halfLi1ELi256EEEvPKT_PiPS2_iS5_S5_fPKfPKb --------------------------
	.section	.nv.constant0._ZN17fastertransformer21topp_beam_topk_kernelI6__halfLi1ELi256EEEvPKT_PiPS2_iS5_S5_fPKfPKb,"a",@progbits
	.sectionflags	@""
	.align	4
.nv.constant0._ZN17fastertransformer21topp_beam_topk_kernelI6__halfLi1ELi256EEEvPKT_PiPS2_iS5_S5_fPKfPKb:
	.zero		968


//--------------------- .nv.constant0._ZN17fastertransformer13topp_samplingIfLi256EEEvPT_PiS3_S3_PbPfS5_PKiS7_iP17curandStateXORWOWfPKfS7_iPKb --------------------------
	.section	.nv.constant0._ZN17fastertransformer13topp_samplingIfLi256EEEvPT_PiS3_S3_PbPfS5_PKiS7_iP17curandStateXORWOWfPKfS7_iPKb,"a",@progbits
	.sectionflags	@""
	.align	4
.nv.constant0._ZN17fastertransformer13topp_samplingIfLi256EEEvPT_PiS3_S3_PbPfS5_PKiS7_iP17curandStateXORWOWfPKfS7_iPKb:
	.zero		1024


//--------------------- .nv.constant0._ZN17fastertransformer21topp_beam_topk_kernelIfLi1ELi256EEEvPKT_PiPS1_iS4_S4_fPKfPKb --------------------------
	.section	.nv.constant0._ZN17fastertransformer21topp_beam_topk_kernelIfLi1ELi256EEEvPKT_PiPS1_iS4_S4_fPKfPKb,"a",@progbits
	.sectionflags	@""
	.align	4
.nv.constant0._ZN17fastertransformer21topp_beam_topk_kernelIfLi1ELi256EEEvPKT_PiPS1_iS4_S4_fPKfPKb:
	.zero		968


//--------------------- .nv.constant0._ZN17fastertransformer16computeToppDecayEPfPKfPKiS2_S2_S4_i --------------------------
	.section	.nv.constant0._ZN17fastertransformer16computeToppDecayEPfPKfPKiS2_S2_S4_i,"a",@progbits
	.sectionflags	@""
	.align	4
.nv.constant0._ZN17fastertransformer16computeToppDecayEPfPKfPKiS2_S2_S4_i:
	.zero		948


//--------------------- .nv.constant0._ZN17fastertransformer14topPInitializeEPiS0_S0_ii --------------------------
	.section	.nv.constant0._ZN17fastertransformer14topPInitializeEPiS0_S0_ii,"a",@progbits
	.sectionflags	@""
	.align	4
.nv.constant0._ZN17fastertransformer14topPInitializeEPiS0_S0_ii:
	.zero		928


//--------------------- .nv.constant0._ZN3cub18CUB_300001_SM_10306detail10radix_sort29DeviceRadixSortOnesweepKernelINS1_5radix10policy_hubI6__halfijE10Policy1000ELNS0_9SortOrderE1ES6_ijiiNS1_21identity_decomposer_tEEEvPT5_SC_PT3_PKSD_PT1_PKSH_PT2_PKSL_T4_iiT6_ --------------------------
	.section	.nv.constant0._ZN3cub18CUB_300001_SM_10306detail10radix_sort29DeviceRadixSortOnesweepKernelINS1_5radix10policy_hubI6__halfijE10Policy1000ELNS0_9SortOrderE1ES6_ijiiNS1_21identity_decomposer_tEEEvPT5_SC_PT3_PKSD_PT1_PKSH_PT2_PKSL_T4_iiT6_,"a",@progbits
	.sectionflags	@""
	.align	4
.nv.constant0._ZN3cub18CUB_300001_SM_10306detail10radix_sort29DeviceRadixSortOnesweepKernelINS1_5radix10policy_hubI6__halfijE10Policy1000ELNS0_9SortOrderE1ES6_ijiiNS1_21identity_decomposer_tEEEvPT5_SC_PT3_PKSD_PT1_PKSH_PT2_PKSL_T4_iiT6_:
	.zero		973


//--------------------- .nv.constant0._ZN3cub18CUB_300001_SM_10306detail10radix_sort33DeviceRadixSortExclusiveSumKernelINS1_5radix10policy_hubI6__halfijE10Policy1000EjEEvPT0_ --------------------------
	.section	.nv.constant0._ZN3cub18CUB_300001_SM_10306detail10radix_sort33DeviceRadixSortExclusiveSumKernelINS1_5radix10policy_hubI6__halfijE10Policy1000EjEEvPT0_,"a",@progbits
	.sectionflags	@""
	.align	4
.nv.constant0._ZN3cub18CUB_300001_SM_10306detail10radix_sort33DeviceRadixSortExclusiveSumKernelINS1_5radix10policy_hubI6__halfijE10Policy1000EjEEvPT0_:
	.zero		904


//--------------------- .nv.constant0._ZN3cub18CUB_300001_SM_10306detail10radix_sort30DeviceRadixSortHistogramKernelINS1_5radix10policy_hubI6__halfijE10Policy1000ELNS0_9SortOrderE1ES6_jNS1_21identity_decomposer_tEEEvPT2_PKT1_SB_iiT3_ --------------------------
	.section	.nv.constant0._ZN3cub18CUB_300001_SM_10306detail10radix_sort30DeviceRadixSortHistogramKernelINS1_5radix10policy_hubI6__halfijE10Policy1000ELNS0_9SortOrderE1ES6_jNS1_21identity_decomposer_tEEEvPT2_PKT1_SB_iiT3_,"a",@progbits
	.sectionflags	@""
	.align	4
.nv.constant0._ZN3cub18CUB_300001_SM_10306detail10radix_sort30DeviceRadixSortHistogramKernelINS1_5radix10policy_hubI6__halfijE10Policy1000ELNS0_9SortOrderE1ES6_jNS1_21identity_decomposer_tEEEvPT2_PKT1_SB_iiT3_:
	.zero		925


//--------------------- .nv.constant0._ZN3cub18CUB_300001_SM_10306detail10radix_sort31DeviceRadixSortSingleTileKernelINS1_5radix10policy_hubI6__halfijE10Policy1000ELNS0_9SortOrderE1ES6_ijNS1_21identity_decomposer_tEEEvPKT1_PSB_PKT2_PSF_T3_iiT4_ --------------------------
	.section	.nv.constant0._ZN3cub18CUB_300001_SM_10306detail10radix_sort31DeviceRadixSortSingleTileKernelINS1_5radix10policy_hubI6__halfijE10Policy1000ELNS0_9SortOrderE1ES6_ijNS1_21identity_decomposer_tEEEvPKT1_PSB_PKT2_PSF_T3_iiT4_,"a",@progbits
	.sectionflags	@""
	.align	4
.nv.constant0._ZN3cub18CUB_300001_SM_10306detail10radix_sort31DeviceRadixSortSingleTileKernelINS1_5radix10policy_hubI6__halfijE10Policy1000ELNS0_9SortOrderE1ES6_ijNS1_21identity_decomposer_tEEEvPKT1_PSB_PKT2_PSF_T3_iiT4_:
	.zero		941


//--------------------- .nv.constant0._ZN3cub18CUB_300001_SM_10306detail10radix_sort30DeviceSegmentedRadixSortKernelINS1_5radix10policy_hubI6__halfiiE10Policy1000ELb1ELNS0_9SortOrderE1ES6_iPiSA_iNS1_21identity_decomposer_tEEEvPKT2_PSC_PKT3_PSG_T4_T5_iiiT7_ --------------------------
	.section	.nv.constant0._ZN3cub18CUB_300001_SM_10306detail10radix_sort30DeviceSegmentedRadixSortKernelINS1_5radix10policy_hubI6__halfiiE10Policy1000ELb1ELNS0_9SortOrderE1ES6_iPiSA_iNS1_21identity_decomposer_tEEEvPKT2_PSC_PKT3_PSG_T4_T5_iiiT7_,"a",@progbits
	.sectionflags	@""
	.align	4
.nv.constant0._ZN3cub18CUB_300001_SM_10306detail10radix_sort30DeviceSegmentedRadixSortKernelINS1_5radix10policy_hubI6__halfiiE10Policy1000ELb1ELNS0_9SortOrderE1ES6_iPiSA_iNS1_21identity_decomposer_tEEEvPKT2_PSC_PKT3_PSG_T4_T5_iiiT7_:
	.zero		957


//--------------------- .nv.constant0._ZN3cub18CUB_300001_SM_10306detail10radix_sort30DeviceSegmentedRadixSortKernelINS1_5radix10policy_hubI6__halfiiE10Policy1000ELb0ELNS0_9SortOrderE1ES6_iPiSA_iNS1_21identity_decomposer_tEEEvPKT2_PSC_PKT3_PSG_T4_T5_iiiT7_ --------------------------
	.section	.nv.constant0._ZN3cub18CUB_300001_SM_10306detail10radix_sort30DeviceSegmentedRadixSortKernelINS1_5radix10policy_hubI6__halfiiE10Policy1000ELb0ELNS0_9SortOrderE1ES6_iPiSA_iNS1_21identity_decomposer_tEEEvPKT2_PSC_PKT3_PSG_T4_T5_iiiT7_,"a",@progbits
	.sectionflags	@""
	.align	4
.nv.constant0._ZN3cub18CUB_300001_SM_10306detail10radix_sort30DeviceSegmentedRadixSortKernelINS1_5radix10policy_hubI6__halfiiE10Policy1000ELb0ELNS0_9SortOrderE1ES6_iPiSA_iNS1_21identity_decomposer_tEEEvPKT2_PSC_PKT3_PSG_T4_T5_iiiT7_:
	.zero		957


//--------------------- .nv.constant0._ZN3cub18CUB_300001_SM_10306detail10radix_sort29DeviceRadixSortOnesweepKernelINS1_5radix10policy_hubIfijE10Policy1000ELNS0_9SortOrderE1EfijiiNS1_21identity_decomposer_tEEEvPT5_SB_PT3_PKSC_PT1_PKSG_PT2_PKSK_T4_iiT6_ --------------------------
	.section	.nv.constant0._ZN3cub18CUB_300001_SM_10306detail10radix_sort29DeviceRadixSortOnesweepKernelINS1_5radix10policy_hubIfijE10Policy1000ELNS0_9SortOrderE1EfijiiNS1_21identity_decomposer_tEEEvPT5_SB_PT3_PKSC_PT1_PKSG_PT2_PKSK_T4_iiT6_,"a",@progbits
	.sectionflags	@""
	.align	4
.nv.constant0._ZN3cub18CUB_300001_SM_10306detail10radix_sort29DeviceRadixSortOnesweepKernelINS1_5radix10policy_hubIfijE10Policy1000ELNS0_9SortOrderE1EfijiiNS1_21identity_decomposer_tEEEvPT5_SB_PT3_PKSC_PT1_PKSG_PT2_PKSK_T4_iiT6_:
	.zero		973


//--------------------- .nv.constant0._ZN3cub18CUB_300001_SM_10306detail10radix_sort33DeviceRadixSortExclusiveSumKernelINS1_5radix10policy_hubIfijE10Policy1000EjEEvPT0_ --------------------------
	.section	.nv.constant0._ZN3cub18CUB_300001_SM_10306detail10radix_sort33DeviceRadixSortExclusiveSumKernelINS1_5radix10policy_hubIfijE10Policy1000EjEEvPT0_,"a",@progbits
	.sectionflags	@""
	.align	4
.nv.constant0._ZN3cub18CUB_300001_SM_10306detail10radix_sort33DeviceRadixSortExclusiveSumKernelINS1_5radix10policy_hubIfijE10Policy1000EjEEvPT0_:
	.zero		904


//--------------------- .nv.constant0._ZN3cub18CUB_300001_SM_10306detail10radix_sort30DeviceRadixSortHistogramKernelINS1_5radix10policy_hubIfijE10Policy1000ELNS0_9SortOrderE1EfjNS1_21identity_decomposer_tEEEvPT2_PKT1_SA_iiT3_ --------------------------
	.section	.nv.constant0._ZN3cub18CUB_300001_SM_10306detail10radix_sort30DeviceRadixSortHistogramKernelINS1_5radix10policy_hubIfijE10Policy1000ELNS0_9SortOrderE1EfjNS1_21identity_decomposer_tEEEvPT2_PKT1_SA_iiT3_,"a",@progbits
	.sectionflags	@""
	.align	4
.nv.constant0._ZN3cub18CUB_300001_SM_10306detail10radix_sort30DeviceRadixSortHistogramKernelINS1_5radix10policy_hubIfijE10Policy1000ELNS0_9SortOrderE1EfjNS1_21identity_decomposer_tEEEvPT2_PKT1_SA_iiT3_:
	.zero		925


//--------------------- .nv.constant0._ZN3cub18CUB_300001_SM_10306detail10radix_sort31DeviceRadixSortSingleTileKernelINS1_5radix10policy_hubIfijE10Policy1000ELNS0_9SortOrderE1EfijNS1_21identity_decomposer_tEEEvPKT1_PSA_PKT2_PSE_T3_iiT4_ --------------------------
	.section	.nv.constant0._ZN3cub18CUB_300001_SM_10306detail10radix_sort31DeviceRadixSortSingleTileKernelINS1_5radix10policy_hubIfijE10Policy1000ELNS0_9SortOrderE1EfijNS1_21identity_decomposer_tEEEvPKT1_PSA_PKT2_PSE_T3_iiT4_,"a",@progbits
	.sectionflags	@""
	.align	4
.nv.constant0._ZN3cub18CUB_300001_SM_10306detail10radix_sort31DeviceRadixSortSingleTileKernelINS1_5radix10policy_hubIfijE10Policy1000ELNS0_9SortOrderE1EfijNS1_21identity_decomposer_tEEEvPKT1_PSA_PKT2_PSE_T3_iiT4_:
	.zero		941


//--------------------- .nv.constant0._ZN3cub18CUB_300001_SM_10306detail10radix_sort30DeviceSegmentedRadixSortKernelINS1_5radix10policy_hubIfiiE10Policy1000ELb1ELNS0_9SortOrderE1EfiPiS9_iNS1_21identity_decomposer_tEEEvPKT2_PSB_PKT3_PSF_T4_T5_iiiT7_ --------------------------
	.section	.nv.constant0._ZN3cub18CUB_300001_SM_10306detail10radix_sort30DeviceSegmentedRadixSortKernelINS1_5radix10policy_hubIfiiE10Policy1000ELb1ELNS0_9SortOrderE1EfiPiS9_iNS1_21identity_decomposer_tEEEvPKT2_PSB_PKT3_PSF_T4_T5_iiiT7_,"a",@progbits
	.sectionflags	@""
	.align	4
.nv.constant0._ZN3cub18CUB_300001_SM_10306detail10radix_sort30DeviceSegmentedRadixSortKernelINS1_5radix10policy_hubIfiiE10Policy1000ELb1ELNS0_9SortOrderE1EfiPiS9_iNS1_21identity_decomposer_tEEEvPKT2_PSB_PKT3_PSF_T4_T5_iiiT7_:
	.zero		957


//--------------------- .nv.constant0._ZN3cub18CUB_300001_SM_10306detail10radix_sort30DeviceSegmentedRadixSortKernelINS1_5radix10policy_hubIfiiE10Policy1000ELb0ELNS0_9SortOrderE1EfiPiS9_iNS1_21identity_decomposer_tEEEvPKT2_PSB_PKT3_PSF_T4_T5_iiiT7_ --------------------------
	.section	.nv.constant0._ZN3cub18CUB_300001_SM_10306detail10radix_sort30DeviceSegmentedRadixSortKernelINS1_5radix10policy_hubIfiiE10Policy1000ELb0ELNS0_9SortOrderE1EfiPiS9_iNS1_21identity_decomposer_tEEEvPKT2_PSB_PKT3_PSF_T4_T5_iiiT7_,"a",@progbits
	.sectionflags	@""
	.align	4
.nv.constant0._ZN3cub18CUB_300001_SM_10306detail10radix_sort30DeviceSegmentedRadixSortKernelINS1_5radix10policy_hubIfiiE10Policy1000ELb0ELNS0_9SortOrderE1EfiPiS9_iNS1_21identity_decomposer_tEEEvPKT2_PSB_PKT3_PSF_T4_T5_iiiT7_:
	.zero		957


//--------------------- .nv.constant0._ZN3cub18CUB_300001_SM_10306detail11EmptyKernelIvEEvv --------------------------
	.section	.nv.constant0._ZN3cub18CUB_300001_SM_10306detail11EmptyKernelIvEEvv,"a",@progbits
	.sectionflags	@""
	.align	4
.nv.constant0._ZN3cub18CUB_300001_SM_10306detail11EmptyKernelIvEEvv:
	.zero		896


//--------------------- SYMBOLS --------------------------

	.type		.nv.reservedSmem.offset0,@object
	.size		.nv.reservedSmem.offset0,0x4
	.type		.nv.reservedSmem.cap,@object
	.size		.nv.reservedSmem.cap,0x4
